	.target	sm_90a

	.elftype	@"ET_EXEC"


//--------------------- .note.nv.tkinfo           --------------------------
	.section	.note.nv.tkinfo,"",@"SHT_NOTE"
	.sectionflags	@"SHF_NOTE_NV_TKINFO"
	.tkinfo
        /*0018*/ 	.word	0x00000002
        /*0030*/ 	.string	""
        /*0030*/ 	.string	"ptxas"
        /*0030*/ 	.string	"Cuda compilation tools, release 13.0, V13.0.88"
        /*0030*/ 	.string	"Build cuda_13.0.r13.0/compiler.36424714_0"
        /*0030*/ 	.string	"-arch sm_90a -m 64 "



//--------------------- .note.nv.cuinfo           --------------------------
	.section	.note.nv.cuinfo,"",@"SHT_NOTE"
	.sectionflags	@"SHF_NOTE_NV_CUINFO"
        /*0018*/ 	.short	0x0002
        /*001a*/ 	.short	0x005a
        /*001c*/ 	.short	0x0082
	.zero		2


//--------------------- .nv.info                  --------------------------
	.section	.nv.info,"",@"SHT_CUDA_INFO"
	.align	4


	//----- nvinfo : EIATTR_REGCOUNT
	.align		4
        /*0000*/ 	.byte	0x04, 0x2f
        /*0002*/ 	.short	(.L_23 - .L_22)
	.align		4
.L_22:
        /*0004*/ 	.word	index@(_ZN7cutlass13device_kernelIN5flash11enable_sm90INS1_16FlashAttnFwdSm90INS1_25CollectiveMainloopFwdSm90ILi2EN4cute5tupleIJNS5_1CILi1EEES8_S8_EEENS6_IJNS7_ILi128EEENS7_ILi112EEENS7_ILi192EEEEEELi192ENS_6half_tEfNS_4arch4Sm90ELb1ELb0ELb0ELb1ELb0ELb1ELb0ELb1ELb1ELb0ELb0ELb0EEENS1_21CollectiveEpilogueFwdINS6_IJSA_SC_SB_EEES9_SE_SG_Li256ELb1ELb0ELb0ELb0EEENS1_36VarlenDynamicPersistentTileSchedulerILi128ELi112ELi256ELi32ELb0ELb0ELb1ELb1ELb1ELb1EEEEEEEEEvNT_6ParamsE)
        /*0008*/ 	.word	0x000000a8


	//----- nvinfo : EIATTR_FRAME_SIZE
	.align		4
.L_23:
        /*000c*/ 	.byte	0x04, 0x11
        /*000e*/ 	.short	(.L_25 - .L_24)
	.align		4
.L_24:
        /*0010*/ 	.word	index@(_ZN7cutlass13device_kernelIN5flash11enable_sm90INS1_16FlashAttnFwdSm90INS1_25CollectiveMainloopFwdSm90ILi2EN4cute5tupleIJNS5_1CILi1EEES8_S8_EEENS6_IJNS7_ILi128EEENS7_ILi112EEENS7_ILi192EEEEEELi192ENS_6half_tEfNS_4arch4Sm90ELb1ELb0ELb0ELb1ELb0ELb1ELb0ELb1ELb1ELb0ELb0ELb0EEENS1_21CollectiveEpilogueFwdINS6_IJSA_SC_SB_EEES9_SE_SG_Li256ELb1ELb0ELb0ELb0EEENS1_36VarlenDynamicPersistentTileSchedulerILi128ELi112ELi256ELi32ELb0ELb0ELb1ELb1ELb1ELb1EEEEEEEEEvNT_6ParamsE)
        /*0014*/ 	.word	0x00000078


	//----- nvinfo : EIATTR_REGCOUNT
	.align		4
.L_25:
        /*0018*/ 	.byte	0x04, 0x2f
        /*001a*/ 	.short	(.L_27 - .L_26)
	.align		4
.L_26:
        /*001c*/ 	.word	index@(_ZN7cutlass13device_kernelIN5flash11enable_sm90INS1_16FlashAttnFwdSm90INS1_25CollectiveMainloopFwdSm90ILi2EN4cute5tupleIJNS5_1CILi1EEES8_S8_EEENS6_IJNS7_ILi128EEENS7_ILi112EEENS7_ILi192EEEEEELi192ENS_6half_tEfNS_4arch4Sm90ELb1ELb0ELb0ELb1ELb0ELb0ELb0ELb1ELb1ELb0ELb0ELb0EEENS1_21CollectiveEpilogueFwdINS6_IJSA_SC_SB_EEES9_SE_SG_Li256ELb1ELb0ELb0ELb0EEENS1_36VarlenDynamicPersistentTileSchedulerILi128ELi112ELi256ELi32ELb0ELb0ELb1ELb1ELb1ELb1EEEEEEEEEvNT_6ParamsE)
        /*0020*/ 	.word	0x000000a8


	//----- nvinfo : EIATTR_FRAME_SIZE
	.align		4
.L_27:
        /*0024*/ 	.byte	0x04, 0x11
        /*0026*/ 	.short	(.L_29 - .L_28)
	.align		4
.L_28:
        /*0028*/ 	.word	index@(_ZN7cutlass13device_kernelIN5flash11enable_sm90INS1_16FlashAttnFwdSm90INS1_25CollectiveMainloopFwdSm90ILi2EN4cute5tupleIJNS5_1CILi1EEES8_S8_EEENS6_IJNS7_ILi128EEENS7_ILi112EEENS7_ILi192EEEEEELi192ENS_6half_tEfNS_4arch4Sm90ELb1ELb0ELb0ELb1ELb0ELb0ELb0ELb1ELb1ELb0ELb0ELb0EEENS1_21CollectiveEpilogueFwdINS6_IJSA_SC_SB_EEES9_SE_SG_Li256ELb1ELb0ELb0ELb0EEENS1_36VarlenDynamicPersistentTileSchedulerILi128ELi112ELi256ELi32ELb0ELb0ELb1ELb1ELb1ELb1EEEEEEEEEvNT_6ParamsE)
        /*002c*/ 	.word	0x00000030


	//----- nvinfo : EIATTR_REGCOUNT
	.align		4
.L_29:
        /*0030*/ 	.byte	0x04, 0x2f
        /*0032*/ 	.short	(.L_31 - .L_30)
	.align		4
.L_30:
        /*0034*/ 	.word	index@(_ZN7cutlass13device_kernelIN5flash11enable_sm90INS1_16FlashAttnFwdSm90INS1_25CollectiveMainloopFwdSm90ILi2EN4cute5tupleIJNS5_1CILi1EEES8_S8_EEENS6_IJNS7_ILi128EEENS7_ILi112EEENS7_ILi192EEEEEELi192ENS_6half_tEfNS_4arch4Sm90ELb1ELb0ELb0ELb0ELb0ELb0ELb0ELb1ELb1ELb0ELb0ELb0EEENS1_21CollectiveEpilogueFwdINS6_IJSA_SC_SB_EEES9_SE_SG_Li256ELb0ELb0ELb0ELb0EEENS1_30DynamicPersistentTileSchedulerILi256ELi32ELb0ELb0ELb1EEEEEEEEEvNT_6ParamsE)
        /*0038*/ 	.word	0x000000a8


	//----- nvinfo : EIATTR_FRAME_SIZE
	.align		4
.L_31:
        /*003c*/ 	.byte	0x04, 0x11
        /*003e*/ 	.short	(.L_33 - .L_32)
	.align		4
.L_32:
        /*0040*/ 	.word	index@(_ZN7cutlass13device_kernelIN5flash11enable_sm90INS1_16FlashAttnFwdSm90INS1_25CollectiveMainloopFwdSm90ILi2EN4cute5tupleIJNS5_1CILi1EEES8_S8_EEENS6_IJNS7_ILi128EEENS7_ILi112EEENS7_ILi192EEEEEELi192ENS_6half_tEfNS_4arch4Sm90ELb1ELb0ELb0ELb0ELb0ELb0ELb0ELb1ELb1ELb0ELb0ELb0EEENS1_21CollectiveEpilogueFwdINS6_IJSA_SC_SB_EEES9_SE_SG_Li256ELb0ELb0ELb0ELb0EEENS1_30DynamicPersistentTileSchedulerILi256ELi32ELb0ELb0ELb1EEEEEEEEEvNT_6ParamsE)
        /*0044*/ 	.word	0x00000010


	//----- nvinfo : EIATTR_REGCOUNT
	.align		4
.L_33:
        /*0048*/ 	.byte	0x04, 0x2f
        /*004a*/ 	.short	(.L_35 - .L_34)
	.align		4
.L_34:
        /*004c*/ 	.word	index@(_ZN7cutlass13device_kernelIN5flash11enable_sm90INS1_16FlashAttnFwdSm90INS1_25CollectiveMainloopFwdSm90ILi2EN4cute5tupleIJNS5_1CILi1EEES8_S8_EEENS6_IJNS7_ILi128EEENS7_ILi96EEENS7_ILi192EEEEEELi192ENS_6half_tEfNS_4arch4Sm90ELb0ELb1ELb0ELb1ELb0ELb1ELb0ELb1ELb1ELb0ELb0ELb0EEENS1_21CollectiveEpilogueFwdINS6_IJSA_SC_SB_EEES9_SE_SG_Li256ELb1ELb0ELb0ELb0EEENS1_36VarlenDynamicPersistentTileSchedulerILi128ELi96ELi256ELi32ELb0ELb0ELb1ELb1ELb0ELb1EEEEEEEEEvNT_6ParamsE)
        /*0050*/ 	.word	0x000000a8


	//----- nvinfo : EIATTR_FRAME_SIZE
	.align		4
.L_35:
        /*0054*/ 	.byte	0x04, 0x11
        /*0056*/ 	.short	(.L_37 - .L_36)
	.align		4
.L_36:
        /*0058*/ 	.word	index@(_ZN7cutlass13device_kernelIN5flash11enable_sm90INS1_16FlashAttnFwdSm90INS1_25CollectiveMainloopFwdSm90ILi2EN4cute5tupleIJNS5_1CILi1EEES8_S8_EEENS6_IJNS7_ILi128EEENS7_ILi96EEENS7_ILi192EEEEEELi192ENS_6half_tEfNS_4arch4Sm90ELb0ELb1ELb0ELb1ELb0ELb1ELb0ELb1ELb1ELb0ELb0ELb0EEENS1_21CollectiveEpilogueFwdINS6_IJSA_SC_SB_EEES9_SE_SG_Li256ELb1ELb0ELb0ELb0EEENS1_36VarlenDynamicPersistentTileSchedulerILi128ELi96ELi256ELi32ELb0ELb0ELb1ELb1ELb0ELb1EEEEEEEEEvNT_6ParamsE)
        /*005c*/ 	.word	0x00000058


	//----- nvinfo : EIATTR_REGCOUNT
	.align		4
.L_37:
        /*0060*/ 	.byte	0x04, 0x2f
        /*0062*/ 	.short	(.L_39 - .L_38)
	.align		4
.L_38:
        /*0064*/ 	.word	index@(_ZN7cutlass13device_kernelIN5flash11enable_sm90INS1_16FlashAttnFwdSm90INS1_25CollectiveMainloopFwdSm90ILi2EN4cute5tupleIJNS5_1CILi1EEES8_S8_EEENS6_IJNS7_ILi128EEENS7_ILi96EEENS7_ILi192EEEEEELi192ENS_6half_tEfNS_4arch4Sm90ELb0ELb1ELb0ELb1ELb0ELb0ELb0ELb1ELb1ELb0ELb0ELb0EEENS1_21CollectiveEpilogueFwdINS6_IJSA_SC_SB_EEES9_SE_SG_Li256ELb1ELb0ELb0ELb0EEENS1_36VarlenDynamicPersistentTileSchedulerILi128ELi96ELi256ELi32ELb0ELb0ELb1ELb1ELb0ELb1EEEEEEEEEvNT_6ParamsE)
        /*0068*/ 	.word	0x000000a8


	//----- nvinfo : EIATTR_FRAME_SIZE
	.align		4
.L_39:
        /*006c*/ 	.byte	0x04, 0x11
        /*006e*/ 	.short	(.L_41 - .L_40)
	.align		4
.L_40:
        /*0070*/ 	.word	index@(_ZN7cutlass13device_kernelIN5flash11enable_sm90INS1_16FlashAttnFwdSm90INS1_25CollectiveMainloopFwdSm90ILi2EN4cute5tupleIJNS5_1CILi1EEES8_S8_EEENS6_IJNS7_ILi128EEENS7_ILi96EEENS7_ILi192EEEEEELi192ENS_6half_tEfNS_4arch4Sm90ELb0ELb1ELb0ELb1ELb0ELb0ELb0ELb1ELb1ELb0ELb0ELb0EEENS1_21CollectiveEpilogueFwdINS6_IJSA_SC_SB_EEES9_SE_SG_Li256ELb1ELb0ELb0ELb0EEENS1_36VarlenDynamicPersistentTileSchedulerILi128ELi96ELi256ELi32ELb0ELb0ELb1ELb1ELb0ELb1EEEEEEEEEvNT_6ParamsE)
        /*0074*/ 	.word	0x00000028


	//----- nvinfo : EIATTR_REGCOUNT
	.align		4
.L_41:
        /*0078*/ 	.byte	0x04, 0x2f
        /*007a*/ 	.short	(.L_43 - .L_42)
	.align		4
.L_42:
        /*007c*/ 	.word	index@(_ZN7cutlass13device_kernelIN5flash11enable_sm90INS1_16FlashAttnFwdSm90INS1_25CollectiveMainloopFwdSm90ILi2EN4cute5tupleIJNS5_1CILi1EEES8_S8_EEENS6_IJNS7_ILi128EEENS7_ILi96EEENS7_ILi192EEEEEELi192ENS_6half_tEfNS_4arch4Sm90ELb0ELb1ELb0ELb0ELb0ELb0ELb0ELb1ELb1ELb0ELb0ELb0EEENS1_21CollectiveEpilogueFwdINS6_IJSA_SC_SB_EEES9_SE_SG_Li256ELb0ELb0ELb0ELb0EEENS1_30DynamicPersistentTileSchedulerILi256ELi32ELb0ELb0ELb1EEEEEEEEEvNT_6ParamsE)
        /*0080*/ 	.word	0x000000a8


	//----- nvinfo : EIATTR_FRAME_SIZE
	.align		4
.L_43:
        /*0084*/ 	.byte	0x04, 0x11
        /*0086*/ 	.short	(.L_45 - .L_44)
	.align		4
.L_44:
        /*0088*/ 	.word	index@(_ZN7cutlass13device_kernelIN5flash11enable_sm90INS1_16FlashAttnFwdSm90INS1_25CollectiveMainloopFwdSm90ILi2EN4cute5tupleIJNS5_1CILi1EEES8_S8_EEENS6_IJNS7_ILi128EEENS7_ILi96EEENS7_ILi192EEEEEELi192ENS_6half_tEfNS_4arch4Sm90ELb0ELb1ELb0ELb0ELb0ELb0ELb0ELb1ELb1ELb0ELb0ELb0EEENS1_21CollectiveEpilogueFwdINS6_IJSA_SC_SB_EEES9_SE_SG_Li256ELb0ELb0ELb0ELb0EEENS1_30DynamicPersistentTileSchedulerILi256ELi32ELb0ELb0ELb1EEEEEEEEEvNT_6ParamsE)
        /*008c*/ 	.word	0x00000008


	//----- nvinfo : EIATTR_REGCOUNT
	.align		4
.L_45:
        /*0090*/ 	.byte	0x04, 0x2f
        /*0092*/ 	.short	(.L_47 - .L_46)
	.align		4
.L_46:
        /*0094*/ 	.word	index@(_ZN7cutlass13device_kernelIN5flash11enable_sm90INS1_16FlashAttnFwdSm90INS1_25CollectiveMainloopFwdSm90ILi2EN4cute5tupleIJNS5_1CILi1EEES8_S8_EEENS6_IJNS7_ILi128EEENS7_ILi112EEENS7_ILi192EEEEEELi192ENS_6half_tEfNS_4arch4Sm90ELb0ELb0ELb0ELb1ELb0ELb1ELb0ELb1ELb1ELb0ELb0ELb0EEENS1_21CollectiveEpilogueFwdINS6_IJSA_SC_SB_EEES9_SE_SG_Li256ELb1ELb0ELb0ELb0EEENS1_36VarlenDynamicPersistentTileSchedulerILi128ELi112ELi256ELi32ELb0ELb0ELb1ELb0ELb1ELb1EEEEEEEEEvNT_6ParamsE)
        /*0098*/ 	.word	0x000000a8


	//----- nvinfo : EIATTR_FRAME_SIZE
	.align		4
.L_47:
        /*009c*/ 	.byte	0x04, 0x11
        /*009e*/ 	.short	(.L_49 - .L_48)
	.align		4
.L_48:
        /*00a0*/ 	.word	index@(_ZN7cutlass13device_kernelIN5flash11enable_sm90INS1_16FlashAttnFwdSm90INS1_25CollectiveMainloopFwdSm90ILi2EN4cute5tupleIJNS5_1CILi1EEES8_S8_EEENS6_IJNS7_ILi128EEENS7_ILi112EEENS7_ILi192EEEEEELi192ENS_6half_tEfNS_4arch4Sm90ELb0ELb0ELb0ELb1ELb0ELb1ELb0ELb1ELb1ELb0ELb0ELb0EEENS1_21CollectiveEpilogueFwdINS6_IJSA_SC_SB_EEES9_SE_SG_Li256ELb1ELb0ELb0ELb0EEENS1_36VarlenDynamicPersistentTileSchedulerILi128ELi112ELi256ELi32ELb0ELb0ELb1ELb0ELb1ELb1EEEEEEEEEvNT_6ParamsE)
        /*00a4*/ 	.word	0x00000068


	//----- nvinfo : EIATTR_REGCOUNT
	.align		4
.L_49:
        /*00a8*/ 	.byte	0x04, 0x2f
        /*00aa*/ 	.short	(.L_51 - .L_50)
	.align		4
.L_50:
        /*00ac*/ 	.word	index@(_ZN7cutlass13device_kernelIN5flash11enable_sm90INS1_16FlashAttnFwdSm90INS1_25CollectiveMainloopFwdSm90ILi2EN4cute5tupleIJNS5_1CILi1EEES8_S8_EEENS6_IJNS7_ILi128EEENS7_ILi112EEENS7_ILi192EEEEEELi192ENS_6half_tEfNS_4arch4Sm90ELb0ELb0ELb0ELb1ELb0ELb0ELb0ELb1ELb1ELb0ELb0ELb0EEENS1_21CollectiveEpilogueFwdINS6_IJSA_SC_SB_EEES9_SE_SG_Li256ELb1ELb0ELb0ELb0EEENS1_36VarlenDynamicPersistentTileSchedulerILi128ELi112ELi256ELi32ELb0ELb0ELb1ELb0ELb1ELb1EEEEEEEEEvNT_6ParamsE)
        /*00b0*/ 	.word	0x000000a8


	//----- nvinfo : EIATTR_FRAME_SIZE
	.align		4
.L_51:
        /*00b4*/ 	.byte	0x04, 0x11
        /*00b6*/ 	.short	(.L_53 - .L_52)
	.align		4
.L_52:
        /*00b8*/ 	.word	index@(_ZN7cutlass13device_kernelIN5flash11enable_sm90INS1_16FlashAttnFwdSm90INS1_25CollectiveMainloopFwdSm90ILi2EN4cute5tupleIJNS5_1CILi1EEES8_S8_EEENS6_IJNS7_ILi128EEENS7_ILi112EEENS7_ILi192EEEEEELi192ENS_6half_tEfNS_4arch4Sm90ELb0ELb0ELb0ELb1ELb0ELb0ELb0ELb1ELb1ELb0ELb0ELb0EEENS1_21CollectiveEpilogueFwdINS6_IJSA_SC_SB_EEES9_SE_SG_Li256ELb1ELb0ELb0ELb0EEENS1_36VarlenDynamicPersistentTileSchedulerILi128ELi112ELi256ELi32ELb0ELb0ELb1ELb0ELb1ELb1EEEEEEEEEvNT_6ParamsE)
        /*00bc*/ 	.word	0x00000038


	//----- nvinfo : EIATTR_REGCOUNT
	.align		4
.L_53:
        /*00c0*/ 	.byte	0x04, 0x2f
        /*00c2*/ 	.short	(.L_55 - .L_54)
	.align		4
.L_54:
        /*00c4*/ 	.word	index@(_ZN7cutlass13device_kernelIN5flash11enable_sm90INS1_16FlashAttnFwdSm90INS1_25CollectiveMainloopFwdSm90ILi2EN4cute5tupleIJNS5_1CILi2EEENS7_ILi1EEES9_EEENS6_IJNS7_ILi128EEENS7_ILi112EEENS7_ILi192EEEEEELi192ENS_6half_tEfNS_4arch4Sm90ELb0ELb0ELb0ELb0ELb0ELb0ELb0ELb1ELb1ELb0ELb0ELb0EEENS1_21CollectiveEpilogueFwdINS6_IJSB_SD_SC_EEESA_SF_SH_Li256ELb0ELb0ELb0ELb0EEENS1_29StaticPersistentTileSchedulerILb0EEEEEEEEEvNT_6ParamsE)
        /*00c8*/ 	.word	0x000000a8


	//----- nvinfo : EIATTR_FRAME_SIZE
	.align		4
.L_55:
        /*00cc*/ 	.byte	0x04, 0x11
        /*00ce*/ 	.short	(.L_57 - .L_56)
	.align		4
.L_56:
        /*00d0*/ 	.word	index@(_ZN7cutlass13device_kernelIN5flash11enable_sm90INS1_16FlashAttnFwdSm90INS1_25CollectiveMainloopFwdSm90ILi2EN4cute5tupleIJNS5_1CILi2EEENS7_ILi1EEES9_EEENS6_IJNS7_ILi128EEENS7_ILi112EEENS7_ILi192EEEEEELi192ENS_6half_tEfNS_4arch4Sm90ELb0ELb0ELb0ELb0ELb0ELb0ELb0ELb1ELb1ELb0ELb0ELb0EEENS1_21CollectiveEpilogueFwdINS6_IJSB_SD_SC_EEESA_SF_SH_Li256ELb0ELb0ELb0ELb0EEENS1_29StaticPersistentTileSchedulerILb0EEEEEEEEEvNT_6ParamsE)
        /*00d4*/ 	.word	0x00000030


	//----- nvinfo : EIATTR_REGCOUNT
	.align		4
.L_57:
        /*00d8*/ 	.byte	0x04, 0x2f
        /*00da*/ 	.short	(.L_59 - .L_58)
	.align		4
.L_58:
        /*00dc*/ 	.word	index@(_ZN7cutlass13device_kernelIN5flash11enable_sm90INS1_16FlashAttnFwdSm90INS1_25CollectiveMainloopFwdSm90ILi2EN4cute5tupleIJNS5_1CILi1EEES8_S8_EEENS6_IJNS7_ILi128EEENS7_ILi112EEENS7_ILi192EEEEEELi192ENS_6half_tEfNS_4arch4Sm90ELb0ELb0ELb0ELb0ELb0ELb0ELb0ELb1ELb1ELb0ELb0ELb0EEENS1_21CollectiveEpilogueFwdINS6_IJSA_SC_SB_EEES9_SE_SG_Li256ELb0ELb0ELb0ELb0EEENS1_29StaticPersistentTileSchedulerILb0EEEEEEEEEvNT_6ParamsE)
        /*00e0*/ 	.word	0x000000a8


	//----- nvinfo : EIATTR_FRAME_SIZE
	.align		4
.L_59:
        /*00e4*/ 	.byte	0x04, 0x11
        /*00e6*/ 	.short	(.L_61 - .L_60)
	.align		4
.L_60:
        /*00e8*/ 	.word	index@(_ZN7cutlass13device_kernelIN5flash11enable_sm90INS1_16FlashAttnFwdSm90INS1_25CollectiveMainloopFwdSm90ILi2EN4cute5tupleIJNS5_1CILi1EEES8_S8_EEENS6_IJNS7_ILi128EEENS7_ILi112EEENS7_ILi192EEEEEELi192ENS_6half_tEfNS_4arch4Sm90ELb0ELb0ELb0ELb0ELb0ELb0ELb0ELb1ELb1ELb0ELb0ELb0EEENS1_21CollectiveEpilogueFwdINS6_IJSA_SC_SB_EEES9_SE_SG_Li256ELb0ELb0ELb0ELb0EEENS1_29StaticPersistentTileSchedulerILb0EEEEEEEEEvNT_6ParamsE)
        /*00ec*/ 	.word	0x00000020


	//----- nvinfo : EIATTR_MIN_STACK_SIZE
	.align		4
.L_61:
        /*00f0*/ 	.byte	0x04, 0x12
        /*00f2*/ 	.short	(.L_63 - .L_62)
	.align		4
.L_62:
        /*00f4*/ 	.word	index@(_ZN7cutlass13device_kernelIN5flash11enable_sm90INS1_16FlashAttnFwdSm90INS1_25CollectiveMainloopFwdSm90ILi2EN4cute5tupleIJNS5_1CILi1EEES8_S8_EEENS6_IJNS7_ILi128EEENS7_ILi112EEENS7_ILi192EEEEEELi192ENS_6half_tEfNS_4arch4Sm90ELb0ELb0ELb0ELb0ELb0ELb0ELb0ELb1ELb1ELb0ELb0ELb0EEENS1_21CollectiveEpilogueFwdINS6_IJSA_SC_SB_EEES9_SE_SG_Li256ELb0ELb0ELb0ELb0EEENS1_29StaticPersistentTileSchedulerILb0EEEEEEEEEvNT_6ParamsE)
        /*00f8*/ 	.word	0x00000020


	//----- nvinfo : EIATTR_MIN_STACK_SIZE
	.align		4
.L_63:
        /*00fc*/ 	.byte	0x04, 0x12
        /*00fe*/ 	.short	(.L_65 - .L_64)
	.align		4
.L_64:
        /*0100*/ 	.word	index@(_ZN7cutlass13device_kernelIN5flash11enable_sm90INS1_16FlashAttnFwdSm90INS1_25CollectiveMainloopFwdSm90ILi2EN4cute5tupleIJNS5_1CILi2EEENS7_ILi1EEES9_EEENS6_IJNS7_ILi128EEENS7_ILi112EEENS7_ILi192EEEEEELi192ENS_6half_tEfNS_4arch4Sm90ELb0ELb0ELb0ELb0ELb0ELb0ELb0ELb1ELb1ELb0ELb0ELb0EEENS1_21CollectiveEpilogueFwdINS6_IJSB_SD_SC_EEESA_SF_SH_Li256ELb0ELb0ELb0ELb0EEENS1_29StaticPersistentTileSchedulerILb0EEEEEEEEEvNT_6ParamsE)
        /*0104*/ 	.word	0x00000030


	//----- nvinfo : EIATTR_MIN_STACK_SIZE
	.align		4
.L_65:
        /*0108*/ 	.byte	0x04, 0x12
        /*010a*/ 	.short	(.L_67 - .L_66)
	.align		4
.L_66:
        /*010c*/ 	.word	index@(_ZN7cutlass13device_kernelIN5flash11enable_sm90INS1_16FlashAttnFwdSm90INS1_25CollectiveMainloopFwdSm90ILi2EN4cute5tupleIJNS5_1CILi1EEES8_S8_EEENS6_IJNS7_ILi128EEENS7_ILi112EEENS7_ILi192EEEEEELi192ENS_6half_tEfNS_4arch4Sm90ELb0ELb0ELb0ELb1ELb0ELb0ELb0ELb1ELb1ELb0ELb0ELb0EEENS1_21CollectiveEpilogueFwdINS6_IJSA_SC_SB_EEES9_SE_SG_Li256ELb1ELb0ELb0ELb0EEENS1_36VarlenDynamicPersistentTileSchedulerILi128ELi112ELi256ELi32ELb0ELb0ELb1ELb0ELb1ELb1EEEEEEEEEvNT_6ParamsE)
        /*0110*/ 	.word	0x00000038


	//----- nvinfo : EIATTR_MIN_STACK_SIZE
	.align		4
.L_67:
        /*0114*/ 	.byte	0x04, 0x12
        /*0116*/ 	.short	(.L_69 - .L_68)
	.align		4
.L_68:
        /*0118*/ 	.word	index@(_ZN7cutlass13device_kernelIN5flash11enable_sm90INS1_16FlashAttnFwdSm90INS1_25CollectiveMainloopFwdSm90ILi2EN4cute5tupleIJNS5_1CILi1EEES8_S8_EEENS6_IJNS7_ILi128EEENS7_ILi112EEENS7_ILi192EEEEEELi192ENS_6half_tEfNS_4arch4Sm90ELb0ELb0ELb0ELb1ELb0ELb1ELb0ELb1ELb1ELb0ELb0ELb0EEENS1_21CollectiveEpilogueFwdINS6_IJSA_SC_SB_EEES9_SE_SG_Li256ELb1ELb0ELb0ELb0EEENS1_36VarlenDynamicPersistentTileSchedulerILi128ELi112ELi256ELi32ELb0ELb0ELb1ELb0ELb1ELb1EEEEEEEEEvNT_6ParamsE)
        /*011c*/ 	.word	0x00000068


	//----- nvinfo : EIATTR_MIN_STACK_SIZE
	.align		4
.L_69:
        /*0120*/ 	.byte	0x04, 0x12
        /*0122*/ 	.short	(.L_71 - .L_70)
	.align		4
.L_70:
        /*0124*/ 	.word	index@(_ZN7cutlass13device_kernelIN5flash11enable_sm90INS1_16FlashAttnFwdSm90INS1_25CollectiveMainloopFwdSm90ILi2EN4cute5tupleIJNS5_1CILi1EEES8_S8_EEENS6_IJNS7_ILi128EEENS7_ILi96EEENS7_ILi192EEEEEELi192ENS_6half_tEfNS_4arch4Sm90ELb0ELb1ELb0ELb0ELb0ELb0ELb0ELb1ELb1ELb0ELb0ELb0EEENS1_21CollectiveEpilogueFwdINS6_IJSA_SC_SB_EEES9_SE_SG_Li256ELb0ELb0ELb0ELb0EEENS1_30DynamicPersistentTileSchedulerILi256ELi32ELb0ELb0ELb1EEEEEEEEEvNT_6ParamsE)
        /*0128*/ 	.word	0x00000008


	//----- nvinfo : EIATTR_MIN_STACK_SIZE
	.align		4
.L_71:
        /*012c*/ 	.byte	0x04, 0x12
        /*012e*/ 	.short	(.L_73 - .L_72)
	.align		4
.L_72:
        /*0130*/ 	.word	index@(_ZN7cutlass13device_kernelIN5flash11enable_sm90INS1_16FlashAttnFwdSm90INS1_25CollectiveMainloopFwdSm90ILi2EN4cute5tupleIJNS5_1CILi1EEES8_S8_EEENS6_IJNS7_ILi128EEENS7_ILi96EEENS7_ILi192EEEEEELi192ENS_6half_tEfNS_4arch4Sm90ELb0ELb1ELb0ELb1ELb0ELb0ELb0ELb1ELb1ELb0ELb0ELb0EEENS1_21CollectiveEpilogueFwdINS6_IJSA_SC_SB_EEES9_SE_SG_Li256ELb1ELb0ELb0ELb0EEENS1_36VarlenDynamicPersistentTileSchedulerILi128ELi96ELi256ELi32ELb0ELb0ELb1ELb1ELb0ELb1EEEEEEEEEvNT_6ParamsE)
        /*0134*/ 	.word	0x00000028


	//----- nvinfo : EIATTR_MIN_STACK_SIZE
	.align		4
.L_73:
        /*0138*/ 	.byte	0x04, 0x12
        /*013a*/ 	.short	(.L_75 - .L_74)
	.align		4
.L_74:
        /*013c*/ 	.word	index@(_ZN7cutlass13device_kernelIN5flash11enable_sm90INS1_16FlashAttnFwdSm90INS1_25CollectiveMainloopFwdSm90ILi2EN4cute5tupleIJNS5_1CILi1EEES8_S8_EEENS6_IJNS7_ILi128EEENS7_ILi96EEENS7_ILi192EEEEEELi192ENS_6half_tEfNS_4arch4Sm90ELb0ELb1ELb0ELb1ELb0ELb1ELb0ELb1ELb1ELb0ELb0ELb0EEENS1_21CollectiveEpilogueFwdINS6_IJSA_SC_SB_EEES9_SE_SG_Li256ELb1ELb0ELb0ELb0EEENS1_36VarlenDynamicPersistentTileSchedulerILi128ELi96ELi256ELi32ELb0ELb0ELb1ELb1ELb0ELb1EEEEEEEEEvNT_6ParamsE)
        /*0140*/ 	.word	0x00000058


	//----- nvinfo : EIATTR_MIN_STACK_SIZE
	.align		4
.L_75:
        /*0144*/ 	.byte	0x04, 0x12
        /*0146*/ 	.short	(.L_77 - .L_76)
	.align		4
.L_76:
        /*0148*/ 	.word	index@(_ZN7cutlass13device_kernelIN5flash11enable_sm90INS1_16FlashAttnFwdSm90INS1_25CollectiveMainloopFwdSm90ILi2EN4cute5tupleIJNS5_1CILi1EEES8_S8_EEENS6_IJNS7_ILi128EEENS7_ILi112EEENS7_ILi192EEEEEELi192ENS_6half_tEfNS_4arch4Sm90ELb1ELb0ELb0ELb0ELb0ELb0ELb0ELb1ELb1ELb0ELb0ELb0EEENS1_21CollectiveEpilogueFwdINS6_IJSA_SC_SB_EEES9_SE_SG_Li256ELb0ELb0ELb0ELb0EEENS1_30DynamicPersistentTileSchedulerILi256ELi32ELb0ELb0ELb1EEEEEEEEEvNT_6ParamsE)
        /*014c*/ 	.word	0x00000010


	//----- nvinfo : EIATTR_MIN_STACK_SIZE
	.align		4
.L_77:
        /*0150*/ 	.byte	0x04, 0x12
        /*0152*/ 	.short	(.L_79 - .L_78)
	.align		4
.L_78:
        /*0154*/ 	.word	index@(_ZN7cutlass13device_kernelIN5flash11enable_sm90INS1_16FlashAttnFwdSm90INS1_25CollectiveMainloopFwdSm90ILi2EN4cute5tupleIJNS5_1CILi1EEES8_S8_EEENS6_IJNS7_ILi128EEENS7_ILi112EEENS7_ILi192EEEEEELi192ENS_6half_tEfNS_4arch4Sm90ELb1ELb0ELb0ELb1ELb0ELb0ELb0ELb1ELb1ELb0ELb0ELb0EEENS1_21CollectiveEpilogueFwdINS6_IJSA_SC_SB_EEES9_SE_SG_Li256ELb1ELb0ELb0ELb0EEENS1_36VarlenDynamicPersistentTileSchedulerILi128ELi112ELi256ELi32ELb0ELb0ELb1ELb1ELb1ELb1EEEEEEEEEvNT_6ParamsE)
        /*0158*/ 	.word	0x00000030


	//----- nvinfo : EIATTR_MIN_STACK_SIZE
	.align		4
.L_79:
        /*015c*/ 	.byte	0x04, 0x12
        /*015e*/ 	.short	(.L_81 - .L_80)
	.align		4
.L_80:
        /*0160*/ 	.word	index@(_ZN7cutlass13device_kernelIN5flash11enable_sm90INS1_16FlashAttnFwdSm90INS1_25CollectiveMainloopFwdSm90ILi2EN4cute5tupleIJNS5_1CILi1EEES8_S8_EEENS6_IJNS7_ILi128EEENS7_ILi112EEENS7_ILi192EEEEEELi192ENS_6half_tEfNS_4arch4Sm90ELb1ELb0ELb0ELb1ELb0ELb1ELb0ELb1ELb1ELb0ELb0ELb0EEENS1_21CollectiveEpilogueFwdINS6_IJSA_SC_SB_EEES9_SE_SG_Li256ELb1ELb0ELb0ELb0EEENS1_36VarlenDynamicPersistentTileSchedulerILi128ELi112ELi256ELi32ELb0ELb0ELb1ELb1ELb1ELb1EEEEEEEEEvNT_6ParamsE)
        /*0164*/ 	.word	0x00000078
.L_81:


//--------------------- .nv.compat                --------------------------
	.section	.nv.compat,"",@"SHT_CUDA_COMPAT_INFO"
	.align	4
        /*0000*/ 	.byte	0x02, 0x09, 0x01, 0x00, 0x02, 0x02, 0x04, 0x00, 0x02, 0x05, 0x05, 0x00, 0x03, 0x07, 0x01, 0x01
        /*0010*/ 	.byte	0x02, 0x03, 0x01, 0x00, 0x02, 0x06, 0x01, 0x00, 0x04, 0x0b, 0x08, 0x00, 0x00, 0x00, 0x00, 0x00
        /*0020*/ 	.byte	0x00, 0x00, 0x00, 0x00


//--------------------- .nv.info._ZN7cutlass13device_kernelIN5flash11enable_sm90INS1_16FlashAttnFwdSm90INS1_25CollectiveMainloopFwdSm90ILi2EN4cute5tupleIJNS5_1CILi1EEES8_S8_EEENS6_IJNS7_ILi128EEENS7_ILi112EEENS7_ILi192EEEEEELi192ENS_6half_tEfNS_4arch4Sm90ELb0ELb0ELb0ELb0ELb0ELb0ELb0ELb1ELb1ELb0ELb0ELb0EEENS1_21CollectiveEpilogueFwdINS6_IJSA_SC_SB_EEES9_SE_SG_Li256ELb0ELb0ELb0ELb0EEENS1_29StaticPersistentTileSchedulerILb0EEEEEEEEEvNT_6ParamsE --------------------------
	.section	.nv.info._ZN7cutlass13device_kernelIN5flash11enable_sm90INS1_16FlashAttnFwdSm90INS1_25CollectiveMainloopFwdSm90ILi2EN4cute5tupleIJNS5_1CILi1EEES8_S8_EEENS6_IJNS7_ILi128EEENS7_ILi112EEENS7_ILi192EEEEEELi192ENS_6half_tEfNS_4arch4Sm90ELb0ELb0ELb0ELb0ELb0ELb0ELb0ELb1ELb1ELb0ELb0ELb0EEENS1_21CollectiveEpilogueFwdINS6_IJSA_SC_SB_EEES9_SE_SG_Li256ELb0ELb0ELb0ELb0EEENS1_29StaticPersistentTileSchedulerILb0EEEEEEEEEvNT_6ParamsE,"",@"SHT_CUDA_INFO"
	.sectionflags	@""
	.align	4


	//----- nvinfo : EIATTR_CUDA_API_VERSION
	.align		4
        /*0000*/ 	.byte	0x04, 0x37
        /*0002*/ 	.short	(.L_83 - .L_82)
.L_82:
        /*0004*/ 	.word	0x00000082


	//----- nvinfo : EIATTR_KPARAM_INFO
	.align		4
.L_83:
        /*0008*/ 	.byte	0x04, 0x17
        /*000a*/ 	.short	(.L_85 - .L_84)
.L_84:
        /*000c*/ 	.word	0x00000000
        /*0010*/ 	.short	0x0000
        /*0012*/ 	.short	0x0070
        /*0014*/ 	.byte	0x00, 0xf0, 0x01, 0x2e


	//----- nvinfo : EIATTR_SPARSE_MMA_MASK
	.align		4
.L_85:
        /*0018*/ 	.byte	0x03, 0x50
        /*001a*/ 	.short	0x0000


	//----- nvinfo : EIATTR_MAXREG_COUNT
	.align		4
        /*001c*/ 	.byte	0x03, 0x1b
        /*001e*/ 	.short	0x00a8


	//----- nvinfo : EIATTR_NUM_BARRIERS
	.align		4
        /*0020*/ 	.byte	0x02, 0x4c
        /*0022*/ 	.byte	0x09
	.zero		1


	//----- nvinfo : EIATTR_EXTERNS
	.align		4
        /*0024*/ 	.byte	0x04, 0x0f
        /*0026*/ 	.short	(.L_87 - .L_86)


	//   ....[0]....
	.align		4
.L_86:
        /*0028*/ 	.word	index@(__assertfail)


	//----- nvinfo : EIATTR_ANNOTATIONS
	.align		4
.L_87:
        /*002c*/ 	.byte	0x04, 0x55
        /*002e*/ 	.short	(.L_89 - .L_88)


	//   ....[0]....
.L_88:
        /*0030*/ 	.word	0x00000001
        /*0034*/ 	.byte	0x70, 0x09, 0x00, 0x00, 0x01, 0x00, 0x00, 0x00, 0x30, 0x0a, 0x00, 0x00, 0x01, 0x00, 0x00, 0x00
        /* <DEDUP_REMOVED lines=12> */
        /*0104*/ 	.byte	0x60, 0xe3, 0x00, 0x00, 0x01, 0x00, 0x00, 0x00, 0x00, 0xe5, 0x00, 0x00


	//----- nvinfo : EIATTR_MERCURY_ISA_VERSION
	.align		4
.L_89:
        /*0110*/ 	.byte	0x03, 0x5f
        /*0112*/ 	.short	0x0101


	//----- nvinfo : EIATTR_INT_WARP_WIDE_INSTR_OFFSETS
	.align		4
        /*0114*/ 	.byte	0x04, 0x31
        /*0116*/ 	.short	(.L_91 - .L_90)


	//   ....[0]....
.L_90:
        /*0118*/ 	.word	0x00000190


	//   ....[1]....
        /*011c*/ 	.word	0x000001c0


	//   ....[2]....
        /*0120*/ 	.word	0x000001d0


	//   ....[3]....
        /*0124*/ 	.word	0x0000bcb0


	//   ....[4]....
        /*0128*/ 	.word	0x0000bce0


	//   ....[5]....
        /*012c*/ 	.word	0x0000bdb0


	//   ....[6]....
        /*0130*/ 	.word	0x0000be80


	//----- nvinfo : EIATTR_COOP_GROUP_MASK_REGIDS
	.align		4
.L_91:
        /*0134*/ 	.byte	0x04, 0x29
        /*0136*/ 	.short	(.L_93 - .L_92)


	//   ....[0]....
.L_92:
        /*0138*/ 	.word	0xffffffff


	//   ....[1]....
        /*013c*/ 	.word	0xffffffff


	//   ....[2]....
        /*0140*/ 	.word	0xffffffff


	//   ....[3]....
        /*0144*/ 	.word	0xffffffff


	//   ....[4]....
        /*0148*/ 	.word	0xffffffff


	//   ....[5]....
        /*014c*/ 	.word	0xffffffff


	//   ....[6]....
        /*0150*/ 	.word	0xffffffff


	//   ....[7]....
        /*0154*/ 	.word	0xffffffff


	//   ....[8]....
        /*0158*/ 	.word	0xffffffff


	//   ....[9]....
        /*015c*/ 	.word	0xffffffff


	//   ....[10]....
        /*0160*/ 	.word	0xffffffff


	//   ....[11]....
        /*0164*/ 	.word	0xffffffff


	//   ....[12]....
        /*0168*/ 	.word	0xffffffff


	//   ....[13]....
        /*016c*/ 	.word	0xffffffff


	//   ....[14]....
        /*0170*/ 	.word	0xffffffff


	//   ....[15]....
        /*0174*/ 	.word	0xffffffff


	//   ....[16]....
        /*0178*/ 	.word	0xffffffff


	//   ....[17]....
        /*017c*/ 	.word	0xffffffff


	//   ....[18]....
        /*0180*/ 	.word	0xffffffff


	//   ....[19]....
        /*0184*/ 	.word	0xffffffff


	//   ....[20]....
        /*0188*/ 	.word	0xffffffff


	//   ....[21]....
        /*018c*/ 	.word	0xffffffff


	//   ....[22]....
        /*0190*/ 	.word	0xffffffff


	//   ....[23]....
        /*0194*/ 	.word	0x0500000f


	//   ....[24]....
        /*0198*/ 	.word	0x0500000f


	//----- nvinfo : EIATTR_COOP_GROUP_INSTR_OFFSETS
	.align		4
.L_93:
        /*019c*/ 	.byte	0x04, 0x28
        /*019e*/ 	.short	(.L_95 - .L_94)


	//   ....[0]....
.L_94:
        /*01a0*/ 	.word	0x00000060


	//   ....[1]....
        /*01a4*/ 	.word	0x000001a0


	//   ....[2]....
        /*01a8*/ 	.word	0x000001f0


	//   ....[3]....
        /*01ac*/ 	.word	0x000003e0


	//   ....[4]....
        /*01b0*/ 	.word	0x00000540


	//   ....[5]....
        /*01b4*/ 	.word	0x00000660


	//   ....[6]....
        /*01b8*/ 	.word	0x000007c0


	//   ....[7]....
        /*01bc*/ 	.word	0x00000db0


	//   ....[8]....
        /*01c0*/ 	.word	0x000042a0


	//   ....[9]....
        /*01c4*/ 	.word	0x000042f0


	//   ....[10]....
        /*01c8*/ 	.word	0x000047d0


	//   ....[11]....
        /*01cc*/ 	.word	0x00004830


	//   ....[12]....
        /*01d0*/ 	.word	0x000082b0


	//   ....[13]....
        /*01d4*/ 	.word	0x000082e0


	//   ....[14]....
        /*01d8*/ 	.word	0x00008530


	//   ....[15]....
        /*01dc*/ 	.word	0x00008550


	//   ....[16]....
        /*01e0*/ 	.word	0x00009b70


	//   ....[17]....
        /*01e4*/ 	.word	0x00009bb0


	//   ....[18]....
        /*01e8*/ 	.word	0x00009d20


	//   ....[19]....
        /*01ec*/ 	.word	0x00009dd0


	//   ....[20]....
        /*01f0*/ 	.word	0x0000b0e0


	//   ....[21]....
        /*01f4*/ 	.word	0x0000b440


	//   ....[22]....
        /*01f8*/ 	.word	0x0000e480


	//   ....[23]....
        /*01fc*/ 	.word	0x0000e990


	//   ....[24]....
        /*0200*/ 	.word	0x0000ee30


	//----- nvinfo : EIATTR_REG_RECONFIG
	.align		4
.L_95:
        /*0204*/ 	.byte	0x01, 0x54
	.zero		2


	//----- nvinfo : EIATTR_SYSCALL_OFFSETS
	.align		4
        /*0208*/ 	.byte	0x04, 0x46
        /*020a*/ 	.short	(.L_97 - .L_96)


	//   ....[0]....
.L_96:
        /*020c*/ 	.word	0x00001140


	//   ....[1]....
        /*0210*/ 	.word	0x0000b8c0


	//   ....[2]....
        /*0214*/ 	.word	0x0000ba00


	//   ....[3]....
        /*0218*/ 	.word	0x0000bb00


	//----- nvinfo : EIATTR_MBARRIER_INSTR_OFFSETS
	.align		4
.L_97:
        /*021c*/ 	.byte	0x04, 0x39
        /*021e*/ 	.short	(.L_99 - .L_98)


	//   ....[0]....
.L_98:
        /*0220*/ 	.word	0x00000290
        /*0224*/ 	.word	0x000000ff
        /*0228*/ 	.word	0x00036800
        /*022c*/ 	.short	0x0100
        /*022e*/ 	.byte	0x06
	.zero		1


	//   ....[1]....
        /*0230*/ 	.word	0x000002a0
        /*0234*/ 	.word	0x000000ff
        /*0238*/ 	.word	0x00036820
        /*023c*/ 	.short	0x0100
        /*023e*/ 	.byte	0x06
	.zero		1


	//   ....[2]....
        /*0240*/ 	.word	0x00000390
        /*0244*/ 	.word	0x000000ff
        /*0248*/ 	.word	0x00036830
        /*024c*/ 	.short	0x0100
        /*024e*/ 	.byte	0x08
	.zero		1


	//   ....[3]....
        /*0250*/ 	.word	0x000003a0
        /*0254*/ 	.word	0x000000ff
        /*0258*/ 	.word	0x00036840
        /*025c*/ 	.short	0x0100
        /*025e*/ 	.byte	0x08
	.zero		1


	//   ....[4]....
        /*0260*/ 	.word	0x000003b0
        /*0264*/ 	.word	0x000000ff
        /*0268*/ 	.word	0x00036838
        /*026c*/ 	.short	0x0100
        /*026e*/ 	.byte	0x08
	.zero		1


	//   ....[5]....
        /*0270*/ 	.word	0x000003c0
        /*0274*/ 	.word	0x000000ff
        /*0278*/ 	.word	0x00036848
        /*027c*/ 	.short	0x0100
        /*027e*/ 	.byte	0x08
	.zero		1


	//   ....[6]....
        /*0280*/ 	.word	0x000004f0
        /*0284*/ 	.word	0x000000ff
        /*0288*/ 	.word	0x00036850
        /*028c*/ 	.short	0x0100
        /*028e*/ 	.byte	0x08
	.zero		1


	//   ....[7]....
        /*0290*/ 	.word	0x00000500
        /*0294*/ 	.word	0x000000ff
        /*0298*/ 	.word	0x00036860
        /*029c*/ 	.short	0x0100
        /*029e*/ 	.byte	0x08
	.zero		1


	//   ....[8]....
        /*02a0*/ 	.word	0x00000510
        /*02a4*/ 	.word	0x000000ff
        /*02a8*/ 	.word	0x00036858
        /*02ac*/ 	.short	0x0100
        /*02ae*/ 	.byte	0x08
	.zero		1


	//   ....[9]....
        /*02b0*/ 	.word	0x00000520
        /*02b4*/ 	.word	0x000000ff
        /*02b8*/ 	.word	0x00036868
        /*02bc*/ 	.short	0x0100
        /*02be*/ 	.byte	0x08
	.zero		1


	//   ....[10]....
        /*02c0*/ 	.word	0x00000610
        /*02c4*/ 	.word	0x000000ff
        /*02c8*/ 	.word	0x00036870
        /*02cc*/ 	.short	0x0100
        /*02ce*/ 	.byte	0x06
	.zero		1


	//   ....[11]....
        /*02d0*/ 	.word	0x00000620
        /*02d4*/ 	.word	0x000000ff
        /*02d8*/ 	.word	0x00036880
        /*02dc*/ 	.short	0x0100
        /*02de*/ 	.byte	0x06
	.zero		1


	//   ....[12]....
        /*02e0*/ 	.word	0x00000630
        /*02e4*/ 	.word	0x000000ff
        /*02e8*/ 	.word	0x00036878
        /*02ec*/ 	.short	0x0100
        /*02ee*/ 	.byte	0x06
	.zero		1


	//   ....[13]....
        /*02f0*/ 	.word	0x00000640
        /*02f4*/ 	.word	0x000000ff
        /*02f8*/ 	.word	0x00036888
        /*02fc*/ 	.short	0x0100
        /*02fe*/ 	.byte	0x06
	.zero		1


	//   ....[14]....
        /*0300*/ 	.word	0x00000770
        /*0304*/ 	.word	0x000000ff
        /*0308*/ 	.word	0x00036890
        /*030c*/ 	.short	0x0100
        /*030e*/ 	.byte	0x08
	.zero		1


	//   ....[15]....
        /*0310*/ 	.word	0x00000780
        /*0314*/ 	.word	0x000000ff
        /*0318*/ 	.word	0x000368a0
        /*031c*/ 	.short	0x0100
        /*031e*/ 	.byte	0x08
	.zero		1


	//   ....[16]....
        /*0320*/ 	.word	0x00000790
        /*0324*/ 	.word	0x000000ff
        /*0328*/ 	.word	0x00036898
        /*032c*/ 	.short	0x0100
        /*032e*/ 	.byte	0x08
	.zero		1


	//   ....[17]....
        /*0330*/ 	.word	0x000007a0
        /*0334*/ 	.word	0x000000ff
        /*0338*/ 	.word	0x000368a8
        /*033c*/ 	.short	0x0100
        /*033e*/ 	.byte	0x08
	.zero		1


	//   ....[18]....
        /*0340*/ 	.word	0x000008d0
        /*0344*/ 	.word	0x000000ff
        /*0348*/ 	.word	0x000368b0
        /*034c*/ 	.short	0x0100
        /*034e*/ 	.byte	0x08
	.zero		1


	//   ....[19]....
        /*0350*/ 	.word	0x000008e0
        /*0354*/ 	.word	0x000000ff
        /*0358*/ 	.word	0x000368c0
        /*035c*/ 	.short	0x0100
        /*035e*/ 	.byte	0x08
	.zero		1


	//   ....[20]....
        /*0360*/ 	.word	0x000008f0
        /*0364*/ 	.word	0x000000ff
        /*0368*/ 	.word	0x000368b8
        /*036c*/ 	.short	0x0100
        /*036e*/ 	.byte	0x08
	.zero		1


	//   ....[21]....
        /*0370*/ 	.word	0x00000900
        /*0374*/ 	.word	0x000000ff
        /*0378*/ 	.word	0x000368c8
        /*037c*/ 	.short	0x0100
        /*037e*/ 	.byte	0x08
	.zero		1


	//   ....[22]....
        /*0380*/ 	.word	0x000011d0
        /*0384*/ 	.word	0x000000ff
        /*0388*/ 	.word	0x00036800
        /*038c*/ 	.short	0x010a
        /*038e*/ 	.byte	0x06
	.zero		1


	//   ....[23]....
        /*0390*/ 	.word	0x00001270
        /*0394*/ 	.word	0x00000002
        /*0398*/ 	.word	0x00036830
        /*039c*/ 	.short	0x010a
        /*039e*/ 	.byte	0x3f
	.zero		1


	//   ....[24]....
        /*03a0*/ 	.word	0x000012f0
        /*03a4*/ 	.word	0x00000002
        /*03a8*/ 	.word	0x00036830
        /*03ac*/ 	.short	0x010a
        /*03ae*/ 	.byte	0x3f
	.zero		1


	//   ....[25]....
        /*03b0*/ 	.word	0x000041e0
        /*03b4*/ 	.word	0x00000002
        /*03b8*/ 	.word	0x00000000
        /*03bc*/ 	.short	0x0101
        /*03be*/ 	.byte	0x3f
	.zero		1


	//   ....[26]....
        /*03c0*/ 	.word	0x000059b0
        /*03c4*/ 	.word	0x000000ff
        /*03c8*/ 	.word	0x00036830
        /*03cc*/ 	.short	0x010a
        /*03ce*/ 	.byte	0x27
	.zero		1


	//   ....[27]....
        /*03d0*/ 	.word	0x000059f0
        /*03d4*/ 	.word	0x000000ff
        /*03d8*/ 	.word	0x00036830
        /*03dc*/ 	.short	0x010a
        /*03de*/ 	.byte	0x27
	.zero		1


	//   ....[28]....
        /*03e0*/ 	.word	0x00007f90
        /*03e4*/ 	.word	0x000000ff
        /*03e8*/ 	.word	0x00036850
        /*03ec*/ 	.short	0x010a
        /*03ee*/ 	.byte	0x04
	.zero		1


	//   ....[29]....
        /*03f0*/ 	.word	0x00007fd0
        /*03f4*/ 	.word	0x000000ff
        /*03f8*/ 	.word	0x00036850
        /*03fc*/ 	.short	0x010a
        /*03fe*/ 	.byte	0x04
	.zero		1


	//   ....[30]....
        /*0400*/ 	.word	0x00008ec0
        /*0404*/ 	.word	0x00000090
        /*0408*/ 	.word	0x00000000
        /*040c*/ 	.short	0x0101
        /*040e*/ 	.byte	0x3f
	.zero		1


	//   ....[31]....
        /*0410*/ 	.word	0x00008f70
        /*0414*/ 	.word	0x0000008a
        /*0418*/ 	.word	0x00000000
        /*041c*/ 	.short	0x0101
        /*041e*/ 	.byte	0x3f
	.zero		1


	//   ....[32]....
        /*0420*/ 	.word	0x00009ad0
        /*0424*/ 	.word	0x000000ff
        /*0428*/ 	.word	0x00036850
        /*042c*/ 	.short	0x010a
        /*042e*/ 	.byte	0x07
	.zero		1


	//   ....[33]....
        /*0430*/ 	.word	0x00009b10
        /*0434*/ 	.word	0x000000ff
        /*0438*/ 	.word	0x00036850
        /*043c*/ 	.short	0x010a
        /*043e*/ 	.byte	0x07
	.zero		1


	//   ....[34]....
        /*0440*/ 	.word	0x0000a5f0
        /*0444*/ 	.word	0x00000006
        /*0448*/ 	.word	0x00000000
        /*044c*/ 	.short	0x0101
        /*044e*/ 	.byte	0x3f
	.zero		1


	//   ....[35]....
        /*0450*/ 	.word	0x0000b300
        /*0454*/ 	.word	0x000000ff
        /*0458*/ 	.word	0x00000000
        /*045c*/ 	.short	0x0101
        /*045e*/ 	.byte	0x06
	.zero		1


	//   ....[36]....
        /*0460*/ 	.word	0x0000c1c0
        /*0464*/ 	.word	0x00000006
        /*0468*/ 	.word	0x00036840
        /*046c*/ 	.short	0x010a
        /*046e*/ 	.byte	0x3f
	.zero		1


	//   ....[37]....
        /*0470*/ 	.word	0x0000c720
        /*0474*/ 	.word	0x00000009
        /*0478*/ 	.word	0x00036820
        /*047c*/ 	.short	0x010a
        /*047e*/ 	.byte	0x3f
	.zero		1


	//   ....[38]....
        /*0480*/ 	.word	0x0000ca00
        /*0484*/ 	.word	0x00000002
        /*0488*/ 	.word	0x00036840
        /*048c*/ 	.short	0x010a
        /*048e*/ 	.byte	0x3f
	.zero		1


	//   ....[39]....
        /*0490*/ 	.word	0x0000ccc0
        /*0494*/ 	.word	0x00000002
        /*0498*/ 	.word	0x00000060
        /*049c*/ 	.short	0x010a
        /*049e*/ 	.byte	0x3f
	.zero		1


	//   ....[40]....
        /*04a0*/ 	.word	0x0000d250
        /*04a4*/ 	.word	0x00000002
        /*04a8*/ 	.word	0x00036840
        /*04ac*/ 	.short	0x010a
        /*04ae*/ 	.byte	0x3f
	.zero		1


	//   ....[41]....
        /*04b0*/ 	.word	0x0000d510
        /*04b4*/ 	.word	0x00000002
        /*04b8*/ 	.word	0x00000060
        /*04bc*/ 	.short	0x010a
        /*04be*/ 	.byte	0x3f
	.zero		1


	//   ....[42]....
        /*04c0*/ 	.word	0x0000d9d0
        /*04c4*/ 	.word	0x00000002
        /*04c8*/ 	.word	0x00036840
        /*04cc*/ 	.short	0x010a
        /*04ce*/ 	.byte	0x3f
	.zero		1


	//   ....[43]....
        /*04d0*/ 	.word	0x0000dcb0
        /*04d4*/ 	.word	0x00000002
        /*04d8*/ 	.word	0x00000060
        /*04dc*/ 	.short	0x010a
        /*04de*/ 	.byte	0x3f
	.zero		1


	//   ....[44]....
        /*04e0*/ 	.word	0x0000e030
        /*04e4*/ 	.word	0x00000003
        /*04e8*/ 	.word	0x00036860
        /*04ec*/ 	.short	0x010a
        /*04ee*/ 	.byte	0x3f
	.zero		1


	//   ....[45]....
        /*04f0*/ 	.word	0x0000e400
        /*04f4*/ 	.word	0x00000000
        /*04f8*/ 	.word	0x00036820
        /*04fc*/ 	.short	0x010a
        /*04fe*/ 	.byte	0x3f
	.zero		1


	//   ....[46]....
        /*0500*/ 	.word	0x0000e5c0
        /*0504*/ 	.word	0x00000006
        /*0508*/ 	.word	0x00000000
        /*050c*/ 	.short	0x010a
        /*050e*/ 	.byte	0x3f
	.zero		1


	//   ....[47]....
        /*0510*/ 	.word	0x0000e630
        /*0514*/ 	.word	0x00000003
        /*0518*/ 	.word	0x00000000
        /*051c*/ 	.short	0x010a
        /*051e*/ 	.byte	0x3f
	.zero		1


	//   ....[48]....
        /*0520*/ 	.word	0x0000e690
        /*0524*/ 	.word	0x00000010
        /*0528*/ 	.word	0x00000000
        /*052c*/ 	.short	0x010a
        /*052e*/ 	.byte	0x3f
	.zero		1


	//   ....[49]....
        /*0530*/ 	.word	0x0000e6c0
        /*0534*/ 	.word	0x00000003
        /*0538*/ 	.word	0x00000000
        /*053c*/ 	.short	0x010a
        /*053e*/ 	.byte	0x3f
	.zero		1


	//   ....[50]....
        /*0540*/ 	.word	0x0000e740
        /*0544*/ 	.word	0x00000003
        /*0548*/ 	.word	0x00036800
        /*054c*/ 	.short	0x010a
        /*054e*/ 	.byte	0x3f
	.zero		1


	//   ....[51]....
        /*0550*/ 	.word	0x0000e790
        /*0554*/ 	.word	0x00000002
        /*0558*/ 	.word	0x00036830
        /*055c*/ 	.short	0x010a
        /*055e*/ 	.byte	0x3f
	.zero		1


	//   ....[52]....
        /*0560*/ 	.word	0x0000e7f0
        /*0564*/ 	.word	0x00000003
        /*0568*/ 	.word	0x00036830
        /*056c*/ 	.short	0x010a
        /*056e*/ 	.byte	0x3f
	.zero		1


	//   ....[53]....
        /*0570*/ 	.word	0x0000e850
        /*0574*/ 	.word	0x00000003
        /*0578*/ 	.word	0x00036850
        /*057c*/ 	.short	0x010a
        /*057e*/ 	.byte	0x3f
	.zero		1


	//   ....[54]....
        /*0580*/ 	.word	0x0000e8b0
        /*0584*/ 	.word	0x00000009
        /*0588*/ 	.word	0x00036850
        /*058c*/ 	.short	0x010a
        /*058e*/ 	.byte	0x3f
	.zero		1


	//   ....[55]....
        /*0590*/ 	.word	0x0000ea50
        /*0594*/ 	.word	0x00000006
        /*0598*/ 	.word	0x00036840
        /*059c*/ 	.short	0x010a
        /*059e*/ 	.byte	0x3f
	.zero		1


	//   ....[56]....
        /*05a0*/ 	.word	0x0000ead0
        /*05a4*/ 	.word	0x00000007
        /*05a8*/ 	.word	0x00036820
        /*05ac*/ 	.short	0x010a
        /*05ae*/ 	.byte	0x3f
	.zero		1


	//   ....[57]....
        /*05b0*/ 	.word	0x0000eb20
        /*05b4*/ 	.word	0x00000002
        /*05b8*/ 	.word	0x00036840
        /*05bc*/ 	.short	0x010a
        /*05be*/ 	.byte	0x3f
	.zero		1


	//   ....[58]....
        /*05c0*/ 	.word	0x0000eb70
        /*05c4*/ 	.word	0x00000002
        /*05c8*/ 	.word	0x00000060
        /*05cc*/ 	.short	0x010a
        /*05ce*/ 	.byte	0x3f
	.zero		1


	//   ....[59]....
        /*05d0*/ 	.word	0x0000ebc0
        /*05d4*/ 	.word	0x00000002
        /*05d8*/ 	.word	0x00036840
        /*05dc*/ 	.short	0x010a
        /*05de*/ 	.byte	0x3f
	.zero		1


	//   ....[60]....
        /*05e0*/ 	.word	0x0000ec10
        /*05e4*/ 	.word	0x00000002
        /*05e8*/ 	.word	0x00000060
        /*05ec*/ 	.short	0x010a
        /*05ee*/ 	.byte	0x3f
	.zero		1


	//   ....[61]....
        /*05f0*/ 	.word	0x0000ec60
        /*05f4*/ 	.word	0x00000002
        /*05f8*/ 	.word	0x00036840
        /*05fc*/ 	.short	0x010a
        /*05fe*/ 	.byte	0x3f
	.zero		1


	//   ....[62]....
        /*0600*/ 	.word	0x0000ecb0
        /*0604*/ 	.word	0x00000002
        /*0608*/ 	.word	0x00000060
        /*060c*/ 	.short	0x010a
        /*060e*/ 	.byte	0x3f
	.zero		1


	//   ....[63]....
        /*0610*/ 	.word	0x0000ed00
        /*0614*/ 	.word	0x00000003
        /*0618*/ 	.word	0x00036860
        /*061c*/ 	.short	0x010a
        /*061e*/ 	.byte	0x3f
	.zero		1


	//   ....[64]....
        /*0620*/ 	.word	0x0000ed50
        /*0624*/ 	.word	0x00000000
        /*0628*/ 	.word	0x00036820
        /*062c*/ 	.short	0x010a
        /*062e*/ 	.byte	0x3f
	.zero		1


	//   ....[65]....
        /*0630*/ 	.word	0x0000eef0
        /*0634*/ 	.word	0x00000006
        /*0638*/ 	.word	0x00000000
        /*063c*/ 	.short	0x010a
        /*063e*/ 	.byte	0x3f
	.zero		1


	//   ....[66]....
        /*0640*/ 	.word	0x0000ef40
        /*0644*/ 	.word	0x00000003
        /*0648*/ 	.word	0x00000000
        /*064c*/ 	.short	0x010a
        /*064e*/ 	.byte	0x3f
	.zero		1


	//   ....[67]....
        /*0650*/ 	.word	0x0000ef90
        /*0654*/ 	.word	0x00000010
        /*0658*/ 	.word	0x00000000
        /*065c*/ 	.short	0x010a
        /*065e*/ 	.byte	0x3f
	.zero		1


	//----- nvinfo : EIATTR_NUM_MBARRIERS
	.align		4
.L_99:
        /*0660*/ 	.byte	0x03, 0x38
        /*0662*/ 	.short	0x0016


	//----- nvinfo : EIATTR_EXIT_INSTR_OFFSETS
	.align		4
        /*0664*/ 	.byte	0x04, 0x1c
        /*0666*/ 	.short	(.L_101 - .L_100)


	//   ....[0]....
.L_100:
        /*0668*/ 	.word	0x00000a20


	//   ....[1]....
        /*066c*/ 	.word	0x0000b400


	//   ....[2]....
        /*0670*/ 	.word	0x0000b460


	//   ....[3]....
        /*0674*/ 	.word	0x0000e710


	//----- nvinfo : EIATTR_MAX_THREADS
	.align		4
.L_101:
        /*0678*/ 	.byte	0x04, 0x05
        /*067a*/ 	.short	(.L_103 - .L_102)
.L_102:
        /*067c*/ 	.word	0x00000180
        /*0680*/ 	.word	0x00000001
        /*0684*/ 	.word	0x00000001


	//----- nvinfo : EIATTR_CRS_STACK_SIZE
	.align		4
.L_103:
        /*0688*/ 	.byte	0x04, 0x1e
        /*068a*/ 	.short	(.L_105 - .L_104)
.L_104:
        /*068c*/ 	.word	0x00000000


	//----- nvinfo : EIATTR_CBANK_PARAM_SIZE
	.align		4
.L_105:
        /*0690*/ 	.byte	0x03, 0x19
        /*0692*/ 	.short	0x0bf0


	//----- nvinfo : EIATTR_PARAM_CBANK
	.align		4
        /*0694*/ 	.byte	0x04, 0x0a
        /*0696*/ 	.short	(.L_107 - .L_106)
	.align		4
.L_106:
        /*0698*/ 	.word	index@(.nv.constant0._ZN7cutlass13device_kernelIN5flash11enable_sm90INS1_16FlashAttnFwdSm90INS1_25CollectiveMainloopFwdSm90ILi2EN4cute5tupleIJNS5_1CILi1EEES8_S8_EEENS6_IJNS7_ILi128EEENS7_ILi112EEENS7_ILi192EEEEEELi192ENS_6half_tEfNS_4arch4Sm90ELb0ELb0ELb0ELb0ELb0ELb0ELb0ELb1ELb1ELb0ELb0ELb0EEENS1_21CollectiveEpilogueFwdINS6_IJSA_SC_SB_EEES9_SE_SG_Li256ELb0ELb0ELb0ELb0EEENS1_29StaticPersistentTileSchedulerILb0EEEEEEEEEvNT_6ParamsE)
        /*069c*/ 	.short	0x0210
        /*069e*/ 	.short	0x0bf0


	//----- nvinfo : EIATTR_SW_WAR
	.align		4
.L_107:
        /*06a0*/ 	.byte	0x04, 0x36
        /*06a2*/ 	.short	(.L_109 - .L_108)
.L_108:
        /*06a4*/ 	.word	0x00000008
.L_109:


//--------------------- .nv.info._ZN7cutlass13device_kernelIN5flash11enable_sm90INS1_16FlashAttnFwdSm90INS1_25CollectiveMainloopFwdSm90ILi2EN4cute5tupleIJNS5_1CILi2EEENS7_ILi1EEES9_EEENS6_IJNS7_ILi128EEENS7_ILi112EEENS7_ILi192EEEEEELi192ENS_6half_tEfNS_4arch4Sm90ELb0ELb0ELb0ELb0ELb0ELb0ELb0ELb1ELb1ELb0ELb0ELb0EEENS1_21CollectiveEpilogueFwdINS6_IJSB_SD_SC_EEESA_SF_SH_Li256ELb0ELb0ELb0ELb0EEENS1_29StaticPersistentTileSchedulerILb0EEEEEEEEEvNT_6ParamsE --------------------------
	.section	.nv.info._ZN7cutlass13device_kernelIN5flash11enable_sm90INS1_16FlashAttnFwdSm90INS1_25CollectiveMainloopFwdSm90ILi2EN4cute5tupleIJNS5_1CILi2EEENS7_ILi1EEES9_EEENS6_IJNS7_ILi128EEENS7_ILi112EEENS7_ILi192EEEEEELi192ENS_6half_tEfNS_4arch4Sm90ELb0ELb0ELb0ELb0ELb0ELb0ELb0ELb1ELb1ELb0ELb0ELb0EEENS1_21CollectiveEpilogueFwdINS6_IJSB_SD_SC_EEESA_SF_SH_Li256ELb0ELb0ELb0ELb0EEENS1_29StaticPersistentTileSchedulerILb0EEEEEEEEEvNT_6ParamsE,"",@"SHT_CUDA_INFO"
	.sectionflags	@""
	.align	4


	//----- nvinfo : EIATTR_CUDA_API_VERSION
	.align		4
        /*0000*/ 	.byte	0x04, 0x37
        /*0002*/ 	.short	(.L_111 - .L_110)
.L_110:
        /*0004*/ 	.word	0x00000082


	//----- nvinfo : EIATTR_KPARAM_INFO
	.align		4
.L_111:
        /*0008*/ 	.byte	0x04, 0x17
        /*000a*/ 	.short	(.L_113 - .L_112)
.L_112:
        /*000c*/ 	.word	0x00000000
        /*0010*/ 	.short	0x0000
        /*0012*/ 	.short	0x0070
        /*0014*/ 	.byte	0x00, 0xf0, 0x01, 0x2e


	//----- nvinfo : EIATTR_SPARSE_MMA_MASK
	.align		4
.L_113:
        /*0018*/ 	.byte	0x03, 0x50
        /*001a*/ 	.short	0x0000


	//----- nvinfo : EIATTR_MAXREG_COUNT
	.align		4
        /*001c*/ 	.byte	0x03, 0x1b
        /*001e*/ 	.short	0x00a8


	//----- nvinfo : EIATTR_NUM_BARRIERS
	.align		4
        /*0020*/ 	.byte	0x02, 0x4c
        /*0022*/ 	.byte	0x09
	.zero		1


	//----- nvinfo : EIATTR_EXTERNS
	.align		4
        /*0024*/ 	.byte	0x04, 0x0f
        /*0026*/ 	.short	(.L_115 - .L_114)


	//   ....[0]....
	.align		4
.L_114:
        /*0028*/ 	.word	index@(__assertfail)


	//----- nvinfo : EIATTR_ANNOTATIONS
	.align		4
.L_115:
        /*002c*/ 	.byte	0x04, 0x55
        /*002e*/ 	.short	(.L_117 - .L_116)


	//   ....[0]....
.L_116:
        /* <DEDUP_REMOVED lines=25> */
        /*01b4*/ 	.byte	0x30, 0xe5, 0x00, 0x00


	//----- nvinfo : EIATTR_MERCURY_ISA_VERSION
	.align		4
.L_117:
        /*01b8*/ 	.byte	0x03, 0x5f
        /*01ba*/ 	.short	0x0101


	//----- nvinfo : EIATTR_INT_WARP_WIDE_INSTR_OFFSETS
	.align		4
        /*01bc*/ 	.byte	0x04, 0x31
        /*01be*/ 	.short	(.L_119 - .L_118)


	//   ....[0]....
.L_118:
        /*01c0*/ 	.word	0x00000180


	//   ....[1]....
        /*01c4*/ 	.word	0x00000220


	//   ....[2]....
        /*01c8*/ 	.word	0x00000290


	//   ....[3]....
        /*01cc*/ 	.word	0x0000bac0


	//   ....[4]....
        /*01d0*/ 	.word	0x0000baf0


	//   ....[5]....
        /*01d4*/ 	.word	0x0000bbd0


	//   ....[6]....
        /*01d8*/ 	.word	0x0000bcb0


	//----- nvinfo : EIATTR_COOP_GROUP_MASK_REGIDS
	.align		4
.L_119:
        /*01dc*/ 	.byte	0x04, 0x29
        /*01de*/ 	.short	(.L_121 - .L_120)


	//   ....[0]....
.L_120:
        /*01e0*/ 	.word	0xffffffff


	//   ....[1]....
        /*01e4*/ 	.word	0xffffffff


	//   ....[2]....
        /*01e8*/ 	.word	0xffffffff


	//   ....[3]....
        /*01ec*/ 	.word	0xffffffff


	//   ....[4]....
        /*01f0*/ 	.word	0xffffffff


	//   ....[5]....
        /*01f4*/ 	.word	0xffffffff


	//   ....[6]....
        /*01f8*/ 	.word	0xffffffff


	//   ....[7]....
        /*01fc*/ 	.word	0xffffffff


	//   ....[8]....
        /*0200*/ 	.word	0xffffffff


	//   ....[9]....
        /*0204*/ 	.word	0xffffffff


	//   ....[10]....
        /*0208*/ 	.word	0xffffffff


	//   ....[11]....
        /*020c*/ 	.word	0xffffffff


	//   ....[12]....
        /*0210*/ 	.word	0xffffffff


	//   ....[13]....
        /*0214*/ 	.word	0xffffffff


	//   ....[14]....
        /*0218*/ 	.word	0xffffffff


	//   ....[15]....
        /*021c*/ 	.word	0xffffffff


	//   ....[16]....
        /*0220*/ 	.word	0xffffffff


	//   ....[17]....
        /*0224*/ 	.word	0xffffffff


	//   ....[18]....
        /*0228*/ 	.word	0xffffffff


	//   ....[19]....
        /*022c*/ 	.word	0xffffffff


	//   ....[20]....
        /*0230*/ 	.word	0xffffffff


	//   ....[21]....
        /*0234*/ 	.word	0xffffffff


	//   ....[22]....
        /*0238*/ 	.word	0xffffffff


	//   ....[23]....
        /*023c*/ 	.word	0xffffffff


	//   ....[24]....
        /*0240*/ 	.word	0x0500000f


	//   ....[25]....
        /*0244*/ 	.word	0x0500000f


	//----- nvinfo : EIATTR_COOP_GROUP_INSTR_OFFSETS
	.align		4
.L_121:
        /*0248*/ 	.byte	0x04, 0x28
        /*024a*/ 	.short	(.L_123 - .L_122)


	//   ....[0]....
.L_122:
        /*024c*/ 	.word	0x00000060


	//   ....[1]....
        /*0250*/ 	.word	0x00000190


	//   ....[2]....
        /*0254*/ 	.word	0x00000230


	//   ....[3]....
        /*0258*/ 	.word	0x00000410


	//   ....[4]....
        /*025c*/ 	.word	0x00000640


	//   ....[5]....
        /*0260*/ 	.word	0x00000890


	//   ....[6]....
        /*0264*/ 	.word	0x00000b10


	//   ....[7]....
        /*0268*/ 	.word	0x00000e40


	//   ....[8]....
        /*026c*/ 	.word	0x000012c0


	//   ....[9]....
        /*0270*/ 	.word	0x00004210


	//   ....[10]....
        /*0274*/ 	.word	0x00004310


	//   ....[11]....
        /*0278*/ 	.word	0x00004810


	//   ....[12]....
        /*027c*/ 	.word	0x00004860


	//   ....[13]....
        /*0280*/ 	.word	0x00008330


	//   ....[14]....
        /*0284*/ 	.word	0x00008340


	//   ....[15]....
        /*0288*/ 	.word	0x00008380


	//   ....[16]....
        /*028c*/ 	.word	0x00008390


	//   ....[17]....
        /*0290*/ 	.word	0x000098b0


	//   ....[18]....
        /*0294*/ 	.word	0x000098e0


	//   ....[19]....
        /*0298*/ 	.word	0x00009970


	//   ....[20]....
        /*029c*/ 	.word	0x00009990


	//   ....[21]....
        /*02a0*/ 	.word	0x0000ae30


	//   ....[22]....
        /*02a4*/ 	.word	0x0000b170


	//   ....[23]....
        /*02a8*/ 	.word	0x0000e4b0


	//   ....[24]....
        /*02ac*/ 	.word	0x0000e9a0


	//   ....[25]....
        /*02b0*/ 	.word	0x0000ee40


	//----- nvinfo : EIATTR_REG_RECONFIG
	.align		4
.L_123:
        /*02b4*/ 	.byte	0x01, 0x54
	.zero		2


	//----- nvinfo : EIATTR_SYSCALL_OFFSETS
	.align		4
        /*02b8*/ 	.byte	0x04, 0x46
        /*02ba*/ 	.short	(.L_125 - .L_124)


	//   ....[0]....
.L_124:
        /*02bc*/ 	.word	0x00001650


	//   ....[1]....
        /*02c0*/ 	.word	0x0000b6d0


	//   ....[2]....
        /*02c4*/ 	.word	0x0000b810


	//   ....[3]....
        /*02c8*/ 	.word	0x0000b910


	//----- nvinfo : EIATTR_MBARRIER_INSTR_OFFSETS
	.align		4
.L_125:
        /*02cc*/ 	.byte	0x04, 0x39
        /*02ce*/ 	.short	(.L_127 - .L_126)


	//   ....[0]....
.L_126:
        /*02d0*/ 	.word	0x000002b0
        /*02d4*/ 	.word	0x000000ff
        /*02d8*/ 	.word	0x00036800
        /*02dc*/ 	.short	0x0100
        /*02de*/ 	.byte	0x08
	.zero		1


	//   ....[1]....
        /*02e0*/ 	.word	0x000002c0
        /*02e4*/ 	.word	0x000000ff
        /*02e8*/ 	.word	0x00036820
        /*02ec*/ 	.short	0x0100
        /*02ee*/ 	.byte	0x08
	.zero		1


	//   ....[2]....
        /*02f0*/ 	.word	0x000003b0
        /*02f4*/ 	.word	0x000000ff
        /*02f8*/ 	.word	0x00036830
        /*02fc*/ 	.short	0x0100
        /*02fe*/ 	.byte	0x08
	.zero		1


	//   ....[3]....
        /*0300*/ 	.word	0x000003c0
        /*0304*/ 	.word	0x000000ff
        /*0308*/ 	.word	0x00036840
        /*030c*/ 	.short	0x0100
        /*030e*/ 	.byte	0x08
	.zero		1


	//   ....[4]....
        /*0310*/ 	.word	0x000003d0
        /*0314*/ 	.word	0x000000ff
        /*0318*/ 	.word	0x00036838
        /*031c*/ 	.short	0x0100
        /*031e*/ 	.byte	0x08
	.zero		1


	//   ....[5]....
        /*0320*/ 	.word	0x000003e0
        /*0324*/ 	.word	0x000000ff
        /*0328*/ 	.word	0x00036848
        /*032c*/ 	.short	0x0100
        /*032e*/ 	.byte	0x08
	.zero		1


	//   ....[6]....
        /*0330*/ 	.word	0x000005f0
        /*0334*/ 	.word	0x000000ff
        /*0338*/ 	.word	0x00036850
        /*033c*/ 	.short	0x0100
        /*033e*/ 	.byte	0x08
	.zero		1


	//   ....[7]....
        /*0340*/ 	.word	0x00000600
        /*0344*/ 	.word	0x000000ff
        /*0348*/ 	.word	0x00036860
        /*034c*/ 	.short	0x0100
        /*034e*/ 	.byte	0x08
	.zero		1


	//   ....[8]....
        /*0350*/ 	.word	0x00000610
        /*0354*/ 	.word	0x000000ff
        /*0358*/ 	.word	0x00036858
        /*035c*/ 	.short	0x0100
        /*035e*/ 	.byte	0x08
	.zero		1


	//   ....[9]....
        /*0360*/ 	.word	0x00000620
        /*0364*/ 	.word	0x000000ff
        /*0368*/ 	.word	0x00036868
        /*036c*/ 	.short	0x0100
        /*036e*/ 	.byte	0x08
	.zero		1


	//   ....[10]....
        /*0370*/ 	.word	0x00000840
        /*0374*/ 	.word	0x000000ff
        /*0378*/ 	.word	0x00036870
        /*037c*/ 	.short	0x0100
        /*037e*/ 	.byte	0x08
	.zero		1


	//   ....[11]....
        /*0380*/ 	.word	0x00000850
        /*0384*/ 	.word	0x000000ff
        /*0388*/ 	.word	0x00036880
        /*038c*/ 	.short	0x0100
        /*038e*/ 	.byte	0x08
	.zero		1


	//   ....[12]....
        /*0390*/ 	.word	0x00000860
        /*0394*/ 	.word	0x000000ff
        /*0398*/ 	.word	0x00036878
        /*039c*/ 	.short	0x0100
        /*039e*/ 	.byte	0x08
	.zero		1


	//   ....[13]....
        /*03a0*/ 	.word	0x00000870
        /*03a4*/ 	.word	0x000000ff
        /*03a8*/ 	.word	0x00036888
        /*03ac*/ 	.short	0x0100
        /*03ae*/ 	.byte	0x08
	.zero		1


	//   ....[14]....
        /*03b0*/ 	.word	0x00000ac0
        /*03b4*/ 	.word	0x000000ff
        /*03b8*/ 	.word	0x00036890
        /*03bc*/ 	.short	0x0100
        /*03be*/ 	.byte	0x08
	.zero		1


	//   ....[15]....
        /*03c0*/ 	.word	0x00000ad0
        /*03c4*/ 	.word	0x000000ff
        /*03c8*/ 	.word	0x000368a0
        /*03cc*/ 	.short	0x0100
        /*03ce*/ 	.byte	0x08
	.zero		1


	//   ....[16]....
        /*03d0*/ 	.word	0x00000ae0
        /*03d4*/ 	.word	0x000000ff
        /*03d8*/ 	.word	0x00036898
        /*03dc*/ 	.short	0x0100
        /*03de*/ 	.byte	0x08
	.zero		1


	//   ....[17]....
        /*03e0*/ 	.word	0x00000af0
        /*03e4*/ 	.word	0x000000ff
        /*03e8*/ 	.word	0x000368a8
        /*03ec*/ 	.short	0x0100
        /*03ee*/ 	.byte	0x08
	.zero		1


	//   ....[18]....
        /*03f0*/ 	.word	0x00000d90
        /*03f4*/ 	.word	0x000000ff
        /*03f8*/ 	.word	0x000368b0
        /*03fc*/ 	.short	0x0100
        /*03fe*/ 	.byte	0x08
	.zero		1


	//   ....[19]....
        /*0400*/ 	.word	0x00000da0
        /*0404*/ 	.word	0x000000ff
        /*0408*/ 	.word	0x000368c0
        /*040c*/ 	.short	0x0100
        /*040e*/ 	.byte	0x08
	.zero		1


	//   ....[20]....
        /*0410*/ 	.word	0x00000db0
        /*0414*/ 	.word	0x000000ff
        /*0418*/ 	.word	0x000368b8
        /*041c*/ 	.short	0x0100
        /*041e*/ 	.byte	0x08
	.zero		1


	//   ....[21]....
        /*0420*/ 	.word	0x00000dc0
        /*0424*/ 	.word	0x000000ff
        /*0428*/ 	.word	0x000368c8
        /*042c*/ 	.short	0x0100
        /*042e*/ 	.byte	0x08
	.zero		1


	//   ....[22]....
        /*0430*/ 	.word	0x000016a0
        /*0434*/ 	.word	0x000000ff
        /*0438*/ 	.word	0x00036800
        /*043c*/ 	.short	0x010a
        /*043e*/ 	.byte	0x04
	.zero		1


	//   ....[23]....
        /*0440*/ 	.word	0x00001730
        /*0444*/ 	.word	0x00000002
        /*0448*/ 	.word	0x00036830
        /*044c*/ 	.short	0x010a
        /*044e*/ 	.byte	0x3f
	.zero		1


	//   ....[24]....
        /*0450*/ 	.word	0x00001770
        /*0454*/ 	.word	0x00000002
        /*0458*/ 	.word	0x00036830
        /*045c*/ 	.short	0x010a
        /*045e*/ 	.byte	0x3f
	.zero		1


	//   ....[25]....
        /*0460*/ 	.word	0x00004ae0
        /*0464*/ 	.word	0x00000002
        /*0468*/ 	.word	0x00000000
        /*046c*/ 	.short	0x0101
        /*046e*/ 	.byte	0x3f
	.zero		1


	//   ....[26]....
        /*0470*/ 	.word	0x00005690
        /*0474*/ 	.word	0x000000ff
        /*0478*/ 	.word	0x00036830
        /*047c*/ 	.short	0x010a
        /*047e*/ 	.byte	0x27
	.zero		1


	//   ....[27]....
        /*0480*/ 	.word	0x000056d0
        /*0484*/ 	.word	0x000000ff
        /*0488*/ 	.word	0x00036830
        /*048c*/ 	.short	0x010a
        /*048e*/ 	.byte	0x27
	.zero		1


	//   ....[28]....
        /*0490*/ 	.word	0x00007c70
        /*0494*/ 	.word	0x000000ff
        /*0498*/ 	.word	0x00036850
        /*049c*/ 	.short	0x010a
        /*049e*/ 	.byte	0x05
	.zero		1


	//   ....[29]....
        /*04a0*/ 	.word	0x00007cb0
        /*04a4*/ 	.word	0x000000ff
        /*04a8*/ 	.word	0x00036850
        /*04ac*/ 	.short	0x010a
        /*04ae*/ 	.byte	0x05
	.zero		1


	//   ....[30]....
        /*04b0*/ 	.word	0x00008d30
        /*04b4*/ 	.word	0x00000005
        /*04b8*/ 	.word	0x00000000
        /*04bc*/ 	.short	0x0101
        /*04be*/ 	.byte	0x3f
	.zero		1


	//   ....[31]....
        /*04c0*/ 	.word	0x00009170
        /*04c4*/ 	.word	0x0000007a
        /*04c8*/ 	.word	0x00000000
        /*04cc*/ 	.short	0x0101
        /*04ce*/ 	.byte	0x3f
	.zero		1


	//   ....[32]....
        /*04d0*/ 	.word	0x00009820
        /*04d4*/ 	.word	0x000000ff
        /*04d8*/ 	.word	0x00036850
        /*04dc*/ 	.short	0x010a
        /*04de*/ 	.byte	0x05
	.zero		1


	//   ....[33]....
        /*04e0*/ 	.word	0x00009860
        /*04e4*/ 	.word	0x000000ff
        /*04e8*/ 	.word	0x00036850
        /*04ec*/ 	.short	0x010a
        /*04ee*/ 	.byte	0x05
	.zero		1


	//   ....[34]....
        /*04f0*/ 	.word	0x0000a800
        /*04f4*/ 	.word	0x00000004
        /*04f8*/ 	.word	0x00000000
        /*04fc*/ 	.short	0x0101
        /*04fe*/ 	.byte	0x3f
	.zero		1


	//   ....[35]....
        /*0500*/ 	.word	0x0000b060
        /*0504*/ 	.word	0x000000ff
        /*0508*/ 	.word	0x00000000
        /*050c*/ 	.short	0x0101
        /*050e*/ 	.byte	0x07
	.zero		1


	//   ....[36]....
        /*0510*/ 	.word	0x0000b070
        /*0514*/ 	.word	0x000000ff
        /*0518*/ 	.word	0x00000000
        /*051c*/ 	.short	0x0101
        /*051e*/ 	.byte	0x06
	.zero		1


	//   ....[37]....
        /*0520*/ 	.word	0x0000c030
        /*0524*/ 	.word	0x00000005
        /*0528*/ 	.word	0x00036840
        /*052c*/ 	.short	0x010a
        /*052e*/ 	.byte	0x3f
	.zero		1


	//   ....[38]....
        /*0530*/ 	.word	0x0000c5f0
        /*0534*/ 	.word	0x0000000a
        /*0538*/ 	.word	0x00036820
        /*053c*/ 	.short	0x010a
        /*053e*/ 	.byte	0x3f
	.zero		1


	//   ....[39]....
        /*0540*/ 	.word	0x0000c8e0
        /*0544*/ 	.word	0x00000002
        /*0548*/ 	.word	0x00036840
        /*054c*/ 	.short	0x010a
        /*054e*/ 	.byte	0x3f
	.zero		1


	//   ....[40]....
        /*0550*/ 	.word	0x0000cbe0
        /*0554*/ 	.word	0x00000002
        /*0558*/ 	.word	0x00036860
        /*055c*/ 	.short	0x010a
        /*055e*/ 	.byte	0x3f
	.zero		1


	//   ....[41]....
        /*0560*/ 	.word	0x0000d160
        /*0564*/ 	.word	0x00000002
        /*0568*/ 	.word	0x00036840
        /*056c*/ 	.short	0x010a
        /*056e*/ 	.byte	0x3f
	.zero		1


	//   ....[42]....
        /*0570*/ 	.word	0x0000d460
        /*0574*/ 	.word	0x00000002
        /*0578*/ 	.word	0x00036860
        /*057c*/ 	.short	0x010a
        /*057e*/ 	.byte	0x3f
	.zero		1


	//   ....[43]....
        /*0580*/ 	.word	0x0000d960
        /*0584*/ 	.word	0x00000002
        /*0588*/ 	.word	0x00036840
        /*058c*/ 	.short	0x010a
        /*058e*/ 	.byte	0x3f
	.zero		1


	//   ....[44]....
        /*0590*/ 	.word	0x0000dc60
        /*0594*/ 	.word	0x00000002
        /*0598*/ 	.word	0x00036860
        /*059c*/ 	.short	0x010a
        /*059e*/ 	.byte	0x3f
	.zero		1


	//   ....[45]....
        /*05a0*/ 	.word	0x0000dff0
        /*05a4*/ 	.word	0x00000002
        /*05a8*/ 	.word	0x00036860
        /*05ac*/ 	.short	0x010a
        /*05ae*/ 	.byte	0x3f
	.zero		1


	//   ....[46]....
        /*05b0*/ 	.word	0x0000e430
        /*05b4*/ 	.word	0x00000000
        /*05b8*/ 	.word	0x00036820
        /*05bc*/ 	.short	0x010a
        /*05be*/ 	.byte	0x3f
	.zero		1


	//   ....[47]....
        /*05c0*/ 	.word	0x0000e5d0
        /*05c4*/ 	.word	0x00000006
        /*05c8*/ 	.word	0x00000000
        /*05cc*/ 	.short	0x010a
        /*05ce*/ 	.byte	0x3f
	.zero		1


	//   ....[48]....
        /*05d0*/ 	.word	0x0000e640
        /*05d4*/ 	.word	0x00000003
        /*05d8*/ 	.word	0x00000000
        /*05dc*/ 	.short	0x010a
        /*05de*/ 	.byte	0x3f
	.zero		1


	//   ....[49]....
        /*05e0*/ 	.word	0x0000e6a0
        /*05e4*/ 	.word	0x00000010
        /*05e8*/ 	.word	0x00000000
        /*05ec*/ 	.short	0x010a
        /*05ee*/ 	.byte	0x3f
	.zero		1


	//   ....[50]....
        /*05f0*/ 	.word	0x0000e6d0
        /*05f4*/ 	.word	0x00000003
        /*05f8*/ 	.word	0x00000000
        /*05fc*/ 	.short	0x010a
        /*05fe*/ 	.byte	0x3f
	.zero		1


	//   ....[51]....
        /*0600*/ 	.word	0x0000e750
        /*0604*/ 	.word	0x00000003
        /*0608*/ 	.word	0x00036800
        /*060c*/ 	.short	0x010a
        /*060e*/ 	.byte	0x3f
	.zero		1


	//   ....[52]....
        /*0610*/ 	.word	0x0000e7a0
        /*0614*/ 	.word	0x00000002
        /*0618*/ 	.word	0x00036830
        /*061c*/ 	.short	0x010a
        /*061e*/ 	.byte	0x3f
	.zero		1


	//   ....[53]....
        /*0620*/ 	.word	0x0000e800
        /*0624*/ 	.word	0x00000003
        /*0628*/ 	.word	0x00036830
        /*062c*/ 	.short	0x010a
        /*062e*/ 	.byte	0x3f
	.zero		1


	//   ....[54]....
        /*0630*/ 	.word	0x0000e860
        /*0634*/ 	.word	0x00000003
        /*0638*/ 	.word	0x00036850
        /*063c*/ 	.short	0x010a
        /*063e*/ 	.byte	0x3f
	.zero		1


	//   ....[55]....
        /*0640*/ 	.word	0x0000e8c0
        /*0644*/ 	.word	0x00000007
        /*0648*/ 	.word	0x00036850
        /*064c*/ 	.short	0x010a
        /*064e*/ 	.byte	0x3f
	.zero		1


	//   ....[56]....
        /*0650*/ 	.word	0x0000ea60
        /*0654*/ 	.word	0x00000005
        /*0658*/ 	.word	0x00036840
        /*065c*/ 	.short	0x010a
        /*065e*/ 	.byte	0x3f
	.zero		1


	//   ....[57]....
        /*0660*/ 	.word	0x0000eae0
        /*0664*/ 	.word	0x00000007
        /*0668*/ 	.word	0x00036820
        /*066c*/ 	.short	0x010a
        /*066e*/ 	.byte	0x3f
	.zero		1


	//   ....[58]....
        /*0670*/ 	.word	0x0000eb30
        /*0674*/ 	.word	0x00000002
        /*0678*/ 	.word	0x00036840
        /*067c*/ 	.short	0x010a
        /*067e*/ 	.byte	0x3f
	.zero		1


	//   ....[59]....
        /*0680*/ 	.word	0x0000eb80
        /*0684*/ 	.word	0x00000002
        /*0688*/ 	.word	0x00036860
        /*068c*/ 	.short	0x010a
        /*068e*/ 	.byte	0x3f
	.zero		1


	//   ....[60]....
        /*0690*/ 	.word	0x0000ebd0
        /*0694*/ 	.word	0x00000002
        /*0698*/ 	.word	0x00036840
        /*069c*/ 	.short	0x010a
        /*069e*/ 	.byte	0x3f
	.zero		1


	//   ....[61]....
        /*06a0*/ 	.word	0x0000ec20
        /*06a4*/ 	.word	0x00000002
        /*06a8*/ 	.word	0x00036860
        /*06ac*/ 	.short	0x010a
        /*06ae*/ 	.byte	0x3f
	.zero		1


	//   ....[62]....
        /*06b0*/ 	.word	0x0000ec70
        /*06b4*/ 	.word	0x00000002
        /*06b8*/ 	.word	0x00036840
        /*06bc*/ 	.short	0x010a
        /*06be*/ 	.byte	0x3f
	.zero		1


	//   ....[63]....
        /*06c0*/ 	.word	0x0000ecc0
        /*06c4*/ 	.word	0x00000002
        /*06c8*/ 	.word	0x00036860
        /*06cc*/ 	.short	0x010a
        /*06ce*/ 	.byte	0x3f
	.zero		1


	//   ....[64]....
        /*06d0*/ 	.word	0x0000ed10
        /*06d4*/ 	.word	0x00000002
        /*06d8*/ 	.word	0x00036860
        /*06dc*/ 	.short	0x010a
        /*06de*/ 	.byte	0x3f
	.zero		1


	//   ....[65]....
        /*06e0*/ 	.word	0x0000ed60
        /*06e4*/ 	.word	0x00000000
        /*06e8*/ 	.word	0x00036820
        /*06ec*/ 	.short	0x010a
        /*06ee*/ 	.byte	0x3f
	.zero		1


	//   ....[66]....
        /*06f0*/ 	.word	0x0000ef00
        /*06f4*/ 	.word	0x00000006
        /*06f8*/ 	.word	0x00000000
        /*06fc*/ 	.short	0x010a
        /*06fe*/ 	.byte	0x3f
	.zero		1


	//   ....[67]....
        /*0700*/ 	.word	0x0000ef50
        /*0704*/ 	.word	0x00000003
        /*0708*/ 	.word	0x00000000
        /*070c*/ 	.short	0x010a
        /*070e*/ 	.byte	0x3f
	.zero		1


	//   ....[68]....
        /*0710*/ 	.word	0x0000efa0
        /*0714*/ 	.word	0x00000010
        /*0718*/ 	.word	0x00000000
        /*071c*/ 	.short	0x010a
        /*071e*/ 	.byte	0x3f
	.zero		1


	//----- nvinfo : EIATTR_NUM_MBARRIERS
	.align		4
.L_127:
        /*0720*/ 	.byte	0x03, 0x38
        /*0722*/ 	.short	0x0016


	//----- nvinfo : EIATTR_EXIT_INSTR_OFFSETS
	.align		4
        /*0724*/ 	.byte	0x04, 0x1c
        /*0726*/ 	.short	(.L_129 - .L_128)


	//   ....[0]....
.L_128:
        /*0728*/ 	.word	0x00000f60


	//   ....[1]....
        /*072c*/ 	.word	0x0000b130


	//   ....[2]....
        /*0730*/ 	.word	0x0000b190


	//   ....[3]....
        /*0734*/ 	.word	0x0000e720


	//----- nvinfo : EIATTR_MAX_THREADS
	.align		4
.L_129:
        /*0738*/ 	.byte	0x04, 0x05
        /*073a*/ 	.short	(.L_131 - .L_130)
.L_130:
        /*073c*/ 	.word	0x00000180
        /*0740*/ 	.word	0x00000001
        /*0744*/ 	.word	0x00000001


	//----- nvinfo : EIATTR_CRS_STACK_SIZE
	.align		4
.L_131:
        /*0748*/ 	.byte	0x04, 0x1e
        /*074a*/ 	.short	(.L_133 - .L_132)
.L_132:
        /*074c*/ 	.word	0x00000000


	//----- nvinfo : EIATTR_CBANK_PARAM_SIZE
	.align		4
.L_133:
        /*0750*/ 	.byte	0x03, 0x19
        /*0752*/ 	.short	0x0bf0


	//----- nvinfo : EIATTR_PARAM_CBANK
	.align		4
        /*0754*/ 	.byte	0x04, 0x0a
        /*0756*/ 	.short	(.L_135 - .L_134)
	.align		4
.L_134:
        /*0758*/ 	.word	index@(.nv.constant0._ZN7cutlass13device_kernelIN5flash11enable_sm90INS1_16FlashAttnFwdSm90INS1_25CollectiveMainloopFwdSm90ILi2EN4cute5tupleIJNS5_1CILi2EEENS7_ILi1EEES9_EEENS6_IJNS7_ILi128EEENS7_ILi112EEENS7_ILi192EEEEEELi192ENS_6half_tEfNS_4arch4Sm90ELb0ELb0ELb0ELb0ELb0ELb0ELb0ELb1ELb1ELb0ELb0ELb0EEENS1_21CollectiveEpilogueFwdINS6_IJSB_SD_SC_EEESA_SF_SH_Li256ELb0ELb0ELb0ELb0EEENS1_29StaticPersistentTileSchedulerILb0EEEEEEEEEvNT_6ParamsE)
        /*075c*/ 	.short	0x0210
        /*075e*/ 	.short	0x0bf0


	//----- nvinfo : EIATTR_SW_WAR
	.align		4
.L_135:
        /*0760*/ 	.byte	0x04, 0x36
        /*0762*/ 	.short	(.L_137 - .L_136)
.L_136:
        /*0764*/ 	.word	0x00000008
.L_137:


//--------------------- .nv.info._ZN7cutlass13device_kernelIN5flash11enable_sm90INS1_16FlashAttnFwdSm90INS1_25CollectiveMainloopFwdSm90ILi2EN4cute5tupleIJNS5_1CILi1EEES8_S8_EEENS6_IJNS7_ILi128EEENS7_ILi112EEENS7_ILi192EEEEEELi192ENS_6half_tEfNS_4arch4Sm90ELb0ELb0ELb0ELb1ELb0ELb0ELb0ELb1ELb1ELb0ELb0ELb0EEENS1_21CollectiveEpilogueFwdINS6_IJSA_SC_SB_EEES9_SE_SG_Li256ELb1ELb0ELb0ELb0EEENS1_36VarlenDynamicPersistentTileSchedulerILi128ELi112ELi256ELi32ELb0ELb0ELb1ELb0ELb1ELb1EEEEEEEEEvNT_6ParamsE --------------------------
	.section	.nv.info._ZN7cutlass13device_kernelIN5flash11enable_sm90INS1_16FlashAttnFwdSm90INS1_25CollectiveMainloopFwdSm90ILi2EN4cute5tupleIJNS5_1CILi1EEES8_S8_EEENS6_IJNS7_ILi128EEENS7_ILi112EEENS7_ILi192EEEEEELi192ENS_6half_tEfNS_4arch4Sm90ELb0ELb0ELb0ELb1ELb0ELb0ELb0ELb1ELb1ELb0ELb0ELb0EEENS1_21CollectiveEpilogueFwdINS6_IJSA_SC_SB_EEES9_SE_SG_Li256ELb1ELb0ELb0ELb0EEENS1_36VarlenDynamicPersistentTileSchedulerILi128ELi112ELi256ELi32ELb0ELb0ELb1ELb0ELb1ELb1EEEEEEEEEvNT_6ParamsE,"",@"SHT_CUDA_INFO"
	.sectionflags	@""
	.align	4


	//----- nvinfo : EIATTR_CUDA_API_VERSION
	.align		4
        /*0000*/ 	.byte	0x04, 0x37
        /*0002*/ 	.short	(.L_139 - .L_138)
.L_138:
        /*0004*/ 	.word	0x00000082


	//----- nvinfo : EIATTR_KPARAM_INFO
	.align		4
.L_139:
        /*0008*/ 	.byte	0x04, 0x17
        /*000a*/ 	.short	(.L_141 - .L_140)
.L_140:
        /*000c*/ 	.word	0x00000000
        /*0010*/ 	.short	0x0000
        /*0012*/ 	.short	0x0070
        /*0014*/ 	.byte	0x00, 0xf0, 0x01, 0x28


	//----- nvinfo : EIATTR_SPARSE_MMA_MASK
	.align		4
.L_141:
        /*0018*/ 	.byte	0x03, 0x50
        /*001a*/ 	.short	0x0000


	//----- nvinfo : EIATTR_MAXREG_COUNT
	.align		4
        /*001c*/ 	.byte	0x03, 0x1b
        /*001e*/ 	.short	0x00a8


	//----- nvinfo : EIATTR_NUM_BARRIERS
	.align		4
        /*0020*/ 	.byte	0x02, 0x4c
        /*0022*/ 	.byte	0x09
	.zero		1


	//----- nvinfo : EIATTR_EXTERNS
	.align		4
        /*0024*/ 	.byte	0x04, 0x0f
        /*0026*/ 	.short	(.L_143 - .L_142)


	//   ....[0]....
	.align		4
.L_142:
        /*0028*/ 	.word	index@(__assertfail)


	//----- nvinfo : EIATTR_ANNOTATIONS
	.align		4
.L_143:
        /*002c*/ 	.byte	0x04, 0x55
        /*002e*/ 	.short	(.L_145 - .L_144)


	//   ....[0]....
.L_144:
        /* <DEDUP_REMOVED lines=39> */


	//----- nvinfo : EIATTR_MERCURY_ISA_VERSION
	.align		4
.L_145:
        /*0290*/ 	.byte	0x03, 0x5f
        /*0292*/ 	.short	0x0101


	//----- nvinfo : EIATTR_UNUSED_LOAD_BYTE_OFFSET
	.align		4
        /*0294*/ 	.byte	0x04, 0x44
        /*0296*/ 	.short	(.L_147 - .L_146)


	//   ....[0]....
.L_146:
        /*0298*/ 	.word	0x00000a20
        /*029c*/ 	.word	0x0000fff0


	//   ....[1]....
        /*02a0*/ 	.word	0x0000a6d0
        /*02a4*/ 	.word	0x0000fff0


	//----- nvinfo : EIATTR_INT_WARP_WIDE_INSTR_OFFSETS
	.align		4
.L_147:
        /*02a8*/ 	.byte	0x04, 0x31
        /*02aa*/ 	.short	(.L_149 - .L_148)


	//   ....[0]....
.L_148:
        /*02ac*/ 	.word	0x00000150


	//   ....[1]....
        /*02b0*/ 	.word	0x00000190


	//   ....[2]....
        /*02b4*/ 	.word	0x00000250


	//   ....[3]....
        /*02b8*/ 	.word	0x0000d900


	//   ....[4]....
        /*02bc*/ 	.word	0x0000d990


	//   ....[5]....
        /*02c0*/ 	.word	0x0000de10


	//   ....[6]....
        /*02c4*/ 	.word	0x0000de40


	//   ....[7]....
        /*02c8*/ 	.word	0x0000e050


	//   ....[8]....
        /*02cc*/ 	.word	0x0000e140


	//   ....[9]....
        /*02d0*/ 	.word	0x00010570


	//   ....[10]....
        /*02d4*/ 	.word	0x00010600


	//----- nvinfo : EIATTR_COOP_GROUP_MASK_REGIDS
	.align		4
.L_149:
        /*02d8*/ 	.byte	0x04, 0x29
        /*02da*/ 	.short	(.L_151 - .L_150)


	//   ....[0]....
.L_150:
        /*02dc*/ 	.word	0xffffffff


	//   ....[1]....
        /*02e0*/ 	.word	0xffffffff


	//   ....[2]....
        /*02e4*/ 	.word	0xffffffff


	//   ....[3]....
        /*02e8*/ 	.word	0xffffffff


	//   ....[4]....
        /*02ec*/ 	.word	0xffffffff


	//   ....[5]....
        /*02f0*/ 	.word	0xffffffff


	//   ....[6]....
        /*02f4*/ 	.word	0xffffffff


	//   ....[7]....
        /*02f8*/ 	.word	0xffffffff


	//   ....[8]....
        /*02fc*/ 	.word	0xffffffff


	//   ....[9]....
        /*0300*/ 	.word	0xffffffff


	//   ....[10]....
        /*0304*/ 	.word	0xffffffff


	//   ....[11]....
        /*0308*/ 	.word	0xffffffff


	//   ....[12]....
        /*030c*/ 	.word	0xffffffff


	//   ....[13]....
        /*0310*/ 	.word	0xffffffff


	//   ....[14]....
        /*0314*/ 	.word	0xffffffff


	//   ....[15]....
        /*0318*/ 	.word	0xffffffff


	//   ....[16]....
        /*031c*/ 	.word	0xffffffff


	//   ....[17]....
        /*0320*/ 	.word	0xffffffff


	//   ....[18]....
        /*0324*/ 	.word	0xffffffff


	//   ....[19]....
        /*0328*/ 	.word	0xffffffff


	//   ....[20]....
        /*032c*/ 	.word	0xffffffff


	//   ....[21]....
        /*0330*/ 	.word	0xffffffff


	//   ....[22]....
        /*0334*/ 	.word	0xffffffff


	//   ....[23]....
        /*0338*/ 	.word	0xffffffff


	//   ....[24]....
        /*033c*/ 	.word	0xffffffff


	//   ....[25]....
        /*0340*/ 	.word	0xffffffff


	//   ....[26]....
        /*0344*/ 	.word	0xffffffff


	//   ....[27]....
        /*0348*/ 	.word	0xffffffff


	//   ....[28]....
        /*034c*/ 	.word	0xffffffff


	//   ....[29]....
        /*0350*/ 	.word	0xffffffff


	//   ....[30]....
        /*0354*/ 	.word	0xffffffff


	//   ....[31]....
        /*0358*/ 	.word	0xffffffff


	//   ....[32]....
        /*035c*/ 	.word	0xffffffff


	//   ....[33]....
        /*0360*/ 	.word	0xffffffff


	//   ....[34]....
        /*0364*/ 	.word	0xffffffff


	//   ....[35]....
        /*0368*/ 	.word	0xffffffff


	//   ....[36]....
        /*036c*/ 	.word	0xffffffff


	//   ....[37]....
        /*0370*/ 	.word	0xffffffff


	//   ....[38]....
        /*0374*/ 	.word	0xffffffff


	//   ....[39]....
        /*0378*/ 	.word	0xffffffff


	//   ....[40]....
        /*037c*/ 	.word	0xffffffff


	//   ....[41]....
        /*0380*/ 	.word	0xffffffff


	//   ....[42]....
        /*0384*/ 	.word	0xffffffff


	//   ....[43]....
        /*0388*/ 	.word	0xffffffff


	//   ....[44]....
        /*038c*/ 	.word	0xffffffff


	//   ....[45]....
        /*0390*/ 	.word	0xffffffff


	//   ....[46]....
        /*0394*/ 	.word	0xffffffff


	//   ....[47]....
        /*0398*/ 	.word	0xffffffff


	//   ....[48]....
        /*039c*/ 	.word	0xffffffff


	//   ....[49]....
        /*03a0*/ 	.word	0xffffffff


	//   ....[50]....
        /*03a4*/ 	.word	0xffffffff


	//   ....[51]....
        /*03a8*/ 	.word	0xffffffff


	//   ....[52]....
        /*03ac*/ 	.word	0xffffffff


	//   ....[53]....
        /*03b0*/ 	.word	0xffffffff


	//   ....[54]....
        /*03b4*/ 	.word	0x0500000f


	//   ....[55]....
        /*03b8*/ 	.word	0x0500000f


	//   ....[56]....
        /*03bc*/ 	.word	0x0500000f


	//   ....[57]....
        /*03c0*/ 	.word	0x0500000f


	//   ....[58]....
        /*03c4*/ 	.word	0x0500000f


	//   ....[59]....
        /*03c8*/ 	.word	0x0500000f


	//   ....[60]....
        /*03cc*/ 	.word	0x0500000f


	//   ....[61]....
        /*03d0*/ 	.word	0x0500000f


	//   ....[62]....
        /*03d4*/ 	.word	0x0500000f


	//   ....[63]....
        /*03d8*/ 	.word	0x0500000f


	//   ....[64]....
        /*03dc*/ 	.word	0x0500000f


	//   ....[65]....
        /*03e0*/ 	.word	0x0500000f


	//   ....[66]....
        /*03e4*/ 	.word	0x0500000f


	//   ....[67]....
        /*03e8*/ 	.word	0x0500000f


	//   ....[68]....
        /*03ec*/ 	.word	0x0500000f


	//   ....[69]....
        /*03f0*/ 	.word	0x0500000f


	//   ....[70]....
        /*03f4*/ 	.word	0x0500000f


	//   ....[71]....
        /*03f8*/ 	.word	0x0500000f


	//   ....[72]....
        /*03fc*/ 	.word	0x0500000f


	//----- nvinfo : EIATTR_COOP_GROUP_INSTR_OFFSETS
	.align		4
.L_151:
        /*0400*/ 	.byte	0x04, 0x28
        /*0402*/ 	.short	(.L_153 - .L_152)


	//   ....[0]....
.L_152:
        /*0404*/ 	.word	0x00000060


	//   ....[1]....
        /*0408*/ 	.word	0x00000160


	//   ....[2]....
        /*040c*/ 	.word	0x00000260


	//   ....[3]....
        /*0410*/ 	.word	0x000003d0


	//   ....[4]....
        /*0414*/ 	.word	0x00000530


	//   ....[5]....
        /*0418*/ 	.word	0x00000650


	//   ....[6]....
        /*041c*/ 	.word	0x000007b0


	//   ....[7]....
        /*0420*/ 	.word	0x00001380


	//   ....[8]....
        /*0424*/ 	.word	0x000042d0


	//   ....[9]....
        /*0428*/ 	.word	0x00004340


	//   ....[10]....
        /*042c*/ 	.word	0x00004810


	//   ....[11]....
        /*0430*/ 	.word	0x00004870


	//   ....[12]....
        /*0434*/ 	.word	0x000082d0


	//   ....[13]....
        /*0438*/ 	.word	0x00008300


	//   ....[14]....
        /*043c*/ 	.word	0x00008550


	//   ....[15]....
        /*0440*/ 	.word	0x00008570


	//   ....[16]....
        /*0444*/ 	.word	0x00009b40


	//   ....[17]....
        /*0448*/ 	.word	0x00009c00


	//   ....[18]....
        /*044c*/ 	.word	0x00009ed0


	//   ....[19]....
        /*0450*/ 	.word	0x00009ee0


	//   ....[20]....
        /*0454*/ 	.word	0x0000ca60


	//   ....[21]....
        /*0458*/ 	.word	0x0000cbf0


	//   ....[22]....
        /*045c*/ 	.word	0x0000cc20


	//   ....[23]....
        /*0460*/ 	.word	0x0000cc60


	//   ....[24]....
        /*0464*/ 	.word	0x0000ccc0


	//   ....[25]....
        /*0468*/ 	.word	0x0000cd20


	//   ....[26]....
        /*046c*/ 	.word	0x0000cd60


	//   ....[27]....
        /*0470*/ 	.word	0x0000cf10


	//   ....[28]....
        /*0474*/ 	.word	0x0000cf70


	//   ....[29]....
        /*0478*/ 	.word	0x0000cfb0


	//   ....[30]....
        /*047c*/ 	.word	0x0000cff0


	//   ....[31]....
        /*0480*/ 	.word	0x0000d020


	//   ....[32]....
        /*0484*/ 	.word	0x0000d050


	//   ....[33]....
        /*0488*/ 	.word	0x0000d0e0


	//   ....[34]....
        /*048c*/ 	.word	0x0000d110


	//   ....[35]....
        /*0490*/ 	.word	0x0000d1a0


	//   ....[36]....
        /*0494*/ 	.word	0x00010a80


	//   ....[37]....
        /*0498*/ 	.word	0x00010a90


	//   ....[38]....
        /*049c*/ 	.word	0x00010ba0


	//   ....[39]....
        /*04a0*/ 	.word	0x00010c00


	//   ....[40]....
        /*04a4*/ 	.word	0x00010c40


	//   ....[41]....
        /*04a8*/ 	.word	0x00010c80


	//   ....[42]....
        /*04ac*/ 	.word	0x00010cb0


	//   ....[43]....
        /*04b0*/ 	.word	0x00010ce0


	//   ....[44]....
        /*04b4*/ 	.word	0x00010e70


	//   ....[45]....
        /*04b8*/ 	.word	0x00010ed0


	//   ....[46]....
        /*04bc*/ 	.word	0x00010f10


	//   ....[47]....
        /*04c0*/ 	.word	0x00010f50


	//   ....[48]....
        /*04c4*/ 	.word	0x00010f80


	//   ....[49]....
        /*04c8*/ 	.word	0x00010fb0


	//   ....[50]....
        /*04cc*/ 	.word	0x00011070


	//   ....[51]....
        /*04d0*/ 	.word	0x00011090


	//   ....[52]....
        /*04d4*/ 	.word	0x00011100


	//   ....[53]....
        /*04d8*/ 	.word	0x00011550


	//   ....[54]....
        /*04dc*/ 	.word	0x00011a20


	//   ....[55]....
        /*04e0*/ 	.word	0x00011e40


	//   ....[56]....
        /*04e4*/ 	.word	0x00011ed0


	//   ....[57]....
        /*04e8*/ 	.word	0x00011f70


	//   ....[58]....
        /*04ec*/ 	.word	0x00012020


	//   ....[59]....
        /*04f0*/ 	.word	0x000120a0


	//   ....[60]....
        /*04f4*/ 	.word	0x00012120


	//   ....[61]....
        /*04f8*/ 	.word	0x000121a0


	//   ....[62]....
        /*04fc*/ 	.word	0x00012220


	//   ....[63]....
        /*0500*/ 	.word	0x000122b0


	//   ....[64]....
        /*0504*/ 	.word	0x00012360


	//   ....[65]....
        /*0508*/ 	.word	0x000123e0


	//   ....[66]....
        /*050c*/ 	.word	0x00012460


	//   ....[67]....
        /*0510*/ 	.word	0x000124e0


	//   ....[68]....
        /*0514*/ 	.word	0x00012560


	//   ....[69]....
        /*0518*/ 	.word	0x000125d0


	//   ....[70]....
        /*051c*/ 	.word	0x00012670


	//   ....[71]....
        /*0520*/ 	.word	0x00012700


	//   ....[72]....
        /*0524*/ 	.word	0x00012820


	//----- nvinfo : EIATTR_REG_RECONFIG
	.align		4
.L_153:
        /*0528*/ 	.byte	0x01, 0x54
	.zero		2


	//----- nvinfo : EIATTR_SYSCALL_OFFSETS
	.align		4
        /*052c*/ 	.byte	0x04, 0x46
        /*052e*/ 	.short	(.L_155 - .L_154)


	//   ....[0]....
.L_154:
        /*0530*/ 	.word	0x00001560


	//   ....[1]....
        /*0534*/ 	.word	0x0000db20


	//   ....[2]....
        /*0538*/ 	.word	0x0000dc60


	//   ....[3]....
        /*053c*/ 	.word	0x0000dd60


	//----- nvinfo : EIATTR_MBARRIER_INSTR_OFFSETS
	.align		4
.L_155:
        /*0540*/ 	.byte	0x04, 0x39
        /*0542*/ 	.short	(.L_157 - .L_156)


	//   ....[0]....
.L_156:
        /*0544*/ 	.word	0x00000280
        /*0548*/ 	.word	0x000000ff
        /*054c*/ 	.word	0x00036800
        /*0550*/ 	.short	0x0100
        /*0552*/ 	.byte	0x08
	.zero		1


	//   ....[1]....
        /*0554*/ 	.word	0x00000290
        /*0558*/ 	.word	0x000000ff
        /*055c*/ 	.word	0x00036820
        /*0560*/ 	.short	0x0100
        /*0562*/ 	.byte	0x08
	.zero		1


	//   ....[2]....
        /*0564*/ 	.word	0x00000380
        /*0568*/ 	.word	0x000000ff
        /*056c*/ 	.word	0x00036830
        /*0570*/ 	.short	0x0100
        /*0572*/ 	.byte	0x08
	.zero		1


	//   ....[3]....
        /*0574*/ 	.word	0x00000390
        /*0578*/ 	.word	0x000000ff
        /*057c*/ 	.word	0x00036840
        /*0580*/ 	.short	0x0100
        /*0582*/ 	.byte	0x08
	.zero		1


	//   ....[4]....
        /*0584*/ 	.word	0x000003a0
        /*0588*/ 	.word	0x000000ff
        /*058c*/ 	.word	0x00036838
        /*0590*/ 	.short	0x0100
        /*0592*/ 	.byte	0x08
	.zero		1


	//   ....[5]....
        /*0594*/ 	.word	0x000003b0
        /*0598*/ 	.word	0x000000ff
        /*059c*/ 	.word	0x00036848
        /*05a0*/ 	.short	0x0100
        /*05a2*/ 	.byte	0x08
	.zero		1


	//   ....[6]....
        /*05a4*/ 	.word	0x000004e0
        /*05a8*/ 	.word	0x000000ff
        /*05ac*/ 	.word	0x00036850
        /*05b0*/ 	.short	0x0100
        /*05b2*/ 	.byte	0x08
	.zero		1


	//   ....[7]....
        /*05b4*/ 	.word	0x000004f0
        /*05b8*/ 	.word	0x000000ff
        /*05bc*/ 	.word	0x00036860
        /*05c0*/ 	.short	0x0100
        /*05c2*/ 	.byte	0x08
	.zero		1


	//   ....[8]....
        /*05c4*/ 	.word	0x00000500
        /*05c8*/ 	.word	0x000000ff
        /*05cc*/ 	.word	0x00036858
        /*05d0*/ 	.short	0x0100
        /*05d2*/ 	.byte	0x08
	.zero		1


	//   ....[9]....
        /*05d4*/ 	.word	0x00000510
        /*05d8*/ 	.word	0x000000ff
        /*05dc*/ 	.word	0x00036868
        /*05e0*/ 	.short	0x0100
        /*05e2*/ 	.byte	0x08
	.zero		1


	//   ....[10]....
        /*05e4*/ 	.word	0x00000600
        /*05e8*/ 	.word	0x000000ff
        /*05ec*/ 	.word	0x00036870
        /*05f0*/ 	.short	0x0100
        /*05f2*/ 	.byte	0x06
	.zero		1


	//   ....[11]....
        /*05f4*/ 	.word	0x00000610
        /*05f8*/ 	.word	0x000000ff
        /*05fc*/ 	.word	0x00036880
        /*0600*/ 	.short	0x0100
        /*0602*/ 	.byte	0x06
	.zero		1


	//   ....[12]....
        /*0604*/ 	.word	0x00000620
        /*0608*/ 	.word	0x000000ff
        /*060c*/ 	.word	0x00036878
        /*0610*/ 	.short	0x0100
        /*0612*/ 	.byte	0x06
	.zero		1


	//   ....[13]....
        /*0614*/ 	.word	0x00000630
        /*0618*/ 	.word	0x000000ff
        /*061c*/ 	.word	0x00036888
        /*0620*/ 	.short	0x0100
        /*0622*/ 	.byte	0x06
	.zero		1


	//   ....[14]....
        /*0624*/ 	.word	0x00000760
        /*0628*/ 	.word	0x000000ff
        /*062c*/ 	.word	0x00036890
        /*0630*/ 	.short	0x0100
        /*0632*/ 	.byte	0x08
	.zero		1


	//   ....[15]....
        /*0634*/ 	.word	0x00000770
        /*0638*/ 	.word	0x000000ff
        /*063c*/ 	.word	0x000368a0
        /*0640*/ 	.short	0x0100
        /*0642*/ 	.byte	0x08
	.zero		1


	//   ....[16]....
        /*0644*/ 	.word	0x00000780
        /*0648*/ 	.word	0x000000ff
        /*064c*/ 	.word	0x00036898
        /*0650*/ 	.short	0x0100
        /*0652*/ 	.byte	0x08
	.zero		1


	//   ....[17]....
        /*0654*/ 	.word	0x00000790
        /*0658*/ 	.word	0x000000ff
        /*065c*/ 	.word	0x000368a8
        /*0660*/ 	.short	0x0100
        /*0662*/ 	.byte	0x08
	.zero		1


	//   ....[18]....
        /*0664*/ 	.word	0x000008c0
        /*0668*/ 	.word	0x000000ff
        /*066c*/ 	.word	0x000368b0
        /*0670*/ 	.short	0x0100
        /*0672*/ 	.byte	0x08
	.zero		1


	//   ....[19]....
        /*0674*/ 	.word	0x000008d0
        /*0678*/ 	.word	0x000000ff
        /*067c*/ 	.word	0x000368c0
        /*0680*/ 	.short	0x0100
        /*0682*/ 	.byte	0x08
	.zero		1


	//   ....[20]....
        /*0684*/ 	.word	0x000008e0
        /*0688*/ 	.word	0x000000ff
        /*068c*/ 	.word	0x000368b8
        /*0690*/ 	.short	0x0100
        /*0692*/ 	.byte	0x08
	.zero		1


	//   ....[21]....
        /*0694*/ 	.word	0x000008f0
        /*0698*/ 	.word	0x000000ff
        /*069c*/ 	.word	0x000368c8
        /*06a0*/ 	.short	0x0100
        /*06a2*/ 	.byte	0x08
	.zero		1


	//   ....[22]....
        /*06a4*/ 	.word	0x00001610
        /*06a8*/ 	.word	0x00000005
        /*06ac*/ 	.word	0x00036800
        /*06b0*/ 	.short	0x010a
        /*06b2*/ 	.byte	0x3f
	.zero		1


	//   ....[23]....
        /*06b4*/ 	.word	0x00001680
        /*06b8*/ 	.word	0x00000002
        /*06bc*/ 	.word	0x00036830
        /*06c0*/ 	.short	0x010a
        /*06c2*/ 	.byte	0x3f
	.zero		1


	//   ....[24]....
        /*06c4*/ 	.word	0x000016f0
        /*06c8*/ 	.word	0x00000002
        /*06cc*/ 	.word	0x00036830
        /*06d0*/ 	.short	0x010a
        /*06d2*/ 	.byte	0x3f
	.zero		1


	//   ....[25]....
        /*06d4*/ 	.word	0x00004310
        /*06d8*/ 	.word	0x00000002
        /*06dc*/ 	.word	0x00000000
        /*06e0*/ 	.short	0x0101
        /*06e2*/ 	.byte	0x3f
	.zero		1


	//   ....[26]....
        /*06e4*/ 	.word	0x00005a20
        /*06e8*/ 	.word	0x0000000c
        /*06ec*/ 	.word	0x00036830
        /*06f0*/ 	.short	0x010a
        /*06f2*/ 	.byte	0x3f
	.zero		1


	//   ....[27]....
        /*06f4*/ 	.word	0x00005a70
        /*06f8*/ 	.word	0x0000000c
        /*06fc*/ 	.word	0x00036830
        /*0700*/ 	.short	0x010a
        /*0702*/ 	.byte	0x3f
	.zero		1


	//   ....[28]....
        /*0704*/ 	.word	0x00007fb0
        /*0708*/ 	.word	0x0000000d
        /*070c*/ 	.word	0x00036850
        /*0710*/ 	.short	0x010a
        /*0712*/ 	.byte	0x3f
	.zero		1


	//   ....[29]....
        /*0714*/ 	.word	0x00007ff0
        /*0718*/ 	.word	0x0000000d
        /*071c*/ 	.word	0x00036850
        /*0720*/ 	.short	0x010a
        /*0722*/ 	.byte	0x3f
	.zero		1


	//   ....[30]....
        /*0724*/ 	.word	0x00008e70
        /*0728*/ 	.word	0x00000090
        /*072c*/ 	.word	0x00000000
        /*0730*/ 	.short	0x0101
        /*0732*/ 	.byte	0x3f
	.zero		1


	//   ....[31]....
        /*0734*/ 	.word	0x00009000
        /*0738*/ 	.word	0x00000090
        /*073c*/ 	.word	0x00000000
        /*0740*/ 	.short	0x0101
        /*0742*/ 	.byte	0x3f
	.zero		1


	//   ....[32]....
        /*0744*/ 	.word	0x00009aa0
        /*0748*/ 	.word	0x0000000b
        /*074c*/ 	.word	0x00036850
        /*0750*/ 	.short	0x010a
        /*0752*/ 	.byte	0x3f
	.zero		1


	//   ....[33]....
        /*0754*/ 	.word	0x00009ae0
        /*0758*/ 	.word	0x0000000b
        /*075c*/ 	.word	0x00036850
        /*0760*/ 	.short	0x010a
        /*0762*/ 	.byte	0x3f
	.zero		1


	//   ....[34]....
        /*0764*/ 	.word	0x0000a070
        /*0768*/ 	.word	0x0000000a
        /*076c*/ 	.word	0x00000000
        /*0770*/ 	.short	0x0101
        /*0772*/ 	.byte	0x3f
	.zero		1


	//   ....[35]....
        /*0774*/ 	.word	0x0000b8d0
        /*0778*/ 	.word	0x0000002a
        /*077c*/ 	.word	0x00000000
        /*0780*/ 	.short	0x0101
        /*0782*/ 	.byte	0x3f
	.zero		1


	//   ....[36]....
        /*0784*/ 	.word	0x0000e4a0
        /*0788*/ 	.word	0x00000008
        /*078c*/ 	.word	0x00036840
        /*0790*/ 	.short	0x010a
        /*0792*/ 	.byte	0x3f
	.zero		1


	//   ....[37]....
        /*0794*/ 	.word	0x0000ea60
        /*0798*/ 	.word	0x00000009
        /*079c*/ 	.word	0x00036820
        /*07a0*/ 	.short	0x010a
        /*07a2*/ 	.byte	0x3f
	.zero		1


	//   ....[38]....
        /*07a4*/ 	.word	0x0000eda0
        /*07a8*/ 	.word	0x00000002
        /*07ac*/ 	.word	0x00036840
        /*07b0*/ 	.short	0x010a
        /*07b2*/ 	.byte	0x3f
	.zero		1


	//   ....[39]....
        /*07b4*/ 	.word	0x0000f0a0
        /*07b8*/ 	.word	0x00000003
        /*07bc*/ 	.word	0x00000060
        /*07c0*/ 	.short	0x010a
        /*07c2*/ 	.byte	0x3f
	.zero		1


	//   ....[40]....
        /*07c4*/ 	.word	0x0000f6c0
        /*07c8*/ 	.word	0x00000002
        /*07cc*/ 	.word	0x00036840
        /*07d0*/ 	.short	0x010a
        /*07d2*/ 	.byte	0x3f
	.zero		1


	//   ....[41]....
        /*07d4*/ 	.word	0x0000f9c0
        /*07d8*/ 	.word	0x00000002
        /*07dc*/ 	.word	0x00000060
        /*07e0*/ 	.short	0x010a
        /*07e2*/ 	.byte	0x3f
	.zero		1


	//   ....[42]....
        /*07e4*/ 	.word	0x0000fef0
        /*07e8*/ 	.word	0x00000002
        /*07ec*/ 	.word	0x00036840
        /*07f0*/ 	.short	0x010a
        /*07f2*/ 	.byte	0x3f
	.zero		1


	//   ....[43]....
        /*07f4*/ 	.word	0x00010200
        /*07f8*/ 	.word	0x00000002
        /*07fc*/ 	.word	0x00000060
        /*0800*/ 	.short	0x010a
        /*0802*/ 	.byte	0x3f
	.zero		1


	//   ....[44]....
        /*0804*/ 	.word	0x000106c0
        /*0808*/ 	.word	0x00000003
        /*080c*/ 	.word	0x00036860
        /*0810*/ 	.short	0x010a
        /*0812*/ 	.byte	0x3f
	.zero		1


	//   ....[45]....
        /*0814*/ 	.word	0x000114d0
        /*0818*/ 	.word	0x00000000
        /*081c*/ 	.word	0x00036820
        /*0820*/ 	.short	0x010a
        /*0822*/ 	.byte	0x3f
	.zero		1


	//   ....[46]....
        /*0824*/ 	.word	0x00011690
        /*0828*/ 	.word	0x00000006
        /*082c*/ 	.word	0x00000000
        /*0830*/ 	.short	0x010a
        /*0832*/ 	.byte	0x3f
	.zero		1


	//   ....[47]....
        /*0834*/ 	.word	0x00011700
        /*0838*/ 	.word	0x00000007
        /*083c*/ 	.word	0x00000000
        /*0840*/ 	.short	0x010a
        /*0842*/ 	.byte	0x3f
	.zero		1


	//   ....[48]....
        /*0844*/ 	.word	0x00011770
        /*0848*/ 	.word	0x00000004
        /*084c*/ 	.word	0x00000000
        /*0850*/ 	.short	0x010a
        /*0852*/ 	.byte	0x3f
	.zero		1


	//   ....[49]....
        /*0854*/ 	.word	0x000117a0
        /*0858*/ 	.word	0x00000003
        /*085c*/ 	.word	0x00000000
        /*0860*/ 	.short	0x010a
        /*0862*/ 	.byte	0x3f
	.zero		1


	//   ....[50]....
        /*0864*/ 	.word	0x00011800
        /*0868*/ 	.word	0x00000005
        /*086c*/ 	.word	0x00036800
        /*0870*/ 	.short	0x010a
        /*0872*/ 	.byte	0x3f
	.zero		1


	//   ....[51]....
        /*0874*/ 	.word	0x00011850
        /*0878*/ 	.word	0x00000002
        /*087c*/ 	.word	0x00036830
        /*0880*/ 	.short	0x010a
        /*0882*/ 	.byte	0x3f
	.zero		1


	//   ....[52]....
        /*0884*/ 	.word	0x000118a0
        /*0888*/ 	.word	0x0000000c
        /*088c*/ 	.word	0x00036830
        /*0890*/ 	.short	0x010a
        /*0892*/ 	.byte	0x3f
	.zero		1


	//   ....[53]....
        /*0894*/ 	.word	0x000118f0
        /*0898*/ 	.word	0x0000000d
        /*089c*/ 	.word	0x00036850
        /*08a0*/ 	.short	0x010a
        /*08a2*/ 	.byte	0x3f
	.zero		1


	//   ....[54]....
        /*08a4*/ 	.word	0x00011940
        /*08a8*/ 	.word	0x0000000b
        /*08ac*/ 	.word	0x00036850
        /*08b0*/ 	.short	0x010a
        /*08b2*/ 	.byte	0x3f
	.zero		1


	//   ....[55]....
        /*08b4*/ 	.word	0x00011ae0
        /*08b8*/ 	.word	0x00000008
        /*08bc*/ 	.word	0x00036840
        /*08c0*/ 	.short	0x010a
        /*08c2*/ 	.byte	0x3f
	.zero		1


	//   ....[56]....
        /*08c4*/ 	.word	0x00011b60
        /*08c8*/ 	.word	0x00000008
        /*08cc*/ 	.word	0x00036820
        /*08d0*/ 	.short	0x010a
        /*08d2*/ 	.byte	0x3f
	.zero		1


	//   ....[57]....
        /*08d4*/ 	.word	0x00011bb0
        /*08d8*/ 	.word	0x00000002
        /*08dc*/ 	.word	0x00036840
        /*08e0*/ 	.short	0x010a
        /*08e2*/ 	.byte	0x3f
	.zero		1


	//   ....[58]....
        /*08e4*/ 	.word	0x00011c00
        /*08e8*/ 	.word	0x00000003
        /*08ec*/ 	.word	0x00000060
        /*08f0*/ 	.short	0x010a
        /*08f2*/ 	.byte	0x3f
	.zero		1


	//   ....[59]....
        /*08f4*/ 	.word	0x00011c50
        /*08f8*/ 	.word	0x00000002
        /*08fc*/ 	.word	0x00036840
        /*0900*/ 	.short	0x010a
        /*0902*/ 	.byte	0x3f
	.zero		1


	//   ....[60]....
        /*0904*/ 	.word	0x00011ca0
        /*0908*/ 	.word	0x00000002
        /*090c*/ 	.word	0x00000060
        /*0910*/ 	.short	0x010a
        /*0912*/ 	.byte	0x3f
	.zero		1


	//   ....[61]....
        /*0914*/ 	.word	0x00011cf0
        /*0918*/ 	.word	0x00000002
        /*091c*/ 	.word	0x00036840
        /*0920*/ 	.short	0x010a
        /*0922*/ 	.byte	0x3f
	.zero		1


	//   ....[62]....
        /*0924*/ 	.word	0x00011d40
        /*0928*/ 	.word	0x00000002
        /*092c*/ 	.word	0x00000060
        /*0930*/ 	.short	0x010a
        /*0932*/ 	.byte	0x3f
	.zero		1


	//   ....[63]....
        /*0934*/ 	.word	0x00011d90
        /*0938*/ 	.word	0x00000003
        /*093c*/ 	.word	0x00036860
        /*0940*/ 	.short	0x010a
        /*0942*/ 	.byte	0x3f
	.zero		1


	//   ....[64]....
        /*0944*/ 	.word	0x00012740
        /*0948*/ 	.word	0x00000000
        /*094c*/ 	.word	0x00036820
        /*0950*/ 	.short	0x010a
        /*0952*/ 	.byte	0x3f
	.zero		1


	//   ....[65]....
        /*0954*/ 	.word	0x000128e0
        /*0958*/ 	.word	0x00000006
        /*095c*/ 	.word	0x00000000
        /*0960*/ 	.short	0x010a
        /*0962*/ 	.byte	0x3f
	.zero		1


	//   ....[66]....
        /*0964*/ 	.word	0x00012930
        /*0968*/ 	.word	0x00000007
        /*096c*/ 	.word	0x00000000
        /*0970*/ 	.short	0x010a
        /*0972*/ 	.byte	0x3f
	.zero		1


	//   ....[67]....
        /*0974*/ 	.word	0x00012980
        /*0978*/ 	.word	0x00000004
        /*097c*/ 	.word	0x00000000
        /*0980*/ 	.short	0x010a
        /*0982*/ 	.byte	0x3f
	.zero		1


	//----- nvinfo : EIATTR_NUM_MBARRIERS
	.align		4
.L_157:
        /*0984*/ 	.byte	0x03, 0x38
        /*0986*/ 	.short	0x0016


	//----- nvinfo : EIATTR_EXIT_INSTR_OFFSETS
	.align		4
        /*0988*/ 	.byte	0x04, 0x1c
        /*098a*/ 	.short	(.L_159 - .L_158)


	//   ....[0]....
.L_158:
        /*098c*/ 	.word	0x00000a60


	//   ....[1]....
        /*0990*/ 	.word	0x0000ca20


	//   ....[2]....
        /*0994*/ 	.word	0x0000ca80


	//   ....[3]....
        /*0998*/ 	.word	0x000117f0


	//----- nvinfo : EIATTR_MAX_THREADS
	.align		4
.L_159:
        /*099c*/ 	.byte	0x04, 0x05
        /*099e*/ 	.short	(.L_161 - .L_160)
.L_160:
        /*09a0*/ 	.word	0x00000180
        /*09a4*/ 	.word	0x00000001
        /*09a8*/ 	.word	0x00000001


	//----- nvinfo : EIATTR_CRS_STACK_SIZE
	.align		4
.L_161:
        /*09ac*/ 	.byte	0x04, 0x1e
        /*09ae*/ 	.short	(.L_163 - .L_162)
.L_162:
        /*09b0*/ 	.word	0x00000000


	//----- nvinfo : EIATTR_CBANK_PARAM_SIZE
	.align		4
.L_163:
        /*09b4*/ 	.byte	0x03, 0x19
        /*09b6*/ 	.short	0x0a70


	//----- nvinfo : EIATTR_PARAM_CBANK
	.align		4
        /*09b8*/ 	.byte	0x04, 0x0a
        /*09ba*/ 	.short	(.L_165 - .L_164)
	.align		4
.L_164:
        /*09bc*/ 	.word	index@(.nv.constant0._ZN7cutlass13device_kernelIN5flash11enable_sm90INS1_16FlashAttnFwdSm90INS1_25CollectiveMainloopFwdSm90ILi2EN4cute5tupleIJNS5_1CILi1EEES8_S8_EEENS6_IJNS7_ILi128EEENS7_ILi112EEENS7_ILi192EEEEEELi192ENS_6half_tEfNS_4arch4Sm90ELb0ELb0ELb0ELb1ELb0ELb0ELb0ELb1ELb1ELb0ELb0ELb0EEENS1_21CollectiveEpilogueFwdINS6_IJSA_SC_SB_EEES9_SE_SG_Li256ELb1ELb0ELb0ELb0EEENS1_36VarlenDynamicPersistentTileSchedulerILi128ELi112ELi256ELi32ELb0ELb0ELb1ELb0ELb1ELb1EEEEEEEEEvNT_6ParamsE)
        /*09c0*/ 	.short	0x0210
        /*09c2*/ 	.short	0x0a70


	//----- nvinfo : EIATTR_SW_WAR
	.align		4
.L_165:
        /*09c4*/ 	.byte	0x04, 0x36
        /*09c6*/ 	.short	(.L_167 - .L_166)
.L_166:
        /*09c8*/ 	.word	0x00000008
.L_167:


//--------------------- .nv.info._ZN7cutlass13device_kernelIN5flash11enable_sm90INS1_16FlashAttnFwdSm90INS1_25CollectiveMainloopFwdSm90ILi2EN4cute5tupleIJNS5_1CILi1EEES8_S8_EEENS6_IJNS7_ILi128EEENS7_ILi112EEENS7_ILi192EEEEEELi192ENS_6half_tEfNS_4arch4Sm90ELb0ELb0ELb0ELb1ELb0ELb1ELb0ELb1ELb1ELb0ELb0ELb0EEENS1_21CollectiveEpilogueFwdINS6_IJSA_SC_SB_EEES9_SE_SG_Li256ELb1ELb0ELb0ELb0EEENS1_36VarlenDynamicPersistentTileSchedulerILi128ELi112ELi256ELi32ELb0ELb0ELb1ELb0ELb1ELb1EEEEEEEEEvNT_6ParamsE --------------------------
	.section	.nv.info._ZN7cutlass13device_kernelIN5flash11enable_sm90INS1_16FlashAttnFwdSm90INS1_25CollectiveMainloopFwdSm90ILi2EN4cute5tupleIJNS5_1CILi1EEES8_S8_EEENS6_IJNS7_ILi128EEENS7_ILi112EEENS7_ILi192EEEEEELi192ENS_6half_tEfNS_4arch4Sm90ELb0ELb0ELb0ELb1ELb0ELb1ELb0ELb1ELb1ELb0ELb0ELb0EEENS1_21CollectiveEpilogueFwdINS6_IJSA_SC_SB_EEES9_SE_SG_Li256ELb1ELb0ELb0ELb0EEENS1_36VarlenDynamicPersistentTileSchedulerILi128ELi112ELi256ELi32ELb0ELb0ELb1ELb0ELb1ELb1EEEEEEEEEvNT_6ParamsE,"",@"SHT_CUDA_INFO"
	.sectionflags	@""
	.align	4


	//----- nvinfo : EIATTR_CUDA_API_VERSION
	.align		4
        /*0000*/ 	.byte	0x04, 0x37
        /*0002*/ 	.short	(.L_169 - .L_168)
.L_168:
        /*0004*/ 	.word	0x00000082


	//----- nvinfo : EIATTR_KPARAM_INFO
	.align		4
.L_169:
        /*0008*/ 	.byte	0x04, 0x17
        /*000a*/ 	.short	(.L_171 - .L_170)
.L_170:
        /*000c*/ 	.word	0x00000000
        /*0010*/ 	.short	0x0000
        /*0012*/ 	.short	0x0070
        /*0014*/ 	.byte	0x00, 0xf0, 0x01, 0x28


	//----- nvinfo : EIATTR_SPARSE_MMA_MASK
	.align		4
.L_171:
        /*0018*/ 	.byte	0x03, 0x50
        /*001a*/ 	.short	0x0000


	//----- nvinfo : EIATTR_MAXREG_COUNT
	.align		4
        /*001c*/ 	.byte	0x03, 0x1b
        /*001e*/ 	.short	0x00a8


	//----- nvinfo : EIATTR_NUM_BARRIERS
	.align		4
        /*0020*/ 	.byte	0x02, 0x4c
        /*0022*/ 	.byte	0x10
	.zero		1


	//----- nvinfo : EIATTR_EXTERNS
	.align		4
        /*0024*/ 	.byte	0x04, 0x0f
        /*0026*/ 	.short	(.L_173 - .L_172)


	//   ....[0]....
	.align		4
.L_172:
        /*0028*/ 	.word	index@(__assertfail)


	//----- nvinfo : EIATTR_ANNOTATIONS
	.align		4
.L_173:
        /*002c*/ 	.byte	0x04, 0x55
        /*002e*/ 	.short	(.L_175 - .L_174)


	//   ....[0]....
.L_174:
        /* <DEDUP_REMOVED lines=67> */


	//----- nvinfo : EIATTR_MERCURY_ISA_VERSION
	.align		4
.L_175:
        /*0450*/ 	.byte	0x03, 0x5f
        /*0452*/ 	.short	0x0101


	//----- nvinfo : EIATTR_UNUSED_LOAD_BYTE_OFFSET
	.align		4
        /*0454*/ 	.byte	0x04, 0x44
        /*0456*/ 	.short	(.L_177 - .L_176)


	//   ....[0]....
.L_176:
        /*0458*/ 	.word	0x00000ae0
        /*045c*/ 	.word	0x0000fff0


	//   ....[1]....
        /*0460*/ 	.word	0x0001b720
        /*0464*/ 	.word	0x0000fff0


	//----- nvinfo : EIATTR_INT_WARP_WIDE_INSTR_OFFSETS
	.align		4
.L_177:
        /*0468*/ 	.byte	0x04, 0x31
        /*046a*/ 	.short	(.L_179 - .L_178)


	//   ....[0]....
.L_178:
        /*046c*/ 	.word	0x000001c0


	//   ....[1]....
        /*0470*/ 	.word	0x00000200


	//   ....[2]....
        /*0474*/ 	.word	0x00000270


	//   ....[3]....
        /*0478*/ 	.word	0x0001f910


	//   ....[4]....
        /*047c*/ 	.word	0x0001f9a0


	//   ....[5]....
        /*0480*/ 	.word	0x0001fe20


	//   ....[6]....
        /*0484*/ 	.word	0x0001fe50


	//   ....[7]....
        /*0488*/ 	.word	0x00020060


	//   ....[8]....
        /*048c*/ 	.word	0x00020150


	//   ....[9]....
        /*0490*/ 	.word	0x00022590


	//   ....[10]....
        /*0494*/ 	.word	0x00022620


	//----- nvinfo : EIATTR_COOP_GROUP_MASK_REGIDS
	.align		4
.L_179:
        /*0498*/ 	.byte	0x04, 0x29
        /*049a*/ 	.short	(.L_181 - .L_180)


	//   ....[0]....
.L_180:
        /*049c*/ 	.word	0xffffffff


	//   ....[1]....
        /*04a0*/ 	.word	0xffffffff


	//   ....[2]....
        /*04a4*/ 	.word	0xffffffff


	//   ....[3]....
        /*04a8*/ 	.word	0xffffffff


	//   ....[4]....
        /*04ac*/ 	.word	0xffffffff


	//   ....[5]....
        /*04b0*/ 	.word	0xffffffff


	//   ....[6]....
        /*04b4*/ 	.word	0xffffffff


	//   ....[7]....
        /*04b8*/ 	.word	0xffffffff


	//   ....[8]....
        /*04bc*/ 	.word	0xffffffff


	//   ....[9]....
        /*04c0*/ 	.word	0xffffffff


	//   ....[10]....
        /*04c4*/ 	.word	0xffffffff


	//   ....[11]....
        /*04c8*/ 	.word	0xffffffff


	//   ....[12]....
        /*04cc*/ 	.word	0xffffffff


	//   ....[13]....
        /*04d0*/ 	.word	0xffffffff


	//   ....[14]....
        /*04d4*/ 	.word	0xffffffff


	//   ....[15]....
        /*04d8*/ 	.word	0xffffffff


	//   ....[16]....
        /*04dc*/ 	.word	0xffffffff


	//   ....[17]....
        /*04e0*/ 	.word	0xffffffff


	//   ....[18]....
        /*04e4*/ 	.word	0xffffffff


	//   ....[19]....
        /*04e8*/ 	.word	0xffffffff


	//   ....[20]....
        /*04ec*/ 	.word	0xffffffff


	//   ....[21]....
        /*04f0*/ 	.word	0xffffffff


	//   ....[22]....
        /*04f4*/ 	.word	0xffffffff


	//   ....[23]....
        /*04f8*/ 	.word	0xffffffff


	//   ....[24]....
        /*04fc*/ 	.word	0xffffffff


	//   ....[25]....
        /*0500*/ 	.word	0xffffffff


	//   ....[26]....
        /*0504*/ 	.word	0xffffffff


	//   ....[27]....
        /*0508*/ 	.word	0xffffffff


	//   ....[28]....
        /*050c*/ 	.word	0xffffffff


	//   ....[29]....
        /*0510*/ 	.word	0xffffffff


	//   ....[30]....
        /*0514*/ 	.word	0xffffffff


	//   ....[31]....
        /*0518*/ 	.word	0xffffffff


	//   ....[32]....
        /*051c*/ 	.word	0xffffffff


	//   ....[33]....
        /*0520*/ 	.word	0xffffffff


	//   ....[34]....
        /*0524*/ 	.word	0xffffffff


	//   ....[35]....
        /*0528*/ 	.word	0xffffffff


	//   ....[36]....
        /*052c*/ 	.word	0xffffffff


	//   ....[37]....
        /*0530*/ 	.word	0xffffffff


	//   ....[38]....
        /*0534*/ 	.word	0xffffffff


	//   ....[39]....
        /*0538*/ 	.word	0xffffffff


	//   ....[40]....
        /*053c*/ 	.word	0xffffffff


	//   ....[41]....
        /*0540*/ 	.word	0xffffffff


	//   ....[42]....
        /*0544*/ 	.word	0xffffffff


	//   ....[43]....
        /*0548*/ 	.word	0xffffffff


	//   ....[44]....
        /*054c*/ 	.word	0xffffffff


	//   ....[45]....
        /*0550*/ 	.word	0xffffffff


	//   ....[46]....
        /*0554*/ 	.word	0xffffffff


	//   ....[47]....
        /*0558*/ 	.word	0xffffffff


	//   ....[48]....
        /*055c*/ 	.word	0xffffffff


	//   ....[49]....
        /*0560*/ 	.word	0xffffffff


	//   ....[50]....
        /*0564*/ 	.word	0xffffffff


	//   ....[51]....
        /*0568*/ 	.word	0xffffffff


	//   ....[52]....
        /*056c*/ 	.word	0xffffffff


	//   ....[53]....
        /*0570*/ 	.word	0xffffffff


	//   ....[54]....
        /*0574*/ 	.word	0x0500000f


	//   ....[55]....
        /*0578*/ 	.word	0x0500000f


	//   ....[56]....
        /*057c*/ 	.word	0x0500000f


	//   ....[57]....
        /*0580*/ 	.word	0x0500000f


	//   ....[58]....
        /*0584*/ 	.word	0x0500000f


	//   ....[59]....
        /*0588*/ 	.word	0x0500000f


	//   ....[60]....
        /*058c*/ 	.word	0x0500000f


	//   ....[61]....
        /*0590*/ 	.word	0x0500000f


	//   ....[62]....
        /*0594*/ 	.word	0x0500000f


	//   ....[63]....
        /*0598*/ 	.word	0x0500000f


	//   ....[64]....
        /*059c*/ 	.word	0x0500000f


	//   ....[65]....
        /*05a0*/ 	.word	0x0500000f


	//   ....[66]....
        /*05a4*/ 	.word	0x0500000f


	//   ....[67]....
        /*05a8*/ 	.word	0x0500000f


	//   ....[68]....
        /*05ac*/ 	.word	0x0500000f


	//   ....[69]....
        /*05b0*/ 	.word	0x0500000f


	//   ....[70]....
        /*05b4*/ 	.word	0x0500000f


	//   ....[71]....
        /*05b8*/ 	.word	0x0500000f


	//   ....[72]....
        /*05bc*/ 	.word	0x0500000f


	//   ....[73]....
        /*05c0*/ 	.word	0x0500000f


	//   ....[74]....
        /*05c4*/ 	.word	0x0500000f


	//   ....[75]....
        /*05c8*/ 	.word	0x0500000f


	//   ....[76]....
        /*05cc*/ 	.word	0x0500000f


	//   ....[77]....
        /*05d0*/ 	.word	0x0500000f


	//   ....[78]....
        /*05d4*/ 	.word	0x0500000f


	//   ....[79]....
        /*05d8*/ 	.word	0x0500000f


	//   ....[80]....
        /*05dc*/ 	.word	0x0500000f


	//   ....[81]....
        /*05e0*/ 	.word	0x0500000f


	//----- nvinfo : EIATTR_COOP_GROUP_INSTR_OFFSETS
	.align		4
.L_181:
        /*05e4*/ 	.byte	0x04, 0x28
        /*05e6*/ 	.short	(.L_183 - .L_182)


	//   ....[0]....
.L_182:
        /*05e8*/ 	.word	0x00000060


	//   ....[1]....
        /*05ec*/ 	.word	0x000001d0


	//   ....[2]....
        /*05f0*/ 	.word	0x00000220


	//   ....[3]....
        /*05f4*/ 	.word	0x00000450


	//   ....[4]....
        /*05f8*/ 	.word	0x000005b0


	//   ....[5]....
        /*05fc*/ 	.word	0x000006d0


	//   ....[6]....
        /*0600*/ 	.word	0x00000830


	//   ....[7]....
        /*0604*/ 	.word	0x0000a8a0


	//   ....[8]....
        /*0608*/ 	.word	0x00013e30


	//   ....[9]....
        /*060c*/ 	.word	0x00013ec0


	//   ....[10]....
        /*0610*/ 	.word	0x00014150


	//   ....[11]....
        /*0614*/ 	.word	0x00014180


	//   ....[12]....
        /*0618*/ 	.word	0x00019360


	//   ....[13]....
        /*061c*/ 	.word	0x00019390


	//   ....[14]....
        /*0620*/ 	.word	0x00019750


	//   ....[15]....
        /*0624*/ 	.word	0x00019770


	//   ....[16]....
        /*0628*/ 	.word	0x0001aed0


	//   ....[17]....
        /*062c*/ 	.word	0x0001aee0


	//   ....[18]....
        /*0630*/ 	.word	0x0001af20


	//   ....[19]....
        /*0634*/ 	.word	0x0001af30


	//   ....[20]....
        /*0638*/ 	.word	0x0001dab0


	//   ....[21]....
        /*063c*/ 	.word	0x0001dc30


	//   ....[22]....
        /*0640*/ 	.word	0x0001dc60


	//   ....[23]....
        /*0644*/ 	.word	0x0001dca0


	//   ....[24]....
        /*0648*/ 	.word	0x0001dd00


	//   ....[25]....
        /*064c*/ 	.word	0x0001dd60


	//   ....[26]....
        /*0650*/ 	.word	0x0001dda0


	//   ....[27]....
        /*0654*/ 	.word	0x0001df50


	//   ....[28]....
        /*0658*/ 	.word	0x0001dfb0


	//   ....[29]....
        /*065c*/ 	.word	0x0001dff0


	//   ....[30]....
        /*0660*/ 	.word	0x0001e030


	//   ....[31]....
        /*0664*/ 	.word	0x0001e060


	//   ....[32]....
        /*0668*/ 	.word	0x0001e090


	//   ....[33]....
        /*066c*/ 	.word	0x0001e120


	//   ....[34]....
        /*0670*/ 	.word	0x0001e150


	//   ....[35]....
        /*0674*/ 	.word	0x0001e1e0


	//   ....[36]....
        /*0678*/ 	.word	0x00022aa0


	//   ....[37]....
        /*067c*/ 	.word	0x00022ab0


	//   ....[38]....
        /*0680*/ 	.word	0x00022bc0


	//   ....[39]....
        /*0684*/ 	.word	0x00022c20


	//   ....[40]....
        /*0688*/ 	.word	0x00022c60


	//   ....[41]....
        /*068c*/ 	.word	0x00022ca0


	//   ....[42]....
        /*0690*/ 	.word	0x00022cd0


	//   ....[43]....
        /*0694*/ 	.word	0x00022d00


	//   ....[44]....
        /*0698*/ 	.word	0x00022e90


	//   ....[45]....
        /*069c*/ 	.word	0x00022ef0


	//   ....[46]....
        /*06a0*/ 	.word	0x00022f30


	//   ....[47]....
        /*06a4*/ 	.word	0x00022f70


	//   ....[48]....
        /*06a8*/ 	.word	0x00022fa0


	//   ....[49]....
        /*06ac*/ 	.word	0x00022fd0


	//   ....[50]....
        /*06b0*/ 	.word	0x00023090


	//   ....[51]....
        /*06b4*/ 	.word	0x000230b0


	//   ....[52]....
        /*06b8*/ 	.word	0x00023120


	//   ....[53]....
        /*06bc*/ 	.word	0x00023570


	//   ....[54]....
        /*06c0*/ 	.word	0x000239d0


	//   ....[55]....
        /*06c4*/ 	.word	0x00023a70


	//   ....[56]....
        /*06c8*/ 	.word	0x00023b10


	//   ....[57]....
        /*06cc*/ 	.word	0x00023bb0


	//   ....[58]....
        /*06d0*/ 	.word	0x00023ca0


	//   ....[59]....
        /*06d4*/ 	.word	0x00023d40


	//   ....[60]....
        /*06d8*/ 	.word	0x00023de0


	//   ....[61]....
        /*06dc*/ 	.word	0x00023e80


	//   ....[62]....
        /*06e0*/ 	.word	0x000240e0


	//   ....[63]....
        /*06e4*/ 	.word	0x000243c0


	//   ....[64]....
        /*06e8*/ 	.word	0x000247e0


	//   ....[65]....
        /*06ec*/ 	.word	0x00024870


	//   ....[66]....
        /*06f0*/ 	.word	0x00024910


	//   ....[67]....
        /*06f4*/ 	.word	0x000249c0


	//   ....[68]....
        /*06f8*/ 	.word	0x00024a40


	//   ....[69]....
        /*06fc*/ 	.word	0x00024ac0


	//   ....[70]....
        /*0700*/ 	.word	0x00024b40


	//   ....[71]....
        /*0704*/ 	.word	0x00024bc0


	//   ....[72]....
        /*0708*/ 	.word	0x00024c50


	//   ....[73]....
        /*070c*/ 	.word	0x00024d00


	//   ....[74]....
        /*0710*/ 	.word	0x00024d80


	//   ....[75]....
        /*0714*/ 	.word	0x00024e00


	//   ....[76]....
        /*0718*/ 	.word	0x00024e80


	//   ....[77]....
        /*071c*/ 	.word	0x00024f00


	//   ....[78]....
        /*0720*/ 	.word	0x00024f70


	//   ....[79]....
        /*0724*/ 	.word	0x00025010


	//   ....[80]....
        /*0728*/ 	.word	0x000250a0


	//   ....[81]....
        /*072c*/ 	.word	0x000251c0


	//----- nvinfo : EIATTR_REG_RECONFIG
	.align		4
.L_183:
        /*0730*/ 	.byte	0x01, 0x54
	.zero		2


	//----- nvinfo : EIATTR_SYSCALL_OFFSETS
	.align		4
        /*0734*/ 	.byte	0x04, 0x46
        /*0736*/ 	.short	(.L_185 - .L_184)


	//   ....[0]....
.L_184:
        /*0738*/ 	.word	0x000019c0


	//   ....[1]....
        /*073c*/ 	.word	0x00001b10


	//   ....[2]....
        /*0740*/ 	.word	0x0000aa40


	//   ....[3]....
        /*0744*/ 	.word	0x0000aee0


	//   ....[4]....
        /*0748*/ 	.word	0x0001fb30


	//   ....[5]....
        /*074c*/ 	.word	0x0001fc70


	//   ....[6]....
        /*0750*/ 	.word	0x0001fd70


	//----- nvinfo : EIATTR_MBARRIER_INSTR_OFFSETS
	.align		4
.L_185:
        /*0754*/ 	.byte	0x04, 0x39
        /*0756*/ 	.short	(.L_187 - .L_186)


	//   ....[0]....
.L_186:
        /*0758*/ 	.word	0x00000300
        /*075c*/ 	.word	0x000000ff
        /*0760*/ 	.word	0x00036800
        /*0764*/ 	.short	0x0100
        /*0766*/ 	.byte	0x08
	.zero		1


	//   ....[1]....
        /*0768*/ 	.word	0x00000310
        /*076c*/ 	.word	0x000000ff
        /*0770*/ 	.word	0x00036820
        /*0774*/ 	.short	0x0100
        /*0776*/ 	.byte	0x08
	.zero		1


	//   ....[2]....
        /*0778*/ 	.word	0x00000400
        /*077c*/ 	.word	0x000000ff
        /*0780*/ 	.word	0x00036830
        /*0784*/ 	.short	0x0100
        /*0786*/ 	.byte	0x08
	.zero		1


	//   ....[3]....
        /*0788*/ 	.word	0x00000410
        /*078c*/ 	.word	0x000000ff
        /*0790*/ 	.word	0x00036840
        /*0794*/ 	.short	0x0100
        /*0796*/ 	.byte	0x08
	.zero		1


	//   ....[4]....
        /*0798*/ 	.word	0x00000420
        /*079c*/ 	.word	0x000000ff
        /*07a0*/ 	.word	0x00036838
        /*07a4*/ 	.short	0x0100
        /*07a6*/ 	.byte	0x08
	.zero		1


	//   ....[5]....
        /*07a8*/ 	.word	0x00000430
        /*07ac*/ 	.word	0x000000ff
        /*07b0*/ 	.word	0x00036848
        /*07b4*/ 	.short	0x0100
        /*07b6*/ 	.byte	0x08
	.zero		1


	//   ....[6]....
        /*07b8*/ 	.word	0x00000560
        /*07bc*/ 	.word	0x000000ff
        /*07c0*/ 	.word	0x00036850
        /*07c4*/ 	.short	0x0100
        /*07c6*/ 	.byte	0x08
	.zero		1


	//   ....[7]....
        /*07c8*/ 	.word	0x00000570
        /*07cc*/ 	.word	0x000000ff
        /*07d0*/ 	.word	0x00036860
        /*07d4*/ 	.short	0x0100
        /*07d6*/ 	.byte	0x08
	.zero		1


	//   ....[8]....
        /*07d8*/ 	.word	0x00000580
        /*07dc*/ 	.word	0x000000ff
        /*07e0*/ 	.word	0x00036858
        /*07e4*/ 	.short	0x0100
        /*07e6*/ 	.byte	0x08
	.zero		1


	//   ....[9]....
        /*07e8*/ 	.word	0x00000590
        /*07ec*/ 	.word	0x000000ff
        /*07f0*/ 	.word	0x00036868
        /*07f4*/ 	.short	0x0100
        /*07f6*/ 	.byte	0x08
	.zero		1


	//   ....[10]....
        /*07f8*/ 	.word	0x00000680
        /*07fc*/ 	.word	0x000000ff
        /*0800*/ 	.word	0x00036870
        /*0804*/ 	.short	0x0100
        /*0806*/ 	.byte	0x06
	.zero		1


	//   ....[11]....
        /*0808*/ 	.word	0x00000690
        /*080c*/ 	.word	0x000000ff
        /*0810*/ 	.word	0x00036880
        /*0814*/ 	.short	0x0100
        /*0816*/ 	.byte	0x06
	.zero		1


	//   ....[12]....
        /*0818*/ 	.word	0x000006a0
        /*081c*/ 	.word	0x000000ff
        /*0820*/ 	.word	0x00036878
        /*0824*/ 	.short	0x0100
        /*0826*/ 	.byte	0x06
	.zero		1


	//   ....[13]....
        /*0828*/ 	.word	0x000006b0
        /*082c*/ 	.word	0x000000ff
        /*0830*/ 	.word	0x00036888
        /*0834*/ 	.short	0x0100
        /*0836*/ 	.byte	0x06
	.zero		1


	//   ....[14]....
        /*0838*/ 	.word	0x000007e0
        /*083c*/ 	.word	0x000000ff
        /*0840*/ 	.word	0x00036890
        /*0844*/ 	.short	0x0100
        /*0846*/ 	.byte	0x08
	.zero		1


	//   ....[15]....
        /*0848*/ 	.word	0x000007f0
        /*084c*/ 	.word	0x000000ff
        /*0850*/ 	.word	0x000368a0
        /*0854*/ 	.short	0x0100
        /*0856*/ 	.byte	0x08
	.zero		1


	//   ....[16]....
        /*0858*/ 	.word	0x00000800
        /*085c*/ 	.word	0x000000ff
        /*0860*/ 	.word	0x00036898
        /*0864*/ 	.short	0x0100
        /*0866*/ 	.byte	0x08
	.zero		1


	//   ....[17]....
        /*0868*/ 	.word	0x00000810
        /*086c*/ 	.word	0x000000ff
        /*0870*/ 	.word	0x000368a8
        /*0874*/ 	.short	0x0100
        /*0876*/ 	.byte	0x08
	.zero		1


	//   ....[18]....
        /*0878*/ 	.word	0x00000940
        /*087c*/ 	.word	0x000000ff
        /*0880*/ 	.word	0x000368b0
        /*0884*/ 	.short	0x0100
        /*0886*/ 	.byte	0x08
	.zero		1


	//   ....[19]....
        /*0888*/ 	.word	0x00000950
        /*088c*/ 	.word	0x000000ff
        /*0890*/ 	.word	0x000368c0
        /*0894*/ 	.short	0x0100
        /*0896*/ 	.byte	0x08
	.zero		1


	//   ....[20]....
        /*0898*/ 	.word	0x00000960
        /*089c*/ 	.word	0x000000ff
        /*08a0*/ 	.word	0x000368b8
        /*08a4*/ 	.short	0x0100
        /*08a6*/ 	.byte	0x08
	.zero		1


	//   ....[21]....
        /*08a8*/ 	.word	0x00000970
        /*08ac*/ 	.word	0x000000ff
        /*08b0*/ 	.word	0x000368c8
        /*08b4*/ 	.short	0x0100
        /*08b6*/ 	.byte	0x08
	.zero		1


	//   ....[22]....
        /*08b8*/ 	.word	0x000036b0
        /*08bc*/ 	.word	0x0000002b
        /*08c0*/ 	.word	0x00036890
        /*08c4*/ 	.short	0x010a
        /*08c6*/ 	.byte	0x3f
	.zero		1


	//   ....[23]....
        /*08c8*/ 	.word	0x00006920
        /*08cc*/ 	.word	0x0000002b
        /*08d0*/ 	.word	0x00036890
        /*08d4*/ 	.short	0x010a
        /*08d6*/ 	.byte	0x3f
	.zero		1


	//   ....[24]....
        /*08d8*/ 	.word	0x000099e0
        /*08dc*/ 	.word	0x0000002b
        /*08e0*/ 	.word	0x00036890
        /*08e4*/ 	.short	0x010a
        /*08e6*/ 	.byte	0x3f
	.zero		1


	//   ....[25]....
        /*08e8*/ 	.word	0x00009db0
        /*08ec*/ 	.word	0x0000002c
        /*08f0*/ 	.word	0x00000000
        /*08f4*/ 	.short	0x0101
        /*08f6*/ 	.byte	0x3f
	.zero		1


	//   ....[26]....
        /*08f8*/ 	.word	0x00009df0
        /*08fc*/ 	.word	0x0000002b
        /*0900*/ 	.word	0x000368b0
        /*0904*/ 	.short	0x010a
        /*0906*/ 	.byte	0x3f
	.zero		1


	//   ....[27]....
        /*0908*/ 	.word	0x0000a460
        /*090c*/ 	.word	0x0000002b
        /*0910*/ 	.word	0x00000000
        /*0914*/ 	.short	0x0101
        /*0916*/ 	.byte	0x3f
	.zero		1


	//   ....[28]....
        /*0918*/ 	.word	0x0000aac0
        /*091c*/ 	.word	0x00000012
        /*0920*/ 	.word	0x00036800
        /*0924*/ 	.short	0x010a
        /*0926*/ 	.byte	0x3f
	.zero		1


	//   ....[29]....
        /*0928*/ 	.word	0x0000ab10
        /*092c*/ 	.word	0x00000012
        /*0930*/ 	.word	0x00036800
        /*0934*/ 	.short	0x010a
        /*0936*/ 	.byte	0x3f
	.zero		1


	//   ....[30]....
        /*0938*/ 	.word	0x0000b730
        /*093c*/ 	.word	0x00000012
        /*0940*/ 	.word	0x00036800
        /*0944*/ 	.short	0x010a
        /*0946*/ 	.byte	0x3f
	.zero		1


	//   ....[31]....
        /*0948*/ 	.word	0x0000df70
        /*094c*/ 	.word	0x00000012
        /*0950*/ 	.word	0x00036800
        /*0954*/ 	.short	0x010a
        /*0956*/ 	.byte	0x3f
	.zero		1


	//   ....[32]....
        /*0958*/ 	.word	0x00010410
        /*095c*/ 	.word	0x00000003
        /*0960*/ 	.word	0x00036830
        /*0964*/ 	.short	0x010a
        /*0966*/ 	.byte	0x3f
	.zero		1


	//   ....[33]....
        /*0968*/ 	.word	0x00010490
        /*096c*/ 	.word	0x00000003
        /*0970*/ 	.word	0x00036830
        /*0974*/ 	.short	0x010a
        /*0976*/ 	.byte	0x3f
	.zero		1


	//   ....[34]....
        /*0978*/ 	.word	0x00014790
        /*097c*/ 	.word	0x00000003
        /*0980*/ 	.word	0x00000000
        /*0984*/ 	.short	0x0101
        /*0986*/ 	.byte	0x3f
	.zero		1


	//   ....[35]....
        /*0988*/ 	.word	0x00015800
        /*098c*/ 	.word	0x0000000d
        /*0990*/ 	.word	0x00036830
        /*0994*/ 	.short	0x010a
        /*0996*/ 	.byte	0x3f
	.zero		1


	//   ....[36]....
        /*0998*/ 	.word	0x00015880
        /*099c*/ 	.word	0x0000000d
        /*09a0*/ 	.word	0x00036830
        /*09a4*/ 	.short	0x010a
        /*09a6*/ 	.byte	0x3f
	.zero		1


	//   ....[37]....
        /*09a8*/ 	.word	0x00018ef0
        /*09ac*/ 	.word	0x0000000b
        /*09b0*/ 	.word	0x00036850
        /*09b4*/ 	.short	0x010a
        /*09b6*/ 	.byte	0x3f
	.zero		1


	//   ....[38]....
        /*09b8*/ 	.word	0x00018f40
        /*09bc*/ 	.word	0x0000000b
        /*09c0*/ 	.word	0x00036850
        /*09c4*/ 	.short	0x010a
        /*09c6*/ 	.byte	0x3f
	.zero		1


	//   ....[39]....
        /*09c8*/ 	.word	0x00019eb0
        /*09cc*/ 	.word	0x0000000f
        /*09d0*/ 	.word	0x00000000
        /*09d4*/ 	.short	0x0101
        /*09d6*/ 	.byte	0x3f
	.zero		1


	//   ....[40]....
        /*09d8*/ 	.word	0x00019f70
        /*09dc*/ 	.word	0x0000000f
        /*09e0*/ 	.word	0x00000000
        /*09e4*/ 	.short	0x0101
        /*09e6*/ 	.byte	0x3f
	.zero		1


	//   ....[41]....
        /*09e8*/ 	.word	0x0001aad0
        /*09ec*/ 	.word	0x0000000b
        /*09f0*/ 	.word	0x00036850
        /*09f4*/ 	.short	0x010a
        /*09f6*/ 	.byte	0x3f
	.zero		1


	//   ....[42]....
        /*09f8*/ 	.word	0x0001ab70
        /*09fc*/ 	.word	0x0000000b
        /*0a00*/ 	.word	0x00036850
        /*0a04*/ 	.short	0x010a
        /*0a06*/ 	.byte	0x3f
	.zero		1


	//   ....[43]....
        /*0a08*/ 	.word	0x0001b0b0
        /*0a0c*/ 	.word	0x0000000c
        /*0a10*/ 	.word	0x00000000
        /*0a14*/ 	.short	0x0101
        /*0a16*/ 	.byte	0x3f
	.zero		1


	//   ....[44]....
        /*0a18*/ 	.word	0x0001c960
        /*0a1c*/ 	.word	0x00000000
        /*0a20*/ 	.word	0x00000000
        /*0a24*/ 	.short	0x0101
        /*0a26*/ 	.byte	0x3f
	.zero		1


	//   ....[45]....
        /*0a28*/ 	.word	0x0001ec40
        /*0a2c*/ 	.word	0x00000009
        /*0a30*/ 	.word	0x00036820
        /*0a34*/ 	.short	0x010a
        /*0a36*/ 	.byte	0x3f
	.zero		1


	//   ....[46]....
        /*0a38*/ 	.word	0x0001ecd0
        /*0a3c*/ 	.word	0x00000005
        /*0a40*/ 	.word	0x000368a0
        /*0a44*/ 	.short	0x010a
        /*0a46*/ 	.byte	0x3f
	.zero		1


	//   ....[47]....
        /*0a48*/ 	.word	0x0001ef50
        /*0a4c*/ 	.word	0x00000005
        /*0a50*/ 	.word	0x000368c0
        /*0a54*/ 	.short	0x010a
        /*0a56*/ 	.byte	0x3f
	.zero		1


	//   ....[48]....
        /*0a58*/ 	.word	0x0001f2f0
        /*0a5c*/ 	.word	0x00000006
        /*0a60*/ 	.word	0x000368a0
        /*0a64*/ 	.short	0x010a
        /*0a66*/ 	.byte	0x3f
	.zero		1


	//   ....[49]....
        /*0a68*/ 	.word	0x0001f550
        /*0a6c*/ 	.word	0x00000006
        /*0a70*/ 	.word	0x000368c0
        /*0a74*/ 	.short	0x010a
        /*0a76*/ 	.byte	0x3f
	.zero		1


	//   ....[50]....
        /*0a78*/ 	.word	0x000204b0
        /*0a7c*/ 	.word	0x00000006
        /*0a80*/ 	.word	0x00036840
        /*0a84*/ 	.short	0x010a
        /*0a86*/ 	.byte	0x3f
	.zero		1


	//   ....[51]....
        /*0a88*/ 	.word	0x00020a70
        /*0a8c*/ 	.word	0x00000007
        /*0a90*/ 	.word	0x00036820
        /*0a94*/ 	.short	0x010a
        /*0a96*/ 	.byte	0x3f
	.zero		1


	//   ....[52]....
        /*0a98*/ 	.word	0x00020dc0
        /*0a9c*/ 	.word	0x00000008
        /*0aa0*/ 	.word	0x00036840
        /*0aa4*/ 	.short	0x010a
        /*0aa6*/ 	.byte	0x3f
	.zero		1


	//   ....[53]....
        /*0aa8*/ 	.word	0x000210c0
        /*0aac*/ 	.word	0x00000009
        /*0ab0*/ 	.word	0x00000060
        /*0ab4*/ 	.short	0x010a
        /*0ab6*/ 	.byte	0x3f
	.zero		1


	//   ....[54]....
        /*0ab8*/ 	.word	0x000216e0
        /*0abc*/ 	.word	0x00000002
        /*0ac0*/ 	.word	0x00036840
        /*0ac4*/ 	.short	0x010a
        /*0ac6*/ 	.byte	0x3f
	.zero		1


	//   ....[55]....
        /*0ac8*/ 	.word	0x000219e0
        /*0acc*/ 	.word	0x00000003
        /*0ad0*/ 	.word	0x00000060
        /*0ad4*/ 	.short	0x010a
        /*0ad6*/ 	.byte	0x3f
	.zero		1


	//   ....[56]....
        /*0ad8*/ 	.word	0x00021f10
        /*0adc*/ 	.word	0x00000002
        /*0ae0*/ 	.word	0x00036840
        /*0ae4*/ 	.short	0x010a
        /*0ae6*/ 	.byte	0x3f
	.zero		1


	//   ....[57]....
        /*0ae8*/ 	.word	0x00022220
        /*0aec*/ 	.word	0x00000002
        /*0af0*/ 	.word	0x00000060
        /*0af4*/ 	.short	0x010a
        /*0af6*/ 	.byte	0x3f
	.zero		1


	//   ....[58]....
        /*0af8*/ 	.word	0x000226e0
        /*0afc*/ 	.word	0x00000003
        /*0b00*/ 	.word	0x00036860
        /*0b04*/ 	.short	0x010a
        /*0b06*/ 	.byte	0x3f
	.zero		1


	//   ....[59]....
        /*0b08*/ 	.word	0x000234f0
        /*0b0c*/ 	.word	0x00000000
        /*0b10*/ 	.word	0x00036820
        /*0b14*/ 	.short	0x010a
        /*0b16*/ 	.byte	0x3f
	.zero		1


	//   ....[60]....
        /*0b18*/ 	.word	0x000236c0
        /*0b1c*/ 	.word	0x00000006
        /*0b20*/ 	.word	0x00000000
        /*0b24*/ 	.short	0x010a
        /*0b26*/ 	.byte	0x3f
	.zero		1


	//   ....[61]....
        /*0b28*/ 	.word	0x00023730
        /*0b2c*/ 	.word	0x00000007
        /*0b30*/ 	.word	0x00000000
        /*0b34*/ 	.short	0x010a
        /*0b36*/ 	.byte	0x3f
	.zero		1


	//   ....[62]....
        /*0b38*/ 	.word	0x000237a0
        /*0b3c*/ 	.word	0x00000004
        /*0b40*/ 	.word	0x00000000
        /*0b44*/ 	.short	0x010a
        /*0b46*/ 	.byte	0x3f
	.zero		1


	//   ....[63]....
        /*0b48*/ 	.word	0x000237d0
        /*0b4c*/ 	.word	0x00000003
        /*0b50*/ 	.word	0x00000000
        /*0b54*/ 	.short	0x010a
        /*0b56*/ 	.byte	0x3f
	.zero		1


	//   ....[64]....
        /*0b58*/ 	.word	0x00023830
        /*0b5c*/ 	.word	0x0000002b
        /*0b60*/ 	.word	0x00036890
        /*0b64*/ 	.short	0x010a
        /*0b66*/ 	.byte	0x3f
	.zero		1


	//   ....[65]....
        /*0b68*/ 	.word	0x00023880
        /*0b6c*/ 	.word	0x0000002b
        /*0b70*/ 	.word	0x00036890
        /*0b74*/ 	.short	0x010a
        /*0b76*/ 	.byte	0x3f
	.zero		1


	//   ....[66]....
        /*0b78*/ 	.word	0x000238d0
        /*0b7c*/ 	.word	0x0000002b
        /*0b80*/ 	.word	0x00036890
        /*0b84*/ 	.short	0x010a
        /*0b86*/ 	.byte	0x3f
	.zero		1


	//   ....[67]....
        /*0b88*/ 	.word	0x00023920
        /*0b8c*/ 	.word	0x0000002b
        /*0b90*/ 	.word	0x000368b0
        /*0b94*/ 	.short	0x010a
        /*0b96*/ 	.byte	0x3f
	.zero		1


	//   ....[68]....
        /*0b98*/ 	.word	0x00023bf0
        /*0b9c*/ 	.word	0x00000012
        /*0ba0*/ 	.word	0x00036800
        /*0ba4*/ 	.short	0x010a
        /*0ba6*/ 	.byte	0x3f
	.zero		1


	//   ....[69]....
        /*0ba8*/ 	.word	0x00023ec0
        /*0bac*/ 	.word	0x00000012
        /*0bb0*/ 	.word	0x00036800
        /*0bb4*/ 	.short	0x010a
        /*0bb6*/ 	.byte	0x3f
	.zero		1


	//   ....[70]....
        /*0bb8*/ 	.word	0x00023f10
        /*0bbc*/ 	.word	0x00000003
        /*0bc0*/ 	.word	0x00036830
        /*0bc4*/ 	.short	0x010a
        /*0bc6*/ 	.byte	0x3f
	.zero		1


	//   ....[71]....
        /*0bc8*/ 	.word	0x00023f60
        /*0bcc*/ 	.word	0x0000000d
        /*0bd0*/ 	.word	0x00036830
        /*0bd4*/ 	.short	0x010a
        /*0bd6*/ 	.byte	0x3f
	.zero		1


	//   ....[72]....
        /*0bd8*/ 	.word	0x00023fb0
        /*0bdc*/ 	.word	0x0000000b
        /*0be0*/ 	.word	0x00036850
        /*0be4*/ 	.short	0x010a
        /*0be6*/ 	.byte	0x3f
	.zero		1


	//   ....[73]....
        /*0be8*/ 	.word	0x00024000
        /*0bec*/ 	.word	0x0000000b
        /*0bf0*/ 	.word	0x00036850
        /*0bf4*/ 	.short	0x010a
        /*0bf6*/ 	.byte	0x3f
	.zero		1


	//   ....[74]....
        /*0bf8*/ 	.word	0x000241a0
        /*0bfc*/ 	.word	0x00000009
        /*0c00*/ 	.word	0x00036820
        /*0c04*/ 	.short	0x010a
        /*0c06*/ 	.byte	0x3f
	.zero		1


	//   ....[75]....
        /*0c08*/ 	.word	0x000241f0
        /*0c0c*/ 	.word	0x00000005
        /*0c10*/ 	.word	0x000368a0
        /*0c14*/ 	.short	0x010a
        /*0c16*/ 	.byte	0x3f
	.zero		1


	//   ....[76]....
        /*0c18*/ 	.word	0x00024240
        /*0c1c*/ 	.word	0x00000005
        /*0c20*/ 	.word	0x000368c0
        /*0c24*/ 	.short	0x010a
        /*0c26*/ 	.byte	0x3f
	.zero		1


	//   ....[77]....
        /*0c28*/ 	.word	0x00024290
        /*0c2c*/ 	.word	0x00000006
        /*0c30*/ 	.word	0x000368a0
        /*0c34*/ 	.short	0x010a
        /*0c36*/ 	.byte	0x3f
	.zero		1


	//   ....[78]....
        /*0c38*/ 	.word	0x000242e0
        /*0c3c*/ 	.word	0x00000006
        /*0c40*/ 	.word	0x000368c0
        /*0c44*/ 	.short	0x010a
        /*0c46*/ 	.byte	0x3f
	.zero		1


	//   ....[79]....
        /*0c48*/ 	.word	0x00024480
        /*0c4c*/ 	.word	0x00000006
        /*0c50*/ 	.word	0x00036840
        /*0c54*/ 	.short	0x010a
        /*0c56*/ 	.byte	0x3f
	.zero		1


	//   ....[80]....
        /*0c58*/ 	.word	0x00024500
        /*0c5c*/ 	.word	0x00000006
        /*0c60*/ 	.word	0x00036820
        /*0c64*/ 	.short	0x010a
        /*0c66*/ 	.byte	0x3f
	.zero		1


	//   ....[81]....
        /*0c68*/ 	.word	0x00024550
        /*0c6c*/ 	.word	0x00000008
        /*0c70*/ 	.word	0x00036840
        /*0c74*/ 	.short	0x010a
        /*0c76*/ 	.byte	0x3f
	.zero		1


	//   ....[82]....
        /*0c78*/ 	.word	0x000245a0
        /*0c7c*/ 	.word	0x00000009
        /*0c80*/ 	.word	0x00000060
        /*0c84*/ 	.short	0x010a
        /*0c86*/ 	.byte	0x3f
	.zero		1


	//   ....[83]....
        /*0c88*/ 	.word	0x000245f0
        /*0c8c*/ 	.word	0x00000002
        /*0c90*/ 	.word	0x00036840
        /*0c94*/ 	.short	0x010a
        /*0c96*/ 	.byte	0x3f
	.zero		1


	//   ....[84]....
        /*0c98*/ 	.word	0x00024640
        /*0c9c*/ 	.word	0x00000003
        /*0ca0*/ 	.word	0x00000060
        /*0ca4*/ 	.short	0x010a
        /*0ca6*/ 	.byte	0x3f
	.zero		1


	//   ....[85]....
        /*0ca8*/ 	.word	0x00024690
        /*0cac*/ 	.word	0x00000002
        /*0cb0*/ 	.word	0x00036840
        /*0cb4*/ 	.short	0x010a
        /*0cb6*/ 	.byte	0x3f
	.zero		1


	//   ....[86]....
        /*0cb8*/ 	.word	0x000246e0
        /*0cbc*/ 	.word	0x00000002
        /*0cc0*/ 	.word	0x00000060
        /*0cc4*/ 	.short	0x010a
        /*0cc6*/ 	.byte	0x3f
	.zero		1


	//   ....[87]....
        /*0cc8*/ 	.word	0x00024730
        /*0ccc*/ 	.word	0x00000003
        /*0cd0*/ 	.word	0x00036860
        /*0cd4*/ 	.short	0x010a
        /*0cd6*/ 	.byte	0x3f
	.zero		1


	//   ....[88]....
        /*0cd8*/ 	.word	0x000250e0
        /*0cdc*/ 	.word	0x00000000
        /*0ce0*/ 	.word	0x00036820
        /*0ce4*/ 	.short	0x010a
        /*0ce6*/ 	.byte	0x3f
	.zero		1


	//   ....[89]....
        /*0ce8*/ 	.word	0x00025280
        /*0cec*/ 	.word	0x00000006
        /*0cf0*/ 	.word	0x00000000
        /*0cf4*/ 	.short	0x010a
        /*0cf6*/ 	.byte	0x3f
	.zero		1


	//   ....[90]....
        /*0cf8*/ 	.word	0x000252d0
        /*0cfc*/ 	.word	0x00000007
        /*0d00*/ 	.word	0x00000000
        /*0d04*/ 	.short	0x010a
        /*0d06*/ 	.byte	0x3f
	.zero		1


	//   ....[91]....
        /*0d08*/ 	.word	0x00025320
        /*0d0c*/ 	.word	0x00000004
        /*0d10*/ 	.word	0x00000000
        /*0d14*/ 	.short	0x010a
        /*0d16*/ 	.byte	0x3f
	.zero		1


	//----- nvinfo : EIATTR_NUM_MBARRIERS
	.align		4
.L_187:
        /*0d18*/ 	.byte	0x03, 0x38
        /*0d1a*/ 	.short	0x0016


	//----- nvinfo : EIATTR_EXIT_INSTR_OFFSETS
	.align		4
        /*0d1c*/ 	.byte	0x04, 0x1c
        /*0d1e*/ 	.short	(.L_189 - .L_188)


	//   ....[0]....
.L_188:
        /*0d20*/ 	.word	0x00023820


	//----- nvinfo : EIATTR_MAX_THREADS
	.align		4
.L_189:
        /*0d24*/ 	.byte	0x04, 0x05
        /*0d26*/ 	.short	(.L_191 - .L_190)
.L_190:
        /*0d28*/ 	.word	0x00000180
        /*0d2c*/ 	.word	0x00000001
        /*0d30*/ 	.word	0x00000001


	//----- nvinfo : EIATTR_CRS_STACK_SIZE
	.align		4
.L_191:
        /*0d34*/ 	.byte	0x04, 0x1e
        /*0d36*/ 	.short	(.L_193 - .L_192)
.L_192:
        /*0d38*/ 	.word	0x00000000


	//----- nvinfo : EIATTR_CBANK_PARAM_SIZE
	.align		4
.L_193:
        /*0d3c*/ 	.byte	0x03, 0x19
        /*0d3e*/ 	.short	0x0a70


	//----- nvinfo : EIATTR_PARAM_CBANK
	.align		4
        /*0d40*/ 	.byte	0x04, 0x0a
        /*0d42*/ 	.short	(.L_195 - .L_194)
	.align		4
.L_194:
        /*0d44*/ 	.word	index@(.nv.constant0._ZN7cutlass13device_kernelIN5flash11enable_sm90INS1_16FlashAttnFwdSm90INS1_25CollectiveMainloopFwdSm90ILi2EN4cute5tupleIJNS5_1CILi1EEES8_S8_EEENS6_IJNS7_ILi128EEENS7_ILi112EEENS7_ILi192EEEEEELi192ENS_6half_tEfNS_4arch4Sm90ELb0ELb0ELb0ELb1ELb0ELb1ELb0ELb1ELb1ELb0ELb0ELb0EEENS1_21CollectiveEpilogueFwdINS6_IJSA_SC_SB_EEES9_SE_SG_Li256ELb1ELb0ELb0ELb0EEENS1_36VarlenDynamicPersistentTileSchedulerILi128ELi112ELi256ELi32ELb0ELb0ELb1ELb0ELb1ELb1EEEEEEEEEvNT_6ParamsE)
        /*0d48*/ 	.short	0x0210
        /*0d4a*/ 	.short	0x0a70


	//----- nvinfo : EIATTR_SW_WAR
	.align		4
.L_195:
        /*0d4c*/ 	.byte	0x04, 0x36
        /*0d4e*/ 	.short	(.L_197 - .L_196)
.L_196:
        /*0d50*/ 	.word	0x00000008
.L_197:


//--------------------- .nv.info._ZN7cutlass13device_kernelIN5flash11enable_sm90INS1_16FlashAttnFwdSm90INS1_25CollectiveMainloopFwdSm90ILi2EN4cute5tupleIJNS5_1CILi1EEES8_S8_EEENS6_IJNS7_ILi128EEENS7_ILi96EEENS7_ILi192EEEEEELi192ENS_6half_tEfNS_4arch4Sm90ELb0ELb1ELb0ELb0ELb0ELb0ELb0ELb1ELb1ELb0ELb0ELb0EEENS1_21CollectiveEpilogueFwdINS6_IJSA_SC_SB_EEES9_SE_SG_Li256ELb0ELb0ELb0ELb0EEENS1_30DynamicPersistentTileSchedulerILi256ELi32ELb0ELb0ELb1EEEEEEEEEvNT_6ParamsE --------------------------
	.section	.nv.info._ZN7cutlass13device_kernelIN5flash11enable_sm90INS1_16FlashAttnFwdSm90INS1_25CollectiveMainloopFwdSm90ILi2EN4cute5tupleIJNS5_1CILi1EEES8_S8_EEENS6_IJNS7_ILi128EEENS7_ILi96EEENS7_ILi192EEEEEELi192ENS_6half_tEfNS_4arch4Sm90ELb0ELb1ELb0ELb0ELb0ELb0ELb0ELb1ELb1ELb0ELb0ELb0EEENS1_21CollectiveEpilogueFwdINS6_IJSA_SC_SB_EEES9_SE_SG_Li256ELb0ELb0ELb0ELb0EEENS1_30DynamicPersistentTileSchedulerILi256ELi32ELb0ELb0ELb1EEEEEEEEEvNT_6ParamsE,"",@"SHT_CUDA_INFO"
	.sectionflags	@""
	.align	4


	//----- nvinfo : EIATTR_CUDA_API_VERSION
	.align		4
        /*0000*/ 	.byte	0x04, 0x37
        /*0002*/ 	.short	(.L_199 - .L_198)
.L_198:
        /*0004*/ 	.word	0x00000082


	//----- nvinfo : EIATTR_KPARAM_INFO
	.align		4
.L_199:
        /*0008*/ 	.byte	0x04, 0x17
        /*000a*/ 	.short	(.L_201 - .L_200)
.L_200:
        /*000c*/ 	.word	0x00000000
        /*0010*/ 	.short	0x0000
        /*0012*/ 	.short	0x0070
        /*0014*/ 	.byte	0x00, 0xf0, 0x01, 0x2e


	//----- nvinfo : EIATTR_SPARSE_MMA_MASK
	.align		4
.L_201:
        /*0018*/ 	.byte	0x03, 0x50
        /*001a*/ 	.short	0x0000


	//----- nvinfo : EIATTR_MAXREG_COUNT
	.align		4
        /*001c*/ 	.byte	0x03, 0x1b
        /*001e*/ 	.short	0x00a8


	//----- nvinfo : EIATTR_NUM_BARRIERS
	.align		4
        /*0020*/ 	.byte	0x02, 0x4c
        /*0022*/ 	.byte	0x09
	.zero		1


	//----- nvinfo : EIATTR_EXTERNS
	.align		4
        /*0024*/ 	.byte	0x04, 0x0f
        /*0026*/ 	.short	(.L_203 - .L_202)


	//   ....[0]....
	.align		4
.L_202:
        /*0028*/ 	.word	index@(__assertfail)


	//----- nvinfo : EIATTR_ANNOTATIONS
	.align		4
.L_203:
        /*002c*/ 	.byte	0x04, 0x55
        /*002e*/ 	.short	(.L_205 - .L_204)


	//   ....[0]....
.L_204:
        /*0030*/ 	.word	0x00000001
        /*0034*/ 	.byte	0x80, 0x09, 0x00, 0x00, 0x01, 0x00, 0x00, 0x00, 0x50, 0x0a, 0x00, 0x00, 0x01, 0x00, 0x00, 0x00
        /*0044*/ 	.byte	0xf0, 0x20, 0x01, 0x00


	//----- nvinfo : EIATTR_MERCURY_ISA_VERSION
	.align		4
.L_205:
        /*0048*/ 	.byte	0x03, 0x5f
        /*004a*/ 	.short	0x0101


	//----- nvinfo : EIATTR_INT_WARP_WIDE_INSTR_OFFSETS
	.align		4
        /*004c*/ 	.byte	0x04, 0x31
        /*004e*/ 	.short	(.L_207 - .L_206)


	//   ....[0]....
.L_206:
        /*0050*/ 	.word	0x00000190


	//   ....[1]....
        /*0054*/ 	.word	0x000001c0


	//   ....[2]....
        /*0058*/ 	.word	0x000001d0


	//   ....[3]....
        /*005c*/ 	.word	0x0000f690


	//   ....[4]....
        /*0060*/ 	.word	0x0000f720


	//   ....[5]....
        /*0064*/ 	.word	0x0000fc90


	//   ....[6]....
        /*0068*/ 	.word	0x00011aa0


	//   ....[7]....
        /*006c*/ 	.word	0x00011b30


	//----- nvinfo : EIATTR_COOP_GROUP_MASK_REGIDS
	.align		4
.L_207:
        /*0070*/ 	.byte	0x04, 0x29
        /*0072*/ 	.short	(.L_209 - .L_208)


	//   ....[0]....
.L_208:
        /*0074*/ 	.word	0xffffffff


	//   ....[1]....
        /*0078*/ 	.word	0xffffffff


	//   ....[2]....
        /*007c*/ 	.word	0xffffffff


	//   ....[3]....
        /*0080*/ 	.word	0xffffffff


	//   ....[4]....
        /*0084*/ 	.word	0xffffffff


	//   ....[5]....
        /*0088*/ 	.word	0xffffffff


	//   ....[6]....
        /*008c*/ 	.word	0xffffffff


	//   ....[7]....
        /*0090*/ 	.word	0xffffffff


	//   ....[8]....
        /*0094*/ 	.word	0xffffffff


	//   ....[9]....
        /*0098*/ 	.word	0xffffffff


	//   ....[10]....
        /*009c*/ 	.word	0xffffffff


	//   ....[11]....
        /*00a0*/ 	.word	0xffffffff


	//   ....[12]....
        /*00a4*/ 	.word	0xffffffff


	//   ....[13]....
        /*00a8*/ 	.word	0xffffffff


	//   ....[14]....
        /*00ac*/ 	.word	0xffffffff


	//   ....[15]....
        /*00b0*/ 	.word	0xffffffff


	//   ....[16]....
        /*00b4*/ 	.word	0xffffffff


	//   ....[17]....
        /*00b8*/ 	.word	0xffffffff


	//   ....[18]....
        /*00bc*/ 	.word	0xffffffff


	//   ....[19]....
        /*00c0*/ 	.word	0xffffffff


	//   ....[20]....
        /*00c4*/ 	.word	0xffffffff


	//   ....[21]....
        /*00c8*/ 	.word	0xffffffff


	//   ....[22]....
        /*00cc*/ 	.word	0xffffffff


	//   ....[23]....
        /*00d0*/ 	.word	0xffffffff


	//   ....[24]....
        /*00d4*/ 	.word	0xffffffff


	//   ....[25]....
        /*00d8*/ 	.word	0xffffffff


	//   ....[26]....
        /*00dc*/ 	.word	0xffffffff


	//   ....[27]....
        /*00e0*/ 	.word	0xffffffff


	//   ....[28]....
        /*00e4*/ 	.word	0xffffffff


	//   ....[29]....
        /*00e8*/ 	.word	0xffffffff


	//   ....[30]....
        /*00ec*/ 	.word	0xffffffff


	//   ....[31]....
        /*00f0*/ 	.word	0xffffffff


	//   ....[32]....
        /*00f4*/ 	.word	0x0500000f


	//   ....[33]....
        /*00f8*/ 	.word	0x0500000f


	//----- nvinfo : EIATTR_COOP_GROUP_INSTR_OFFSETS
	.align		4
.L_209:
        /*00fc*/ 	.byte	0x04, 0x28
        /*00fe*/ 	.short	(.L_211 - .L_210)


	//   ....[0]....
.L_210:
        /*0100*/ 	.word	0x00000060


	//   ....[1]....
        /*0104*/ 	.word	0x000001a0


	//   ....[2]....
        /*0108*/ 	.word	0x000001f0


	//   ....[3]....
        /*010c*/ 	.word	0x000003e0


	//   ....[4]....
        /*0110*/ 	.word	0x00000540


	//   ....[5]....
        /*0114*/ 	.word	0x00000660


	//   ....[6]....
        /*0118*/ 	.word	0x000007c0


	//   ....[7]....
        /*011c*/ 	.word	0x00001870


	//   ....[8]....
        /*0120*/ 	.word	0x00003230


	//   ....[9]....
        /*0124*/ 	.word	0x00003340


	//   ....[10]....
        /*0128*/ 	.word	0x000038d0


	//   ....[11]....
        /*012c*/ 	.word	0x00003960


	//   ....[12]....
        /*0130*/ 	.word	0x000065a0


	//   ....[13]....
        /*0134*/ 	.word	0x000066c0


	//   ....[14]....
        /*0138*/ 	.word	0x00006c70


	//   ....[15]....
        /*013c*/ 	.word	0x00006cd0


	//   ....[16]....
        /*0140*/ 	.word	0x00008720


	//   ....[17]....
        /*0144*/ 	.word	0x00008820


	//   ....[18]....
        /*0148*/ 	.word	0x00008d80


	//   ....[19]....
        /*014c*/ 	.word	0x00008e00


	//   ....[20]....
        /*0150*/ 	.word	0x0000b580


	//   ....[21]....
        /*0154*/ 	.word	0x0000b690


	//   ....[22]....
        /*0158*/ 	.word	0x0000bc10


	//   ....[23]....
        /*015c*/ 	.word	0x0000bc70


	//   ....[24]....
        /*0160*/ 	.word	0x0000ccf0


	//   ....[25]....
        /*0164*/ 	.word	0x0000cd30


	//   ....[26]....
        /*0168*/ 	.word	0x0000ce30


	//   ....[27]....
        /*016c*/ 	.word	0x0000ce50


	//   ....[28]....
        /*0170*/ 	.word	0x0000e230


	//   ....[29]....
        /*0174*/ 	.word	0x0000ede0


	//   ....[30]....
        /*0178*/ 	.word	0x00011ec0


	//   ....[31]....
        /*017c*/ 	.word	0x00012090


	//   ....[32]....
        /*0180*/ 	.word	0x000126e0


	//   ....[33]....
        /*0184*/ 	.word	0x00012ac0


	//----- nvinfo : EIATTR_REG_RECONFIG
	.align		4
.L_211:
        /*0188*/ 	.byte	0x01, 0x54
	.zero		2


	//----- nvinfo : EIATTR_SYSCALL_OFFSETS
	.align		4
        /*018c*/ 	.byte	0x04, 0x46
        /*018e*/ 	.short	(.L_213 - .L_212)


	//   ....[0]....
.L_212:
        /*0190*/ 	.word	0x00001a20


	//   ....[1]....
        /*0194*/ 	.word	0x0000f8b0


	//   ....[2]....
        /*0198*/ 	.word	0x0000f9f0


	//   ....[3]....
        /*019c*/ 	.word	0x0000fae0


	//----- nvinfo : EIATTR_MBARRIER_INSTR_OFFSETS
	.align		4
.L_213:
        /*01a0*/ 	.byte	0x04, 0x39
        /*01a2*/ 	.short	(.L_215 - .L_214)


	//   ....[0]....
.L_214:
        /*01a4*/ 	.word	0x00000290
        /*01a8*/ 	.word	0x000000ff
        /*01ac*/ 	.word	0x00030800
        /*01b0*/ 	.short	0x0100
        /*01b2*/ 	.byte	0x06
	.zero		1


	//   ....[1]....
        /*01b4*/ 	.word	0x000002a0
        /*01b8*/ 	.word	0x000000ff
        /*01bc*/ 	.word	0x00030820
        /*01c0*/ 	.short	0x0100
        /*01c2*/ 	.byte	0x06
	.zero		1


	//   ....[2]....
        /*01c4*/ 	.word	0x00000390
        /*01c8*/ 	.word	0x000000ff
        /*01cc*/ 	.word	0x00030830
        /*01d0*/ 	.short	0x0100
        /*01d2*/ 	.byte	0x08
	.zero		1


	//   ....[3]....
        /*01d4*/ 	.word	0x000003a0
        /*01d8*/ 	.word	0x000000ff
        /*01dc*/ 	.word	0x00030840
        /*01e0*/ 	.short	0x0100
        /*01e2*/ 	.byte	0x08
	.zero		1


	//   ....[4]....
        /*01e4*/ 	.word	0x000003b0
        /*01e8*/ 	.word	0x000000ff
        /*01ec*/ 	.word	0x00030838
        /*01f0*/ 	.short	0x0100
        /*01f2*/ 	.byte	0x08
	.zero		1


	//   ....[5]....
        /*01f4*/ 	.word	0x000003c0
        /*01f8*/ 	.word	0x000000ff
        /*01fc*/ 	.word	0x00030848
        /*0200*/ 	.short	0x0100
        /*0202*/ 	.byte	0x08
	.zero		1


	//   ....[6]....
        /*0204*/ 	.word	0x000004f0
        /*0208*/ 	.word	0x000000ff
        /*020c*/ 	.word	0x00030850
        /*0210*/ 	.short	0x0100
        /*0212*/ 	.byte	0x08
	.zero		1


	//   ....[7]....
        /*0214*/ 	.word	0x00000500
        /*0218*/ 	.word	0x000000ff
        /*021c*/ 	.word	0x00030860
        /*0220*/ 	.short	0x0100
        /*0222*/ 	.byte	0x08
	.zero		1


	//   ....[8]....
        /*0224*/ 	.word	0x00000510
        /*0228*/ 	.word	0x000000ff
        /*022c*/ 	.word	0x00030858
        /*0230*/ 	.short	0x0100
        /*0232*/ 	.byte	0x08
	.zero		1


	//   ....[9]....
        /*0234*/ 	.word	0x00000520
        /*0238*/ 	.word	0x000000ff
        /*023c*/ 	.word	0x00030868
        /*0240*/ 	.short	0x0100
        /*0242*/ 	.byte	0x08
	.zero		1


	//   ....[10]....
        /*0244*/ 	.word	0x00000610
        /*0248*/ 	.word	0x000000ff
        /*024c*/ 	.word	0x00030870
        /*0250*/ 	.short	0x0100
        /*0252*/ 	.byte	0x06
	.zero		1


	//   ....[11]....
        /*0254*/ 	.word	0x00000620
        /*0258*/ 	.word	0x000000ff
        /*025c*/ 	.word	0x00030880
        /*0260*/ 	.short	0x0100
        /*0262*/ 	.byte	0x06
	.zero		1


	//   ....[12]....
        /*0264*/ 	.word	0x00000630
        /*0268*/ 	.word	0x000000ff
        /*026c*/ 	.word	0x00030878
        /*0270*/ 	.short	0x0100
        /*0272*/ 	.byte	0x06
	.zero		1


	//   ....[13]....
        /*0274*/ 	.word	0x00000640
        /*0278*/ 	.word	0x000000ff
        /*027c*/ 	.word	0x00030888
        /*0280*/ 	.short	0x0100
        /*0282*/ 	.byte	0x06
	.zero		1


	//   ....[14]....
        /*0284*/ 	.word	0x00000770
        /*0288*/ 	.word	0x000000ff
        /*028c*/ 	.word	0x00030890
        /*0290*/ 	.short	0x0100
        /*0292*/ 	.byte	0x08
	.zero		1


	//   ....[15]....
        /*0294*/ 	.word	0x00000780
        /*0298*/ 	.word	0x000000ff
        /*029c*/ 	.word	0x000308a0
        /*02a0*/ 	.short	0x0100
        /*02a2*/ 	.byte	0x08
	.zero		1


	//   ....[16]....
        /*02a4*/ 	.word	0x00000790
        /*02a8*/ 	.word	0x000000ff
        /*02ac*/ 	.word	0x00030898
        /*02b0*/ 	.short	0x0100
        /*02b2*/ 	.byte	0x08
	.zero		1


	//   ....[17]....
        /*02b4*/ 	.word	0x000007a0
        /*02b8*/ 	.word	0x000000ff
        /*02bc*/ 	.word	0x000308a8
        /*02c0*/ 	.short	0x0100
        /*02c2*/ 	.byte	0x08
	.zero		1


	//   ....[18]....
        /*02c4*/ 	.word	0x000008d0
        /*02c8*/ 	.word	0x000000ff
        /*02cc*/ 	.word	0x000308b0
        /*02d0*/ 	.short	0x0100
        /*02d2*/ 	.byte	0x08
	.zero		1


	//   ....[19]....
        /*02d4*/ 	.word	0x000008e0
        /*02d8*/ 	.word	0x000000ff
        /*02dc*/ 	.word	0x000308c0
        /*02e0*/ 	.short	0x0100
        /*02e2*/ 	.byte	0x08
	.zero		1


	//   ....[20]....
        /*02e4*/ 	.word	0x000008f0
        /*02e8*/ 	.word	0x000000ff
        /*02ec*/ 	.word	0x000308b8
        /*02f0*/ 	.short	0x0100
        /*02f2*/ 	.byte	0x08
	.zero		1


	//   ....[21]....
        /*02f4*/ 	.word	0x00000900
        /*02f8*/ 	.word	0x000000ff
        /*02fc*/ 	.word	0x000308c8
        /*0300*/ 	.short	0x0100
        /*0302*/ 	.byte	0x08
	.zero		1


	//   ....[22]....
        /*0304*/ 	.word	0x00001ac0
        /*0308*/ 	.word	0x000000ff
        /*030c*/ 	.word	0x00030800
        /*0310*/ 	.short	0x010a
        /*0312*/ 	.byte	0x25
	.zero		1


	//   ....[23]....
        /*0314*/ 	.word	0x00001b40
        /*0318*/ 	.word	0x00000003
        /*031c*/ 	.word	0x00030830
        /*0320*/ 	.short	0x010a
        /*0322*/ 	.byte	0x3f
	.zero		1


	//   ....[24]....
        /*0324*/ 	.word	0x00001bc0
        /*0328*/ 	.word	0x00000003
        /*032c*/ 	.word	0x00030830
        /*0330*/ 	.short	0x010a
        /*0332*/ 	.byte	0x3f
	.zero		1


	//   ....[25]....
        /*0334*/ 	.word	0x000022f0
        /*0338*/ 	.word	0x00000000
        /*033c*/ 	.word	0x00000000
        /*0340*/ 	.short	0x0101
        /*0342*/ 	.byte	0x3f
	.zero		1


	//   ....[26]....
        /*0344*/ 	.word	0x000047e0
        /*0348*/ 	.word	0x000000ff
        /*034c*/ 	.word	0x00030830
        /*0350*/ 	.short	0x010a
        /*0352*/ 	.byte	0x26
	.zero		1


	//   ....[27]....
        /*0354*/ 	.word	0x00004820
        /*0358*/ 	.word	0x000000ff
        /*035c*/ 	.word	0x00030830
        /*0360*/ 	.short	0x010a
        /*0362*/ 	.byte	0x26
	.zero		1


	//   ....[28]....
        /*0364*/ 	.word	0x000052c0
        /*0368*/ 	.word	0x000000ff
        /*036c*/ 	.word	0x00030850
        /*0370*/ 	.short	0x010a
        /*0372*/ 	.byte	0x06
	.zero		1


	//   ....[29]....
        /*0374*/ 	.word	0x00005300
        /*0378*/ 	.word	0x000000ff
        /*037c*/ 	.word	0x00030850
        /*0380*/ 	.short	0x010a
        /*0382*/ 	.byte	0x06
	.zero		1


	//   ....[30]....
        /*0384*/ 	.word	0x00005620
        /*0388*/ 	.word	0x00000000
        /*038c*/ 	.word	0x00000000
        /*0390*/ 	.short	0x0101
        /*0392*/ 	.byte	0x3f
	.zero		1


	//   ....[31]....
        /*0394*/ 	.word	0x00007230
        /*0398*/ 	.word	0x0000008c
        /*039c*/ 	.word	0x00000000
        /*03a0*/ 	.short	0x0101
        /*03a2*/ 	.byte	0x3f
	.zero		1


	//   ....[32]....
        /*03a4*/ 	.word	0x00007960
        /*03a8*/ 	.word	0x000000ff
        /*03ac*/ 	.word	0x00030830
        /*03b0*/ 	.short	0x010a
        /*03b2*/ 	.byte	0x06
	.zero		1


	//   ....[33]....
        /*03b4*/ 	.word	0x000079a0
        /*03b8*/ 	.word	0x000000ff
        /*03bc*/ 	.word	0x00030830
        /*03c0*/ 	.short	0x010a
        /*03c2*/ 	.byte	0x06
	.zero		1


	//   ....[34]....
        /*03c4*/ 	.word	0x00008440
        /*03c8*/ 	.word	0x000000ff
        /*03cc*/ 	.word	0x00030850
        /*03d0*/ 	.short	0x010a
        /*03d2*/ 	.byte	0x0b
	.zero		1


	//   ....[35]....
        /*03d4*/ 	.word	0x00008480
        /*03d8*/ 	.word	0x000000ff
        /*03dc*/ 	.word	0x00030850
        /*03e0*/ 	.short	0x010a
        /*03e2*/ 	.byte	0x0b
	.zero		1


	//   ....[36]....
        /*03e4*/ 	.word	0x000092c0
        /*03e8*/ 	.word	0x0000007f
        /*03ec*/ 	.word	0x00000000
        /*03f0*/ 	.short	0x0101
        /*03f2*/ 	.byte	0x3f
	.zero		1


	//   ....[37]....
        /*03f4*/ 	.word	0x00009360
        /*03f8*/ 	.word	0x0000007f
        /*03fc*/ 	.word	0x00000000
        /*0400*/ 	.short	0x0101
        /*0402*/ 	.byte	0x3f
	.zero		1


	//   ....[38]....
        /*0404*/ 	.word	0x000097c0
        /*0408*/ 	.word	0x000000ff
        /*040c*/ 	.word	0x00030830
        /*0410*/ 	.short	0x010a
        /*0412*/ 	.byte	0x06
	.zero		1


	//   ....[39]....
        /*0414*/ 	.word	0x00009800
        /*0418*/ 	.word	0x000000ff
        /*041c*/ 	.word	0x00030830
        /*0420*/ 	.short	0x010a
        /*0422*/ 	.byte	0x06
	.zero		1


	//   ....[40]....
        /*0424*/ 	.word	0x0000a2a0
        /*0428*/ 	.word	0x000000ff
        /*042c*/ 	.word	0x00030850
        /*0430*/ 	.short	0x010a
        /*0432*/ 	.byte	0x0a
	.zero		1


	//   ....[41]....
        /*0434*/ 	.word	0x0000a2e0
        /*0438*/ 	.word	0x000000ff
        /*043c*/ 	.word	0x00030850
        /*0440*/ 	.short	0x010a
        /*0442*/ 	.byte	0x0a
	.zero		1


	//   ....[42]....
        /*0444*/ 	.word	0x0000a620
        /*0448*/ 	.word	0x00000000
        /*044c*/ 	.word	0x00000000
        /*0450*/ 	.short	0x0101
        /*0452*/ 	.byte	0x3f
	.zero		1


	//   ....[43]....
        /*0454*/ 	.word	0x0000c230
        /*0458*/ 	.word	0x0000008b
        /*045c*/ 	.word	0x00000000
        /*0460*/ 	.short	0x0101
        /*0462*/ 	.byte	0x3f
	.zero		1


	//   ....[44]....
        /*0464*/ 	.word	0x0000cc60
        /*0468*/ 	.word	0x000000ff
        /*046c*/ 	.word	0x00030850
        /*0470*/ 	.short	0x010a
        /*0472*/ 	.byte	0x05
	.zero		1


	//   ....[45]....
        /*0474*/ 	.word	0x0000cca0
        /*0478*/ 	.word	0x000000ff
        /*047c*/ 	.word	0x00030850
        /*0480*/ 	.short	0x010a
        /*0482*/ 	.byte	0x05
	.zero		1


	//   ....[46]....
        /*0484*/ 	.word	0x0000d150
        /*0488*/ 	.word	0x00000004
        /*048c*/ 	.word	0x00000000
        /*0490*/ 	.short	0x0101
        /*0492*/ 	.byte	0x3f
	.zero		1


	//   ....[47]....
        /*0494*/ 	.word	0x0000e410
        /*0498*/ 	.word	0x000000ff
        /*049c*/ 	.word	0x00000000
        /*04a0*/ 	.short	0x0101
        /*04a2*/ 	.byte	0x05
	.zero		1


	//   ....[48]....
        /*04a4*/ 	.word	0x0000ff60
        /*04a8*/ 	.word	0x00000008
        /*04ac*/ 	.word	0x00030840
        /*04b0*/ 	.short	0x010a
        /*04b2*/ 	.byte	0x3f
	.zero		1


	//   ....[49]....
        /*04b4*/ 	.word	0x000103f0
        /*04b8*/ 	.word	0x000000ff
        /*04bc*/ 	.word	0x00030820
        /*04c0*/ 	.short	0x010a
        /*04c2*/ 	.byte	0x26
	.zero		1


	//   ....[50]....
        /*04c4*/ 	.word	0x000106d0
        /*04c8*/ 	.word	0x00000003
        /*04cc*/ 	.word	0x00030840
        /*04d0*/ 	.short	0x010a
        /*04d2*/ 	.byte	0x3f
	.zero		1


	//   ....[51]....
        /*04d4*/ 	.word	0x00010940
        /*04d8*/ 	.word	0x00000002
        /*04dc*/ 	.word	0x00000060
        /*04e0*/ 	.short	0x010a
        /*04e2*/ 	.byte	0x3f
	.zero		1


	//   ....[52]....
        /*04e4*/ 	.word	0x00010e60
        /*04e8*/ 	.word	0x00000003
        /*04ec*/ 	.word	0x00030840
        /*04f0*/ 	.short	0x010a
        /*04f2*/ 	.byte	0x3f
	.zero		1


	//   ....[53]....
        /*04f4*/ 	.word	0x000110d0
        /*04f8*/ 	.word	0x00000002
        /*04fc*/ 	.word	0x00000060
        /*0500*/ 	.short	0x010a
        /*0502*/ 	.byte	0x3f
	.zero		1


	//   ....[54]....
        /*0504*/ 	.word	0x00011520
        /*0508*/ 	.word	0x00000002
        /*050c*/ 	.word	0x00030840
        /*0510*/ 	.short	0x010a
        /*0512*/ 	.byte	0x3f
	.zero		1


	//   ....[55]....
        /*0514*/ 	.word	0x000117c0
        /*0518*/ 	.word	0x00000002
        /*051c*/ 	.word	0x00000060
        /*0520*/ 	.short	0x010a
        /*0522*/ 	.byte	0x3f
	.zero		1


	//   ....[56]....
        /*0524*/ 	.word	0x00011bd0
        /*0528*/ 	.word	0x00000003
        /*052c*/ 	.word	0x00030860
        /*0530*/ 	.short	0x010a
        /*0532*/ 	.byte	0x3f
	.zero		1


	//   ....[57]....
        /*0534*/ 	.word	0x00012040
        /*0538*/ 	.word	0x00000007
        /*053c*/ 	.word	0x00030820
        /*0540*/ 	.short	0x010a
        /*0542*/ 	.byte	0x3f
	.zero		1


	//   ....[58]....
        /*0544*/ 	.word	0x000121b0
        /*0548*/ 	.word	0x00000005
        /*054c*/ 	.word	0x00000000
        /*0550*/ 	.short	0x010a
        /*0552*/ 	.byte	0x3f
	.zero		1


	//   ....[59]....
        /*0554*/ 	.word	0x00012220
        /*0558*/ 	.word	0x00000003
        /*055c*/ 	.word	0x00000000
        /*0560*/ 	.short	0x010a
        /*0562*/ 	.byte	0x3f
	.zero		1


	//   ....[60]....
        /*0564*/ 	.word	0x00012280
        /*0568*/ 	.word	0x00000005
        /*056c*/ 	.word	0x00000000
        /*0570*/ 	.short	0x010a
        /*0572*/ 	.byte	0x3f
	.zero		1


	//   ....[61]....
        /*0574*/ 	.word	0x000122b0
        /*0578*/ 	.word	0x00000003
        /*057c*/ 	.word	0x00000000
        /*0580*/ 	.short	0x010a
        /*0582*/ 	.byte	0x3f
	.zero		1


	//   ....[62]....
        /*0584*/ 	.word	0x00012320
        /*0588*/ 	.word	0x00000003
        /*058c*/ 	.word	0x00030800
        /*0590*/ 	.short	0x010a
        /*0592*/ 	.byte	0x3f
	.zero		1


	//   ....[63]....
        /*0594*/ 	.word	0x00012370
        /*0598*/ 	.word	0x00000003
        /*059c*/ 	.word	0x00030830
        /*05a0*/ 	.short	0x010a
        /*05a2*/ 	.byte	0x3f
	.zero		1


	//   ....[64]....
        /*05a4*/ 	.word	0x000123d0
        /*05a8*/ 	.word	0x00000015
        /*05ac*/ 	.word	0x00030830
        /*05b0*/ 	.short	0x010a
        /*05b2*/ 	.byte	0x3f
	.zero		1


	//   ....[65]....
        /*05b4*/ 	.word	0x00012430
        /*05b8*/ 	.word	0x00000003
        /*05bc*/ 	.word	0x00030850
        /*05c0*/ 	.short	0x010a
        /*05c2*/ 	.byte	0x3f
	.zero		1


	//   ....[66]....
        /*05c4*/ 	.word	0x00012490
        /*05c8*/ 	.word	0x00000005
        /*05cc*/ 	.word	0x00030830
        /*05d0*/ 	.short	0x010a
        /*05d2*/ 	.byte	0x3f
	.zero		1


	//   ....[67]....
        /*05d4*/ 	.word	0x000124f0
        /*05d8*/ 	.word	0x00000003
        /*05dc*/ 	.word	0x00030850
        /*05e0*/ 	.short	0x010a
        /*05e2*/ 	.byte	0x3f
	.zero		1


	//   ....[68]....
        /*05e4*/ 	.word	0x00012550
        /*05e8*/ 	.word	0x00000005
        /*05ec*/ 	.word	0x00030830
        /*05f0*/ 	.short	0x010a
        /*05f2*/ 	.byte	0x3f
	.zero		1


	//   ....[69]....
        /*05f4*/ 	.word	0x000125b0
        /*05f8*/ 	.word	0x00000003
        /*05fc*/ 	.word	0x00030850
        /*0600*/ 	.short	0x010a
        /*0602*/ 	.byte	0x3f
	.zero		1


	//   ....[70]....
        /*0604*/ 	.word	0x00012610
        /*0608*/ 	.word	0x00000003
        /*060c*/ 	.word	0x00030850
        /*0610*/ 	.short	0x010a
        /*0612*/ 	.byte	0x3f
	.zero		1


	//   ....[71]....
        /*0614*/ 	.word	0x00012790
        /*0618*/ 	.word	0x00000008
        /*061c*/ 	.word	0x00030840
        /*0620*/ 	.short	0x010a
        /*0622*/ 	.byte	0x3f
	.zero		1


	//   ....[72]....
        /*0624*/ 	.word	0x000127f0
        /*0628*/ 	.word	0x00000008
        /*062c*/ 	.word	0x00030820
        /*0630*/ 	.short	0x010a
        /*0632*/ 	.byte	0x3f
	.zero		1


	//   ....[73]....
        /*0634*/ 	.word	0x00012840
        /*0638*/ 	.word	0x00000003
        /*063c*/ 	.word	0x00030840
        /*0640*/ 	.short	0x010a
        /*0642*/ 	.byte	0x3f
	.zero		1


	//   ....[74]....
        /*0644*/ 	.word	0x00012890
        /*0648*/ 	.word	0x00000002
        /*064c*/ 	.word	0x00000060
        /*0650*/ 	.short	0x010a
        /*0652*/ 	.byte	0x3f
	.zero		1


	//   ....[75]....
        /*0654*/ 	.word	0x000128e0
        /*0658*/ 	.word	0x00000003
        /*065c*/ 	.word	0x00030840
        /*0660*/ 	.short	0x010a
        /*0662*/ 	.byte	0x3f
	.zero		1


	//   ....[76]....
        /*0664*/ 	.word	0x00012930
        /*0668*/ 	.word	0x00000002
        /*066c*/ 	.word	0x00000060
        /*0670*/ 	.short	0x010a
        /*0672*/ 	.byte	0x3f
	.zero		1


	//   ....[77]....
        /*0674*/ 	.word	0x00012980
        /*0678*/ 	.word	0x00000002
        /*067c*/ 	.word	0x00030840
        /*0680*/ 	.short	0x010a
        /*0682*/ 	.byte	0x3f
	.zero		1


	//   ....[78]....
        /*0684*/ 	.word	0x000129d0
        /*0688*/ 	.word	0x00000002
        /*068c*/ 	.word	0x00000060
        /*0690*/ 	.short	0x010a
        /*0692*/ 	.byte	0x3f
	.zero		1


	//   ....[79]....
        /*0694*/ 	.word	0x00012a20
        /*0698*/ 	.word	0x00000003
        /*069c*/ 	.word	0x00030860
        /*06a0*/ 	.short	0x010a
        /*06a2*/ 	.byte	0x3f
	.zero		1


	//   ....[80]....
        /*06a4*/ 	.word	0x00012b00
        /*06a8*/ 	.word	0x00000007
        /*06ac*/ 	.word	0x00030820
        /*06b0*/ 	.short	0x010a
        /*06b2*/ 	.byte	0x3f
	.zero		1


	//   ....[81]....
        /*06b4*/ 	.word	0x00012b50
        /*06b8*/ 	.word	0x00000005
        /*06bc*/ 	.word	0x00000000
        /*06c0*/ 	.short	0x010a
        /*06c2*/ 	.byte	0x3f
	.zero		1


	//   ....[82]....
        /*06c4*/ 	.word	0x00012ba0
        /*06c8*/ 	.word	0x00000003
        /*06cc*/ 	.word	0x00000000
        /*06d0*/ 	.short	0x010a
        /*06d2*/ 	.byte	0x3f
	.zero		1


	//   ....[83]....
        /*06d4*/ 	.word	0x00012bf0
        /*06d8*/ 	.word	0x00000005
        /*06dc*/ 	.word	0x00000000
        /*06e0*/ 	.short	0x010a
        /*06e2*/ 	.byte	0x3f
	.zero		1


	//----- nvinfo : EIATTR_NUM_MBARRIERS
	.align		4
.L_215:
        /*06e4*/ 	.byte	0x03, 0x38
        /*06e6*/ 	.short	0x0016


	//----- nvinfo : EIATTR_EXIT_INSTR_OFFSETS
	.align		4
        /*06e8*/ 	.byte	0x04, 0x1c
        /*06ea*/ 	.short	(.L_217 - .L_216)


	//   ....[0]....
.L_216:
        /*06ec*/ 	.word	0x00000a40


	//   ....[1]....
        /*06f0*/ 	.word	0x0000eda0


	//   ....[2]....
        /*06f4*/ 	.word	0x0000ee00


	//   ....[3]....
        /*06f8*/ 	.word	0x000120b0


	//   ....[4]....
        /*06fc*/ 	.word	0x00012300


	//----- nvinfo : EIATTR_MAX_THREADS
	.align		4
.L_217:
        /*0700*/ 	.byte	0x04, 0x05
        /*0702*/ 	.short	(.L_219 - .L_218)
.L_218:
        /*0704*/ 	.word	0x00000180
        /*0708*/ 	.word	0x00000001
        /*070c*/ 	.word	0x00000001


	//----- nvinfo : EIATTR_CRS_STACK_SIZE
	.align		4
.L_219:
        /*0710*/ 	.byte	0x04, 0x1e
        /*0712*/ 	.short	(.L_221 - .L_220)
.L_220:
        /*0714*/ 	.word	0x00000000


	//----- nvinfo : EIATTR_CBANK_PARAM_SIZE
	.align		4
.L_221:
        /*0718*/ 	.byte	0x03, 0x19
        /*071a*/ 	.short	0x0bf0


	//----- nvinfo : EIATTR_PARAM_CBANK
	.align		4
        /*071c*/ 	.byte	0x04, 0x0a
        /*071e*/ 	.short	(.L_223 - .L_222)
	.align		4
.L_222:
        /*0720*/ 	.word	index@(.nv.constant0._ZN7cutlass13device_kernelIN5flash11enable_sm90INS1_16FlashAttnFwdSm90INS1_25CollectiveMainloopFwdSm90ILi2EN4cute5tupleIJNS5_1CILi1EEES8_S8_EEENS6_IJNS7_ILi128EEENS7_ILi96EEENS7_ILi192EEEEEELi192ENS_6half_tEfNS_4arch4Sm90ELb0ELb1ELb0ELb0ELb0ELb0ELb0ELb1ELb1ELb0ELb0ELb0EEENS1_21CollectiveEpilogueFwdINS6_IJSA_SC_SB_EEES9_SE_SG_Li256ELb0ELb0ELb0ELb0EEENS1_30DynamicPersistentTileSchedulerILi256ELi32ELb0ELb0ELb1EEEEEEEEEvNT_6ParamsE)
        /*0724*/ 	.short	0x0210
        /*0726*/ 	.short	0x0bf0


	//----- nvinfo : EIATTR_SW_WAR
	.align		4
.L_223:
        /*0728*/ 	.byte	0x04, 0x36
        /*072a*/ 	.short	(.L_225 - .L_224)
.L_224:
        /*072c*/ 	.word	0x00000008
.L_225:


//--------------------- .nv.info._ZN7cutlass13device_kernelIN5flash11enable_sm90INS1_16FlashAttnFwdSm90INS1_25CollectiveMainloopFwdSm90ILi2EN4cute5tupleIJNS5_1CILi1EEES8_S8_EEENS6_IJNS7_ILi128EEENS7_ILi96EEENS7_ILi192EEEEEELi192ENS_6half_tEfNS_4arch4Sm90ELb0ELb1ELb0ELb1ELb0ELb0ELb0ELb1ELb1ELb0ELb0ELb0EEENS1_21CollectiveEpilogueFwdINS6_IJSA_SC_SB_EEES9_SE_SG_Li256ELb1ELb0ELb0ELb0EEENS1_36VarlenDynamicPersistentTileSchedulerILi128ELi96ELi256ELi32ELb0ELb0ELb1ELb1ELb0ELb1EEEEEEEEEvNT_6ParamsE --------------------------
	.section	.nv.info._ZN7cutlass13device_kernelIN5flash11enable_sm90INS1_16FlashAttnFwdSm90INS1_25CollectiveMainloopFwdSm90ILi2EN4cute5tupleIJNS5_1CILi1EEES8_S8_EEENS6_IJNS7_ILi128EEENS7_ILi96EEENS7_ILi192EEEEEELi192ENS_6half_tEfNS_4arch4Sm90ELb0ELb1ELb0ELb1ELb0ELb0ELb0ELb1ELb1ELb0ELb0ELb0EEENS1_21CollectiveEpilogueFwdINS6_IJSA_SC_SB_EEES9_SE_SG_Li256ELb1ELb0ELb0ELb0EEENS1_36VarlenDynamicPersistentTileSchedulerILi128ELi96ELi256ELi32ELb0ELb0ELb1ELb1ELb0ELb1EEEEEEEEEvNT_6ParamsE,"",@"SHT_CUDA_INFO"
	.sectionflags	@""
	.align	4


	//----- nvinfo : EIATTR_CUDA_API_VERSION
	.align		4
        /*0000*/ 	.byte	0x04, 0x37
        /*0002*/ 	.short	(.L_227 - .L_226)
.L_226:
        /*0004*/ 	.word	0x00000082


	//----- nvinfo : EIATTR_KPARAM_INFO
	.align		4
.L_227:
        /*0008*/ 	.byte	0x04, 0x17
        /*000a*/ 	.short	(.L_229 - .L_228)
.L_228:
        /*000c*/ 	.word	0x00000000
        /*0010*/ 	.short	0x0000
        /*0012*/ 	.short	0x0070
        /*0014*/ 	.byte	0x00, 0xf0, 0x01, 0x28


	//----- nvinfo : EIATTR_SPARSE_MMA_MASK
	.align		4
.L_229:
        /*0018*/ 	.byte	0x03, 0x50
        /*001a*/ 	.short	0x0000


	//----- nvinfo : EIATTR_MAXREG_COUNT
	.align		4
        /*001c*/ 	.byte	0x03, 0x1b
        /*001e*/ 	.short	0x00a8


	//----- nvinfo : EIATTR_NUM_BARRIERS
	.align		4
        /*0020*/ 	.byte	0x02, 0x4c
        /*0022*/ 	.byte	0x09
	.zero		1


	//----- nvinfo : EIATTR_EXTERNS
	.align		4
        /*0024*/ 	.byte	0x04, 0x0f
        /*0026*/ 	.short	(.L_231 - .L_230)


	//   ....[0]....
	.align		4
.L_230:
        /*0028*/ 	.word	index@(__assertfail)


	//----- nvinfo : EIATTR_ANNOTATIONS
	.align		4
.L_231:
        /*002c*/ 	.byte	0x04, 0x55
        /*002e*/ 	.short	(.L_233 - .L_232)


	//   ....[0]....
.L_232:
        /* <DEDUP_REMOVED lines=34> */


	//----- nvinfo : EIATTR_MERCURY_ISA_VERSION
	.align		4
.L_233:
        /*0240*/ 	.byte	0x03, 0x5f
        /*0242*/ 	.short	0x0101


	//----- nvinfo : EIATTR_UNUSED_LOAD_BYTE_OFFSET
	.align		4
        /*0244*/ 	.byte	0x04, 0x44
        /*0246*/ 	.short	(.L_235 - .L_234)


	//   ....[0]....
.L_234:
        /*0248*/ 	.word	0x00000a50
        /*024c*/ 	.word	0x0000fff0


	//   ....[1]....
        /*0250*/ 	.word	0x0000d7f0
        /*0254*/ 	.word	0x0000fff0


	//----- nvinfo : EIATTR_INT_WARP_WIDE_INSTR_OFFSETS
	.align		4
.L_235:
        /*0258*/ 	.byte	0x04, 0x31
        /*025a*/ 	.short	(.L_237 - .L_236)


	//   ....[0]....
.L_236:
        /*025c*/ 	.word	0x00000160


	//   ....[1]....
        /*0260*/ 	.word	0x000001a0


	//   ....[2]....
        /*0264*/ 	.word	0x00000210


	//   ....[3]....
        /*0268*/ 	.word	0x000111f0


	//   ....[4]....
        /*026c*/ 	.word	0x00011280


	//   ....[5]....
        /*0270*/ 	.word	0x00011780


	//   ....[6]....
        /*0274*/ 	.word	0x00011800


	//   ....[7]....
        /*0278*/ 	.word	0x00011910


	//   ....[8]....
        /*027c*/ 	.word	0x00011a00


	//   ....[9]....
        /*0280*/ 	.word	0x00013e20


	//   ....[10]....
        /*0284*/ 	.word	0x00013eb0


	//----- nvinfo : EIATTR_COOP_GROUP_MASK_REGIDS
	.align		4
.L_237:
        /*0288*/ 	.byte	0x04, 0x29
        /*028a*/ 	.short	(.L_239 - .L_238)


	//   ....[0]....
.L_238:
        /*028c*/ 	.word	0xffffffff


	//   ....[1]....
        /*0290*/ 	.word	0xffffffff


	//   ....[2]....
        /*0294*/ 	.word	0xffffffff


	//   ....[3]....
        /*0298*/ 	.word	0xffffffff


	//   ....[4]....
        /*029c*/ 	.word	0xffffffff


	//   ....[5]....
        /*02a0*/ 	.word	0xffffffff


	//   ....[6]....
        /*02a4*/ 	.word	0xffffffff


	//   ....[7]....
        /*02a8*/ 	.word	0xffffffff


	//   ....[8]....
        /*02ac*/ 	.word	0xffffffff


	//   ....[9]....
        /*02b0*/ 	.word	0xffffffff


	//   ....[10]....
        /*02b4*/ 	.word	0xffffffff


	//   ....[11]....
        /*02b8*/ 	.word	0xffffffff


	//   ....[12]....
        /*02bc*/ 	.word	0xffffffff


	//   ....[13]....
        /*02c0*/ 	.word	0xffffffff


	//   ....[14]....
        /*02c4*/ 	.word	0xffffffff


	//   ....[15]....
        /*02c8*/ 	.word	0xffffffff


	//   ....[16]....
        /*02cc*/ 	.word	0xffffffff


	//   ....[17]....
        /*02d0*/ 	.word	0xffffffff


	//   ....[18]....
        /*02d4*/ 	.word	0xffffffff


	//   ....[19]....
        /*02d8*/ 	.word	0xffffffff


	//   ....[20]....
        /*02dc*/ 	.word	0xffffffff


	//   ....[21]....
        /*02e0*/ 	.word	0xffffffff


	//   ....[22]....
        /*02e4*/ 	.word	0xffffffff


	//   ....[23]....
        /*02e8*/ 	.word	0xffffffff


	//   ....[24]....
        /*02ec*/ 	.word	0xffffffff


	//   ....[25]....
        /*02f0*/ 	.word	0xffffffff


	//   ....[26]....
        /*02f4*/ 	.word	0xffffffff


	//   ....[27]....
        /*02f8*/ 	.word	0xffffffff


	//   ....[28]....
        /*02fc*/ 	.word	0xffffffff


	//   ....[29]....
        /*0300*/ 	.word	0xffffffff


	//   ....[30]....
        /*0304*/ 	.word	0xffffffff


	//   ....[31]....
        /*0308*/ 	.word	0xffffffff


	//   ....[32]....
        /*030c*/ 	.word	0xffffffff


	//   ....[33]....
        /*0310*/ 	.word	0xffffffff


	//   ....[34]....
        /*0314*/ 	.word	0xffffffff


	//   ....[35]....
        /*0318*/ 	.word	0xffffffff


	//   ....[36]....
        /*031c*/ 	.word	0xffffffff


	//   ....[37]....
        /*0320*/ 	.word	0xffffffff


	//   ....[38]....
        /*0324*/ 	.word	0xffffffff


	//   ....[39]....
        /*0328*/ 	.word	0xffffffff


	//   ....[40]....
        /*032c*/ 	.word	0xffffffff


	//   ....[41]....
        /*0330*/ 	.word	0xffffffff


	//   ....[42]....
        /*0334*/ 	.word	0xffffffff


	//   ....[43]....
        /*0338*/ 	.word	0xffffffff


	//   ....[44]....
        /*033c*/ 	.word	0xffffffff


	//   ....[45]....
        /*0340*/ 	.word	0xffffffff


	//   ....[46]....
        /*0344*/ 	.word	0xffffffff


	//   ....[47]....
        /*0348*/ 	.word	0xffffffff


	//   ....[48]....
        /*034c*/ 	.word	0xffffffff


	//   ....[49]....
        /*0350*/ 	.word	0xffffffff


	//   ....[50]....
        /*0354*/ 	.word	0xffffffff


	//   ....[51]....
        /*0358*/ 	.word	0xffffffff


	//   ....[52]....
        /*035c*/ 	.word	0xffffffff


	//   ....[53]....
        /*0360*/ 	.word	0xffffffff


	//   ....[54]....
        /*0364*/ 	.word	0xffffffff


	//   ....[55]....
        /*0368*/ 	.word	0xffffffff


	//   ....[56]....
        /*036c*/ 	.word	0xffffffff


	//   ....[57]....
        /*0370*/ 	.word	0xffffffff


	//   ....[58]....
        /*0374*/ 	.word	0xffffffff


	//   ....[59]....
        /*0378*/ 	.word	0xffffffff


	//   ....[60]....
        /*037c*/ 	.word	0xffffffff


	//   ....[61]....
        /*0380*/ 	.word	0xffffffff


	//   ....[62]....
        /*0384*/ 	.word	0x0500000f


	//   ....[63]....
        /*0388*/ 	.word	0x0500000f


	//   ....[64]....
        /*038c*/ 	.word	0x0500000f


	//   ....[65]....
        /*0390*/ 	.word	0x0500000f


	//   ....[66]....
        /*0394*/ 	.word	0x0500000f


	//   ....[67]....
        /*0398*/ 	.word	0x0500000f


	//   ....[68]....
        /*039c*/ 	.word	0x0500000f


	//   ....[69]....
        /*03a0*/ 	.word	0x0500000f


	//   ....[70]....
        /*03a4*/ 	.word	0x0500000f


	//   ....[71]....
        /*03a8*/ 	.word	0x0500000f


	//   ....[72]....
        /*03ac*/ 	.word	0x0500000f


	//   ....[73]....
        /*03b0*/ 	.word	0x0500000f


	//   ....[74]....
        /*03b4*/ 	.word	0x0500000f


	//   ....[75]....
        /*03b8*/ 	.word	0x0500000f


	//   ....[76]....
        /*03bc*/ 	.word	0x0500000f


	//   ....[77]....
        /*03c0*/ 	.word	0x0500000f


	//   ....[78]....
        /*03c4*/ 	.word	0x0500000f


	//   ....[79]....
        /*03c8*/ 	.word	0x0500000f


	//   ....[80]....
        /*03cc*/ 	.word	0x0500000f


	//----- nvinfo : EIATTR_COOP_GROUP_INSTR_OFFSETS
	.align		4
.L_239:
        /*03d0*/ 	.byte	0x04, 0x28
        /*03d2*/ 	.short	(.L_241 - .L_240)


	//   ....[0]....
.L_240:
        /*03d4*/ 	.word	0x00000060


	//   ....[1]....
        /*03d8*/ 	.word	0x00000170


	//   ....[2]....
        /*03dc*/ 	.word	0x000001c0


	//   ....[3]....
        /*03e0*/ 	.word	0x000003f0


	//   ....[4]....
        /*03e4*/ 	.word	0x00000550


	//   ....[5]....
        /*03e8*/ 	.word	0x00000670


	//   ....[6]....
        /*03ec*/ 	.word	0x000007d0


	//   ....[7]....
        /*03f0*/ 	.word	0x000018f0


	//   ....[8]....
        /*03f4*/ 	.word	0x00003270


	//   ....[9]....
        /*03f8*/ 	.word	0x00003380


	//   ....[10]....
        /*03fc*/ 	.word	0x00003900


	//   ....[11]....
        /*0400*/ 	.word	0x00003990


	//   ....[12]....
        /*0404*/ 	.word	0x000065e0


	//   ....[13]....
        /*0408*/ 	.word	0x00006700


	//   ....[14]....
        /*040c*/ 	.word	0x00006cb0


	//   ....[15]....
        /*0410*/ 	.word	0x00006d10


	//   ....[16]....
        /*0414*/ 	.word	0x000087b0


	//   ....[17]....
        /*0418*/ 	.word	0x000087d0


	//   ....[18]....
        /*041c*/ 	.word	0x00008d60


	//   ....[19]....
        /*0420*/ 	.word	0x00008de0


	//   ....[20]....
        /*0424*/ 	.word	0x0000b570


	//   ....[21]....
        /*0428*/ 	.word	0x0000b690


	//   ....[22]....
        /*042c*/ 	.word	0x0000bc70


	//   ....[23]....
        /*0430*/ 	.word	0x0000bcd0


	//   ....[24]....
        /*0434*/ 	.word	0x0000cd20


	//   ....[25]....
        /*0438*/ 	.word	0x0000cd60


	//   ....[26]....
        /*043c*/ 	.word	0x0000ce60


	//   ....[27]....
        /*0440*/ 	.word	0x0000ce90


	//   ....[28]....
        /*0444*/ 	.word	0x0000fd60


	//   ....[29]....
        /*0448*/ 	.word	0x0000fef0


	//   ....[30]....
        /*044c*/ 	.word	0x0000ff20


	//   ....[31]....
        /*0450*/ 	.word	0x0000ff50


	//   ....[32]....
        /*0454*/ 	.word	0x0000ff90


	//   ....[33]....
        /*0458*/ 	.word	0x0000ffe0


	//   ....[34]....
        /*045c*/ 	.word	0x00010040


	//   ....[35]....
        /*0460*/ 	.word	0x00010220


	//   ....[36]....
        /*0464*/ 	.word	0x00010280


	//   ....[37]....
        /*0468*/ 	.word	0x000102c0


	//   ....[38]....
        /*046c*/ 	.word	0x00010300


	//   ....[39]....
        /*0470*/ 	.word	0x00010330


	//   ....[40]....
        /*0474*/ 	.word	0x00010360


	//   ....[41]....
        /*0478*/ 	.word	0x000103f0


	//   ....[42]....
        /*047c*/ 	.word	0x00010450


	//   ....[43]....
        /*0480*/ 	.word	0x000104e0


	//   ....[44]....
        /*0484*/ 	.word	0x00014320


	//   ....[45]....
        /*0488*/ 	.word	0x00014330


	//   ....[46]....
        /*048c*/ 	.word	0x00014440


	//   ....[47]....
        /*0490*/ 	.word	0x000144a0


	//   ....[48]....
        /*0494*/ 	.word	0x000144e0


	//   ....[49]....
        /*0498*/ 	.word	0x00014520


	//   ....[50]....
        /*049c*/ 	.word	0x00014550


	//   ....[51]....
        /*04a0*/ 	.word	0x00014580


	//   ....[52]....
        /*04a4*/ 	.word	0x00014710


	//   ....[53]....
        /*04a8*/ 	.word	0x00014770


	//   ....[54]....
        /*04ac*/ 	.word	0x000147b0


	//   ....[55]....
        /*04b0*/ 	.word	0x000147f0


	//   ....[56]....
        /*04b4*/ 	.word	0x00014820


	//   ....[57]....
        /*04b8*/ 	.word	0x00014850


	//   ....[58]....
        /*04bc*/ 	.word	0x00014910


	//   ....[59]....
        /*04c0*/ 	.word	0x00014930


	//   ....[60]....
        /*04c4*/ 	.word	0x000149a0


	//   ....[61]....
        /*04c8*/ 	.word	0x00015030


	//   ....[62]....
        /*04cc*/ 	.word	0x000156e0


	//   ....[63]....
        /*04d0*/ 	.word	0x00015b00


	//   ....[64]....
        /*04d4*/ 	.word	0x00015b90


	//   ....[65]....
        /*04d8*/ 	.word	0x00015c30


	//   ....[66]....
        /*04dc*/ 	.word	0x00015ce0


	//   ....[67]....
        /*04e0*/ 	.word	0x00015d60


	//   ....[68]....
        /*04e4*/ 	.word	0x00015de0


	//   ....[69]....
        /*04e8*/ 	.word	0x00015e60


	//   ....[70]....
        /*04ec*/ 	.word	0x00015ee0


	//   ....[71]....
        /*04f0*/ 	.word	0x00015f70


	//   ....[72]....
        /*04f4*/ 	.word	0x00016020


	//   ....[73]....
        /*04f8*/ 	.word	0x000160a0


	//   ....[74]....
        /*04fc*/ 	.word	0x00016120


	//   ....[75]....
        /*0500*/ 	.word	0x000161a0


	//   ....[76]....
        /*0504*/ 	.word	0x00016220


	//   ....[77]....
        /*0508*/ 	.word	0x00016290


	//   ....[78]....
        /*050c*/ 	.word	0x00016330


	//   ....[79]....
        /*0510*/ 	.word	0x000163c0


	//   ....[80]....
        /*0514*/ 	.word	0x000164f0


	//----- nvinfo : EIATTR_REG_RECONFIG
	.align		4
.L_241:
        /*0518*/ 	.byte	0x01, 0x54
	.zero		2


	//----- nvinfo : EIATTR_SYSCALL_OFFSETS
	.align		4
        /*051c*/ 	.byte	0x04, 0x46
        /*051e*/ 	.short	(.L_243 - .L_242)


	//   ....[0]....
.L_242:
        /*0520*/ 	.word	0x00001ad0


	//   ....[1]....
        /*0524*/ 	.word	0x00011410


	//   ....[2]....
        /*0528*/ 	.word	0x00011550


	//   ....[3]....
        /*052c*/ 	.word	0x00011650


	//----- nvinfo : EIATTR_MBARRIER_INSTR_OFFSETS
	.align		4
.L_243:
        /*0530*/ 	.byte	0x04, 0x39
        /*0532*/ 	.short	(.L_245 - .L_244)


	//   ....[0]....
.L_244:
        /*0534*/ 	.word	0x000002a0
        /*0538*/ 	.word	0x000000ff
        /*053c*/ 	.word	0x00030800
        /*0540*/ 	.short	0x0100
        /*0542*/ 	.byte	0x08
	.zero		1


	//   ....[1]....
        /*0544*/ 	.word	0x000002b0
        /*0548*/ 	.word	0x000000ff
        /*054c*/ 	.word	0x00030820
        /*0550*/ 	.short	0x0100
        /*0552*/ 	.byte	0x08
	.zero		1


	//   ....[2]....
        /*0554*/ 	.word	0x000003a0
        /*0558*/ 	.word	0x000000ff
        /*055c*/ 	.word	0x00030830
        /*0560*/ 	.short	0x0100
        /*0562*/ 	.byte	0x08
	.zero		1


	//   ....[3]....
        /*0564*/ 	.word	0x000003b0
        /*0568*/ 	.word	0x000000ff
        /*056c*/ 	.word	0x00030840
        /*0570*/ 	.short	0x0100
        /*0572*/ 	.byte	0x08
	.zero		1


	//   ....[4]....
        /*0574*/ 	.word	0x000003c0
        /*0578*/ 	.word	0x000000ff
        /*057c*/ 	.word	0x00030838
        /*0580*/ 	.short	0x0100
        /*0582*/ 	.byte	0x08
	.zero		1


	//   ....[5]....
        /*0584*/ 	.word	0x000003d0
        /*0588*/ 	.word	0x000000ff
        /*058c*/ 	.word	0x00030848
        /*0590*/ 	.short	0x0100
        /*0592*/ 	.byte	0x08
	.zero		1


	//   ....[6]....
        /*0594*/ 	.word	0x00000500
        /*0598*/ 	.word	0x000000ff
        /*059c*/ 	.word	0x00030850
        /*05a0*/ 	.short	0x0100
        /*05a2*/ 	.byte	0x08
	.zero		1


	//   ....[7]....
        /*05a4*/ 	.word	0x00000510
        /*05a8*/ 	.word	0x000000ff
        /*05ac*/ 	.word	0x00030860
        /*05b0*/ 	.short	0x0100
        /*05b2*/ 	.byte	0x08
	.zero		1


	//   ....[8]....
        /*05b4*/ 	.word	0x00000520
        /*05b8*/ 	.word	0x000000ff
        /*05bc*/ 	.word	0x00030858
        /*05c0*/ 	.short	0x0100
        /*05c2*/ 	.byte	0x08
	.zero		1


	//   ....[9]....
        /*05c4*/ 	.word	0x00000530
        /*05c8*/ 	.word	0x000000ff
        /*05cc*/ 	.word	0x00030868
        /*05d0*/ 	.short	0x0100
        /*05d2*/ 	.byte	0x08
	.zero		1


	//   ....[10]....
        /*05d4*/ 	.word	0x00000620
        /*05d8*/ 	.word	0x000000ff
        /*05dc*/ 	.word	0x00030870
        /*05e0*/ 	.short	0x0100
        /*05e2*/ 	.byte	0x06
	.zero		1


	//   ....[11]....
        /*05e4*/ 	.word	0x00000630
        /*05e8*/ 	.word	0x000000ff
        /*05ec*/ 	.word	0x00030880
        /*05f0*/ 	.short	0x0100
        /*05f2*/ 	.byte	0x06
	.zero		1


	//   ....[12]....
        /*05f4*/ 	.word	0x00000640
        /*05f8*/ 	.word	0x000000ff
        /*05fc*/ 	.word	0x00030878
        /*0600*/ 	.short	0x0100
        /*0602*/ 	.byte	0x06
	.zero		1


	//   ....[13]....
        /*0604*/ 	.word	0x00000650
        /*0608*/ 	.word	0x000000ff
        /*060c*/ 	.word	0x00030888
        /*0610*/ 	.short	0x0100
        /*0612*/ 	.byte	0x06
	.zero		1


	//   ....[14]....
        /*0614*/ 	.word	0x00000780
        /*0618*/ 	.word	0x000000ff
        /*061c*/ 	.word	0x00030890
        /*0620*/ 	.short	0x0100
        /*0622*/ 	.byte	0x08
	.zero		1


	//   ....[15]....
        /*0624*/ 	.word	0x00000790
        /*0628*/ 	.word	0x000000ff
        /*062c*/ 	.word	0x000308a0
        /*0630*/ 	.short	0x0100
        /*0632*/ 	.byte	0x08
	.zero		1


	//   ....[16]....
        /*0634*/ 	.word	0x000007a0
        /*0638*/ 	.word	0x000000ff
        /*063c*/ 	.word	0x00030898
        /*0640*/ 	.short	0x0100
        /*0642*/ 	.byte	0x08
	.zero		1


	//   ....[17]....
        /*0644*/ 	.word	0x000007b0
        /*0648*/ 	.word	0x000000ff
        /*064c*/ 	.word	0x000308a8
        /*0650*/ 	.short	0x0100
        /*0652*/ 	.byte	0x08
	.zero		1


	//   ....[18]....
        /*0654*/ 	.word	0x000008e0
        /*0658*/ 	.word	0x000000ff
        /*065c*/ 	.word	0x000308b0
        /*0660*/ 	.short	0x0100
        /*0662*/ 	.byte	0x08
	.zero		1


	//   ....[19]....
        /*0664*/ 	.word	0x000008f0
        /*0668*/ 	.word	0x000000ff
        /*066c*/ 	.word	0x000308c0
        /*0670*/ 	.short	0x0100
        /*0672*/ 	.byte	0x08
	.zero		1


	//   ....[20]....
        /*0674*/ 	.word	0x00000900
        /*0678*/ 	.word	0x000000ff
        /*067c*/ 	.word	0x000308b8
        /*0680*/ 	.short	0x0100
        /*0682*/ 	.byte	0x08
	.zero		1


	//   ....[21]....
        /*0684*/ 	.word	0x00000910
        /*0688*/ 	.word	0x000000ff
        /*068c*/ 	.word	0x000308c8
        /*0690*/ 	.short	0x0100
        /*0692*/ 	.byte	0x08
	.zero		1


	//   ....[22]....
        /*0694*/ 	.word	0x00001b70
        /*0698*/ 	.word	0x000000ff
        /*069c*/ 	.word	0x00030800
        /*06a0*/ 	.short	0x010a
        /*06a2*/ 	.byte	0x26
	.zero		1


	//   ....[23]....
        /*06a4*/ 	.word	0x00001bf0
        /*06a8*/ 	.word	0x00000003
        /*06ac*/ 	.word	0x00030830
        /*06b0*/ 	.short	0x010a
        /*06b2*/ 	.byte	0x3f
	.zero		1


	//   ....[24]....
        /*06b4*/ 	.word	0x00001c90
        /*06b8*/ 	.word	0x00000003
        /*06bc*/ 	.word	0x00030830
        /*06c0*/ 	.short	0x010a
        /*06c2*/ 	.byte	0x3f
	.zero		1


	//   ....[25]....
        /*06c4*/ 	.word	0x000023b0
        /*06c8*/ 	.word	0x00000000
        /*06cc*/ 	.word	0x00000000
        /*06d0*/ 	.short	0x0101
        /*06d2*/ 	.byte	0x3f
	.zero		1


	//   ....[26]....
        /*06d4*/ 	.word	0x00004860
        /*06d8*/ 	.word	0x000000ff
        /*06dc*/ 	.word	0x00030830
        /*06e0*/ 	.short	0x010a
        /*06e2*/ 	.byte	0x05
	.zero		1


	//   ....[27]....
        /*06e4*/ 	.word	0x000048a0
        /*06e8*/ 	.word	0x000000ff
        /*06ec*/ 	.word	0x00030830
        /*06f0*/ 	.short	0x010a
        /*06f2*/ 	.byte	0x05
	.zero		1


	//   ....[28]....
        /*06f4*/ 	.word	0x00005320
        /*06f8*/ 	.word	0x000000ff
        /*06fc*/ 	.word	0x00030850
        /*0700*/ 	.short	0x010a
        /*0702*/ 	.byte	0x0e
	.zero		1


	//   ....[29]....
        /*0704*/ 	.word	0x00005360
        /*0708*/ 	.word	0x000000ff
        /*070c*/ 	.word	0x00030850
        /*0710*/ 	.short	0x010a
        /*0712*/ 	.byte	0x0e
	.zero		1


	//   ....[30]....
        /*0714*/ 	.word	0x00005660
        /*0718*/ 	.word	0x00000000
        /*071c*/ 	.word	0x00000000
        /*0720*/ 	.short	0x0101
        /*0722*/ 	.byte	0x3f
	.zero		1


	//   ....[31]....
        /*0724*/ 	.word	0x00007110
        /*0728*/ 	.word	0x00000086
        /*072c*/ 	.word	0x00000000
        /*0730*/ 	.short	0x0101
        /*0732*/ 	.byte	0x3f
	.zero		1


	//   ....[32]....
        /*0734*/ 	.word	0x000079c0
        /*0738*/ 	.word	0x000000ff
        /*073c*/ 	.word	0x00030830
        /*0740*/ 	.short	0x010a
        /*0742*/ 	.byte	0x05
	.zero		1


	//   ....[33]....
        /*0744*/ 	.word	0x00007a00
        /*0748*/ 	.word	0x000000ff
        /*074c*/ 	.word	0x00030830
        /*0750*/ 	.short	0x010a
        /*0752*/ 	.byte	0x05
	.zero		1


	//   ....[34]....
        /*0754*/ 	.word	0x00008480
        /*0758*/ 	.word	0x000000ff
        /*075c*/ 	.word	0x00030850
        /*0760*/ 	.short	0x010a
        /*0762*/ 	.byte	0x0a
	.zero		1


	//   ....[35]....
        /*0764*/ 	.word	0x000084c0
        /*0768*/ 	.word	0x000000ff
        /*076c*/ 	.word	0x00030850
        /*0770*/ 	.short	0x010a
        /*0772*/ 	.byte	0x0a
	.zero		1


	//   ....[36]....
        /*0774*/ 	.word	0x00009150
        /*0778*/ 	.word	0x0000007b
        /*077c*/ 	.word	0x00000000
        /*0780*/ 	.short	0x0101
        /*0782*/ 	.byte	0x3f
	.zero		1


	//   ....[37]....
        /*0784*/ 	.word	0x000091c0
        /*0788*/ 	.word	0x0000007f
        /*078c*/ 	.word	0x00000000
        /*0790*/ 	.short	0x0101
        /*0792*/ 	.byte	0x3f
	.zero		1


	//   ....[38]....
        /*0794*/ 	.word	0x00009820
        /*0798*/ 	.word	0x000000ff
        /*079c*/ 	.word	0x00030830
        /*07a0*/ 	.short	0x010a
        /*07a2*/ 	.byte	0x05
	.zero		1


	//   ....[39]....
        /*07a4*/ 	.word	0x00009860
        /*07a8*/ 	.word	0x000000ff
        /*07ac*/ 	.word	0x00030830
        /*07b0*/ 	.short	0x010a
        /*07b2*/ 	.byte	0x05
	.zero		1


	//   ....[40]....
        /*07b4*/ 	.word	0x0000a2e0
        /*07b8*/ 	.word	0x000000ff
        /*07bc*/ 	.word	0x00030850
        /*07c0*/ 	.short	0x010a
        /*07c2*/ 	.byte	0x0a
	.zero		1


	//   ....[41]....
        /*07c4*/ 	.word	0x0000a320
        /*07c8*/ 	.word	0x000000ff
        /*07cc*/ 	.word	0x00030850
        /*07d0*/ 	.short	0x010a
        /*07d2*/ 	.byte	0x0a
	.zero		1


	//   ....[42]....
        /*07d4*/ 	.word	0x0000a660
        /*07d8*/ 	.word	0x00000000
        /*07dc*/ 	.word	0x00000000
        /*07e0*/ 	.short	0x0101
        /*07e2*/ 	.byte	0x3f
	.zero		1


	//   ....[43]....
        /*07e4*/ 	.word	0x0000c1c0
        /*07e8*/ 	.word	0x00000088
        /*07ec*/ 	.word	0x00000000
        /*07f0*/ 	.short	0x0101
        /*07f2*/ 	.byte	0x3f
	.zero		1


	//   ....[44]....
        /*07f4*/ 	.word	0x0000cc90
        /*07f8*/ 	.word	0x000000ff
        /*07fc*/ 	.word	0x00030850
        /*0800*/ 	.short	0x010a
        /*0802*/ 	.byte	0x05
	.zero		1


	//   ....[45]....
        /*0804*/ 	.word	0x0000ccd0
        /*0808*/ 	.word	0x000000ff
        /*080c*/ 	.word	0x00030850
        /*0810*/ 	.short	0x010a
        /*0812*/ 	.byte	0x05
	.zero		1


	//   ....[46]....
        /*0814*/ 	.word	0x0000d190
        /*0818*/ 	.word	0x00000004
        /*081c*/ 	.word	0x00000000
        /*0820*/ 	.short	0x0101
        /*0822*/ 	.byte	0x3f
	.zero		1


	//   ....[47]....
        /*0824*/ 	.word	0x0000eaf0
        /*0828*/ 	.word	0x00000026
        /*082c*/ 	.word	0x00000000
        /*0830*/ 	.short	0x0101
        /*0832*/ 	.byte	0x3f
	.zero		1


	//   ....[48]....
        /*0834*/ 	.word	0x00011d40
        /*0838*/ 	.word	0x00000009
        /*083c*/ 	.word	0x00030840
        /*0840*/ 	.short	0x010a
        /*0842*/ 	.byte	0x3f
	.zero		1


	//   ....[49]....
        /*0844*/ 	.word	0x000122f0
        /*0848*/ 	.word	0x0000000a
        /*084c*/ 	.word	0x00030820
        /*0850*/ 	.short	0x010a
        /*0852*/ 	.byte	0x3f
	.zero		1


	//   ....[50]....
        /*0854*/ 	.word	0x00012630
        /*0858*/ 	.word	0x00000002
        /*085c*/ 	.word	0x00030840
        /*0860*/ 	.short	0x010a
        /*0862*/ 	.byte	0x3f
	.zero		1


	//   ....[51]....
        /*0864*/ 	.word	0x00012930
        /*0868*/ 	.word	0x00000003
        /*086c*/ 	.word	0x00000060
        /*0870*/ 	.short	0x010a
        /*0872*/ 	.byte	0x3f
	.zero		1


	//   ....[52]....
        /*0874*/ 	.word	0x00012f70
        /*0878*/ 	.word	0x00000002
        /*087c*/ 	.word	0x00030840
        /*0880*/ 	.short	0x010a
        /*0882*/ 	.byte	0x3f
	.zero		1


	//   ....[53]....
        /*0884*/ 	.word	0x00013270
        /*0888*/ 	.word	0x00000003
        /*088c*/ 	.word	0x00000060
        /*0890*/ 	.short	0x010a
        /*0892*/ 	.byte	0x3f
	.zero		1


	//   ....[54]....
        /*0894*/ 	.word	0x000137a0
        /*0898*/ 	.word	0x00000002
        /*089c*/ 	.word	0x00030840
        /*08a0*/ 	.short	0x010a
        /*08a2*/ 	.byte	0x3f
	.zero		1


	//   ....[55]....
        /*08a4*/ 	.word	0x00013ab0
        /*08a8*/ 	.word	0x00000002
        /*08ac*/ 	.word	0x00000060
        /*08b0*/ 	.short	0x010a
        /*08b2*/ 	.byte	0x3f
	.zero		1


	//   ....[56]....
        /*08b4*/ 	.word	0x00013f70
        /*08b8*/ 	.word	0x00000003
        /*08bc*/ 	.word	0x00030860
        /*08c0*/ 	.short	0x010a
        /*08c2*/ 	.byte	0x3f
	.zero		1


	//   ....[57]....
        /*08c4*/ 	.word	0x00014fb0
        /*08c8*/ 	.word	0x00000000
        /*08cc*/ 	.word	0x00030820
        /*08d0*/ 	.short	0x010a
        /*08d2*/ 	.byte	0x3f
	.zero		1


	//   ....[58]....
        /*08d4*/ 	.word	0x00015190
        /*08d8*/ 	.word	0x00000006
        /*08dc*/ 	.word	0x00000000
        /*08e0*/ 	.short	0x010a
        /*08e2*/ 	.byte	0x3f
	.zero		1


	//   ....[59]....
        /*08e4*/ 	.word	0x00015200
        /*08e8*/ 	.word	0x00000007
        /*08ec*/ 	.word	0x00000000
        /*08f0*/ 	.short	0x010a
        /*08f2*/ 	.byte	0x3f
	.zero		1


	//   ....[60]....
        /*08f4*/ 	.word	0x00015270
        /*08f8*/ 	.word	0x00000004
        /*08fc*/ 	.word	0x00000000
        /*0900*/ 	.short	0x010a
        /*0902*/ 	.byte	0x3f
	.zero		1


	//   ....[61]....
        /*0904*/ 	.word	0x000152a0
        /*0908*/ 	.word	0x00000003
        /*090c*/ 	.word	0x00000000
        /*0910*/ 	.short	0x010a
        /*0912*/ 	.byte	0x3f
	.zero		1


	//   ....[62]....
        /*0914*/ 	.word	0x00015310
        /*0918*/ 	.word	0x00000003
        /*091c*/ 	.word	0x00030800
        /*0920*/ 	.short	0x010a
        /*0922*/ 	.byte	0x3f
	.zero		1


	//   ....[63]....
        /*0924*/ 	.word	0x00015360
        /*0928*/ 	.word	0x00000003
        /*092c*/ 	.word	0x00030830
        /*0930*/ 	.short	0x010a
        /*0932*/ 	.byte	0x3f
	.zero		1


	//   ....[64]....
        /*0934*/ 	.word	0x000153c0
        /*0938*/ 	.word	0x00000079
        /*093c*/ 	.word	0x00030830
        /*0940*/ 	.short	0x010a
        /*0942*/ 	.byte	0x3f
	.zero		1


	//   ....[65]....
        /*0944*/ 	.word	0x00015420
        /*0948*/ 	.word	0x00000003
        /*094c*/ 	.word	0x00030850
        /*0950*/ 	.short	0x010a
        /*0952*/ 	.byte	0x3f
	.zero		1


	//   ....[66]....
        /*0954*/ 	.word	0x00015480
        /*0958*/ 	.word	0x00000005
        /*095c*/ 	.word	0x00030830
        /*0960*/ 	.short	0x010a
        /*0962*/ 	.byte	0x3f
	.zero		1


	//   ....[67]....
        /*0964*/ 	.word	0x000154e0
        /*0968*/ 	.word	0x00000003
        /*096c*/ 	.word	0x00030850
        /*0970*/ 	.short	0x010a
        /*0972*/ 	.byte	0x3f
	.zero		1


	//   ....[68]....
        /*0974*/ 	.word	0x00015540
        /*0978*/ 	.word	0x00000005
        /*097c*/ 	.word	0x00030830
        /*0980*/ 	.short	0x010a
        /*0982*/ 	.byte	0x3f
	.zero		1


	//   ....[69]....
        /*0984*/ 	.word	0x000155a0
        /*0988*/ 	.word	0x00000003
        /*098c*/ 	.word	0x00030850
        /*0990*/ 	.short	0x010a
        /*0992*/ 	.byte	0x3f
	.zero		1


	//   ....[70]....
        /*0994*/ 	.word	0x00015600
        /*0998*/ 	.word	0x00000003
        /*099c*/ 	.word	0x00030850
        /*09a0*/ 	.short	0x010a
        /*09a2*/ 	.byte	0x3f
	.zero		1


	//   ....[71]....
        /*09a4*/ 	.word	0x000157a0
        /*09a8*/ 	.word	0x00000009
        /*09ac*/ 	.word	0x00030840
        /*09b0*/ 	.short	0x010a
        /*09b2*/ 	.byte	0x3f
	.zero		1


	//   ....[72]....
        /*09b4*/ 	.word	0x00015820
        /*09b8*/ 	.word	0x00000008
        /*09bc*/ 	.word	0x00030820
        /*09c0*/ 	.short	0x010a
        /*09c2*/ 	.byte	0x3f
	.zero		1


	//   ....[73]....
        /*09c4*/ 	.word	0x00015870
        /*09c8*/ 	.word	0x00000002
        /*09cc*/ 	.word	0x00030840
        /*09d0*/ 	.short	0x010a
        /*09d2*/ 	.byte	0x3f
	.zero		1


	//   ....[74]....
        /*09d4*/ 	.word	0x000158c0
        /*09d8*/ 	.word	0x00000003
        /*09dc*/ 	.word	0x00000060
        /*09e0*/ 	.short	0x010a
        /*09e2*/ 	.byte	0x3f
	.zero		1


	//   ....[75]....
        /*09e4*/ 	.word	0x00015910
        /*09e8*/ 	.word	0x00000002
        /*09ec*/ 	.word	0x00030840
        /*09f0*/ 	.short	0x010a
        /*09f2*/ 	.byte	0x3f
	.zero		1


	//   ....[76]....
        /*09f4*/ 	.word	0x00015960
        /*09f8*/ 	.word	0x00000003
        /*09fc*/ 	.word	0x00000060
        /*0a00*/ 	.short	0x010a
        /*0a02*/ 	.byte	0x3f
	.zero		1


	//   ....[77]....
        /*0a04*/ 	.word	0x000159b0
        /*0a08*/ 	.word	0x00000002
        /*0a0c*/ 	.word	0x00030840
        /*0a10*/ 	.short	0x010a
        /*0a12*/ 	.byte	0x3f
	.zero		1


	//   ....[78]....
        /*0a14*/ 	.word	0x00015a00
        /*0a18*/ 	.word	0x00000002
        /*0a1c*/ 	.word	0x00000060
        /*0a20*/ 	.short	0x010a
        /*0a22*/ 	.byte	0x3f
	.zero		1


	//   ....[79]....
        /*0a24*/ 	.word	0x00015a50
        /*0a28*/ 	.word	0x00000003
        /*0a2c*/ 	.word	0x00030860
        /*0a30*/ 	.short	0x010a
        /*0a32*/ 	.byte	0x3f
	.zero		1


	//   ....[80]....
        /*0a34*/ 	.word	0x00016410
        /*0a38*/ 	.word	0x00000000
        /*0a3c*/ 	.word	0x00030820
        /*0a40*/ 	.short	0x010a
        /*0a42*/ 	.byte	0x3f
	.zero		1


	//   ....[81]....
        /*0a44*/ 	.word	0x000165b0
        /*0a48*/ 	.word	0x00000006
        /*0a4c*/ 	.word	0x00000000
        /*0a50*/ 	.short	0x010a
        /*0a52*/ 	.byte	0x3f
	.zero		1


	//   ....[82]....
        /*0a54*/ 	.word	0x00016600
        /*0a58*/ 	.word	0x00000007
        /*0a5c*/ 	.word	0x00000000
        /*0a60*/ 	.short	0x010a
        /*0a62*/ 	.byte	0x3f
	.zero		1


	//   ....[83]....
        /*0a64*/ 	.word	0x00016650
        /*0a68*/ 	.word	0x00000004
        /*0a6c*/ 	.word	0x00000000
        /*0a70*/ 	.short	0x010a
        /*0a72*/ 	.byte	0x3f
	.zero		1


	//----- nvinfo : EIATTR_NUM_MBARRIERS
	.align		4
.L_245:
        /*0a74*/ 	.byte	0x03, 0x38
        /*0a76*/ 	.short	0x0016


	//----- nvinfo : EIATTR_EXIT_INSTR_OFFSETS
	.align		4
        /*0a78*/ 	.byte	0x04, 0x1c
        /*0a7a*/ 	.short	(.L_247 - .L_246)


	//   ....[0]....
.L_246:
        /*0a7c*/ 	.word	0x00000a90


	//   ....[1]....
        /*0a80*/ 	.word	0x0000fd20


	//   ....[2]....
        /*0a84*/ 	.word	0x0000fd80


	//   ....[3]....
        /*0a88*/ 	.word	0x000152f0


	//----- nvinfo : EIATTR_MAX_THREADS
	.align		4
.L_247:
        /*0a8c*/ 	.byte	0x04, 0x05
        /*0a8e*/ 	.short	(.L_249 - .L_248)
.L_248:
        /*0a90*/ 	.word	0x00000180
        /*0a94*/ 	.word	0x00000001
        /*0a98*/ 	.word	0x00000001


	//----- nvinfo : EIATTR_CRS_STACK_SIZE
	.align		4
.L_249:
        /*0a9c*/ 	.byte	0x04, 0x1e
        /*0a9e*/ 	.short	(.L_251 - .L_250)
.L_250:
        /*0aa0*/ 	.word	0x00000000


	//----- nvinfo : EIATTR_CBANK_PARAM_SIZE
	.align		4
.L_251:
        /*0aa4*/ 	.byte	0x03, 0x19
        /*0aa6*/ 	.short	0x0a70


	//----- nvinfo : EIATTR_PARAM_CBANK
	.align		4
        /*0aa8*/ 	.byte	0x04, 0x0a
        /*0aaa*/ 	.short	(.L_253 - .L_252)
	.align		4
.L_252:
        /*0aac*/ 	.word	index@(.nv.constant0._ZN7cutlass13device_kernelIN5flash11enable_sm90INS1_16FlashAttnFwdSm90INS1_25CollectiveMainloopFwdSm90ILi2EN4cute5tupleIJNS5_1CILi1EEES8_S8_EEENS6_IJNS7_ILi128EEENS7_ILi96EEENS7_ILi192EEEEEELi192ENS_6half_tEfNS_4arch4Sm90ELb0ELb1ELb0ELb1ELb0ELb0ELb0ELb1ELb1ELb0ELb0ELb0EEENS1_21CollectiveEpilogueFwdINS6_IJSA_SC_SB_EEES9_SE_SG_Li256ELb1ELb0ELb0ELb0EEENS1_36VarlenDynamicPersistentTileSchedulerILi128ELi96ELi256ELi32ELb0ELb0ELb1ELb1ELb0ELb1EEEEEEEEEvNT_6ParamsE)
        /*0ab0*/ 	.short	0x0210
        /*0ab2*/ 	.short	0x0a70


	//----- nvinfo : EIATTR_SW_WAR
	.align		4
.L_253:
        /*0ab4*/ 	.byte	0x04, 0x36
        /*0ab6*/ 	.short	(.L_255 - .L_254)
.L_254:
        /*0ab8*/ 	.word	0x00000008
.L_255:


//--------------------- .nv.info._ZN7cutlass13device_kernelIN5flash11enable_sm90INS1_16FlashAttnFwdSm90INS1_25CollectiveMainloopFwdSm90ILi2EN4cute5tupleIJNS5_1CILi1EEES8_S8_EEENS6_IJNS7_ILi128EEENS7_ILi96EEENS7_ILi192EEEEEELi192ENS_6half_tEfNS_4arch4Sm90ELb0ELb1ELb0ELb1ELb0ELb1ELb0ELb1ELb1ELb0ELb0ELb0EEENS1_21CollectiveEpilogueFwdINS6_IJSA_SC_SB_EEES9_SE_SG_Li256ELb1ELb0ELb0ELb0EEENS1_36VarlenDynamicPersistentTileSchedulerILi128ELi96ELi256ELi32ELb0ELb0ELb1ELb1ELb0ELb1EEEEEEEEEvNT_6ParamsE --------------------------
	.section	.nv.info._ZN7cutlass13device_kernelIN5flash11enable_sm90INS1_16FlashAttnFwdSm90INS1_25CollectiveMainloopFwdSm90ILi2EN4cute5tupleIJNS5_1CILi1EEES8_S8_EEENS6_IJNS7_ILi128EEENS7_ILi96EEENS7_ILi192EEEEEELi192ENS_6half_tEfNS_4arch4Sm90ELb0ELb1ELb0ELb1ELb0ELb1ELb0ELb1ELb1ELb0ELb0ELb0EEENS1_21CollectiveEpilogueFwdINS6_IJSA_SC_SB_EEES9_SE_SG_Li256ELb1ELb0ELb0ELb0EEENS1_36VarlenDynamicPersistentTileSchedulerILi128ELi96ELi256ELi32ELb0ELb0ELb1ELb1ELb0ELb1EEEEEEEEEvNT_6ParamsE,"",@"SHT_CUDA_INFO"
	.sectionflags	@""
	.align	4


	//----- nvinfo : EIATTR_CUDA_API_VERSION
	.align		4
        /*0000*/ 	.byte	0x04, 0x37
        /*0002*/ 	.short	(.L_257 - .L_256)
.L_256:
        /*0004*/ 	.word	0x00000082


	//----- nvinfo : EIATTR_KPARAM_INFO
	.align		4
.L_257:
        /*0008*/ 	.byte	0x04, 0x17
        /*000a*/ 	.short	(.L_259 - .L_258)
.L_258:
        /*000c*/ 	.word	0x00000000
        /*0010*/ 	.short	0x0000
        /*0012*/ 	.short	0x0070
        /*0014*/ 	.byte	0x00, 0xf0, 0x01, 0x28


	//----- nvinfo : EIATTR_SPARSE_MMA_MASK
	.align		4
.L_259:
        /*0018*/ 	.byte	0x03, 0x50
        /*001a*/ 	.short	0x0000


	//----- nvinfo : EIATTR_MAXREG_COUNT
	.align		4
        /*001c*/ 	.byte	0x03, 0x1b
        /*001e*/ 	.short	0x00a8


	//----- nvinfo : EIATTR_NUM_BARRIERS
	.align		4
        /*0020*/ 	.byte	0x02, 0x4c
        /*0022*/ 	.byte	0x10
	.zero		1


	//----- nvinfo : EIATTR_EXTERNS
	.align		4
        /*0024*/ 	.byte	0x04, 0x0f
        /*0026*/ 	.short	(.L_261 - .L_260)


	//   ....[0]....
	.align		4
.L_260:
        /*0028*/ 	.word	index@(__assertfail)


	//----- nvinfo : EIATTR_ANNOTATIONS
	.align		4
.L_261:
        /*002c*/ 	.byte	0x04, 0x55
        /*002e*/ 	.short	(.L_263 - .L_262)


	//   ....[0]....
.L_262:
        /* <DEDUP_REMOVED lines=57> */


	//----- nvinfo : EIATTR_MERCURY_ISA_VERSION
	.align		4
.L_263:
        /*03b0*/ 	.byte	0x03, 0x5f
        /*03b2*/ 	.short	0x0101


	//----- nvinfo : EIATTR_UNUSED_LOAD_BYTE_OFFSET
	.align		4
        /*03b4*/ 	.byte	0x04, 0x44
        /*03b6*/ 	.short	(.L_265 - .L_264)


	//   ....[0]....
.L_264:
        /*03b8*/ 	.word	0x00000ab0
        /*03bc*/ 	.word	0x0000fff0


	//   ....[1]....
        /*03c0*/ 	.word	0x0001ebe0
        /*03c4*/ 	.word	0x0000fff0


	//----- nvinfo : EIATTR_INT_WARP_WIDE_INSTR_OFFSETS
	.align		4
.L_265:
        /*03c8*/ 	.byte	0x04, 0x31
        /*03ca*/ 	.short	(.L_267 - .L_266)


	//   ....[0]....
.L_266:
        /*03cc*/ 	.word	0x000001c0


	//   ....[1]....
        /*03d0*/ 	.word	0x00000200


	//   ....[2]....
        /*03d4*/ 	.word	0x00000270


	//   ....[3]....
        /*03d8*/ 	.word	0x00023810


	//   ....[4]....
        /*03dc*/ 	.word	0x000238b0


	//   ....[5]....
        /*03e0*/ 	.word	0x00023d80


	//   ....[6]....
        /*03e4*/ 	.word	0x00023db0


	//   ....[7]....
        /*03e8*/ 	.word	0x00023fa0


	//   ....[8]....
        /*03ec*/ 	.word	0x000240a0


	//   ....[9]....
        /*03f0*/ 	.word	0x00026380


	//   ....[10]....
        /*03f4*/ 	.word	0x00026420


	//----- nvinfo : EIATTR_COOP_GROUP_MASK_REGIDS
	.align		4
.L_267:
        /*03f8*/ 	.byte	0x04, 0x29
        /*03fa*/ 	.short	(.L_269 - .L_268)


	//   ....[0]....
.L_268:
        /*03fc*/ 	.word	0xffffffff


	//   ....[1]....
        /*0400*/ 	.word	0xffffffff


	//   ....[2]....
        /*0404*/ 	.word	0xffffffff


	//   ....[3]....
        /*0408*/ 	.word	0xffffffff


	//   ....[4]....
        /*040c*/ 	.word	0xffffffff


	//   ....[5]....
        /*0410*/ 	.word	0xffffffff


	//   ....[6]....
        /*0414*/ 	.word	0xffffffff


	//   ....[7]....
        /*0418*/ 	.word	0xffffffff


	//   ....[8]....
        /*041c*/ 	.word	0xffffffff


	//   ....[9]....
        /*0420*/ 	.word	0xffffffff


	//   ....[10]....
        /*0424*/ 	.word	0xffffffff


	//   ....[11]....
        /*0428*/ 	.word	0xffffffff


	//   ....[12]....
        /*042c*/ 	.word	0xffffffff


	//   ....[13]....
        /*0430*/ 	.word	0xffffffff


	//   ....[14]....
        /*0434*/ 	.word	0xffffffff


	//   ....[15]....
        /*0438*/ 	.word	0xffffffff


	//   ....[16]....
        /*043c*/ 	.word	0xffffffff


	//   ....[17]....
        /*0440*/ 	.word	0xffffffff


	//   ....[18]....
        /*0444*/ 	.word	0xffffffff


	//   ....[19]....
        /*0448*/ 	.word	0xffffffff


	//   ....[20]....
        /*044c*/ 	.word	0xffffffff


	//   ....[21]....
        /*0450*/ 	.word	0xffffffff


	//   ....[22]....
        /*0454*/ 	.word	0xffffffff


	//   ....[23]....
        /*0458*/ 	.word	0xffffffff


	//   ....[24]....
        /*045c*/ 	.word	0xffffffff


	//   ....[25]....
        /*0460*/ 	.word	0xffffffff


	//   ....[26]....
        /*0464*/ 	.word	0xffffffff


	//   ....[27]....
        /*0468*/ 	.word	0xffffffff


	//   ....[28]....
        /*046c*/ 	.word	0xffffffff


	//   ....[29]....
        /*0470*/ 	.word	0xffffffff


	//   ....[30]....
        /*0474*/ 	.word	0xffffffff


	//   ....[31]....
        /*0478*/ 	.word	0xffffffff


	//   ....[32]....
        /*047c*/ 	.word	0xffffffff


	//   ....[33]....
        /*0480*/ 	.word	0xffffffff


	//   ....[34]....
        /*0484*/ 	.word	0xffffffff


	//   ....[35]....
        /*0488*/ 	.word	0xffffffff


	//   ....[36]....
        /*048c*/ 	.word	0xffffffff


	//   ....[37]....
        /*0490*/ 	.word	0xffffffff


	//   ....[38]....
        /*0494*/ 	.word	0xffffffff


	//   ....[39]....
        /*0498*/ 	.word	0xffffffff


	//   ....[40]....
        /*049c*/ 	.word	0xffffffff


	//   ....[41]....
        /*04a0*/ 	.word	0xffffffff


	//   ....[42]....
        /*04a4*/ 	.word	0xffffffff


	//   ....[43]....
        /*04a8*/ 	.word	0xffffffff


	//   ....[44]....
        /*04ac*/ 	.word	0xffffffff


	//   ....[45]....
        /*04b0*/ 	.word	0xffffffff


	//   ....[46]....
        /*04b4*/ 	.word	0xffffffff


	//   ....[47]....
        /*04b8*/ 	.word	0xffffffff


	//   ....[48]....
        /*04bc*/ 	.word	0xffffffff


	//   ....[49]....
        /*04c0*/ 	.word	0xffffffff


	//   ....[50]....
        /*04c4*/ 	.word	0xffffffff


	//   ....[51]....
        /*04c8*/ 	.word	0xffffffff


	//   ....[52]....
        /*04cc*/ 	.word	0xffffffff


	//   ....[53]....
        /*04d0*/ 	.word	0xffffffff


	//   ....[54]....
        /*04d4*/ 	.word	0xffffffff


	//   ....[55]....
        /*04d8*/ 	.word	0xffffffff


	//   ....[56]....
        /*04dc*/ 	.word	0xffffffff


	//   ....[57]....
        /*04e0*/ 	.word	0xffffffff


	//   ....[58]....
        /*04e4*/ 	.word	0xffffffff


	//   ....[59]....
        /*04e8*/ 	.word	0xffffffff


	//   ....[60]....
        /*04ec*/ 	.word	0xffffffff


	//   ....[61]....
        /*04f0*/ 	.word	0xffffffff


	//   ....[62]....
        /*04f4*/ 	.word	0x0500000f


	//   ....[63]....
        /*04f8*/ 	.word	0x0500000f


	//   ....[64]....
        /*04fc*/ 	.word	0x0500000f


	//   ....[65]....
        /*0500*/ 	.word	0x0500000f


	//   ....[66]....
        /*0504*/ 	.word	0x0500000f


	//   ....[67]....
        /*0508*/ 	.word	0x0500000f


	//   ....[68]....
        /*050c*/ 	.word	0x0500000f


	//   ....[69]....
        /*0510*/ 	.word	0x0500000f


	//   ....[70]....
        /*0514*/ 	.word	0x0500000f


	//   ....[71]....
        /*0518*/ 	.word	0x0500000f


	//   ....[72]....
        /*051c*/ 	.word	0x0500000f


	//   ....[73]....
        /*0520*/ 	.word	0x0500000f


	//   ....[74]....
        /*0524*/ 	.word	0x0500000f


	//   ....[75]....
        /*0528*/ 	.word	0x0500000f


	//   ....[76]....
        /*052c*/ 	.word	0x0500000f


	//   ....[77]....
        /*0530*/ 	.word	0x0500000f


	//   ....[78]....
        /*0534*/ 	.word	0x0500000f


	//   ....[79]....
        /*0538*/ 	.word	0x0500000f


	//   ....[80]....
        /*053c*/ 	.word	0x0500000f


	//   ....[81]....
        /*0540*/ 	.word	0x0500000f


	//   ....[82]....
        /*0544*/ 	.word	0x0500000f


	//   ....[83]....
        /*0548*/ 	.word	0x0500000f


	//   ....[84]....
        /*054c*/ 	.word	0x0500000f


	//   ....[85]....
        /*0550*/ 	.word	0x0500000f


	//   ....[86]....
        /*0554*/ 	.word	0x0500000f


	//   ....[87]....
        /*0558*/ 	.word	0x0500000f


	//   ....[88]....
        /*055c*/ 	.word	0x0500000f


	//   ....[89]....
        /*0560*/ 	.word	0x0500000f


	//   ....[90]....
        /*0564*/ 	.word	0x0500000f


	//   ....[91]....
        /*0568*/ 	.word	0x0500000f


	//   ....[92]....
        /*056c*/ 	.word	0x0500000f


	//   ....[93]....
        /*0570*/ 	.word	0x0500000f


	//   ....[94]....
        /*0574*/ 	.word	0x0500000f


	//   ....[95]....
        /*0578*/ 	.word	0x0500000f


	//   ....[96]....
        /*057c*/ 	.word	0x0500000f


	//   ....[97]....
        /*0580*/ 	.word	0x0500000f


	//----- nvinfo : EIATTR_COOP_GROUP_INSTR_OFFSETS
	.align		4
.L_269:
        /*0584*/ 	.byte	0x04, 0x28
        /*0586*/ 	.short	(.L_271 - .L_270)


	//   ....[0]....
.L_270:
        /*0588*/ 	.word	0x00000060


	//   ....[1]....
        /*058c*/ 	.word	0x000001d0


	//   ....[2]....
        /*0590*/ 	.word	0x00000220


	//   ....[3]....
        /*0594*/ 	.word	0x00000450


	//   ....[4]....
        /*0598*/ 	.word	0x000005b0


	//   ....[5]....
        /*059c*/ 	.word	0x000006d0


	//   ....[6]....
        /*05a0*/ 	.word	0x00000830


	//   ....[7]....
        /*05a4*/ 	.word	0x0000ad80


	//   ....[8]....
        /*05a8*/ 	.word	0x000135f0


	//   ....[9]....
        /*05ac*/ 	.word	0x00013700


	//   ....[10]....
        /*05b0*/ 	.word	0x00013cd0


	//   ....[11]....
        /*05b4*/ 	.word	0x00013da0


	//   ....[12]....
        /*05b8*/ 	.word	0x00016f80


	//   ....[13]....
        /*05bc*/ 	.word	0x00017090


	//   ....[14]....
        /*05c0*/ 	.word	0x00017680


	//   ....[15]....
        /*05c4*/ 	.word	0x000176e0


	//   ....[16]....
        /*05c8*/ 	.word	0x000195c0


	//   ....[17]....
        /*05cc*/ 	.word	0x000195f0


	//   ....[18]....
        /*05d0*/ 	.word	0x00019820


	//   ....[19]....
        /*05d4*/ 	.word	0x00019950


	//   ....[20]....
        /*05d8*/ 	.word	0x0001c8d0


	//   ....[21]....
        /*05dc*/ 	.word	0x0001c9e0


	//   ....[22]....
        /*05e0*/ 	.word	0x0001cfa0


	//   ....[23]....
        /*05e4*/ 	.word	0x0001d020


	//   ....[24]....
        /*05e8*/ 	.word	0x0001e390


	//   ....[25]....
        /*05ec*/ 	.word	0x0001e3a0


	//   ....[26]....
        /*05f0*/ 	.word	0x0001e3e0


	//   ....[27]....
        /*05f4*/ 	.word	0x0001e3f0


	//   ....[28]....
        /*05f8*/ 	.word	0x00021060


	//   ....[29]....
        /*05fc*/ 	.word	0x000211e0


	//   ....[30]....
        /*0600*/ 	.word	0x00021210


	//   ....[31]....
        /*0604*/ 	.word	0x00021250


	//   ....[32]....
        /*0608*/ 	.word	0x000212c0


	//   ....[33]....
        /*060c*/ 	.word	0x00021320


	//   ....[34]....
        /*0610*/ 	.word	0x00021360


	//   ....[35]....
        /*0614*/ 	.word	0x00021520


	//   ....[36]....
        /*0618*/ 	.word	0x00021580


	//   ....[37]....
        /*061c*/ 	.word	0x000215c0


	//   ....[38]....
        /*0620*/ 	.word	0x00021600


	//   ....[39]....
        /*0624*/ 	.word	0x00021630


	//   ....[40]....
        /*0628*/ 	.word	0x00021660


	//   ....[41]....
        /*062c*/ 	.word	0x00021700


	//   ....[42]....
        /*0630*/ 	.word	0x00021740


	//   ....[43]....
        /*0634*/ 	.word	0x00021800


	//   ....[44]....
        /*0638*/ 	.word	0x00026830


	//   ....[45]....
        /*063c*/ 	.word	0x00026840


	//   ....[46]....
        /*0640*/ 	.word	0x00026970


	//   ....[47]....
        /*0644*/ 	.word	0x000269d0


	//   ....[48]....
        /*0648*/ 	.word	0x00026a10


	//   ....[49]....
        /*064c*/ 	.word	0x00026a50


	//   ....[50]....
        /*0650*/ 	.word	0x00026a80


	//   ....[51]....
        /*0654*/ 	.word	0x00026ab0


	//   ....[52]....
        /*0658*/ 	.word	0x00026c80


	//   ....[53]....
        /*065c*/ 	.word	0x00026ce0


	//   ....[54]....
        /*0660*/ 	.word	0x00026d20


	//   ....[55]....
        /*0664*/ 	.word	0x00026d60


	//   ....[56]....
        /*0668*/ 	.word	0x00026d90


	//   ....[57]....
        /*066c*/ 	.word	0x00026dc0


	//   ....[58]....
        /*0670*/ 	.word	0x00026e80


	//   ....[59]....
        /*0674*/ 	.word	0x00026ea0


	//   ....[60]....
        /*0678*/ 	.word	0x00026f10


	//   ....[61]....
        /*067c*/ 	.word	0x00027650


	//   ....[62]....
        /*0680*/ 	.word	0x00027a60


	//   ....[63]....
        /*0684*/ 	.word	0x00027b00


	//   ....[64]....
        /*0688*/ 	.word	0x00027ba0


	//   ....[65]....
        /*068c*/ 	.word	0x00027c40


	//   ....[66]....
        /*0690*/ 	.word	0x00027ce0


	//   ....[67]....
        /*0694*/ 	.word	0x00027d80


	//   ....[68]....
        /*0698*/ 	.word	0x00027e20


	//   ....[69]....
        /*069c*/ 	.word	0x00027ec0


	//   ....[70]....
        /*06a0*/ 	.word	0x00027fb0


	//   ....[71]....
        /*06a4*/ 	.word	0x00028050


	//   ....[72]....
        /*06a8*/ 	.word	0x000280f0


	//   ....[73]....
        /*06ac*/ 	.word	0x00028190


	//   ....[74]....
        /*06b0*/ 	.word	0x00028230


	//   ....[75]....
        /*06b4*/ 	.word	0x000282d0


	//   ....[76]....
        /*06b8*/ 	.word	0x00028370


	//   ....[77]....
        /*06bc*/ 	.word	0x00028410


	//   ....[78]....
        /*06c0*/ 	.word	0x000287b0


	//   ....[79]....
        /*06c4*/ 	.word	0x00028a90


	//   ....[80]....
        /*06c8*/ 	.word	0x00028ec0


	//   ....[81]....
        /*06cc*/ 	.word	0x00028f50


	//   ....[82]....
        /*06d0*/ 	.word	0x00028ff0


	//   ....[83]....
        /*06d4*/ 	.word	0x000290a0


	//   ....[84]....
        /*06d8*/ 	.word	0x00029120


	//   ....[85]....
        /*06dc*/ 	.word	0x000291a0


	//   ....[86]....
        /*06e0*/ 	.word	0x00029220


	//   ....[87]....
        /*06e4*/ 	.word	0x000292a0


	//   ....[88]....
        /*06e8*/ 	.word	0x00029330


	//   ....[89]....
        /*06ec*/ 	.word	0x000293e0


	//   ....[90]....
        /*06f0*/ 	.word	0x00029460


	//   ....[91]....
        /*06f4*/ 	.word	0x000294e0


	//   ....[92]....
        /*06f8*/ 	.word	0x00029560


	//   ....[93]....
        /*06fc*/ 	.word	0x000295e0


	//   ....[94]....
        /*0700*/ 	.word	0x00029650


	//   ....[95]....
        /*0704*/ 	.word	0x000296f0


	//   ....[96]....
        /*0708*/ 	.word	0x00029780


	//   ....[97]....
        /*070c*/ 	.word	0x000298b0


	//----- nvinfo : EIATTR_REG_RECONFIG
	.align		4
.L_271:
        /*0710*/ 	.byte	0x01, 0x54
	.zero		2


	//----- nvinfo : EIATTR_SYSCALL_OFFSETS
	.align		4
        /*0714*/ 	.byte	0x04, 0x46
        /*0716*/ 	.short	(.L_273 - .L_272)


	//   ....[0]....
.L_272:
        /*0718*/ 	.word	0x00001c50


	//   ....[1]....
        /*071c*/ 	.word	0x00001da0


	//   ....[2]....
        /*0720*/ 	.word	0x0000af20


	//   ....[3]....
        /*0724*/ 	.word	0x0000b3c0


	//   ....[4]....
        /*0728*/ 	.word	0x00023a50


	//   ....[5]....
        /*072c*/ 	.word	0x00023b90


	//   ....[6]....
        /*0730*/ 	.word	0x00023c90


	//----- nvinfo : EIATTR_MBARRIER_INSTR_OFFSETS
	.align		4
.L_273:
        /*0734*/ 	.byte	0x04, 0x39
        /*0736*/ 	.short	(.L_275 - .L_274)


	//   ....[0]....
.L_274:
        /*0738*/ 	.word	0x00000300
        /*073c*/ 	.word	0x000000ff
        /*0740*/ 	.word	0x00030800
        /*0744*/ 	.short	0x0100
        /*0746*/ 	.byte	0x08
	.zero		1


	//   ....[1]....
        /*0748*/ 	.word	0x00000310
        /*074c*/ 	.word	0x000000ff
        /*0750*/ 	.word	0x00030820
        /*0754*/ 	.short	0x0100
        /*0756*/ 	.byte	0x08
	.zero		1


	//   ....[2]....
        /*0758*/ 	.word	0x00000400
        /*075c*/ 	.word	0x000000ff
        /*0760*/ 	.word	0x00030830
        /*0764*/ 	.short	0x0100
        /*0766*/ 	.byte	0x08
	.zero		1


	//   ....[3]....
        /*0768*/ 	.word	0x00000410
        /*076c*/ 	.word	0x000000ff
        /*0770*/ 	.word	0x00030840
        /*0774*/ 	.short	0x0100
        /*0776*/ 	.byte	0x08
	.zero		1


	//   ....[4]....
        /*0778*/ 	.word	0x00000420
        /*077c*/ 	.word	0x000000ff
        /*0780*/ 	.word	0x00030838
        /*0784*/ 	.short	0x0100
        /*0786*/ 	.byte	0x08
	.zero		1


	//   ....[5]....
        /*0788*/ 	.word	0x00000430
        /*078c*/ 	.word	0x000000ff
        /*0790*/ 	.word	0x00030848
        /*0794*/ 	.short	0x0100
        /*0796*/ 	.byte	0x08
	.zero		1


	//   ....[6]....
        /*0798*/ 	.word	0x00000560
        /*079c*/ 	.word	0x000000ff
        /*07a0*/ 	.word	0x00030850
        /*07a4*/ 	.short	0x0100
        /*07a6*/ 	.byte	0x08
	.zero		1


	//   ....[7]....
        /*07a8*/ 	.word	0x00000570
        /*07ac*/ 	.word	0x000000ff
        /*07b0*/ 	.word	0x00030860
        /*07b4*/ 	.short	0x0100
        /*07b6*/ 	.byte	0x08
	.zero		1


	//   ....[8]....
        /*07b8*/ 	.word	0x00000580
        /*07bc*/ 	.word	0x000000ff
        /*07c0*/ 	.word	0x00030858
        /*07c4*/ 	.short	0x0100
        /*07c6*/ 	.byte	0x08
	.zero		1


	//   ....[9]....
        /*07c8*/ 	.word	0x00000590
        /*07cc*/ 	.word	0x000000ff
        /*07d0*/ 	.word	0x00030868
        /*07d4*/ 	.short	0x0100
        /*07d6*/ 	.byte	0x08
	.zero		1


	//   ....[10]....
        /*07d8*/ 	.word	0x00000680
        /*07dc*/ 	.word	0x000000ff
        /*07e0*/ 	.word	0x00030870
        /*07e4*/ 	.short	0x0100
        /*07e6*/ 	.byte	0x06
	.zero		1


	//   ....[11]....
        /*07e8*/ 	.word	0x00000690
        /*07ec*/ 	.word	0x000000ff
        /*07f0*/ 	.word	0x00030880
        /*07f4*/ 	.short	0x0100
        /*07f6*/ 	.byte	0x06
	.zero		1


	//   ....[12]....
        /*07f8*/ 	.word	0x000006a0
        /*07fc*/ 	.word	0x000000ff
        /*0800*/ 	.word	0x00030878
        /*0804*/ 	.short	0x0100
        /*0806*/ 	.byte	0x06
	.zero		1


	//   ....[13]....
        /*0808*/ 	.word	0x000006b0
        /*080c*/ 	.word	0x000000ff
        /*0810*/ 	.word	0x00030888
        /*0814*/ 	.short	0x0100
        /*0816*/ 	.byte	0x06
	.zero		1


	//   ....[14]....
        /*0818*/ 	.word	0x000007e0
        /*081c*/ 	.word	0x000000ff
        /*0820*/ 	.word	0x00030890
        /*0824*/ 	.short	0x0100
        /*0826*/ 	.byte	0x08
	.zero		1


	//   ....[15]....
        /*0828*/ 	.word	0x000007f0
        /*082c*/ 	.word	0x000000ff
        /*0830*/ 	.word	0x000308a0
        /*0834*/ 	.short	0x0100
        /*0836*/ 	.byte	0x08
	.zero		1


	//   ....[16]....
        /*0838*/ 	.word	0x00000800
        /*083c*/ 	.word	0x000000ff
        /*0840*/ 	.word	0x00030898
        /*0844*/ 	.short	0x0100
        /*0846*/ 	.byte	0x08
	.zero		1


	//   ....[17]....
        /*0848*/ 	.word	0x00000810
        /*084c*/ 	.word	0x000000ff
        /*0850*/ 	.word	0x000308a8
        /*0854*/ 	.short	0x0100
        /*0856*/ 	.byte	0x08
	.zero		1


	//   ....[18]....
        /*0858*/ 	.word	0x00000940
        /*085c*/ 	.word	0x000000ff
        /*0860*/ 	.word	0x000308b0
        /*0864*/ 	.short	0x0100
        /*0866*/ 	.byte	0x08
	.zero		1


	//   ....[19]....
        /*0868*/ 	.word	0x00000950
        /*086c*/ 	.word	0x000000ff
        /*0870*/ 	.word	0x000308c0
        /*0874*/ 	.short	0x0100
        /*0876*/ 	.byte	0x08
	.zero		1


	//   ....[20]....
        /*0878*/ 	.word	0x00000960
        /*087c*/ 	.word	0x000000ff
        /*0880*/ 	.word	0x000308b8
        /*0884*/ 	.short	0x0100
        /*0886*/ 	.byte	0x08
	.zero		1


	//   ....[21]....
        /*0888*/ 	.word	0x00000970
        /*088c*/ 	.word	0x000000ff
        /*0890*/ 	.word	0x000308c8
        /*0894*/ 	.short	0x0100
        /*0896*/ 	.byte	0x08
	.zero		1


	//   ....[22]....
        /*0898*/ 	.word	0x00003940
        /*089c*/ 	.word	0x00000059
        /*08a0*/ 	.word	0x00030890
        /*08a4*/ 	.short	0x010a
        /*08a6*/ 	.byte	0x3f
	.zero		1


	//   ....[23]....
        /*08a8*/ 	.word	0x00006ca0
        /*08ac*/ 	.word	0x00000059
        /*08b0*/ 	.word	0x00030890
        /*08b4*/ 	.short	0x010a
        /*08b6*/ 	.byte	0x3f
	.zero		1


	//   ....[24]....
        /*08b8*/ 	.word	0x00009cb0
        /*08bc*/ 	.word	0x00000059
        /*08c0*/ 	.word	0x00030890
        /*08c4*/ 	.short	0x010a
        /*08c6*/ 	.byte	0x3f
	.zero		1


	//   ....[25]....
        /*08c8*/ 	.word	0x0000a0a0
        /*08cc*/ 	.word	0x00000020
        /*08d0*/ 	.word	0x00000000
        /*08d4*/ 	.short	0x0101
        /*08d6*/ 	.byte	0x3f
	.zero		1


	//   ....[26]....
        /*08d8*/ 	.word	0x0000a0e0
        /*08dc*/ 	.word	0x00000059
        /*08e0*/ 	.word	0x000308b0
        /*08e4*/ 	.short	0x010a
        /*08e6*/ 	.byte	0x3f
	.zero		1


	//   ....[27]....
        /*08e8*/ 	.word	0x0000a620
        /*08ec*/ 	.word	0x00000059
        /*08f0*/ 	.word	0x00000000
        /*08f4*/ 	.short	0x0101
        /*08f6*/ 	.byte	0x3f
	.zero		1


	//   ....[28]....
        /*08f8*/ 	.word	0x0000afa0
        /*08fc*/ 	.word	0x00000011
        /*0900*/ 	.word	0x00030800
        /*0904*/ 	.short	0x010a
        /*0906*/ 	.byte	0x3f
	.zero		1


	//   ....[29]....
        /*0908*/ 	.word	0x0000aff0
        /*090c*/ 	.word	0x00000011
        /*0910*/ 	.word	0x00030800
        /*0914*/ 	.short	0x010a
        /*0916*/ 	.byte	0x3f
	.zero		1


	//   ....[30]....
        /*0918*/ 	.word	0x0000c3b0
        /*091c*/ 	.word	0x00000011
        /*0920*/ 	.word	0x00030800
        /*0924*/ 	.short	0x010a
        /*0926*/ 	.byte	0x3f
	.zero		1


	//   ....[31]....
        /*0928*/ 	.word	0x0000f540
        /*092c*/ 	.word	0x00000011
        /*0930*/ 	.word	0x00030800
        /*0934*/ 	.short	0x010a
        /*0936*/ 	.byte	0x3f
	.zero		1


	//   ....[32]....
        /*0938*/ 	.word	0x00011d50
        /*093c*/ 	.word	0x00000005
        /*0940*/ 	.word	0x00030830
        /*0944*/ 	.short	0x010a
        /*0946*/ 	.byte	0x3f
	.zero		1


	//   ....[33]....
        /*0948*/ 	.word	0x00011dc0
        /*094c*/ 	.word	0x00000005
        /*0950*/ 	.word	0x00030830
        /*0954*/ 	.short	0x010a
        /*0956*/ 	.byte	0x3f
	.zero		1


	//   ....[34]....
        /*0958*/ 	.word	0x000127d0
        /*095c*/ 	.word	0x00000000
        /*0960*/ 	.word	0x00000000
        /*0964*/ 	.short	0x0101
        /*0966*/ 	.byte	0x3f
	.zero		1


	//   ....[35]....
        /*0968*/ 	.word	0x00014cb0
        /*096c*/ 	.word	0x00000000
        /*0970*/ 	.word	0x00030830
        /*0974*/ 	.short	0x010a
        /*0976*/ 	.byte	0x3f
	.zero		1


	//   ....[36]....
        /*0978*/ 	.word	0x00014d20
        /*097c*/ 	.word	0x00000000
        /*0980*/ 	.word	0x00030830
        /*0984*/ 	.short	0x010a
        /*0986*/ 	.byte	0x3f
	.zero		1


	//   ....[37]....
        /*0988*/ 	.word	0x00015b00
        /*098c*/ 	.word	0x0000000e
        /*0990*/ 	.word	0x00030850
        /*0994*/ 	.short	0x010a
        /*0996*/ 	.byte	0x3f
	.zero		1


	//   ....[38]....
        /*0998*/ 	.word	0x00015ba0
        /*099c*/ 	.word	0x0000000e
        /*09a0*/ 	.word	0x00030850
        /*09a4*/ 	.short	0x010a
        /*09a6*/ 	.byte	0x3f
	.zero		1


	//   ....[39]....
        /*09a8*/ 	.word	0x00015ec0
        /*09ac*/ 	.word	0x00000000
        /*09b0*/ 	.word	0x00000000
        /*09b4*/ 	.short	0x0101
        /*09b6*/ 	.byte	0x3f
	.zero		1


	//   ....[40]....
        /*09b8*/ 	.word	0x00017ad0
        /*09bc*/ 	.word	0x00000087
        /*09c0*/ 	.word	0x00000000
        /*09c4*/ 	.short	0x0101
        /*09c6*/ 	.byte	0x3f
	.zero		1


	//   ....[41]....
        /*09c8*/ 	.word	0x000183a0
        /*09cc*/ 	.word	0x00000000
        /*09d0*/ 	.word	0x00030830
        /*09d4*/ 	.short	0x010a
        /*09d6*/ 	.byte	0x3f
	.zero		1


	//   ....[42]....
        /*09d8*/ 	.word	0x00018410
        /*09dc*/ 	.word	0x00000000
        /*09e0*/ 	.word	0x00030830
        /*09e4*/ 	.short	0x010a
        /*09e6*/ 	.byte	0x3f
	.zero		1


	//   ....[43]....
        /*09e8*/ 	.word	0x000191f0
        /*09ec*/ 	.word	0x000000c8
        /*09f0*/ 	.word	0x00030850
        /*09f4*/ 	.short	0x010a
        /*09f6*/ 	.byte	0x3f
	.zero		1


	//   ....[44]....
        /*09f8*/ 	.word	0x00019240
        /*09fc*/ 	.word	0x000000c8
        /*0a00*/ 	.word	0x00030850
        /*0a04*/ 	.short	0x010a
        /*0a06*/ 	.byte	0x3f
	.zero		1


	//   ....[45]....
        /*0a08*/ 	.word	0x0001a030
        /*0a0c*/ 	.word	0x0000000d
        /*0a10*/ 	.word	0x00000000
        /*0a14*/ 	.short	0x0101
        /*0a16*/ 	.byte	0x3f
	.zero		1


	//   ....[46]....
        /*0a18*/ 	.word	0x0001a0a0
        /*0a1c*/ 	.word	0x000000c8
        /*0a20*/ 	.word	0x00000000
        /*0a24*/ 	.short	0x0101
        /*0a26*/ 	.byte	0x3f
	.zero		1


	//   ....[47]....
        /*0a28*/ 	.word	0x0001a610
        /*0a2c*/ 	.word	0x00000000
        /*0a30*/ 	.word	0x00030830
        /*0a34*/ 	.short	0x010a
        /*0a36*/ 	.byte	0x3f
	.zero		1


	//   ....[48]....
        /*0a38*/ 	.word	0x0001a680
        /*0a3c*/ 	.word	0x00000000
        /*0a40*/ 	.word	0x00030830
        /*0a44*/ 	.short	0x010a
        /*0a46*/ 	.byte	0x3f
	.zero		1


	//   ....[49]....
        /*0a48*/ 	.word	0x0001b460
        /*0a4c*/ 	.word	0x0000000c
        /*0a50*/ 	.word	0x00030850
        /*0a54*/ 	.short	0x010a
        /*0a56*/ 	.byte	0x3f
	.zero		1


	//   ....[50]....
        /*0a58*/ 	.word	0x0001b500
        /*0a5c*/ 	.word	0x0000000c
        /*0a60*/ 	.word	0x00030850
        /*0a64*/ 	.short	0x010a
        /*0a66*/ 	.byte	0x3f
	.zero		1


	//   ....[51]....
        /*0a68*/ 	.word	0x0001b8a0
        /*0a6c*/ 	.word	0x00000000
        /*0a70*/ 	.word	0x00000000
        /*0a74*/ 	.short	0x0101
        /*0a76*/ 	.byte	0x3f
	.zero		1


	//   ....[52]....
        /*0a78*/ 	.word	0x0001d510
        /*0a7c*/ 	.word	0x00000007
        /*0a80*/ 	.word	0x00000000
        /*0a84*/ 	.short	0x0101
        /*0a86*/ 	.byte	0x3f
	.zero		1


	//   ....[53]....
        /*0a88*/ 	.word	0x0001e010
        /*0a8c*/ 	.word	0x0000000c
        /*0a90*/ 	.word	0x00030850
        /*0a94*/ 	.short	0x010a
        /*0a96*/ 	.byte	0x3f
	.zero		1


	//   ....[54]....
        /*0a98*/ 	.word	0x0001e0b0
        /*0a9c*/ 	.word	0x0000000c
        /*0aa0*/ 	.word	0x00030850
        /*0aa4*/ 	.short	0x010a
        /*0aa6*/ 	.byte	0x3f
	.zero		1


	//   ....[55]....
        /*0aa8*/ 	.word	0x0001e570
        /*0aac*/ 	.word	0x0000000c
        /*0ab0*/ 	.word	0x00000000
        /*0ab4*/ 	.short	0x0101
        /*0ab6*/ 	.byte	0x3f
	.zero		1


	//   ....[56]....
        /*0ab8*/ 	.word	0x0001fe40
        /*0abc*/ 	.word	0x00000000
        /*0ac0*/ 	.word	0x00000000
        /*0ac4*/ 	.short	0x0101
        /*0ac6*/ 	.byte	0x3f
	.zero		1


	//   ....[57]....
        /*0ac8*/ 	.word	0x000228b0
        /*0acc*/ 	.word	0x0000000c
        /*0ad0*/ 	.word	0x00030820
        /*0ad4*/ 	.short	0x010a
        /*0ad6*/ 	.byte	0x3f
	.zero		1


	//   ....[58]....
        /*0ad8*/ 	.word	0x00022930
        /*0adc*/ 	.word	0x00000009
        /*0ae0*/ 	.word	0x000308a0
        /*0ae4*/ 	.short	0x010a
        /*0ae6*/ 	.byte	0x3f
	.zero		1


	//   ....[59]....
        /*0ae8*/ 	.word	0x00022ba0
        /*0aec*/ 	.word	0x00000009
        /*0af0*/ 	.word	0x000308c0
        /*0af4*/ 	.short	0x010a
        /*0af6*/ 	.byte	0x3f
	.zero		1


	//   ....[60]....
        /*0af8*/ 	.word	0x00022ee0
        /*0afc*/ 	.word	0x00000008
        /*0b00*/ 	.word	0x000308a0
        /*0b04*/ 	.short	0x010a
        /*0b06*/ 	.byte	0x3f
	.zero		1


	//   ....[61]....
        /*0b08*/ 	.word	0x00023140
        /*0b0c*/ 	.word	0x00000008
        /*0b10*/ 	.word	0x000308c0
        /*0b14*/ 	.short	0x010a
        /*0b16*/ 	.byte	0x3f
	.zero		1


	//   ....[62]....
        /*0b18*/ 	.word	0x000243d0
        /*0b1c*/ 	.word	0x00000007
        /*0b20*/ 	.word	0x00030840
        /*0b24*/ 	.short	0x010a
        /*0b26*/ 	.byte	0x3f
	.zero		1


	//   ....[63]....
        /*0b28*/ 	.word	0x00024970
        /*0b2c*/ 	.word	0x0000000a
        /*0b30*/ 	.word	0x00030820
        /*0b34*/ 	.short	0x010a
        /*0b36*/ 	.byte	0x3f
	.zero		1


	//   ....[64]....
        /*0b38*/ 	.word	0x00024ca0
        /*0b3c*/ 	.word	0x00000003
        /*0b40*/ 	.word	0x00030840
        /*0b44*/ 	.short	0x010a
        /*0b46*/ 	.byte	0x3f
	.zero		1


	//   ....[65]....
        /*0b48*/ 	.word	0x00024f70
        /*0b4c*/ 	.word	0x00000008
        /*0b50*/ 	.word	0x00000060
        /*0b54*/ 	.short	0x010a
        /*0b56*/ 	.byte	0x3f
	.zero		1


	//   ....[66]....
        /*0b58*/ 	.word	0x00025560
        /*0b5c*/ 	.word	0x00000002
        /*0b60*/ 	.word	0x00030840
        /*0b64*/ 	.short	0x010a
        /*0b66*/ 	.byte	0x3f
	.zero		1


	//   ....[67]....
        /*0b68*/ 	.word	0x00025830
        /*0b6c*/ 	.word	0x00000002
        /*0b70*/ 	.word	0x00000060
        /*0b74*/ 	.short	0x010a
        /*0b76*/ 	.byte	0x3f
	.zero		1


	//   ....[68]....
        /*0b78*/ 	.word	0x00025d30
        /*0b7c*/ 	.word	0x00000002
        /*0b80*/ 	.word	0x00030840
        /*0b84*/ 	.short	0x010a
        /*0b86*/ 	.byte	0x3f
	.zero		1


	//   ....[69]....
        /*0b88*/ 	.word	0x00026020
        /*0b8c*/ 	.word	0x00000002
        /*0b90*/ 	.word	0x00000060
        /*0b94*/ 	.short	0x010a
        /*0b96*/ 	.byte	0x3f
	.zero		1


	//   ....[70]....
        /*0b98*/ 	.word	0x000264d0
        /*0b9c*/ 	.word	0x00000003
        /*0ba0*/ 	.word	0x00030860
        /*0ba4*/ 	.short	0x010a
        /*0ba6*/ 	.byte	0x3f
	.zero		1


	//   ....[71]....
        /*0ba8*/ 	.word	0x000275d0
        /*0bac*/ 	.word	0x00000000
        /*0bb0*/ 	.word	0x00030820
        /*0bb4*/ 	.short	0x010a
        /*0bb6*/ 	.byte	0x3f
	.zero		1


	//   ....[72]....
        /*0bb8*/ 	.word	0x00027760
        /*0bbc*/ 	.word	0x00000007
        /*0bc0*/ 	.word	0x00000000
        /*0bc4*/ 	.short	0x010a
        /*0bc6*/ 	.byte	0x3f
	.zero		1


	//   ....[73]....
        /*0bc8*/ 	.word	0x000277d0
        /*0bcc*/ 	.word	0x00000003
        /*0bd0*/ 	.word	0x00000000
        /*0bd4*/ 	.short	0x010a
        /*0bd6*/ 	.byte	0x3f
	.zero		1


	//   ....[74]....
        /*0bd8*/ 	.word	0x00027830
        /*0bdc*/ 	.word	0x00000005
        /*0be0*/ 	.word	0x00000000
        /*0be4*/ 	.short	0x010a
        /*0be6*/ 	.byte	0x3f
	.zero		1


	//   ....[75]....
        /*0be8*/ 	.word	0x00027860
        /*0bec*/ 	.word	0x00000003
        /*0bf0*/ 	.word	0x00000000
        /*0bf4*/ 	.short	0x010a
        /*0bf6*/ 	.byte	0x3f
	.zero		1


	//   ....[76]....
        /*0bf8*/ 	.word	0x000278c0
        /*0bfc*/ 	.word	0x00000059
        /*0c00*/ 	.word	0x00030890
        /*0c04*/ 	.short	0x010a
        /*0c06*/ 	.byte	0x3f
	.zero		1


	//   ....[77]....
        /*0c08*/ 	.word	0x00027910
        /*0c0c*/ 	.word	0x00000059
        /*0c10*/ 	.word	0x00030890
        /*0c14*/ 	.short	0x010a
        /*0c16*/ 	.byte	0x3f
	.zero		1


	//   ....[78]....
        /*0c18*/ 	.word	0x00027960
        /*0c1c*/ 	.word	0x00000059
        /*0c20*/ 	.word	0x00030890
        /*0c24*/ 	.short	0x010a
        /*0c26*/ 	.byte	0x3f
	.zero		1


	//   ....[79]....
        /*0c28*/ 	.word	0x000279b0
        /*0c2c*/ 	.word	0x00000059
        /*0c30*/ 	.word	0x000308b0
        /*0c34*/ 	.short	0x010a
        /*0c36*/ 	.byte	0x3f
	.zero		1


	//   ....[80]....
        /*0c38*/ 	.word	0x00027f00
        /*0c3c*/ 	.word	0x00000011
        /*0c40*/ 	.word	0x00030800
        /*0c44*/ 	.short	0x010a
        /*0c46*/ 	.byte	0x3f
	.zero		1


	//   ....[81]....
        /*0c48*/ 	.word	0x00028450
        /*0c4c*/ 	.word	0x00000011
        /*0c50*/ 	.word	0x00030800
        /*0c54*/ 	.short	0x010a
        /*0c56*/ 	.byte	0x3f
	.zero		1


	//   ....[82]....
        /*0c58*/ 	.word	0x000284a0
        /*0c5c*/ 	.word	0x00000005
        /*0c60*/ 	.word	0x00030830
        /*0c64*/ 	.short	0x010a
        /*0c66*/ 	.byte	0x3f
	.zero		1


	//   ....[83]....
        /*0c68*/ 	.word	0x000284f0
        /*0c6c*/ 	.word	0x00000000
        /*0c70*/ 	.word	0x00030830
        /*0c74*/ 	.short	0x010a
        /*0c76*/ 	.byte	0x3f
	.zero		1


	//   ....[84]....
        /*0c78*/ 	.word	0x00028540
        /*0c7c*/ 	.word	0x0000000e
        /*0c80*/ 	.word	0x00030850
        /*0c84*/ 	.short	0x010a
        /*0c86*/ 	.byte	0x3f
	.zero		1


	//   ....[85]....
        /*0c88*/ 	.word	0x00028590
        /*0c8c*/ 	.word	0x00000000
        /*0c90*/ 	.word	0x00030830
        /*0c94*/ 	.short	0x010a
        /*0c96*/ 	.byte	0x3f
	.zero		1


	//   ....[86]....
        /*0c98*/ 	.word	0x000285e0
        /*0c9c*/ 	.word	0x000000c8
        /*0ca0*/ 	.word	0x00030850
        /*0ca4*/ 	.short	0x010a
        /*0ca6*/ 	.byte	0x3f
	.zero		1


	//   ....[87]....
        /*0ca8*/ 	.word	0x00028630
        /*0cac*/ 	.word	0x00000000
        /*0cb0*/ 	.word	0x00030830
        /*0cb4*/ 	.short	0x010a
        /*0cb6*/ 	.byte	0x3f
	.zero		1


	//   ....[88]....
        /*0cb8*/ 	.word	0x00028680
        /*0cbc*/ 	.word	0x0000000c
        /*0cc0*/ 	.word	0x00030850
        /*0cc4*/ 	.short	0x010a
        /*0cc6*/ 	.byte	0x3f
	.zero		1


	//   ....[89]....
        /*0cc8*/ 	.word	0x000286d0
        /*0ccc*/ 	.word	0x0000000c
        /*0cd0*/ 	.word	0x00030850
        /*0cd4*/ 	.short	0x010a
        /*0cd6*/ 	.byte	0x3f
	.zero		1


	//   ....[90]....
        /*0cd8*/ 	.word	0x00028870
        /*0cdc*/ 	.word	0x0000000c
        /*0ce0*/ 	.word	0x00030820
        /*0ce4*/ 	.short	0x010a
        /*0ce6*/ 	.byte	0x3f
	.zero		1


	//   ....[91]....
        /*0ce8*/ 	.word	0x000288c0
        /*0cec*/ 	.word	0x00000009
        /*0cf0*/ 	.word	0x000308a0
        /*0cf4*/ 	.short	0x010a
        /*0cf6*/ 	.byte	0x3f
	.zero		1


	//   ....[92]....
        /*0cf8*/ 	.word	0x00028910
        /*0cfc*/ 	.word	0x00000009
        /*0d00*/ 	.word	0x000308c0
        /*0d04*/ 	.short	0x010a
        /*0d06*/ 	.byte	0x3f
	.zero		1


	//   ....[93]....
        /*0d08*/ 	.word	0x00028960
        /*0d0c*/ 	.word	0x00000008
        /*0d10*/ 	.word	0x000308a0
        /*0d14*/ 	.short	0x010a
        /*0d16*/ 	.byte	0x3f
	.zero		1


	//   ....[94]....
        /*0d18*/ 	.word	0x000289b0
        /*0d1c*/ 	.word	0x00000008
        /*0d20*/ 	.word	0x000308c0
        /*0d24*/ 	.short	0x010a
        /*0d26*/ 	.byte	0x3f
	.zero		1


	//   ....[95]....
        /*0d28*/ 	.word	0x00028b50
        /*0d2c*/ 	.word	0x00000007
        /*0d30*/ 	.word	0x00030840
        /*0d34*/ 	.short	0x010a
        /*0d36*/ 	.byte	0x3f
	.zero		1


	//   ....[96]....
        /*0d38*/ 	.word	0x00028bd0
        /*0d3c*/ 	.word	0x00000003
        /*0d40*/ 	.word	0x00030820
        /*0d44*/ 	.short	0x010a
        /*0d46*/ 	.byte	0x3f
	.zero		1


	//   ....[97]....
        /*0d48*/ 	.word	0x00028c20
        /*0d4c*/ 	.word	0x00000003
        /*0d50*/ 	.word	0x00030840
        /*0d54*/ 	.short	0x010a
        /*0d56*/ 	.byte	0x3f
	.zero		1


	//   ....[98]....
        /*0d58*/ 	.word	0x00028c70
        /*0d5c*/ 	.word	0x00000008
        /*0d60*/ 	.word	0x00000060
        /*0d64*/ 	.short	0x010a
        /*0d66*/ 	.byte	0x3f
	.zero		1


	//   ....[99]....
        /*0d68*/ 	.word	0x00028cc0
        /*0d6c*/ 	.word	0x00000002
        /*0d70*/ 	.word	0x00030840
        /*0d74*/ 	.short	0x010a
        /*0d76*/ 	.byte	0x3f
	.zero		1


	//   ....[100]....
        /*0d78*/ 	.word	0x00028d10
        /*0d7c*/ 	.word	0x00000002
        /*0d80*/ 	.word	0x00000060
        /*0d84*/ 	.short	0x010a
        /*0d86*/ 	.byte	0x3f
	.zero		1


	//   ....[101]....
        /*0d88*/ 	.word	0x00028d60
        /*0d8c*/ 	.word	0x00000002
        /*0d90*/ 	.word	0x00030840
        /*0d94*/ 	.short	0x010a
        /*0d96*/ 	.byte	0x3f
	.zero		1


	//   ....[102]....
        /*0d98*/ 	.word	0x00028db0
        /*0d9c*/ 	.word	0x00000002
        /*0da0*/ 	.word	0x00000060
        /*0da4*/ 	.short	0x010a
        /*0da6*/ 	.byte	0x3f
	.zero		1


	//   ....[103]....
        /*0da8*/ 	.word	0x00028e00
        /*0dac*/ 	.word	0x00000003
        /*0db0*/ 	.word	0x00030860
        /*0db4*/ 	.short	0x010a
        /*0db6*/ 	.byte	0x3f
	.zero		1


	//   ....[104]....
        /*0db8*/ 	.word	0x000297d0
        /*0dbc*/ 	.word	0x00000000
        /*0dc0*/ 	.word	0x00030820
        /*0dc4*/ 	.short	0x010a
        /*0dc6*/ 	.byte	0x3f
	.zero		1


	//   ....[105]....
        /*0dc8*/ 	.word	0x00029970
        /*0dcc*/ 	.word	0x00000007
        /*0dd0*/ 	.word	0x00000000
        /*0dd4*/ 	.short	0x010a
        /*0dd6*/ 	.byte	0x3f
	.zero		1


	//   ....[106]....
        /*0dd8*/ 	.word	0x000299c0
        /*0ddc*/ 	.word	0x00000003
        /*0de0*/ 	.word	0x00000000
        /*0de4*/ 	.short	0x010a
        /*0de6*/ 	.byte	0x3f
	.zero		1


	//   ....[107]....
        /*0de8*/ 	.word	0x00029a10
        /*0dec*/ 	.word	0x00000005
        /*0df0*/ 	.word	0x00000000
        /*0df4*/ 	.short	0x010a
        /*0df6*/ 	.byte	0x3f
	.zero		1


	//----- nvinfo : EIATTR_NUM_MBARRIERS
	.align		4
.L_275:
        /*0df8*/ 	.byte	0x03, 0x38
        /*0dfa*/ 	.short	0x0016


	//----- nvinfo : EIATTR_EXIT_INSTR_OFFSETS
	.align		4
        /*0dfc*/ 	.byte	0x04, 0x1c
        /*0dfe*/ 	.short	(.L_277 - .L_276)


	//   ....[0]....
.L_276:
        /*0e00*/ 	.word	0x000278b0


	//----- nvinfo : EIATTR_MAX_THREADS
	.align		4
.L_277:
        /*0e04*/ 	.byte	0x04, 0x05
        /*0e06*/ 	.short	(.L_279 - .L_278)
.L_278:
        /*0e08*/ 	.word	0x00000180
        /*0e0c*/ 	.word	0x00000001
        /*0e10*/ 	.word	0x00000001


	//----- nvinfo : EIATTR_CRS_STACK_SIZE
	.align		4
.L_279:
        /*0e14*/ 	.byte	0x04, 0x1e
        /*0e16*/ 	.short	(.L_281 - .L_280)
.L_280:
        /*0e18*/ 	.word	0x00000000


	//----- nvinfo : EIATTR_CBANK_PARAM_SIZE
	.align		4
.L_281:
        /*0e1c*/ 	.byte	0x03, 0x19
        /*0e1e*/ 	.short	0x0a70


	//----- nvinfo : EIATTR_PARAM_CBANK
	.align		4
        /*0e20*/ 	.byte	0x04, 0x0a
        /*0e22*/ 	.short	(.L_283 - .L_282)
	.align		4
.L_282:
        /*0e24*/ 	.word	index@(.nv.constant0._ZN7cutlass13device_kernelIN5flash11enable_sm90INS1_16FlashAttnFwdSm90INS1_25CollectiveMainloopFwdSm90ILi2EN4cute5tupleIJNS5_1CILi1EEES8_S8_EEENS6_IJNS7_ILi128EEENS7_ILi96EEENS7_ILi192EEEEEELi192ENS_6half_tEfNS_4arch4Sm90ELb0ELb1ELb0ELb1ELb0ELb1ELb0ELb1ELb1ELb0ELb0ELb0EEENS1_21CollectiveEpilogueFwdINS6_IJSA_SC_SB_EEES9_SE_SG_Li256ELb1ELb0ELb0ELb0EEENS1_36VarlenDynamicPersistentTileSchedulerILi128ELi96ELi256ELi32ELb0ELb0ELb1ELb1ELb0ELb1EEEEEEEEEvNT_6ParamsE)
        /*0e28*/ 	.short	0x0210
        /*0e2a*/ 	.short	0x0a70


	//----- nvinfo : EIATTR_SW_WAR
	.align		4
.L_283:
        /*0e2c*/ 	.byte	0x04, 0x36
        /*0e2e*/ 	.short	(.L_285 - .L_284)
.L_284:
        /*0e30*/ 	.word	0x00000008
.L_285:


//--------------------- .nv.info._ZN7cutlass13device_kernelIN5flash11enable_sm90INS1_16FlashAttnFwdSm90INS1_25CollectiveMainloopFwdSm90ILi2EN4cute5tupleIJNS5_1CILi1EEES8_S8_EEENS6_IJNS7_ILi128EEENS7_ILi112EEENS7_ILi192EEEEEELi192ENS_6half_tEfNS_4arch4Sm90ELb1ELb0ELb0ELb0ELb0ELb0ELb0ELb1ELb1ELb0ELb0ELb0EEENS1_21CollectiveEpilogueFwdINS6_IJSA_SC_SB_EEES9_SE_SG_Li256ELb0ELb0ELb0ELb0EEENS1_30DynamicPersistentTileSchedulerILi256ELi32ELb0ELb0ELb1EEEEEEEEEvNT_6ParamsE --------------------------
	.section	.nv.info._ZN7cutlass13device_kernelIN5flash11enable_sm90INS1_16FlashAttnFwdSm90INS1_25CollectiveMainloopFwdSm90ILi2EN4cute5tupleIJNS5_1CILi1EEES8_S8_EEENS6_IJNS7_ILi128EEENS7_ILi112EEENS7_ILi192EEEEEELi192ENS_6half_tEfNS_4arch4Sm90ELb1ELb0ELb0ELb0ELb0ELb0ELb0ELb1ELb1ELb0ELb0ELb0EEENS1_21CollectiveEpilogueFwdINS6_IJSA_SC_SB_EEES9_SE_SG_Li256ELb0ELb0ELb0ELb0EEENS1_30DynamicPersistentTileSchedulerILi256ELi32ELb0ELb0ELb1EEEEEEEEEvNT_6ParamsE,"",@"SHT_CUDA_INFO"
	.sectionflags	@""
	.align	4


	//----- nvinfo : EIATTR_CUDA_API_VERSION
	.align		4
        /*0000*/ 	.byte	0x04, 0x37
        /*0002*/ 	.short	(.L_287 - .L_286)
.L_286:
        /*0004*/ 	.word	0x00000082


	//----- nvinfo : EIATTR_KPARAM_INFO
	.align		4
.L_287:
        /*0008*/ 	.byte	0x04, 0x17
        /*000a*/ 	.short	(.L_289 - .L_288)
.L_288:
        /*000c*/ 	.word	0x00000000
        /*0010*/ 	.short	0x0000
        /*0012*/ 	.short	0x0070
        /*0014*/ 	.byte	0x00, 0xf0, 0x01, 0x2e


	//----- nvinfo : EIATTR_SPARSE_MMA_MASK
	.align		4
.L_289:
        /*0018*/ 	.byte	0x03, 0x50
        /*001a*/ 	.short	0x0000


	//----- nvinfo : EIATTR_MAXREG_COUNT
	.align		4
        /*001c*/ 	.byte	0x03, 0x1b
        /*001e*/ 	.short	0x00a8


	//----- nvinfo : EIATTR_NUM_BARRIERS
	.align		4
        /*0020*/ 	.byte	0x02, 0x4c
        /*0022*/ 	.byte	0x09
	.zero		1


	//----- nvinfo : EIATTR_EXTERNS
	.align		4
        /*0024*/ 	.byte	0x04, 0x0f
        /*0026*/ 	.short	(.L_291 - .L_290)


	//   ....[0]....
	.align		4
.L_290:
        /*0028*/ 	.word	index@(__assertfail)


	//----- nvinfo : EIATTR_ANNOTATIONS
	.align		4
.L_291:
        /*002c*/ 	.byte	0x04, 0x55
        /*002e*/ 	.short	(.L_293 - .L_292)


	//   ....[0]....
.L_292:
        /*0030*/ 	.word	0x00000001
        /*0034*/ 	.byte	0x40, 0x09, 0x00, 0x00, 0x01, 0x00, 0x00, 0x00, 0x10, 0x0a, 0x00, 0x00, 0x01, 0x00, 0x00, 0x00
        /*0044*/ 	.byte	0x80, 0x08, 0x01, 0x00, 0x01, 0x00, 0x00, 0x00, 0x30, 0x09, 0x01, 0x00, 0x01, 0x00, 0x00, 0x00
        /*0054*/ 	.byte	0x40, 0x09, 0x01, 0x00, 0x01, 0x00, 0x00, 0x00, 0x50, 0x09, 0x01, 0x00, 0x01, 0x00, 0x00, 0x00
        /*0064*/ 	.byte	0x20, 0x19, 0x01, 0x00, 0x01, 0x00, 0x00, 0x00, 0x70, 0x1b, 0x01, 0x00, 0x01, 0x00, 0x00, 0x00
        /*0074*/ 	.byte	0xc0, 0x32, 0x01, 0x00, 0x01, 0x00, 0x00, 0x00, 0xb0, 0x35, 0x01, 0x00, 0x01, 0x00, 0x00, 0x00
        /*0084*/ 	.byte	0xa0, 0x36, 0x01, 0x00, 0x01, 0x00, 0x00, 0x00, 0x40, 0x37, 0x01, 0x00, 0x01, 0x00, 0x00, 0x00
        /*0094*/ 	.byte	0x80, 0x38, 0x01, 0x00


	//----- nvinfo : EIATTR_MERCURY_ISA_VERSION
	.align		4
.L_293:
        /*0098*/ 	.byte	0x03, 0x5f
        /*009a*/ 	.short	0x0101


	//----- nvinfo : EIATTR_INT_WARP_WIDE_INSTR_OFFSETS
	.align		4
        /*009c*/ 	.byte	0x04, 0x31
        /*009e*/ 	.short	(.L_295 - .L_294)


	//   ....[0]....
.L_294:
        /*00a0*/ 	.word	0x00000180


	//   ....[1]....
        /*00a4*/ 	.word	0x000001b0


	//   ....[2]....
        /*00a8*/ 	.word	0x00000240


	//   ....[3]....
        /*00ac*/ 	.word	0x00010df0


	//   ....[4]....
        /*00b0*/ 	.word	0x00010e90


	//   ....[5]....
        /*00b4*/ 	.word	0x00011400


	//   ....[6]....
        /*00b8*/ 	.word	0x00013200


	//   ....[7]....
        /*00bc*/ 	.word	0x000132a0


	//----- nvinfo : EIATTR_COOP_GROUP_MASK_REGIDS
	.align		4
.L_295:
        /*00c0*/ 	.byte	0x04, 0x29
        /*00c2*/ 	.short	(.L_297 - .L_296)


	//   ....[0]....
.L_296:
        /*00c4*/ 	.word	0xffffffff


	//   ....[1]....
        /*00c8*/ 	.word	0xffffffff


	//   ....[2]....
        /*00cc*/ 	.word	0xffffffff


	//   ....[3]....
        /*00d0*/ 	.word	0xffffffff


	//   ....[4]....
        /*00d4*/ 	.word	0xffffffff


	//   ....[5]....
        /*00d8*/ 	.word	0xffffffff


	//   ....[6]....
        /*00dc*/ 	.word	0xffffffff


	//   ....[7]....
        /*00e0*/ 	.word	0xffffffff


	//   ....[8]....
        /*00e4*/ 	.word	0xffffffff


	//   ....[9]....
        /*00e8*/ 	.word	0xffffffff


	//   ....[10]....
        /*00ec*/ 	.word	0xffffffff


	//   ....[11]....
        /*00f0*/ 	.word	0xffffffff


	//   ....[12]....
        /*00f4*/ 	.word	0xffffffff


	//   ....[13]....
        /*00f8*/ 	.word	0xffffffff


	//   ....[14]....
        /*00fc*/ 	.word	0xffffffff


	//   ....[15]....
        /*0100*/ 	.word	0xffffffff


	//   ....[16]....
        /*0104*/ 	.word	0xffffffff


	//   ....[17]....
        /*0108*/ 	.word	0xffffffff


	//   ....[18]....
        /*010c*/ 	.word	0xffffffff


	//   ....[19]....
        /*0110*/ 	.word	0xffffffff


	//   ....[20]....
        /*0114*/ 	.word	0xffffffff


	//   ....[21]....
        /*0118*/ 	.word	0xffffffff


	//   ....[22]....
        /*011c*/ 	.word	0xffffffff


	//   ....[23]....
        /*0120*/ 	.word	0xffffffff


	//   ....[24]....
        /*0124*/ 	.word	0xffffffff


	//   ....[25]....
        /*0128*/ 	.word	0xffffffff


	//   ....[26]....
        /*012c*/ 	.word	0xffffffff


	//   ....[27]....
        /*0130*/ 	.word	0xffffffff


	//   ....[28]....
        /*0134*/ 	.word	0x0500000f


	//   ....[29]....
        /*0138*/ 	.word	0x0500000f


	//----- nvinfo : EIATTR_COOP_GROUP_INSTR_OFFSETS
	.align		4
.L_297:
        /*013c*/ 	.byte	0x04, 0x28
        /*013e*/ 	.short	(.L_299 - .L_298)


	//   ....[0]....
.L_298:
        /*0140*/ 	.word	0x00000060


	//   ....[1]....
        /*0144*/ 	.word	0x00000190


	//   ....[2]....
        /*0148*/ 	.word	0x00000250


	//   ....[3]....
        /*014c*/ 	.word	0x000003c0


	//   ....[4]....
        /*0150*/ 	.word	0x00000520


	//   ....[5]....
        /*0154*/ 	.word	0x00000640


	//   ....[6]....
        /*0158*/ 	.word	0x000007a0


	//   ....[7]....
        /*015c*/ 	.word	0x00001550


	//   ....[8]....
        /*0160*/ 	.word	0x000042d0


	//   ....[9]....
        /*0164*/ 	.word	0x00004390


	//   ....[10]....
        /*0168*/ 	.word	0x00004bd0


	//   ....[11]....
        /*016c*/ 	.word	0x00004c70


	//   ....[12]....
        /*0170*/ 	.word	0x00008e30


	//   ....[13]....
        /*0174*/ 	.word	0x00008e90


	//   ....[14]....
        /*0178*/ 	.word	0x00009740


	//   ....[15]....
        /*017c*/ 	.word	0x00009770


	//   ....[16]....
        /*0180*/ 	.word	0x0000cdc0


	//   ....[17]....
        /*0184*/ 	.word	0x0000cdf0


	//   ....[18]....
        /*0188*/ 	.word	0x0000d1e0


	//   ....[19]....
        /*018c*/ 	.word	0x0000d260


	//   ....[20]....
        /*0190*/ 	.word	0x0000e690


	//   ....[21]....
        /*0194*/ 	.word	0x0000e6d0


	//   ....[22]....
        /*0198*/ 	.word	0x0000e750


	//   ....[23]....
        /*019c*/ 	.word	0x0000e790


	//   ....[24]....
        /*01a0*/ 	.word	0x0000fc20


	//   ....[25]....
        /*01a4*/ 	.word	0x00010840


	//   ....[26]....
        /*01a8*/ 	.word	0x00013640


	//   ....[27]....
        /*01ac*/ 	.word	0x00013820


	//   ....[28]....
        /*01b0*/ 	.word	0x00013da0


	//   ....[29]....
        /*01b4*/ 	.word	0x00014170


	//----- nvinfo : EIATTR_REG_RECONFIG
	.align		4
.L_299:
        /*01b8*/ 	.byte	0x01, 0x54
	.zero		2


	//----- nvinfo : EIATTR_SYSCALL_OFFSETS
	.align		4
        /*01bc*/ 	.byte	0x04, 0x46
        /*01be*/ 	.short	(.L_301 - .L_300)


	//   ....[0]....
.L_300:
        /*01c0*/ 	.word	0x00001710


	//   ....[1]....
        /*01c4*/ 	.word	0x00011010


	//   ....[2]....
        /*01c8*/ 	.word	0x00011140


	//   ....[3]....
        /*01cc*/ 	.word	0x00011240


	//----- nvinfo : EIATTR_MBARRIER_INSTR_OFFSETS
	.align		4
.L_301:
        /*01d0*/ 	.byte	0x04, 0x39
        /*01d2*/ 	.short	(.L_303 - .L_302)


	//   ....[0]....
.L_302:
        /*01d4*/ 	.word	0x00000270
        /*01d8*/ 	.word	0x000000ff
        /*01dc*/ 	.word	0x00036800
        /*01e0*/ 	.short	0x0100
        /*01e2*/ 	.byte	0x06
	.zero		1


	//   ....[1]....
        /*01e4*/ 	.word	0x00000280
        /*01e8*/ 	.word	0x000000ff
        /*01ec*/ 	.word	0x00036820
        /*01f0*/ 	.short	0x0100
        /*01f2*/ 	.byte	0x06
	.zero		1


	//   ....[2]....
        /*01f4*/ 	.word	0x00000370
        /*01f8*/ 	.word	0x000000ff
        /*01fc*/ 	.word	0x00036830
        /*0200*/ 	.short	0x0100
        /*0202*/ 	.byte	0x08
	.zero		1


	//   ....[3]....
        /*0204*/ 	.word	0x00000380
        /*0208*/ 	.word	0x000000ff
        /*020c*/ 	.word	0x00036840
        /*0210*/ 	.short	0x0100
        /*0212*/ 	.byte	0x08
	.zero		1


	//   ....[4]....
        /*0214*/ 	.word	0x00000390
        /*0218*/ 	.word	0x000000ff
        /*021c*/ 	.word	0x00036838
        /*0220*/ 	.short	0x0100
        /*0222*/ 	.byte	0x08
	.zero		1


	//   ....[5]....
        /*0224*/ 	.word	0x000003a0
        /*0228*/ 	.word	0x000000ff
        /*022c*/ 	.word	0x00036848
        /*0230*/ 	.short	0x0100
        /*0232*/ 	.byte	0x08
	.zero		1


	//   ....[6]....
        /*0234*/ 	.word	0x000004d0
        /*0238*/ 	.word	0x000000ff
        /*023c*/ 	.word	0x00036850
        /*0240*/ 	.short	0x0100
        /*0242*/ 	.byte	0x08
	.zero		1


	//   ....[7]....
        /*0244*/ 	.word	0x000004e0
        /*0248*/ 	.word	0x000000ff
        /*024c*/ 	.word	0x00036860
        /*0250*/ 	.short	0x0100
        /*0252*/ 	.byte	0x08
	.zero		1


	//   ....[8]....
        /*0254*/ 	.word	0x000004f0
        /*0258*/ 	.word	0x000000ff
        /*025c*/ 	.word	0x00036858
        /*0260*/ 	.short	0x0100
        /*0262*/ 	.byte	0x08
	.zero		1


	//   ....[9]....
        /*0264*/ 	.word	0x00000500
        /*0268*/ 	.word	0x000000ff
        /*026c*/ 	.word	0x00036868
        /*0270*/ 	.short	0x0100
        /*0272*/ 	.byte	0x08
	.zero		1


	//   ....[10]....
        /*0274*/ 	.word	0x000005f0
        /*0278*/ 	.word	0x000000ff
        /*027c*/ 	.word	0x00036870
        /*0280*/ 	.short	0x0100
        /*0282*/ 	.byte	0x06
	.zero		1


	//   ....[11]....
        /*0284*/ 	.word	0x00000600
        /*0288*/ 	.word	0x000000ff
        /*028c*/ 	.word	0x00036880
        /*0290*/ 	.short	0x0100
        /*0292*/ 	.byte	0x06
	.zero		1


	//   ....[12]....
        /*0294*/ 	.word	0x00000610
        /*0298*/ 	.word	0x000000ff
        /*029c*/ 	.word	0x00036878
        /*02a0*/ 	.short	0x0100
        /*02a2*/ 	.byte	0x06
	.zero		1


	//   ....[13]....
        /*02a4*/ 	.word	0x00000620
        /*02a8*/ 	.word	0x000000ff
        /*02ac*/ 	.word	0x00036888
        /*02b0*/ 	.short	0x0100
        /*02b2*/ 	.byte	0x06
	.zero		1


	//   ....[14]....
        /*02b4*/ 	.word	0x00000750
        /*02b8*/ 	.word	0x000000ff
        /*02bc*/ 	.word	0x00036890
        /*02c0*/ 	.short	0x0100
        /*02c2*/ 	.byte	0x08
	.zero		1


	//   ....[15]....
        /*02c4*/ 	.word	0x00000760
        /*02c8*/ 	.word	0x000000ff
        /*02cc*/ 	.word	0x000368a0
        /*02d0*/ 	.short	0x0100
        /*02d2*/ 	.byte	0x08
	.zero		1


	//   ....[16]....
        /*02d4*/ 	.word	0x00000770
        /*02d8*/ 	.word	0x000000ff
        /*02dc*/ 	.word	0x00036898
        /*02e0*/ 	.short	0x0100
        /*02e2*/ 	.byte	0x08
	.zero		1


	//   ....[17]....
        /*02e4*/ 	.word	0x00000780
        /*02e8*/ 	.word	0x000000ff
        /*02ec*/ 	.word	0x000368a8
        /*02f0*/ 	.short	0x0100
        /*02f2*/ 	.byte	0x08
	.zero		1


	//   ....[18]....
        /*02f4*/ 	.word	0x000008b0
        /*02f8*/ 	.word	0x000000ff
        /*02fc*/ 	.word	0x000368b0
        /*0300*/ 	.short	0x0100
        /*0302*/ 	.byte	0x08
	.zero		1


	//   ....[19]....
        /*0304*/ 	.word	0x000008c0
        /*0308*/ 	.word	0x000000ff
        /*030c*/ 	.word	0x000368c0
        /*0310*/ 	.short	0x0100
        /*0312*/ 	.byte	0x08
	.zero		1


	//   ....[20]....
        /*0314*/ 	.word	0x000008d0
        /*0318*/ 	.word	0x000000ff
        /*031c*/ 	.word	0x000368b8
        /*0320*/ 	.short	0x0100
        /*0322*/ 	.byte	0x08
	.zero		1


	//   ....[21]....
        /*0324*/ 	.word	0x000008e0
        /*0328*/ 	.word	0x000000ff
        /*032c*/ 	.word	0x000368c8
        /*0330*/ 	.short	0x0100
        /*0332*/ 	.byte	0x08
	.zero		1


	//   ....[22]....
        /*0334*/ 	.word	0x00001780
        /*0338*/ 	.word	0x000000ff
        /*033c*/ 	.word	0x00036800
        /*0340*/ 	.short	0x010a
        /*0342*/ 	.byte	0x04
	.zero		1


	//   ....[23]....
        /*0344*/ 	.word	0x00001820
        /*0348*/ 	.word	0x00000002
        /*034c*/ 	.word	0x00036830
        /*0350*/ 	.short	0x010a
        /*0352*/ 	.byte	0x3f
	.zero		1


	//   ....[24]....
        /*0354*/ 	.word	0x00001890
        /*0358*/ 	.word	0x00000002
        /*035c*/ 	.word	0x00036830
        /*0360*/ 	.short	0x010a
        /*0362*/ 	.byte	0x3f
	.zero		1


	//   ....[25]....
        /*0364*/ 	.word	0x000041f0
        /*0368*/ 	.word	0x00000002
        /*036c*/ 	.word	0x00000000
        /*0370*/ 	.short	0x0101
        /*0372*/ 	.byte	0x3f
	.zero		1


	//   ....[26]....
        /*0374*/ 	.word	0x00005df0
        /*0378*/ 	.word	0x000000ff
        /*037c*/ 	.word	0x00036830
        /*0380*/ 	.short	0x010a
        /*0382*/ 	.byte	0x2f
	.zero		1


	//   ....[27]....
        /*0384*/ 	.word	0x00005e30
        /*0388*/ 	.word	0x000000ff
        /*038c*/ 	.word	0x00036830
        /*0390*/ 	.short	0x010a
        /*0392*/ 	.byte	0x2f
	.zero		1


	//   ....[28]....
        /*0394*/ 	.word	0x00008530
        /*0398*/ 	.word	0x000000ff
        /*039c*/ 	.word	0x00036850
        /*03a0*/ 	.short	0x010a
        /*03a2*/ 	.byte	0x06
	.zero		1


	//   ....[29]....
        /*03a4*/ 	.word	0x00008570
        /*03a8*/ 	.word	0x000000ff
        /*03ac*/ 	.word	0x00036850
        /*03b0*/ 	.short	0x010a
        /*03b2*/ 	.byte	0x06
	.zero		1


	//   ....[30]....
        /*03b4*/ 	.word	0x00009f60
        /*03b8*/ 	.word	0x00000008
        /*03bc*/ 	.word	0x00000000
        /*03c0*/ 	.short	0x0101
        /*03c2*/ 	.byte	0x3f
	.zero		1


	//   ....[31]....
        /*03c4*/ 	.word	0x00009fa0
        /*03c8*/ 	.word	0x0000008c
        /*03cc*/ 	.word	0x00000000
        /*03d0*/ 	.short	0x0101
        /*03d2*/ 	.byte	0x3f
	.zero		1


	//   ....[32]....
        /*03d4*/ 	.word	0x0000a370
        /*03d8*/ 	.word	0x000000ff
        /*03dc*/ 	.word	0x00036830
        /*03e0*/ 	.short	0x010a
        /*03e2*/ 	.byte	0x06
	.zero		1


	//   ....[33]....
        /*03e4*/ 	.word	0x0000a3b0
        /*03e8*/ 	.word	0x000000ff
        /*03ec*/ 	.word	0x00036830
        /*03f0*/ 	.short	0x010a
        /*03f2*/ 	.byte	0x06
	.zero		1


	//   ....[34]....
        /*03f4*/ 	.word	0x0000caa0
        /*03f8*/ 	.word	0x000000ff
        /*03fc*/ 	.word	0x00036850
        /*0400*/ 	.short	0x010a
        /*0402*/ 	.byte	0x07
	.zero		1


	//   ....[35]....
        /*0404*/ 	.word	0x0000cae0
        /*0408*/ 	.word	0x000000ff
        /*040c*/ 	.word	0x00036850
        /*0410*/ 	.short	0x010a
        /*0412*/ 	.byte	0x07
	.zero		1


	//   ....[36]....
        /*0414*/ 	.word	0x0000da00
        /*0418*/ 	.word	0x00000090
        /*041c*/ 	.word	0x00000000
        /*0420*/ 	.short	0x0101
        /*0422*/ 	.byte	0x3f
	.zero		1


	//   ....[37]....
        /*0424*/ 	.word	0x0000da50
        /*0428*/ 	.word	0x00000090
        /*042c*/ 	.word	0x00000000
        /*0430*/ 	.short	0x0101
        /*0432*/ 	.byte	0x3f
	.zero		1


	//   ....[38]....
        /*0434*/ 	.word	0x0000e600
        /*0438*/ 	.word	0x000000ff
        /*043c*/ 	.word	0x00036850
        /*0440*/ 	.short	0x010a
        /*0442*/ 	.byte	0x05
	.zero		1


	//   ....[39]....
        /*0444*/ 	.word	0x0000e640
        /*0448*/ 	.word	0x000000ff
        /*044c*/ 	.word	0x00036850
        /*0450*/ 	.short	0x010a
        /*0452*/ 	.byte	0x05
	.zero		1


	//   ....[40]....
        /*0454*/ 	.word	0x0000eb30
        /*0458*/ 	.word	0x00000004
        /*045c*/ 	.word	0x00000000
        /*0460*/ 	.short	0x0101
        /*0462*/ 	.byte	0x3f
	.zero		1


	//   ....[41]....
        /*0464*/ 	.word	0x0000fe20
        /*0468*/ 	.word	0x000000ff
        /*046c*/ 	.word	0x00000000
        /*0470*/ 	.short	0x0101
        /*0472*/ 	.byte	0x05
	.zero		1


	//   ....[42]....
        /*0474*/ 	.word	0x00011690
        /*0478*/ 	.word	0x00000008
        /*047c*/ 	.word	0x00036840
        /*0480*/ 	.short	0x010a
        /*0482*/ 	.byte	0x3f
	.zero		1


	//   ....[43]....
        /*0484*/ 	.word	0x00011bb0
        /*0488*/ 	.word	0x00000012
        /*048c*/ 	.word	0x00036820
        /*0490*/ 	.short	0x010a
        /*0492*/ 	.byte	0x3f
	.zero		1


	//   ....[44]....
        /*0494*/ 	.word	0x00011e20
        /*0498*/ 	.word	0x00000003
        /*049c*/ 	.word	0x00036840
        /*04a0*/ 	.short	0x010a
        /*04a2*/ 	.byte	0x3f
	.zero		1


	//   ....[45]....
        /*04a4*/ 	.word	0x000120b0
        /*04a8*/ 	.word	0x00000003
        /*04ac*/ 	.word	0x00000060
        /*04b0*/ 	.short	0x010a
        /*04b2*/ 	.byte	0x3f
	.zero		1


	//   ....[46]....
        /*04b4*/ 	.word	0x00012590
        /*04b8*/ 	.word	0x00000002
        /*04bc*/ 	.word	0x00036840
        /*04c0*/ 	.short	0x010a
        /*04c2*/ 	.byte	0x3f
	.zero		1


	//   ....[47]....
        /*04c4*/ 	.word	0x00012820
        /*04c8*/ 	.word	0x00000002
        /*04cc*/ 	.word	0x00000060
        /*04d0*/ 	.short	0x010a
        /*04d2*/ 	.byte	0x3f
	.zero		1


	//   ....[48]....
        /*04d4*/ 	.word	0x00012c70
        /*04d8*/ 	.word	0x00000002
        /*04dc*/ 	.word	0x00036840
        /*04e0*/ 	.short	0x010a
        /*04e2*/ 	.byte	0x3f
	.zero		1


	//   ....[49]....
        /*04e4*/ 	.word	0x00012f20
        /*04e8*/ 	.word	0x00000002
        /*04ec*/ 	.word	0x00000060
        /*04f0*/ 	.short	0x010a
        /*04f2*/ 	.byte	0x3f
	.zero		1


	//   ....[50]....
        /*04f4*/ 	.word	0x00013350
        /*04f8*/ 	.word	0x00000003
        /*04fc*/ 	.word	0x00036860
        /*0500*/ 	.short	0x010a
        /*0502*/ 	.byte	0x3f
	.zero		1


	//   ....[51]....
        /*0504*/ 	.word	0x000137d0
        /*0508*/ 	.word	0x00000007
        /*050c*/ 	.word	0x00036820
        /*0510*/ 	.short	0x010a
        /*0512*/ 	.byte	0x3f
	.zero		1


	//   ....[52]....
        /*0514*/ 	.word	0x00013920
        /*0518*/ 	.word	0x00000005
        /*051c*/ 	.word	0x00000000
        /*0520*/ 	.short	0x010a
        /*0522*/ 	.byte	0x3f
	.zero		1


	//   ....[53]....
        /*0524*/ 	.word	0x00013990
        /*0528*/ 	.word	0x00000003
        /*052c*/ 	.word	0x00000000
        /*0530*/ 	.short	0x010a
        /*0532*/ 	.byte	0x3f
	.zero		1


	//   ....[54]....
        /*0534*/ 	.word	0x000139f0
        /*0538*/ 	.word	0x00000005
        /*053c*/ 	.word	0x00000000
        /*0540*/ 	.short	0x010a
        /*0542*/ 	.byte	0x3f
	.zero		1


	//   ....[55]....
        /*0544*/ 	.word	0x00013a20
        /*0548*/ 	.word	0x00000003
        /*054c*/ 	.word	0x00000000
        /*0550*/ 	.short	0x010a
        /*0552*/ 	.byte	0x3f
	.zero		1


	//   ....[56]....
        /*0554*/ 	.word	0x00013aa0
        /*0558*/ 	.word	0x00000003
        /*055c*/ 	.word	0x00036800
        /*0560*/ 	.short	0x010a
        /*0562*/ 	.byte	0x3f
	.zero		1


	//   ....[57]....
        /*0564*/ 	.word	0x00013af0
        /*0568*/ 	.word	0x00000002
        /*056c*/ 	.word	0x00036830
        /*0570*/ 	.short	0x010a
        /*0572*/ 	.byte	0x3f
	.zero		1


	//   ....[58]....
        /*0574*/ 	.word	0x00013b50
        /*0578*/ 	.word	0x00000005
        /*057c*/ 	.word	0x00036830
        /*0580*/ 	.short	0x010a
        /*0582*/ 	.byte	0x3f
	.zero		1


	//   ....[59]....
        /*0584*/ 	.word	0x00013bb0
        /*0588*/ 	.word	0x00000003
        /*058c*/ 	.word	0x00036850
        /*0590*/ 	.short	0x010a
        /*0592*/ 	.byte	0x3f
	.zero		1


	//   ....[60]....
        /*0594*/ 	.word	0x00013c10
        /*0598*/ 	.word	0x00000005
        /*059c*/ 	.word	0x00036830
        /*05a0*/ 	.short	0x010a
        /*05a2*/ 	.byte	0x3f
	.zero		1


	//   ....[61]....
        /*05a4*/ 	.word	0x00013c70
        /*05a8*/ 	.word	0x00000003
        /*05ac*/ 	.word	0x00036850
        /*05b0*/ 	.short	0x010a
        /*05b2*/ 	.byte	0x3f
	.zero		1


	//   ....[62]....
        /*05b4*/ 	.word	0x00013cd0
        /*05b8*/ 	.word	0x00000003
        /*05bc*/ 	.word	0x00036850
        /*05c0*/ 	.short	0x010a
        /*05c2*/ 	.byte	0x3f
	.zero		1


	//   ....[63]....
        /*05c4*/ 	.word	0x00013e50
        /*05c8*/ 	.word	0x00000008
        /*05cc*/ 	.word	0x00036840
        /*05d0*/ 	.short	0x010a
        /*05d2*/ 	.byte	0x3f
	.zero		1


	//   ....[64]....
        /*05d4*/ 	.word	0x00013ea0
        /*05d8*/ 	.word	0x00000012
        /*05dc*/ 	.word	0x00036820
        /*05e0*/ 	.short	0x010a
        /*05e2*/ 	.byte	0x3f
	.zero		1


	//   ....[65]....
        /*05e4*/ 	.word	0x00013ef0
        /*05e8*/ 	.word	0x00000003
        /*05ec*/ 	.word	0x00036840
        /*05f0*/ 	.short	0x010a
        /*05f2*/ 	.byte	0x3f
	.zero		1


	//   ....[66]....
        /*05f4*/ 	.word	0x00013f40
        /*05f8*/ 	.word	0x00000003
        /*05fc*/ 	.word	0x00000060
        /*0600*/ 	.short	0x010a
        /*0602*/ 	.byte	0x3f
	.zero		1


	//   ....[67]....
        /*0604*/ 	.word	0x00013f90
        /*0608*/ 	.word	0x00000002
        /*060c*/ 	.word	0x00036840
        /*0610*/ 	.short	0x010a
        /*0612*/ 	.byte	0x3f
	.zero		1


	//   ....[68]....
        /*0614*/ 	.word	0x00013fe0
        /*0618*/ 	.word	0x00000002
        /*061c*/ 	.word	0x00000060
        /*0620*/ 	.short	0x010a
        /*0622*/ 	.byte	0x3f
	.zero		1


	//   ....[69]....
        /*0624*/ 	.word	0x00014030
        /*0628*/ 	.word	0x00000002
        /*062c*/ 	.word	0x00036840
        /*0630*/ 	.short	0x010a
        /*0632*/ 	.byte	0x3f
	.zero		1


	//   ....[70]....
        /*0634*/ 	.word	0x00014080
        /*0638*/ 	.word	0x00000002
        /*063c*/ 	.word	0x00000060
        /*0640*/ 	.short	0x010a
        /*0642*/ 	.byte	0x3f
	.zero		1


	//   ....[71]....
        /*0644*/ 	.word	0x000140d0
        /*0648*/ 	.word	0x00000003
        /*064c*/ 	.word	0x00036860
        /*0650*/ 	.short	0x010a
        /*0652*/ 	.byte	0x3f
	.zero		1


	//   ....[72]....
        /*0654*/ 	.word	0x000141b0
        /*0658*/ 	.word	0x00000007
        /*065c*/ 	.word	0x00036820
        /*0660*/ 	.short	0x010a
        /*0662*/ 	.byte	0x3f
	.zero		1


	//   ....[73]....
        /*0664*/ 	.word	0x00014200
        /*0668*/ 	.word	0x00000005
        /*066c*/ 	.word	0x00000000
        /*0670*/ 	.short	0x010a
        /*0672*/ 	.byte	0x3f
	.zero		1


	//   ....[74]....
        /*0674*/ 	.word	0x00014250
        /*0678*/ 	.word	0x00000003
        /*067c*/ 	.word	0x00000000
        /*0680*/ 	.short	0x010a
        /*0682*/ 	.byte	0x3f
	.zero		1


	//   ....[75]....
        /*0684*/ 	.word	0x000142a0
        /*0688*/ 	.word	0x00000005
        /*068c*/ 	.word	0x00000000
        /*0690*/ 	.short	0x010a
        /*0692*/ 	.byte	0x3f
	.zero		1


	//----- nvinfo : EIATTR_NUM_MBARRIERS
	.align		4
.L_303:
        /*0694*/ 	.byte	0x03, 0x38
        /*0696*/ 	.short	0x0016


	//----- nvinfo : EIATTR_EXIT_INSTR_OFFSETS
	.align		4
        /*0698*/ 	.byte	0x04, 0x1c
        /*069a*/ 	.short	(.L_305 - .L_304)


	//   ....[0]....
.L_304:
        /*069c*/ 	.word	0x00000a00


	//   ....[1]....
        /*06a0*/ 	.word	0x00010800


	//   ....[2]....
        /*06a4*/ 	.word	0x00010860


	//   ....[3]....
        /*06a8*/ 	.word	0x00013840


	//   ....[4]....
        /*06ac*/ 	.word	0x00013a70


	//----- nvinfo : EIATTR_MAX_THREADS
	.align		4
.L_305:
        /*06b0*/ 	.byte	0x04, 0x05
        /*06b2*/ 	.short	(.L_307 - .L_306)
.L_306:
        /*06b4*/ 	.word	0x00000180
        /*06b8*/ 	.word	0x00000001
        /*06bc*/ 	.word	0x00000001


	//----- nvinfo : EIATTR_CRS_STACK_SIZE
	.align		4
.L_307:
        /*06c0*/ 	.byte	0x04, 0x1e
        /*06c2*/ 	.short	(.L_309 - .L_308)
.L_308:
        /*06c4*/ 	.word	0x00000000


	//----- nvinfo : EIATTR_CBANK_PARAM_SIZE
	.align		4
.L_309:
        /*06c8*/ 	.byte	0x03, 0x19
        /*06ca*/ 	.short	0x0bf0


	//----- nvinfo : EIATTR_PARAM_CBANK
	.align		4
        /*06cc*/ 	.byte	0x04, 0x0a
        /*06ce*/ 	.short	(.L_311 - .L_310)
	.align		4
.L_310:
        /*06d0*/ 	.word	index@(.nv.constant0._ZN7cutlass13device_kernelIN5flash11enable_sm90INS1_16FlashAttnFwdSm90INS1_25CollectiveMainloopFwdSm90ILi2EN4cute5tupleIJNS5_1CILi1EEES8_S8_EEENS6_IJNS7_ILi128EEENS7_ILi112EEENS7_ILi192EEEEEELi192ENS_6half_tEfNS_4arch4Sm90ELb1ELb0ELb0ELb0ELb0ELb0ELb0ELb1ELb1ELb0ELb0ELb0EEENS1_21CollectiveEpilogueFwdINS6_IJSA_SC_SB_EEES9_SE_SG_Li256ELb0ELb0ELb0ELb0EEENS1_30DynamicPersistentTileSchedulerILi256ELi32ELb0ELb0ELb1EEEEEEEEEvNT_6ParamsE)
        /*06d4*/ 	.short	0x0210
        /*06d6*/ 	.short	0x0bf0


	//----- nvinfo : EIATTR_SW_WAR
	.align		4
.L_311:
        /*06d8*/ 	.byte	0x04, 0x36
        /*06da*/ 	.short	(.L_313 - .L_312)
.L_312:
        /*06dc*/ 	.word	0x00000008
.L_313:


//--------------------- .nv.info._ZN7cutlass13device_kernelIN5flash11enable_sm90INS1_16FlashAttnFwdSm90INS1_25CollectiveMainloopFwdSm90ILi2EN4cute5tupleIJNS5_1CILi1EEES8_S8_EEENS6_IJNS7_ILi128EEENS7_ILi112EEENS7_ILi192EEEEEELi192ENS_6half_tEfNS_4arch4Sm90ELb1ELb0ELb0ELb1ELb0ELb0ELb0ELb1ELb1ELb0ELb0ELb0EEENS1_21CollectiveEpilogueFwdINS6_IJSA_SC_SB_EEES9_SE_SG_Li256ELb1ELb0ELb0ELb0EEENS1_36VarlenDynamicPersistentTileSchedulerILi128ELi112ELi256ELi32ELb0ELb0ELb1ELb1ELb1ELb1EEEEEEEEEvNT_6ParamsE --------------------------
	.section	.nv.info._ZN7cutlass13device_kernelIN5flash11enable_sm90INS1_16FlashAttnFwdSm90INS1_25CollectiveMainloopFwdSm90ILi2EN4cute5tupleIJNS5_1CILi1EEES8_S8_EEENS6_IJNS7_ILi128EEENS7_ILi112EEENS7_ILi192EEEEEELi192ENS_6half_tEfNS_4arch4Sm90ELb1ELb0ELb0ELb1ELb0ELb0ELb0ELb1ELb1ELb0ELb0ELb0EEENS1_21CollectiveEpilogueFwdINS6_IJSA_SC_SB_EEES9_SE_SG_Li256ELb1ELb0ELb0ELb0EEENS1_36VarlenDynamicPersistentTileSchedulerILi128ELi112ELi256ELi32ELb0ELb0ELb1ELb1ELb1ELb1EEEEEEEEEvNT_6ParamsE,"",@"SHT_CUDA_INFO"
	.sectionflags	@""
	.align	4


	//----- nvinfo : EIATTR_CUDA_API_VERSION
	.align		4
        /*0000*/ 	.byte	0x04, 0x37
        /*0002*/ 	.short	(.L_315 - .L_314)
.L_314:
        /*0004*/ 	.word	0x00000082


	//----- nvinfo : EIATTR_KPARAM_INFO
	.align		4
.L_315:
        /*0008*/ 	.byte	0x04, 0x17
        /*000a*/ 	.short	(.L_317 - .L_316)
.L_316:
        /*000c*/ 	.word	0x00000000
        /*0010*/ 	.short	0x0000
        /*0012*/ 	.short	0x0070
        /*0014*/ 	.byte	0x00, 0xf0, 0x01, 0x28


	//----- nvinfo : EIATTR_SPARSE_MMA_MASK
	.align		4
.L_317:
        /*0018*/ 	.byte	0x03, 0x50
        /*001a*/ 	.short	0x0000


	//----- nvinfo : EIATTR_MAXREG_COUNT
	.align		4
        /*001c*/ 	.byte	0x03, 0x1b
        /*001e*/ 	.short	0x00a8


	//----- nvinfo : EIATTR_NUM_BARRIERS
	.align		4
        /*0020*/ 	.byte	0x02, 0x4c
        /*0022*/ 	.byte	0x09
	.zero		1


	//----- nvinfo : EIATTR_EXTERNS
	.align		4
        /*0024*/ 	.byte	0x04, 0x0f
        /*0026*/ 	.short	(.L_319 - .L_318)


	//   ....[0]....
	.align		4
.L_318:
        /*0028*/ 	.word	index@(__assertfail)


	//----- nvinfo : EIATTR_ANNOTATIONS
	.align		4
.L_319:
        /*002c*/ 	.byte	0x04, 0x55
        /*002e*/ 	.short	(.L_321 - .L_320)


	//   ....[0]....
.L_320:
        /* <DEDUP_REMOVED lines=33> */


	//----- nvinfo : EIATTR_MERCURY_ISA_VERSION
	.align		4
.L_321:
        /*0230*/ 	.byte	0x03, 0x5f
        /*0232*/ 	.short	0x0101


	//----- nvinfo : EIATTR_UNUSED_LOAD_BYTE_OFFSET
	.align		4
        /*0234*/ 	.byte	0x04, 0x44
        /*0236*/ 	.short	(.L_323 - .L_322)


	//   ....[0]....
.L_322:
        /*0238*/ 	.word	0x00000a40
        /*023c*/ 	.word	0x0000fff0


	//   ....[1]....
        /*0240*/ 	.word	0x0000eff0
        /*0244*/ 	.word	0x0000fff0


	//----- nvinfo : EIATTR_INT_WARP_WIDE_INSTR_OFFSETS
	.align		4
.L_323:
        /*0248*/ 	.byte	0x04, 0x31
        /*024a*/ 	.short	(.L_325 - .L_324)


	//   ....[0]....
.L_324:
        /*024c*/ 	.word	0x00000160


	//   ....[1]....
        /*0250*/ 	.word	0x000001a0


	//   ....[2]....
        /*0254*/ 	.word	0x00000210


	//   ....[3]....
        /*0258*/ 	.word	0x00012a00


	//   ....[4]....
        /*025c*/ 	.word	0x00012aa0


	//   ....[5]....
        /*0260*/ 	.word	0x00012f30


	//   ....[6]....
        /*0264*/ 	.word	0x00012f60


	//   ....[7]....
        /*0268*/ 	.word	0x00013170


	//   ....[8]....
        /*026c*/ 	.word	0x00013260


	//   ....[9]....
        /*0270*/ 	.word	0x00015660


	//   ....[10]....
        /*0274*/ 	.word	0x00015700


	//----- nvinfo : EIATTR_COOP_GROUP_MASK_REGIDS
	.align		4
.L_325:
        /*0278*/ 	.byte	0x04, 0x29
        /*027a*/ 	.short	(.L_327 - .L_326)


	//   ....[0]....
.L_326:
        /*027c*/ 	.word	0xffffffff


	//   ....[1]....
        /*0280*/ 	.word	0xffffffff


	//   ....[2]....
        /*0284*/ 	.word	0xffffffff


	//   ....[3]....
        /*0288*/ 	.word	0xffffffff


	//   ....[4]....
        /*028c*/ 	.word	0xffffffff


	//   ....[5]....
        /*0290*/ 	.word	0xffffffff


	//   ....[6]....
        /*0294*/ 	.word	0xffffffff


	//   ....[7]....
        /*0298*/ 	.word	0xffffffff


	//   ....[8]....
        /*029c*/ 	.word	0xffffffff


	//   ....[9]....
        /*02a0*/ 	.word	0xffffffff


	//   ....[10]....
        /*02a4*/ 	.word	0xffffffff


	//   ....[11]....
        /*02a8*/ 	.word	0xffffffff


	//   ....[12]....
        /*02ac*/ 	.word	0xffffffff


	//   ....[13]....
        /*02b0*/ 	.word	0xffffffff


	//   ....[14]....
        /*02b4*/ 	.word	0xffffffff


	//   ....[15]....
        /*02b8*/ 	.word	0xffffffff


	//   ....[16]....
        /*02bc*/ 	.word	0xffffffff


	//   ....[17]....
        /*02c0*/ 	.word	0xffffffff


	//   ....[18]....
        /*02c4*/ 	.word	0xffffffff


	//   ....[19]....
        /*02c8*/ 	.word	0xffffffff


	//   ....[20]....
        /*02cc*/ 	.word	0xffffffff


	//   ....[21]....
        /*02d0*/ 	.word	0xffffffff


	//   ....[22]....
        /*02d4*/ 	.word	0xffffffff


	//   ....[23]....
        /*02d8*/ 	.word	0xffffffff


	//   ....[24]....
        /*02dc*/ 	.word	0xffffffff


	//   ....[25]....
        /*02e0*/ 	.word	0xffffffff


	//   ....[26]....
        /*02e4*/ 	.word	0xffffffff


	//   ....[27]....
        /*02e8*/ 	.word	0xffffffff


	//   ....[28]....
        /*02ec*/ 	.word	0xffffffff


	//   ....[29]....
        /*02f0*/ 	.word	0xffffffff


	//   ....[30]....
        /*02f4*/ 	.word	0xffffffff


	//   ....[31]....
        /*02f8*/ 	.word	0xffffffff


	//   ....[32]....
        /*02fc*/ 	.word	0xffffffff


	//   ....[33]....
        /*0300*/ 	.word	0xffffffff


	//   ....[34]....
        /*0304*/ 	.word	0xffffffff


	//   ....[35]....
        /*0308*/ 	.word	0xffffffff


	//   ....[36]....
        /*030c*/ 	.word	0xffffffff


	//   ....[37]....
        /*0310*/ 	.word	0xffffffff


	//   ....[38]....
        /*0314*/ 	.word	0xffffffff


	//   ....[39]....
        /*0318*/ 	.word	0xffffffff


	//   ....[40]....
        /*031c*/ 	.word	0xffffffff


	//   ....[41]....
        /*0320*/ 	.word	0xffffffff


	//   ....[42]....
        /*0324*/ 	.word	0xffffffff


	//   ....[43]....
        /*0328*/ 	.word	0xffffffff


	//   ....[44]....
        /*032c*/ 	.word	0xffffffff


	//   ....[45]....
        /*0330*/ 	.word	0xffffffff


	//   ....[46]....
        /*0334*/ 	.word	0xffffffff


	//   ....[47]....
        /*0338*/ 	.word	0xffffffff


	//   ....[48]....
        /*033c*/ 	.word	0xffffffff


	//   ....[49]....
        /*0340*/ 	.word	0xffffffff


	//   ....[50]....
        /*0344*/ 	.word	0xffffffff


	//   ....[51]....
        /*0348*/ 	.word	0xffffffff


	//   ....[52]....
        /*034c*/ 	.word	0xffffffff


	//   ....[53]....
        /*0350*/ 	.word	0xffffffff


	//   ....[54]....
        /*0354*/ 	.word	0xffffffff


	//   ....[55]....
        /*0358*/ 	.word	0xffffffff


	//   ....[56]....
        /*035c*/ 	.word	0xffffffff


	//   ....[57]....
        /*0360*/ 	.word	0xffffffff


	//   ....[58]....
        /*0364*/ 	.word	0x0500000f


	//   ....[59]....
        /*0368*/ 	.word	0x0500000f


	//   ....[60]....
        /*036c*/ 	.word	0x0500000f


	//   ....[61]....
        /*0370*/ 	.word	0x0500000f


	//   ....[62]....
        /*0374*/ 	.word	0x0500000f


	//   ....[63]....
        /*0378*/ 	.word	0x0500000f


	//   ....[64]....
        /*037c*/ 	.word	0x0500000f


	//   ....[65]....
        /*0380*/ 	.word	0x0500000f


	//   ....[66]....
        /*0384*/ 	.word	0x0500000f


	//   ....[67]....
        /*0388*/ 	.word	0x0500000f


	//   ....[68]....
        /*038c*/ 	.word	0x0500000f


	//   ....[69]....
        /*0390*/ 	.word	0x0500000f


	//   ....[70]....
        /*0394*/ 	.word	0x0500000f


	//   ....[71]....
        /*0398*/ 	.word	0x0500000f


	//   ....[72]....
        /*039c*/ 	.word	0x0500000f


	//   ....[73]....
        /*03a0*/ 	.word	0x0500000f


	//   ....[74]....
        /*03a4*/ 	.word	0x0500000f


	//   ....[75]....
        /*03a8*/ 	.word	0x0500000f


	//   ....[76]....
        /*03ac*/ 	.word	0x0500000f


	//----- nvinfo : EIATTR_COOP_GROUP_INSTR_OFFSETS
	.align		4
.L_327:
        /*03b0*/ 	.byte	0x04, 0x28
        /*03b2*/ 	.short	(.L_329 - .L_328)


	//   ....[0]....
.L_328:
        /*03b4*/ 	.word	0x00000060


	//   ....[1]....
        /*03b8*/ 	.word	0x00000170


	//   ....[2]....
        /*03bc*/ 	.word	0x000001c0


	//   ....[3]....
        /*03c0*/ 	.word	0x000003f0


	//   ....[4]....
        /*03c4*/ 	.word	0x00000550


	//   ....[5]....
        /*03c8*/ 	.word	0x00000670


	//   ....[6]....
        /*03cc*/ 	.word	0x000007d0


	//   ....[7]....
        /*03d0*/ 	.word	0x000017d0


	//   ....[8]....
        /*03d4*/ 	.word	0x00004400


	//   ....[9]....
        /*03d8*/ 	.word	0x000044e0


	//   ....[10]....
        /*03dc*/ 	.word	0x00004df0


	//   ....[11]....
        /*03e0*/ 	.word	0x00004ee0


	//   ....[12]....
        /*03e4*/ 	.word	0x00008de0


	//   ....[13]....
        /*03e8*/ 	.word	0x00008e60


	//   ....[14]....
        /*03ec*/ 	.word	0x00009750


	//   ....[15]....
        /*03f0*/ 	.word	0x00009780


	//   ....[16]....
        /*03f4*/ 	.word	0x0000cc50


	//   ....[17]....
        /*03f8*/ 	.word	0x0000cc80


	//   ....[18]....
        /*03fc*/ 	.word	0x0000d090


	//   ....[19]....
        /*0400*/ 	.word	0x0000d0e0


	//   ....[20]....
        /*0404*/ 	.word	0x0000e4f0


	//   ....[21]....
        /*0408*/ 	.word	0x0000e530


	//   ....[22]....
        /*040c*/ 	.word	0x0000e630


	//   ....[23]....
        /*0410*/ 	.word	0x0000e640


	//   ....[24]....
        /*0414*/ 	.word	0x00011780


	//   ....[25]....
        /*0418*/ 	.word	0x00011910


	//   ....[26]....
        /*041c*/ 	.word	0x00011940


	//   ....[27]....
        /*0420*/ 	.word	0x00011980


	//   ....[28]....
        /*0424*/ 	.word	0x000119f0


	//   ....[29]....
        /*0428*/ 	.word	0x00011a50


	//   ....[30]....
        /*042c*/ 	.word	0x00011a90


	//   ....[31]....
        /*0430*/ 	.word	0x00011c40


	//   ....[32]....
        /*0434*/ 	.word	0x00011ca0


	//   ....[33]....
        /*0438*/ 	.word	0x00011ce0


	//   ....[34]....
        /*043c*/ 	.word	0x00011d20


	//   ....[35]....
        /*0440*/ 	.word	0x00011d50


	//   ....[36]....
        /*0444*/ 	.word	0x00011d80


	//   ....[37]....
        /*0448*/ 	.word	0x00011e20


	//   ....[38]....
        /*044c*/ 	.word	0x00011e80


	//   ....[39]....
        /*0450*/ 	.word	0x00011f10


	//   ....[40]....
        /*0454*/ 	.word	0x00015b70


	//   ....[41]....
        /*0458*/ 	.word	0x00015b80


	//   ....[42]....
        /*045c*/ 	.word	0x00015ca0


	//   ....[43]....
        /*0460*/ 	.word	0x00015d00


	//   ....[44]....
        /*0464*/ 	.word	0x00015d40


	//   ....[45]....
        /*0468*/ 	.word	0x00015d80


	//   ....[46]....
        /*046c*/ 	.word	0x00015db0


	//   ....[47]....
        /*0470*/ 	.word	0x00015de0


	//   ....[48]....
        /*0474*/ 	.word	0x00015f80


	//   ....[49]....
        /*0478*/ 	.word	0x00015fe0


	//   ....[50]....
        /*047c*/ 	.word	0x00016020


	//   ....[51]....
        /*0480*/ 	.word	0x00016060


	//   ....[52]....
        /*0484*/ 	.word	0x00016090


	//   ....[53]....
        /*0488*/ 	.word	0x000160c0


	//   ....[54]....
        /*048c*/ 	.word	0x00016180


	//   ....[55]....
        /*0490*/ 	.word	0x000161a0


	//   ....[56]....
        /*0494*/ 	.word	0x00016210


	//   ....[57]....
        /*0498*/ 	.word	0x000168b0


	//   ....[58]....
        /*049c*/ 	.word	0x00016ea0


	//   ....[59]....
        /*04a0*/ 	.word	0x000172c0


	//   ....[60]....
        /*04a4*/ 	.word	0x00017350


	//   ....[61]....
        /*04a8*/ 	.word	0x000173f0


	//   ....[62]....
        /*04ac*/ 	.word	0x000174a0


	//   ....[63]....
        /*04b0*/ 	.word	0x00017520


	//   ....[64]....
        /*04b4*/ 	.word	0x000175a0


	//   ....[65]....
        /*04b8*/ 	.word	0x00017620


	//   ....[66]....
        /*04bc*/ 	.word	0x000176a0


	//   ....[67]....
        /*04c0*/ 	.word	0x00017730


	//   ....[68]....
        /*04c4*/ 	.word	0x000177e0


	//   ....[69]....
        /*04c8*/ 	.word	0x00017860


	//   ....[70]....
        /*04cc*/ 	.word	0x000178e0


	//   ....[71]....
        /*04d0*/ 	.word	0x00017960


	//   ....[72]....
        /*04d4*/ 	.word	0x000179e0


	//   ....[73]....
        /*04d8*/ 	.word	0x00017a50


	//   ....[74]....
        /*04dc*/ 	.word	0x00017af0


	//   ....[75]....
        /*04e0*/ 	.word	0x00017b80


	//   ....[76]....
        /*04e4*/ 	.word	0x00017cb0


	//----- nvinfo : EIATTR_REG_RECONFIG
	.align		4
.L_329:
        /*04e8*/ 	.byte	0x01, 0x54
	.zero		2


	//----- nvinfo : EIATTR_SYSCALL_OFFSETS
	.align		4
        /*04ec*/ 	.byte	0x04, 0x46
        /*04ee*/ 	.short	(.L_331 - .L_330)


	//   ....[0]....
.L_330:
        /*04f0*/ 	.word	0x000019b0


	//   ....[1]....
        /*04f4*/ 	.word	0x00012c30


	//   ....[2]....
        /*04f8*/ 	.word	0x00012d70


	//   ....[3]....
        /*04fc*/ 	.word	0x00012e70


	//----- nvinfo : EIATTR_MBARRIER_INSTR_OFFSETS
	.align		4
.L_331:
        /*0500*/ 	.byte	0x04, 0x39
        /*0502*/ 	.short	(.L_333 - .L_332)


	//   ....[0]....
.L_332:
        /*0504*/ 	.word	0x000002a0
        /*0508*/ 	.word	0x000000ff
        /*050c*/ 	.word	0x00036800
        /*0510*/ 	.short	0x0100
        /*0512*/ 	.byte	0x08
	.zero		1


	//   ....[1]....
        /*0514*/ 	.word	0x000002b0
        /*0518*/ 	.word	0x000000ff
        /*051c*/ 	.word	0x00036820
        /*0520*/ 	.short	0x0100
        /*0522*/ 	.byte	0x08
	.zero		1


	//   ....[2]....
        /*0524*/ 	.word	0x000003a0
        /*0528*/ 	.word	0x000000ff
        /*052c*/ 	.word	0x00036830
        /*0530*/ 	.short	0x0100
        /*0532*/ 	.byte	0x08
	.zero		1


	//   ....[3]....
        /*0534*/ 	.word	0x000003b0
        /*0538*/ 	.word	0x000000ff
        /*053c*/ 	.word	0x00036840
        /*0540*/ 	.short	0x0100
        /*0542*/ 	.byte	0x08
	.zero		1


	//   ....[4]....
        /*0544*/ 	.word	0x000003c0
        /*0548*/ 	.word	0x000000ff
        /*054c*/ 	.word	0x00036838
        /*0550*/ 	.short	0x0100
        /*0552*/ 	.byte	0x08
	.zero		1


	//   ....[5]....
        /*0554*/ 	.word	0x000003d0
        /*0558*/ 	.word	0x000000ff
        /*055c*/ 	.word	0x00036848
        /*0560*/ 	.short	0x0100
        /*0562*/ 	.byte	0x08
	.zero		1


	//   ....[6]....
        /*0564*/ 	.word	0x00000500
        /*0568*/ 	.word	0x000000ff
        /*056c*/ 	.word	0x00036850
        /*0570*/ 	.short	0x0100
        /*0572*/ 	.byte	0x08
	.zero		1


	//   ....[7]....
        /*0574*/ 	.word	0x00000510
        /*0578*/ 	.word	0x000000ff
        /*057c*/ 	.word	0x00036860
        /*0580*/ 	.short	0x0100
        /*0582*/ 	.byte	0x08
	.zero		1


	//   ....[8]....
        /*0584*/ 	.word	0x00000520
        /*0588*/ 	.word	0x000000ff
        /*058c*/ 	.word	0x00036858
        /*0590*/ 	.short	0x0100
        /*0592*/ 	.byte	0x08
	.zero		1


	//   ....[9]....
        /*0594*/ 	.word	0x00000530
        /*0598*/ 	.word	0x000000ff
        /*059c*/ 	.word	0x00036868
        /*05a0*/ 	.short	0x0100
        /*05a2*/ 	.byte	0x08
	.zero		1


	//   ....[10]....
        /*05a4*/ 	.word	0x00000620
        /*05a8*/ 	.word	0x000000ff
        /*05ac*/ 	.word	0x00036870
        /*05b0*/ 	.short	0x0100
        /*05b2*/ 	.byte	0x06
	.zero		1


	//   ....[11]....
        /*05b4*/ 	.word	0x00000630
        /*05b8*/ 	.word	0x000000ff
        /*05bc*/ 	.word	0x00036880
        /*05c0*/ 	.short	0x0100
        /*05c2*/ 	.byte	0x06
	.zero		1


	//   ....[12]....
        /*05c4*/ 	.word	0x00000640
        /*05c8*/ 	.word	0x000000ff
        /*05cc*/ 	.word	0x00036878
        /*05d0*/ 	.short	0x0100
        /*05d2*/ 	.byte	0x06
	.zero		1


	//   ....[13]....
        /*05d4*/ 	.word	0x00000650
        /*05d8*/ 	.word	0x000000ff
        /*05dc*/ 	.word	0x00036888
        /*05e0*/ 	.short	0x0100
        /*05e2*/ 	.byte	0x06
	.zero		1


	//   ....[14]....
        /*05e4*/ 	.word	0x00000780
        /*05e8*/ 	.word	0x000000ff
        /*05ec*/ 	.word	0x00036890
        /*05f0*/ 	.short	0x0100
        /*05f2*/ 	.byte	0x08
	.zero		1


	//   ....[15]....
        /*05f4*/ 	.word	0x00000790
        /*05f8*/ 	.word	0x000000ff
        /*05fc*/ 	.word	0x000368a0
        /*0600*/ 	.short	0x0100
        /*0602*/ 	.byte	0x08
	.zero		1


	//   ....[16]....
        /*0604*/ 	.word	0x000007a0
        /*0608*/ 	.word	0x000000ff
        /*060c*/ 	.word	0x00036898
        /*0610*/ 	.short	0x0100
        /*0612*/ 	.byte	0x08
	.zero		1


	//   ....[17]....
        /*0614*/ 	.word	0x000007b0
        /*0618*/ 	.word	0x000000ff
        /*061c*/ 	.word	0x000368a8
        /*0620*/ 	.short	0x0100
        /*0622*/ 	.byte	0x08
	.zero		1


	//   ....[18]....
        /*0624*/ 	.word	0x000008e0
        /*0628*/ 	.word	0x000000ff
        /*062c*/ 	.word	0x000368b0
        /*0630*/ 	.short	0x0100
        /*0632*/ 	.byte	0x08
	.zero		1


	//   ....[19]....
        /*0634*/ 	.word	0x000008f0
        /*0638*/ 	.word	0x000000ff
        /*063c*/ 	.word	0x000368c0
        /*0640*/ 	.short	0x0100
        /*0642*/ 	.byte	0x08
	.zero		1


	//   ....[20]....
        /*0644*/ 	.word	0x00000900
        /*0648*/ 	.word	0x000000ff
        /*064c*/ 	.word	0x000368b8
        /*0650*/ 	.short	0x0100
        /*0652*/ 	.byte	0x08
	.zero		1


	//   ....[21]....
        /*0654*/ 	.word	0x00000910
        /*0658*/ 	.word	0x000000ff
        /*065c*/ 	.word	0x000368c8
        /*0660*/ 	.short	0x0100
        /*0662*/ 	.byte	0x08
	.zero		1


	//   ....[22]....
        /*0664*/ 	.word	0x00001a50
        /*0668*/ 	.word	0x000000ff
        /*066c*/ 	.word	0x00036800
        /*0670*/ 	.short	0x010a
        /*0672*/ 	.byte	0x3c
	.zero		1


	//   ....[23]....
        /*0674*/ 	.word	0x00001ad0
        /*0678*/ 	.word	0x00000002
        /*067c*/ 	.word	0x00036830
        /*0680*/ 	.short	0x010a
        /*0682*/ 	.byte	0x3f
	.zero		1


	//   ....[24]....
        /*0684*/ 	.word	0x00001b40
        /*0688*/ 	.word	0x00000002
        /*068c*/ 	.word	0x00036830
        /*0690*/ 	.short	0x010a
        /*0692*/ 	.byte	0x3f
	.zero		1


	//   ....[25]....
        /*0694*/ 	.word	0x00004330
        /*0698*/ 	.word	0x00000002
        /*069c*/ 	.word	0x00000000
        /*06a0*/ 	.short	0x0101
        /*06a2*/ 	.byte	0x3f
	.zero		1


	//   ....[26]....
        /*06a4*/ 	.word	0x00005f00
        /*06a8*/ 	.word	0x000000ff
        /*06ac*/ 	.word	0x00036830
        /*06b0*/ 	.short	0x010a
        /*06b2*/ 	.byte	0x27
	.zero		1


	//   ....[27]....
        /*06b4*/ 	.word	0x00005f40
        /*06b8*/ 	.word	0x000000ff
        /*06bc*/ 	.word	0x00036830
        /*06c0*/ 	.short	0x010a
        /*06c2*/ 	.byte	0x27
	.zero		1


	//   ....[28]....
        /*06c4*/ 	.word	0x00008540
        /*06c8*/ 	.word	0x000000ff
        /*06cc*/ 	.word	0x00036850
        /*06d0*/ 	.short	0x010a
        /*06d2*/ 	.byte	0x0a
	.zero		1


	//   ....[29]....
        /*06d4*/ 	.word	0x00008580
        /*06d8*/ 	.word	0x000000ff
        /*06dc*/ 	.word	0x00036850
        /*06e0*/ 	.short	0x010a
        /*06e2*/ 	.byte	0x0a
	.zero		1


	//   ....[30]....
        /*06e4*/ 	.word	0x00009f30
        /*06e8*/ 	.word	0x00000006
        /*06ec*/ 	.word	0x00000000
        /*06f0*/ 	.short	0x0101
        /*06f2*/ 	.byte	0x3f
	.zero		1


	//   ....[31]....
        /*06f4*/ 	.word	0x00009f80
        /*06f8*/ 	.word	0x0000008e
        /*06fc*/ 	.word	0x00000000
        /*0700*/ 	.short	0x0101
        /*0702*/ 	.byte	0x3f
	.zero		1


	//   ....[32]....
        /*0704*/ 	.word	0x0000a310
        /*0708*/ 	.word	0x000000ff
        /*070c*/ 	.word	0x00036830
        /*0710*/ 	.short	0x010a
        /*0712*/ 	.byte	0x06
	.zero		1


	//   ....[33]....
        /*0714*/ 	.word	0x0000a350
        /*0718*/ 	.word	0x000000ff
        /*071c*/ 	.word	0x00036830
        /*0720*/ 	.short	0x010a
        /*0722*/ 	.byte	0x06
	.zero		1


	//   ....[34]....
        /*0724*/ 	.word	0x0000c940
        /*0728*/ 	.word	0x000000ff
        /*072c*/ 	.word	0x00036850
        /*0730*/ 	.short	0x010a
        /*0732*/ 	.byte	0x0b
	.zero		1


	//   ....[35]....
        /*0734*/ 	.word	0x0000c980
        /*0738*/ 	.word	0x000000ff
        /*073c*/ 	.word	0x00036850
        /*0740*/ 	.short	0x010a
        /*0742*/ 	.byte	0x0b
	.zero		1


	//   ....[36]....
        /*0744*/ 	.word	0x0000d890
        /*0748*/ 	.word	0x0000008c
        /*074c*/ 	.word	0x00000000
        /*0750*/ 	.short	0x0101
        /*0752*/ 	.byte	0x3f
	.zero		1


	//   ....[37]....
        /*0754*/ 	.word	0x0000d900
        /*0758*/ 	.word	0x0000008c
        /*075c*/ 	.word	0x00000000
        /*0760*/ 	.short	0x0101
        /*0762*/ 	.byte	0x3f
	.zero		1


	//   ....[38]....
        /*0764*/ 	.word	0x0000e460
        /*0768*/ 	.word	0x000000ff
        /*076c*/ 	.word	0x00036850
        /*0770*/ 	.short	0x010a
        /*0772*/ 	.byte	0x05
	.zero		1


	//   ....[39]....
        /*0774*/ 	.word	0x0000e4a0
        /*0778*/ 	.word	0x000000ff
        /*077c*/ 	.word	0x00036850
        /*0780*/ 	.short	0x010a
        /*0782*/ 	.byte	0x05
	.zero		1


	//   ....[40]....
        /*0784*/ 	.word	0x0000e990
        /*0788*/ 	.word	0x00000004
        /*078c*/ 	.word	0x00000000
        /*0790*/ 	.short	0x0101
        /*0792*/ 	.byte	0x3f
	.zero		1


	//   ....[41]....
        /*0794*/ 	.word	0x000103b0
        /*0798*/ 	.word	0x0000002a
        /*079c*/ 	.word	0x00000000
        /*07a0*/ 	.short	0x0101
        /*07a2*/ 	.byte	0x3f
	.zero		1


	//   ....[42]....
        /*07a4*/ 	.word	0x000135b0
        /*07a8*/ 	.word	0x00000008
        /*07ac*/ 	.word	0x00036840
        /*07b0*/ 	.short	0x010a
        /*07b2*/ 	.byte	0x3f
	.zero		1


	//   ....[43]....
        /*07b4*/ 	.word	0x00013b60
        /*07b8*/ 	.word	0x00000009
        /*07bc*/ 	.word	0x00036820
        /*07c0*/ 	.short	0x010a
        /*07c2*/ 	.byte	0x3f
	.zero		1


	//   ....[44]....
        /*07c4*/ 	.word	0x00013e90
        /*07c8*/ 	.word	0x00000002
        /*07cc*/ 	.word	0x00036840
        /*07d0*/ 	.short	0x010a
        /*07d2*/ 	.byte	0x3f
	.zero		1


	//   ....[45]....
        /*07d4*/ 	.word	0x00014190
        /*07d8*/ 	.word	0x00000003
        /*07dc*/ 	.word	0x00000060
        /*07e0*/ 	.short	0x010a
        /*07e2*/ 	.byte	0x3f
	.zero		1


	//   ....[46]....
        /*07e4*/ 	.word	0x000147b0
        /*07e8*/ 	.word	0x00000002
        /*07ec*/ 	.word	0x00036840
        /*07f0*/ 	.short	0x010a
        /*07f2*/ 	.byte	0x3f
	.zero		1


	//   ....[47]....
        /*07f4*/ 	.word	0x00014ab0
        /*07f8*/ 	.word	0x00000003
        /*07fc*/ 	.word	0x00000060
        /*0800*/ 	.short	0x010a
        /*0802*/ 	.byte	0x3f
	.zero		1


	//   ....[48]....
        /*0804*/ 	.word	0x00014fe0
        /*0808*/ 	.word	0x00000002
        /*080c*/ 	.word	0x00036840
        /*0810*/ 	.short	0x010a
        /*0812*/ 	.byte	0x3f
	.zero		1


	//   ....[49]....
        /*0814*/ 	.word	0x000152f0
        /*0818*/ 	.word	0x00000002
        /*081c*/ 	.word	0x00000060
        /*0820*/ 	.short	0x010a
        /*0822*/ 	.byte	0x3f
	.zero		1


	//   ....[50]....
        /*0824*/ 	.word	0x000157c0
        /*0828*/ 	.word	0x00000003
        /*082c*/ 	.word	0x00036860
        /*0830*/ 	.short	0x010a
        /*0832*/ 	.byte	0x3f
	.zero		1


	//   ....[51]....
        /*0834*/ 	.word	0x00016830
        /*0838*/ 	.word	0x00000000
        /*083c*/ 	.word	0x00036820
        /*0840*/ 	.short	0x010a
        /*0842*/ 	.byte	0x3f
	.zero		1


	//   ....[52]....
        /*0844*/ 	.word	0x00016a10
        /*0848*/ 	.word	0x00000006
        /*084c*/ 	.word	0x00000000
        /*0850*/ 	.short	0x010a
        /*0852*/ 	.byte	0x3f
	.zero		1


	//   ....[53]....
        /*0854*/ 	.word	0x00016a80
        /*0858*/ 	.word	0x00000007
        /*085c*/ 	.word	0x00000000
        /*0860*/ 	.short	0x010a
        /*0862*/ 	.byte	0x3f
	.zero		1


	//   ....[54]....
        /*0864*/ 	.word	0x00016af0
        /*0868*/ 	.word	0x00000004
        /*086c*/ 	.word	0x00000000
        /*0870*/ 	.short	0x010a
        /*0872*/ 	.byte	0x3f
	.zero		1


	//   ....[55]....
        /*0874*/ 	.word	0x00016b20
        /*0878*/ 	.word	0x00000003
        /*087c*/ 	.word	0x00000000
        /*0880*/ 	.short	0x010a
        /*0882*/ 	.byte	0x3f
	.zero		1


	//   ....[56]....
        /*0884*/ 	.word	0x00016b90
        /*0888*/ 	.word	0x00000003
        /*088c*/ 	.word	0x00036800
        /*0890*/ 	.short	0x010a
        /*0892*/ 	.byte	0x3f
	.zero		1


	//   ....[57]....
        /*0894*/ 	.word	0x00016be0
        /*0898*/ 	.word	0x00000002
        /*089c*/ 	.word	0x00036830
        /*08a0*/ 	.short	0x010a
        /*08a2*/ 	.byte	0x3f
	.zero		1


	//   ....[58]....
        /*08a4*/ 	.word	0x00016c40
        /*08a8*/ 	.word	0x00000005
        /*08ac*/ 	.word	0x00036830
        /*08b0*/ 	.short	0x010a
        /*08b2*/ 	.byte	0x3f
	.zero		1


	//   ....[59]....
        /*08b4*/ 	.word	0x00016ca0
        /*08b8*/ 	.word	0x00000003
        /*08bc*/ 	.word	0x00036850
        /*08c0*/ 	.short	0x010a
        /*08c2*/ 	.byte	0x3f
	.zero		1


	//   ....[60]....
        /*08c4*/ 	.word	0x00016d00
        /*08c8*/ 	.word	0x00000005
        /*08cc*/ 	.word	0x00036830
        /*08d0*/ 	.short	0x010a
        /*08d2*/ 	.byte	0x3f
	.zero		1


	//   ....[61]....
        /*08d4*/ 	.word	0x00016d60
        /*08d8*/ 	.word	0x00000003
        /*08dc*/ 	.word	0x00036850
        /*08e0*/ 	.short	0x010a
        /*08e2*/ 	.byte	0x3f
	.zero		1


	//   ....[62]....
        /*08e4*/ 	.word	0x00016dc0
        /*08e8*/ 	.word	0x00000003
        /*08ec*/ 	.word	0x00036850
        /*08f0*/ 	.short	0x010a
        /*08f2*/ 	.byte	0x3f
	.zero		1


	//   ....[63]....
        /*08f4*/ 	.word	0x00016f60
        /*08f8*/ 	.word	0x00000008
        /*08fc*/ 	.word	0x00036840
        /*0900*/ 	.short	0x010a
        /*0902*/ 	.byte	0x3f
	.zero		1


	//   ....[64]....
        /*0904*/ 	.word	0x00016fe0
        /*0908*/ 	.word	0x00000008
        /*090c*/ 	.word	0x00036820
        /*0910*/ 	.short	0x010a
        /*0912*/ 	.byte	0x3f
	.zero		1


	//   ....[65]....
        /*0914*/ 	.word	0x00017030
        /*0918*/ 	.word	0x00000002
        /*091c*/ 	.word	0x00036840
        /*0920*/ 	.short	0x010a
        /*0922*/ 	.byte	0x3f
	.zero		1


	//   ....[66]....
        /*0924*/ 	.word	0x00017080
        /*0928*/ 	.word	0x00000003
        /*092c*/ 	.word	0x00000060
        /*0930*/ 	.short	0x010a
        /*0932*/ 	.byte	0x3f
	.zero		1


	//   ....[67]....
        /*0934*/ 	.word	0x000170d0
        /*0938*/ 	.word	0x00000002
        /*093c*/ 	.word	0x00036840
        /*0940*/ 	.short	0x010a
        /*0942*/ 	.byte	0x3f
	.zero		1


	//   ....[68]....
        /*0944*/ 	.word	0x00017120
        /*0948*/ 	.word	0x00000003
        /*094c*/ 	.word	0x00000060
        /*0950*/ 	.short	0x010a
        /*0952*/ 	.byte	0x3f
	.zero		1


	//   ....[69]....
        /*0954*/ 	.word	0x00017170
        /*0958*/ 	.word	0x00000002
        /*095c*/ 	.word	0x00036840
        /*0960*/ 	.short	0x010a
        /*0962*/ 	.byte	0x3f
	.zero		1


	//   ....[70]....
        /*0964*/ 	.word	0x000171c0
        /*0968*/ 	.word	0x00000002
        /*096c*/ 	.word	0x00000060
        /*0970*/ 	.short	0x010a
        /*0972*/ 	.byte	0x3f
	.zero		1


	//   ....[71]....
        /*0974*/ 	.word	0x00017210
        /*0978*/ 	.word	0x00000003
        /*097c*/ 	.word	0x00036860
        /*0980*/ 	.short	0x010a
        /*0982*/ 	.byte	0x3f
	.zero		1


	//   ....[72]....
        /*0984*/ 	.word	0x00017bd0
        /*0988*/ 	.word	0x00000000
        /*098c*/ 	.word	0x00036820
        /*0990*/ 	.short	0x010a
        /*0992*/ 	.byte	0x3f
	.zero		1


	//   ....[73]....
        /*0994*/ 	.word	0x00017d70
        /*0998*/ 	.word	0x00000006
        /*099c*/ 	.word	0x00000000
        /*09a0*/ 	.short	0x010a
        /*09a2*/ 	.byte	0x3f
	.zero		1


	//   ....[74]....
        /*09a4*/ 	.word	0x00017dc0
        /*09a8*/ 	.word	0x00000007
        /*09ac*/ 	.word	0x00000000
        /*09b0*/ 	.short	0x010a
        /*09b2*/ 	.byte	0x3f
	.zero		1


	//   ....[75]....
        /*09b4*/ 	.word	0x00017e10
        /*09b8*/ 	.word	0x00000004
        /*09bc*/ 	.word	0x00000000
        /*09c0*/ 	.short	0x010a
        /*09c2*/ 	.byte	0x3f
	.zero		1


	//----- nvinfo : EIATTR_NUM_MBARRIERS
	.align		4
.L_333:
        /*09c4*/ 	.byte	0x03, 0x38
        /*09c6*/ 	.short	0x0016


	//----- nvinfo : EIATTR_EXIT_INSTR_OFFSETS
	.align		4
        /*09c8*/ 	.byte	0x04, 0x1c
        /*09ca*/ 	.short	(.L_335 - .L_334)


	//   ....[0]....
.L_334:
        /*09cc*/ 	.word	0x00000a80


	//   ....[1]....
        /*09d0*/ 	.word	0x00011740


	//   ....[2]....
        /*09d4*/ 	.word	0x000117a0


	//   ....[3]....
        /*09d8*/ 	.word	0x00016b70


	//----- nvinfo : EIATTR_MAX_THREADS
	.align		4
.L_335:
        /*09dc*/ 	.byte	0x04, 0x05
        /*09de*/ 	.short	(.L_337 - .L_336)
.L_336:
        /*09e0*/ 	.word	0x00000180
        /*09e4*/ 	.word	0x00000001
        /*09e8*/ 	.word	0x00000001


	//----- nvinfo : EIATTR_CRS_STACK_SIZE
	.align		4
.L_337:
        /*09ec*/ 	.byte	0x04, 0x1e
        /*09ee*/ 	.short	(.L_339 - .L_338)
.L_338:
        /*09f0*/ 	.word	0x00000000


	//----- nvinfo : EIATTR_CBANK_PARAM_SIZE
	.align		4
.L_339:
        /*09f4*/ 	.byte	0x03, 0x19
        /*09f6*/ 	.short	0x0a70


	//----- nvinfo : EIATTR_PARAM_CBANK
	.align		4
        /*09f8*/ 	.byte	0x04, 0x0a
        /*09fa*/ 	.short	(.L_341 - .L_340)
	.align		4
.L_340:
        /*09fc*/ 	.word	index@(.nv.constant0._ZN7cutlass13device_kernelIN5flash11enable_sm90INS1_16FlashAttnFwdSm90INS1_25CollectiveMainloopFwdSm90ILi2EN4cute5tupleIJNS5_1CILi1EEES8_S8_EEENS6_IJNS7_ILi128EEENS7_ILi112EEENS7_ILi192EEEEEELi192ENS_6half_tEfNS_4arch4Sm90ELb1ELb0ELb0ELb1ELb0ELb0ELb0ELb1ELb1ELb0ELb0ELb0EEENS1_21CollectiveEpilogueFwdINS6_IJSA_SC_SB_EEES9_SE_SG_Li256ELb1ELb0ELb0ELb0EEENS1_36VarlenDynamicPersistentTileSchedulerILi128ELi112ELi256ELi32ELb0ELb0ELb1ELb1ELb1ELb1EEEEEEEEEvNT_6ParamsE)
        /*0a00*/ 	.short	0x0210
        /*0a02*/ 	.short	0x0a70


	//----- nvinfo : EIATTR_SW_WAR
	.align		4
.L_341:
        /*0a04*/ 	.byte	0x04, 0x36
        /*0a06*/ 	.short	(.L_343 - .L_342)
.L_342:
        /*0a08*/ 	.word	0x00000008
.L_343:


//--------------------- .nv.info._ZN7cutlass13device_kernelIN5flash11enable_sm90INS1_16FlashAttnFwdSm90INS1_25CollectiveMainloopFwdSm90ILi2EN4cute5tupleIJNS5_1CILi1EEES8_S8_EEENS6_IJNS7_ILi128EEENS7_ILi112EEENS7_ILi192EEEEEELi192ENS_6half_tEfNS_4arch4Sm90ELb1ELb0ELb0ELb1ELb0ELb1ELb0ELb1ELb1ELb0ELb0ELb0EEENS1_21CollectiveEpilogueFwdINS6_IJSA_SC_SB_EEES9_SE_SG_Li256ELb1ELb0ELb0ELb0EEENS1_36VarlenDynamicPersistentTileSchedulerILi128ELi112ELi256ELi32ELb0ELb0ELb1ELb1ELb1ELb1EEEEEEEEEvNT_6ParamsE --------------------------
	.section	.nv.info._ZN7cutlass13device_kernelIN5flash11enable_sm90INS1_16FlashAttnFwdSm90INS1_25CollectiveMainloopFwdSm90ILi2EN4cute5tupleIJNS5_1CILi1EEES8_S8_EEENS6_IJNS7_ILi128EEENS7_ILi112EEENS7_ILi192EEEEEELi192ENS_6half_tEfNS_4arch4Sm90ELb1ELb0ELb0ELb1ELb0ELb1ELb0ELb1ELb1ELb0ELb0ELb0EEENS1_21CollectiveEpilogueFwdINS6_IJSA_SC_SB_EEES9_SE_SG_Li256ELb1ELb0ELb0ELb0EEENS1_36VarlenDynamicPersistentTileSchedulerILi128ELi112ELi256ELi32ELb0ELb0ELb1ELb1ELb1ELb1EEEEEEEEEvNT_6ParamsE,"",@"SHT_CUDA_INFO"
	.sectionflags	@""
	.align	4


	//----- nvinfo : EIATTR_CUDA_API_VERSION
	.align		4
        /*0000*/ 	.byte	0x04, 0x37
        /*0002*/ 	.short	(.L_345 - .L_344)
.L_344:
        /*0004*/ 	.word	0x00000082


	//----- nvinfo : EIATTR_KPARAM_INFO
	.align		4
.L_345:
        /*0008*/ 	.byte	0x04, 0x17
        /*000a*/ 	.short	(.L_347 - .L_346)
.L_346:
        /*000c*/ 	.word	0x00000000
        /*0010*/ 	.short	0x0000
        /*0012*/ 	.short	0x0070
        /*0014*/ 	.byte	0x00, 0xf0, 0x01, 0x28


	//----- nvinfo : EIATTR_SPARSE_MMA_MASK
	.align		4
.L_347:
        /*0018*/ 	.byte	0x03, 0x50
        /*001a*/ 	.short	0x0000


	//----- nvinfo : EIATTR_MAXREG_COUNT
	.align		4
        /*001c*/ 	.byte	0x03, 0x1b
        /*001e*/ 	.short	0x00a8


	//----- nvinfo : EIATTR_NUM_BARRIERS
	.align		4
        /*0020*/ 	.byte	0x02, 0x4c
        /*0022*/ 	.byte	0x10
	.zero		1


	//----- nvinfo : EIATTR_EXTERNS
	.align		4
        /*0024*/ 	.byte	0x04, 0x0f
        /*0026*/ 	.short	(.L_349 - .L_348)


	//   ....[0]....
	.align		4
.L_348:
        /*0028*/ 	.word	index@(__assertfail)


	//----- nvinfo : EIATTR_ANNOTATIONS
	.align		4
.L_349:
        /*002c*/ 	.byte	0x04, 0x55
        /*002e*/ 	.short	(.L_351 - .L_350)


	//   ....[0]....
.L_350:
        /* <DEDUP_REMOVED lines=74> */


	//----- nvinfo : EIATTR_MERCURY_ISA_VERSION
	.align		4
.L_351:
        /*04b8*/ 	.byte	0x03, 0x5f
        /*04ba*/ 	.short	0x0101


	//----- nvinfo : EIATTR_UNUSED_LOAD_BYTE_OFFSET
	.align		4
        /*04bc*/ 	.byte	0x04, 0x44
        /*04be*/ 	.short	(.L_353 - .L_352)


	//   ....[0]....
.L_352:
        /*04c0*/ 	.word	0x00000ae0
        /*04c4*/ 	.word	0x0000fff0


	//   ....[1]....
        /*04c8*/ 	.word	0x000223a0
        /*04cc*/ 	.word	0x0000fff0


	//----- nvinfo : EIATTR_INT_WARP_WIDE_INSTR_OFFSETS
	.align		4
.L_353:
        /*04d0*/ 	.byte	0x04, 0x31
        /*04d2*/ 	.short	(.L_355 - .L_354)


	//   ....[0]....
.L_354:
        /*04d4*/ 	.word	0x000001c0


	//   ....[1]....
        /*04d8*/ 	.word	0x00000200


	//   ....[2]....
        /*04dc*/ 	.word	0x00000270


	//   ....[3]....
        /*04e0*/ 	.word	0x000268f0


	//   ....[4]....
        /*04e4*/ 	.word	0x00026980


	//   ....[5]....
        /*04e8*/ 	.word	0x00026e00


	//   ....[6]....
        /*04ec*/ 	.word	0x00026e30


	//   ....[7]....
        /*04f0*/ 	.word	0x00027040


	//   ....[8]....
        /*04f4*/ 	.word	0x00027130


	//   ....[9]....
        /*04f8*/ 	.word	0x000294c0


	//   ....[10]....
        /*04fc*/ 	.word	0x00029550


	//----- nvinfo : EIATTR_COOP_GROUP_MASK_REGIDS
	.align		4
.L_355:
        /*0500*/ 	.byte	0x04, 0x29
        /*0502*/ 	.short	(.L_357 - .L_356)


	//   ....[0]....
.L_356:
        /*0504*/ 	.word	0xffffffff


	//   ....[1]....
        /*0508*/ 	.word	0xffffffff


	//   ....[2]....
        /*050c*/ 	.word	0xffffffff


	//   ....[3]....
        /*0510*/ 	.word	0xffffffff


	//   ....[4]....
        /*0514*/ 	.word	0xffffffff


	//   ....[5]....
        /*0518*/ 	.word	0xffffffff


	//   ....[6]....
        /*051c*/ 	.word	0xffffffff


	//   ....[7]....
        /*0520*/ 	.word	0xffffffff


	//   ....[8]....
        /*0524*/ 	.word	0xffffffff


	//   ....[9]....
        /*0528*/ 	.word	0xffffffff


	//   ....[10]....
        /*052c*/ 	.word	0xffffffff


	//   ....[11]....
        /*0530*/ 	.word	0xffffffff


	//   ....[12]....
        /*0534*/ 	.word	0xffffffff


	//   ....[13]....
        /*0538*/ 	.word	0xffffffff


	//   ....[14]....
        /*053c*/ 	.word	0xffffffff


	//   ....[15]....
        /*0540*/ 	.word	0xffffffff


	//   ....[16]....
        /*0544*/ 	.word	0xffffffff


	//   ....[17]....
        /*0548*/ 	.word	0xffffffff


	//   ....[18]....
        /*054c*/ 	.word	0xffffffff


	//   ....[19]....
        /*0550*/ 	.word	0xffffffff


	//   ....[20]....
        /*0554*/ 	.word	0xffffffff


	//   ....[21]....
        /*0558*/ 	.word	0xffffffff


	//   ....[22]....
        /*055c*/ 	.word	0xffffffff


	//   ....[23]....
        /*0560*/ 	.word	0xffffffff


	//   ....[24]....
        /*0564*/ 	.word	0xffffffff


	//   ....[25]....
        /*0568*/ 	.word	0xffffffff


	//   ....[26]....
        /*056c*/ 	.word	0xffffffff


	//   ....[27]....
        /*0570*/ 	.word	0xffffffff


	//   ....[28]....
        /*0574*/ 	.word	0xffffffff


	//   ....[29]....
        /*0578*/ 	.word	0xffffffff


	//   ....[30]....
        /*057c*/ 	.word	0xffffffff


	//   ....[31]....
        /*0580*/ 	.word	0xffffffff


	//   ....[32]....
        /*0584*/ 	.word	0xffffffff


	//   ....[33]....
        /*0588*/ 	.word	0xffffffff


	//   ....[34]....
        /*058c*/ 	.word	0xffffffff


	//   ....[35]....
        /*0590*/ 	.word	0xffffffff


	//   ....[36]....
        /*0594*/ 	.word	0xffffffff


	//   ....[37]....
        /*0598*/ 	.word	0xffffffff


	//   ....[38]....
        /*059c*/ 	.word	0xffffffff


	//   ....[39]....
        /*05a0*/ 	.word	0xffffffff


	//   ....[40]....
        /*05a4*/ 	.word	0xffffffff


	//   ....[41]....
        /*05a8*/ 	.word	0xffffffff


	//   ....[42]....
        /*05ac*/ 	.word	0xffffffff


	//   ....[43]....
        /*05b0*/ 	.word	0xffffffff


	//   ....[44]....
        /*05b4*/ 	.word	0xffffffff


	//   ....[45]....
        /*05b8*/ 	.word	0xffffffff


	//   ....[46]....
        /*05bc*/ 	.word	0xffffffff


	//   ....[47]....
        /*05c0*/ 	.word	0xffffffff


	//   ....[48]....
        /*05c4*/ 	.word	0xffffffff


	//   ....[49]....
        /*05c8*/ 	.word	0xffffffff


	//   ....[50]....
        /*05cc*/ 	.word	0xffffffff


	//   ....[51]....
        /*05d0*/ 	.word	0xffffffff


	//   ....[52]....
        /*05d4*/ 	.word	0xffffffff


	//   ....[53]....
        /*05d8*/ 	.word	0xffffffff


	//   ....[54]....
        /*05dc*/ 	.word	0xffffffff


	//   ....[55]....
        /*05e0*/ 	.word	0xffffffff


	//   ....[56]....
        /*05e4*/ 	.word	0xffffffff


	//   ....[57]....
        /*05e8*/ 	.word	0xffffffff


	//   ....[58]....
        /*05ec*/ 	.word	0x0500000f


	//   ....[59]....
        /*05f0*/ 	.word	0x0500000f


	//   ....[60]....
        /*05f4*/ 	.word	0x0500000f


	//   ....[61]....
        /*05f8*/ 	.word	0x0500000f


	//   ....[62]....
        /*05fc*/ 	.word	0x0500000f


	//   ....[63]....
        /*0600*/ 	.word	0x0500000f


	//   ....[64]....
        /*0604*/ 	.word	0x0500000f


	//   ....[65]....
        /*0608*/ 	.word	0x0500000f


	//   ....[66]....
        /*060c*/ 	.word	0x0500000f


	//   ....[67]....
        /*0610*/ 	.word	0x0500000f


	//   ....[68]....
        /*0614*/ 	.word	0x0500000f


	//   ....[69]....
        /*0618*/ 	.word	0x0500000f


	//   ....[70]....
        /*061c*/ 	.word	0x0500000f


	//   ....[71]....
        /*0620*/ 	.word	0x0500000f


	//   ....[72]....
        /*0624*/ 	.word	0x0500000f


	//   ....[73]....
        /*0628*/ 	.word	0x0500000f


	//   ....[74]....
        /*062c*/ 	.word	0x0500000f


	//   ....[75]....
        /*0630*/ 	.word	0x0500000f


	//   ....[76]....
        /*0634*/ 	.word	0x0500000f


	//   ....[77]....
        /*0638*/ 	.word	0x0500000f


	//   ....[78]....
        /*063c*/ 	.word	0x0500000f


	//   ....[79]....
        /*0640*/ 	.word	0x0500000f


	//   ....[80]....
        /*0644*/ 	.word	0x0500000f


	//   ....[81]....
        /*0648*/ 	.word	0x0500000f


	//   ....[82]....
        /*064c*/ 	.word	0x0500000f


	//   ....[83]....
        /*0650*/ 	.word	0x0500000f


	//   ....[84]....
        /*0654*/ 	.word	0x0500000f


	//   ....[85]....
        /*0658*/ 	.word	0x0500000f


	//   ....[86]....
        /*065c*/ 	.word	0x0500000f


	//   ....[87]....
        /*0660*/ 	.word	0x0500000f


	//   ....[88]....
        /*0664*/ 	.word	0x0500000f


	//   ....[89]....
        /*0668*/ 	.word	0x0500000f


	//   ....[90]....
        /*066c*/ 	.word	0x0500000f


	//   ....[91]....
        /*0670*/ 	.word	0x0500000f


	//   ....[92]....
        /*0674*/ 	.word	0x0500000f


	//   ....[93]....
        /*0678*/ 	.word	0x0500000f


	//----- nvinfo : EIATTR_COOP_GROUP_INSTR_OFFSETS
	.align		4
.L_357:
        /*067c*/ 	.byte	0x04, 0x28
        /*067e*/ 	.short	(.L_359 - .L_358)


	//   ....[0]....
.L_358:
        /*0680*/ 	.word	0x00000060


	//   ....[1]....
        /*0684*/ 	.word	0x000001d0


	//   ....[2]....
        /*0688*/ 	.word	0x00000220


	//   ....[3]....
        /*068c*/ 	.word	0x00000450


	//   ....[4]....
        /*0690*/ 	.word	0x000005b0


	//   ....[5]....
        /*0694*/ 	.word	0x000006d0


	//   ....[6]....
        /*0698*/ 	.word	0x00000830


	//   ....[7]....
        /*069c*/ 	.word	0x0000a9e0


	//   ....[8]....
        /*06a0*/ 	.word	0x000154b0


	//   ....[9]....
        /*06a4*/ 	.word	0x000154f0


	//   ....[10]....
        /*06a8*/ 	.word	0x00015d90


	//   ....[11]....
        /*06ac*/ 	.word	0x00015e30


	//   ....[12]....
        /*06b0*/ 	.word	0x0001ae90


	//   ....[13]....
        /*06b4*/ 	.word	0x0001afa0


	//   ....[14]....
        /*06b8*/ 	.word	0x0001b720


	//   ....[15]....
        /*06bc*/ 	.word	0x0001b780


	//   ....[16]....
        /*06c0*/ 	.word	0x000201b0


	//   ....[17]....
        /*06c4*/ 	.word	0x000201e0


	//   ....[18]....
        /*06c8*/ 	.word	0x00020240


	//   ....[19]....
        /*06cc*/ 	.word	0x00020560


	//   ....[20]....
        /*06d0*/ 	.word	0x00021b50


	//   ....[21]....
        /*06d4*/ 	.word	0x00021b60


	//   ....[22]....
        /*06d8*/ 	.word	0x00021ba0


	//   ....[23]....
        /*06dc*/ 	.word	0x00021bb0


	//   ....[24]....
        /*06e0*/ 	.word	0x00024720


	//   ....[25]....
        /*06e4*/ 	.word	0x000248a0


	//   ....[26]....
        /*06e8*/ 	.word	0x000248d0


	//   ....[27]....
        /*06ec*/ 	.word	0x00024910


	//   ....[28]....
        /*06f0*/ 	.word	0x00024970


	//   ....[29]....
        /*06f4*/ 	.word	0x000249d0


	//   ....[30]....
        /*06f8*/ 	.word	0x00024a20


	//   ....[31]....
        /*06fc*/ 	.word	0x00024bd0


	//   ....[32]....
        /*0700*/ 	.word	0x00024c30


	//   ....[33]....
        /*0704*/ 	.word	0x00024c70


	//   ....[34]....
        /*0708*/ 	.word	0x00024cb0


	//   ....[35]....
        /*070c*/ 	.word	0x00024ce0


	//   ....[36]....
        /*0710*/ 	.word	0x00024d10


	//   ....[37]....
        /*0714*/ 	.word	0x00024da0


	//   ....[38]....
        /*0718*/ 	.word	0x00024e00


	//   ....[39]....
        /*071c*/ 	.word	0x00024e90


	//   ....[40]....
        /*0720*/ 	.word	0x000299c0


	//   ....[41]....
        /*0724*/ 	.word	0x000299d0


	//   ....[42]....
        /*0728*/ 	.word	0x00029ae0


	//   ....[43]....
        /*072c*/ 	.word	0x00029b40


	//   ....[44]....
        /*0730*/ 	.word	0x00029b80


	//   ....[45]....
        /*0734*/ 	.word	0x00029bc0


	//   ....[46]....
        /*0738*/ 	.word	0x00029bf0


	//   ....[47]....
        /*073c*/ 	.word	0x00029c20


	//   ....[48]....
        /*0740*/ 	.word	0x00029db0


	//   ....[49]....
        /*0744*/ 	.word	0x00029e10


	//   ....[50]....
        /*0748*/ 	.word	0x00029e50


	//   ....[51]....
        /*074c*/ 	.word	0x00029e90


	//   ....[52]....
        /*0750*/ 	.word	0x00029ec0


	//   ....[53]....
        /*0754*/ 	.word	0x00029ef0


	//   ....[54]....
        /*0758*/ 	.word	0x00029fb0


	//   ....[55]....
        /*075c*/ 	.word	0x00029fd0


	//   ....[56]....
        /*0760*/ 	.word	0x0002a040


	//   ....[57]....
        /*0764*/ 	.word	0x0002a6d0


	//   ....[58]....
        /*0768*/ 	.word	0x0002ab30


	//   ....[59]....
        /*076c*/ 	.word	0x0002abd0


	//   ....[60]....
        /*0770*/ 	.word	0x0002ac70


	//   ....[61]....
        /*0774*/ 	.word	0x0002ad10


	//   ....[62]....
        /*0778*/ 	.word	0x0002adb0


	//   ....[63]....
        /*077c*/ 	.word	0x0002ae50


	//   ....[64]....
        /*0780*/ 	.word	0x0002aef0


	//   ....[65]....
        /*0784*/ 	.word	0x0002af90


	//   ....[66]....
        /*0788*/ 	.word	0x0002b080


	//   ....[67]....
        /*078c*/ 	.word	0x0002b120


	//   ....[68]....
        /*0790*/ 	.word	0x0002b1c0


	//   ....[69]....
        /*0794*/ 	.word	0x0002b260


	//   ....[70]....
        /*0798*/ 	.word	0x0002b300


	//   ....[71]....
        /*079c*/ 	.word	0x0002b3a0


	//   ....[72]....
        /*07a0*/ 	.word	0x0002b440


	//   ....[73]....
        /*07a4*/ 	.word	0x0002b4e0


	//   ....[74]....
        /*07a8*/ 	.word	0x0002b7e0


	//   ....[75]....
        /*07ac*/ 	.word	0x0002bac0


	//   ....[76]....
        /*07b0*/ 	.word	0x0002bee0


	//   ....[77]....
        /*07b4*/ 	.word	0x0002bf70


	//   ....[78]....
        /*07b8*/ 	.word	0x0002c010


	//   ....[79]....
        /*07bc*/ 	.word	0x0002c0c0


	//   ....[80]....
        /*07c0*/ 	.word	0x0002c140


	//   ....[81]....
        /*07c4*/ 	.word	0x0002c1c0


	//   ....[82]....
        /*07c8*/ 	.word	0x0002c240


	//   ....[83]....
        /*07cc*/ 	.word	0x0002c2c0


	//   ....[84]....
        /*07d0*/ 	.word	0x0002c350


	//   ....[85]....
        /*07d4*/ 	.word	0x0002c400


	//   ....[86]....
        /*07d8*/ 	.word	0x0002c480


	//   ....[87]....
        /*07dc*/ 	.word	0x0002c500


	//   ....[88]....
        /*07e0*/ 	.word	0x0002c580


	//   ....[89]....
        /*07e4*/ 	.word	0x0002c600


	//   ....[90]....
        /*07e8*/ 	.word	0x0002c670


	//   ....[91]....
        /*07ec*/ 	.word	0x0002c710


	//   ....[92]....
        /*07f0*/ 	.word	0x0002c7a0


	//   ....[93]....
        /*07f4*/ 	.word	0x0002c8d0


	//----- nvinfo : EIATTR_REG_RECONFIG
	.align		4
.L_359:
        /*07f8*/ 	.byte	0x01, 0x54
	.zero		2


	//----- nvinfo : EIATTR_SYSCALL_OFFSETS
	.align		4
        /*07fc*/ 	.byte	0x04, 0x46
        /*07fe*/ 	.short	(.L_361 - .L_360)


	//   ....[0]....
.L_360:
        /*0800*/ 	.word	0x00001a50


	//   ....[1]....
        /*0804*/ 	.word	0x00001ba0


	//   ....[2]....
        /*0808*/ 	.word	0x0000ab80


	//   ....[3]....
        /*080c*/ 	.word	0x0000b020


	//   ....[4]....
        /*0810*/ 	.word	0x00026b10


	//   ....[5]....
        /*0814*/ 	.word	0x00026c50


	//   ....[6]....
        /*0818*/ 	.word	0x00026d50


	//----- nvinfo : EIATTR_MBARRIER_INSTR_OFFSETS
	.align		4
.L_361:
        /*081c*/ 	.byte	0x04, 0x39
        /*081e*/ 	.short	(.L_363 - .L_362)


	//   ....[0]....
.L_362:
        /*0820*/ 	.word	0x00000300
        /*0824*/ 	.word	0x000000ff
        /*0828*/ 	.word	0x00036800
        /*082c*/ 	.short	0x0100
        /*082e*/ 	.byte	0x08
	.zero		1


	//   ....[1]....
        /*0830*/ 	.word	0x00000310
        /*0834*/ 	.word	0x000000ff
        /*0838*/ 	.word	0x00036820
        /*083c*/ 	.short	0x0100
        /*083e*/ 	.byte	0x08
	.zero		1


	//   ....[2]....
        /*0840*/ 	.word	0x00000400
        /*0844*/ 	.word	0x000000ff
        /*0848*/ 	.word	0x00036830
        /*084c*/ 	.short	0x0100
        /*084e*/ 	.byte	0x08
	.zero		1


	//   ....[3]....
        /*0850*/ 	.word	0x00000410
        /*0854*/ 	.word	0x000000ff
        /*0858*/ 	.word	0x00036840
        /*085c*/ 	.short	0x0100
        /*085e*/ 	.byte	0x08
	.zero		1


	//   ....[4]....
        /*0860*/ 	.word	0x00000420
        /*0864*/ 	.word	0x000000ff
        /*0868*/ 	.word	0x00036838
        /*086c*/ 	.short	0x0100
        /*086e*/ 	.byte	0x08
	.zero		1


	//   ....[5]....
        /*0870*/ 	.word	0x00000430
        /*0874*/ 	.word	0x000000ff
        /*0878*/ 	.word	0x00036848
        /*087c*/ 	.short	0x0100
        /*087e*/ 	.byte	0x08
	.zero		1


	//   ....[6]....
        /*0880*/ 	.word	0x00000560
        /*0884*/ 	.word	0x000000ff
        /*0888*/ 	.word	0x00036850
        /*088c*/ 	.short	0x0100
        /*088e*/ 	.byte	0x08
	.zero		1


	//   ....[7]....
        /*0890*/ 	.word	0x00000570
        /*0894*/ 	.word	0x000000ff
        /*0898*/ 	.word	0x00036860
        /*089c*/ 	.short	0x0100
        /*089e*/ 	.byte	0x08
	.zero		1


	//   ....[8]....
        /*08a0*/ 	.word	0x00000580
        /*08a4*/ 	.word	0x000000ff
        /*08a8*/ 	.word	0x00036858
        /*08ac*/ 	.short	0x0100
        /*08ae*/ 	.byte	0x08
	.zero		1


	//   ....[9]....
        /*08b0*/ 	.word	0x00000590
        /*08b4*/ 	.word	0x000000ff
        /*08b8*/ 	.word	0x00036868
        /*08bc*/ 	.short	0x0100
        /*08be*/ 	.byte	0x08
	.zero		1


	//   ....[10]....
        /*08c0*/ 	.word	0x00000680
        /*08c4*/ 	.word	0x000000ff
        /*08c8*/ 	.word	0x00036870
        /*08cc*/ 	.short	0x0100
        /*08ce*/ 	.byte	0x06
	.zero		1


	//   ....[11]....
        /*08d0*/ 	.word	0x00000690
        /*08d4*/ 	.word	0x000000ff
        /*08d8*/ 	.word	0x00036880
        /*08dc*/ 	.short	0x0100
        /*08de*/ 	.byte	0x06
	.zero		1


	//   ....[12]....
        /*08e0*/ 	.word	0x000006a0
        /*08e4*/ 	.word	0x000000ff
        /*08e8*/ 	.word	0x00036878
        /*08ec*/ 	.short	0x0100
        /*08ee*/ 	.byte	0x06
	.zero		1


	//   ....[13]....
        /*08f0*/ 	.word	0x000006b0
        /*08f4*/ 	.word	0x000000ff
        /*08f8*/ 	.word	0x00036888
        /*08fc*/ 	.short	0x0100
        /*08fe*/ 	.byte	0x06
	.zero		1


	//   ....[14]....
        /*0900*/ 	.word	0x000007e0
        /*0904*/ 	.word	0x000000ff
        /*0908*/ 	.word	0x00036890
        /*090c*/ 	.short	0x0100
        /*090e*/ 	.byte	0x08
	.zero		1


	//   ....[15]....
        /*0910*/ 	.word	0x000007f0
        /*0914*/ 	.word	0x000000ff
        /*0918*/ 	.word	0x000368a0
        /*091c*/ 	.short	0x0100
        /*091e*/ 	.byte	0x08
	.zero		1


	//   ....[16]....
        /*0920*/ 	.word	0x00000800
        /*0924*/ 	.word	0x000000ff
        /*0928*/ 	.word	0x00036898
        /*092c*/ 	.short	0x0100
        /*092e*/ 	.byte	0x08
	.zero		1


	//   ....[17]....
        /*0930*/ 	.word	0x00000810
        /*0934*/ 	.word	0x000000ff
        /*0938*/ 	.word	0x000368a8
        /*093c*/ 	.short	0x0100
        /*093e*/ 	.byte	0x08
	.zero		1


	//   ....[18]....
        /*0940*/ 	.word	0x00000940
        /*0944*/ 	.word	0x000000ff
        /*0948*/ 	.word	0x000368b0
        /*094c*/ 	.short	0x0100
        /*094e*/ 	.byte	0x08
	.zero		1


	//   ....[19]....
        /*0950*/ 	.word	0x00000950
        /*0954*/ 	.word	0x000000ff
        /*0958*/ 	.word	0x000368c0
        /*095c*/ 	.short	0x0100
        /*095e*/ 	.byte	0x08
	.zero		1


	//   ....[20]....
        /*0960*/ 	.word	0x00000960
        /*0964*/ 	.word	0x000000ff
        /*0968*/ 	.word	0x000368b8
        /*096c*/ 	.short	0x0100
        /*096e*/ 	.byte	0x08
	.zero		1


	//   ....[21]....
        /*0970*/ 	.word	0x00000970
        /*0974*/ 	.word	0x000000ff
        /*0978*/ 	.word	0x000368c8
        /*097c*/ 	.short	0x0100
        /*097e*/ 	.byte	0x08
	.zero		1


	//   ....[22]....
        /*0980*/ 	.word	0x000037b0
        /*0984*/ 	.word	0x00000062
        /*0988*/ 	.word	0x00036890
        /*098c*/ 	.short	0x010a
        /*098e*/ 	.byte	0x3f
	.zero		1


	//   ....[23]....
        /*0990*/ 	.word	0x00006a20
        /*0994*/ 	.word	0x00000062
        /*0998*/ 	.word	0x00036890
        /*099c*/ 	.short	0x010a
        /*099e*/ 	.byte	0x3f
	.zero		1


	//   ....[24]....
        /*09a0*/ 	.word	0x00009b10
        /*09a4*/ 	.word	0x00000062
        /*09a8*/ 	.word	0x00036890
        /*09ac*/ 	.short	0x010a
        /*09ae*/ 	.byte	0x3f
	.zero		1


	//   ....[25]....
        /*09b0*/ 	.word	0x00009ee0
        /*09b4*/ 	.word	0x00000028
        /*09b8*/ 	.word	0x00000000
        /*09bc*/ 	.short	0x0101
        /*09be*/ 	.byte	0x3f
	.zero		1


	//   ....[26]....
        /*09c0*/ 	.word	0x00009f20
        /*09c4*/ 	.word	0x00000062
        /*09c8*/ 	.word	0x000368b0
        /*09cc*/ 	.short	0x010a
        /*09ce*/ 	.byte	0x3f
	.zero		1


	//   ....[27]....
        /*09d0*/ 	.word	0x0000a590
        /*09d4*/ 	.word	0x00000062
        /*09d8*/ 	.word	0x00000000
        /*09dc*/ 	.short	0x0101
        /*09de*/ 	.byte	0x3f
	.zero		1


	//   ....[28]....
        /*09e0*/ 	.word	0x0000ac00
        /*09e4*/ 	.word	0x00000012
        /*09e8*/ 	.word	0x00036800
        /*09ec*/ 	.short	0x010a
        /*09ee*/ 	.byte	0x3f
	.zero		1


	//   ....[29]....
        /*09f0*/ 	.word	0x0000ac50
        /*09f4*/ 	.word	0x00000012
        /*09f8*/ 	.word	0x00036800
        /*09fc*/ 	.short	0x010a
        /*09fe*/ 	.byte	0x3f
	.zero		1


	//   ....[30]....
        /*0a00*/ 	.word	0x0000bfe0
        /*0a04*/ 	.word	0x00000012
        /*0a08*/ 	.word	0x00036800
        /*0a0c*/ 	.short	0x010a
        /*0a0e*/ 	.byte	0x3f
	.zero		1


	//   ....[31]....
        /*0a10*/ 	.word	0x0000f150
        /*0a14*/ 	.word	0x00000012
        /*0a18*/ 	.word	0x00036800
        /*0a1c*/ 	.short	0x010a
        /*0a1e*/ 	.byte	0x3f
	.zero		1


	//   ....[32]....
        /*0a20*/ 	.word	0x000119f0
        /*0a24*/ 	.word	0x00000006
        /*0a28*/ 	.word	0x00036830
        /*0a2c*/ 	.short	0x010a
        /*0a2e*/ 	.byte	0x3f
	.zero		1


	//   ....[33]....
        /*0a30*/ 	.word	0x00011a70
        /*0a34*/ 	.word	0x00000006
        /*0a38*/ 	.word	0x00036830
        /*0a3c*/ 	.short	0x010a
        /*0a3e*/ 	.byte	0x3f
	.zero		1


	//   ....[34]....
        /*0a40*/ 	.word	0x000153f0
        /*0a44*/ 	.word	0x00000006
        /*0a48*/ 	.word	0x00000000
        /*0a4c*/ 	.short	0x0101
        /*0a4e*/ 	.byte	0x3f
	.zero		1


	//   ....[35]....
        /*0a50*/ 	.word	0x00016f00
        /*0a54*/ 	.word	0x0000000d
        /*0a58*/ 	.word	0x00036830
        /*0a5c*/ 	.short	0x010a
        /*0a5e*/ 	.byte	0x3f
	.zero		1


	//   ....[36]....
        /*0a60*/ 	.word	0x00016f80
        /*0a64*/ 	.word	0x0000000d
        /*0a68*/ 	.word	0x00036830
        /*0a6c*/ 	.short	0x010a
        /*0a6e*/ 	.byte	0x3f
	.zero		1


	//   ....[37]....
        /*0a70*/ 	.word	0x0001a5f0
        /*0a74*/ 	.word	0x0000000b
        /*0a78*/ 	.word	0x00036850
        /*0a7c*/ 	.short	0x010a
        /*0a7e*/ 	.byte	0x3f
	.zero		1


	//   ....[38]....
        /*0a80*/ 	.word	0x0001a640
        /*0a84*/ 	.word	0x0000000b
        /*0a88*/ 	.word	0x00036850
        /*0a8c*/ 	.short	0x010a
        /*0a8e*/ 	.byte	0x3f
	.zero		1


	//   ....[39]....
        /*0a90*/ 	.word	0x0001bfe0
        /*0a94*/ 	.word	0x0000000d
        /*0a98*/ 	.word	0x00000000
        /*0a9c*/ 	.short	0x0101
        /*0a9e*/ 	.byte	0x3f
	.zero		1


	//   ....[40]....
        /*0aa0*/ 	.word	0x0001c040
        /*0aa4*/ 	.word	0x00000007
        /*0aa8*/ 	.word	0x00000000
        /*0aac*/ 	.short	0x0101
        /*0aae*/ 	.byte	0x3f
	.zero		1


	//   ....[41]....
        /*0ab0*/ 	.word	0x0001c470
        /*0ab4*/ 	.word	0x00000004
        /*0ab8*/ 	.word	0x00036830
        /*0abc*/ 	.short	0x010a
        /*0abe*/ 	.byte	0x3f
	.zero		1


	//   ....[42]....
        /*0ac0*/ 	.word	0x0001c4f0
        /*0ac4*/ 	.word	0x00000004
        /*0ac8*/ 	.word	0x00036830
        /*0acc*/ 	.short	0x010a
        /*0ace*/ 	.byte	0x3f
	.zero		1


	//   ....[43]....
        /*0ad0*/ 	.word	0x0001fb60
        /*0ad4*/ 	.word	0x0000000b
        /*0ad8*/ 	.word	0x00036850
        /*0adc*/ 	.short	0x010a
        /*0ade*/ 	.byte	0x3f
	.zero		1


	//   ....[44]....
        /*0ae0*/ 	.word	0x0001fbb0
        /*0ae4*/ 	.word	0x0000000b
        /*0ae8*/ 	.word	0x00036850
        /*0aec*/ 	.short	0x010a
        /*0aee*/ 	.byte	0x3f
	.zero		1


	//   ....[45]....
        /*0af0*/ 	.word	0x00020bf0
        /*0af4*/ 	.word	0x00000014
        /*0af8*/ 	.word	0x00000000
        /*0afc*/ 	.short	0x0101
        /*0afe*/ 	.byte	0x3f
	.zero		1


	//   ....[46]....
        /*0b00*/ 	.word	0x00020c50
        /*0b04*/ 	.word	0x0000000b
        /*0b08*/ 	.word	0x00000000
        /*0b0c*/ 	.short	0x0101
        /*0b0e*/ 	.byte	0x3f
	.zero		1


	//   ....[47]....
        /*0b10*/ 	.word	0x00021750
        /*0b14*/ 	.word	0x0000000b
        /*0b18*/ 	.word	0x00036850
        /*0b1c*/ 	.short	0x010a
        /*0b1e*/ 	.byte	0x3f
	.zero		1


	//   ....[48]....
        /*0b20*/ 	.word	0x000217f0
        /*0b24*/ 	.word	0x0000000b
        /*0b28*/ 	.word	0x00036850
        /*0b2c*/ 	.short	0x010a
        /*0b2e*/ 	.byte	0x3f
	.zero		1


	//   ....[49]....
        /*0b30*/ 	.word	0x00021d30
        /*0b34*/ 	.word	0x0000000c
        /*0b38*/ 	.word	0x00000000
        /*0b3c*/ 	.short	0x0101
        /*0b3e*/ 	.byte	0x3f
	.zero		1


	//   ....[50]....
        /*0b40*/ 	.word	0x000235c0
        /*0b44*/ 	.word	0x00000000
        /*0b48*/ 	.word	0x00000000
        /*0b4c*/ 	.short	0x0101
        /*0b4e*/ 	.byte	0x3f
	.zero		1


	//   ....[51]....
        /*0b50*/ 	.word	0x00025c20
        /*0b54*/ 	.word	0x00000009
        /*0b58*/ 	.word	0x00036820
        /*0b5c*/ 	.short	0x010a
        /*0b5e*/ 	.byte	0x3f
	.zero		1


	//   ....[52]....
        /*0b60*/ 	.word	0x00025cb0
        /*0b64*/ 	.word	0x00000005
        /*0b68*/ 	.word	0x000368a0
        /*0b6c*/ 	.short	0x010a
        /*0b6e*/ 	.byte	0x3f
	.zero		1


	//   ....[53]....
        /*0b70*/ 	.word	0x00025f30
        /*0b74*/ 	.word	0x00000005
        /*0b78*/ 	.word	0x000368c0
        /*0b7c*/ 	.short	0x010a
        /*0b7e*/ 	.byte	0x3f
	.zero		1


	//   ....[54]....
        /*0b80*/ 	.word	0x000262d0
        /*0b84*/ 	.word	0x00000006
        /*0b88*/ 	.word	0x000368a0
        /*0b8c*/ 	.short	0x010a
        /*0b8e*/ 	.byte	0x3f
	.zero		1


	//   ....[55]....
        /*0b90*/ 	.word	0x00026530
        /*0b94*/ 	.word	0x00000006
        /*0b98*/ 	.word	0x000368c0
        /*0b9c*/ 	.short	0x010a
        /*0b9e*/ 	.byte	0x3f
	.zero		1


	//   ....[56]....
        /*0ba0*/ 	.word	0x00027460
        /*0ba4*/ 	.word	0x00000007
        /*0ba8*/ 	.word	0x00036840
        /*0bac*/ 	.short	0x010a
        /*0bae*/ 	.byte	0x3f
	.zero		1


	//   ....[57]....
        /*0bb0*/ 	.word	0x00027a10
        /*0bb4*/ 	.word	0x0000000a
        /*0bb8*/ 	.word	0x00036820
        /*0bbc*/ 	.short	0x010a
        /*0bbe*/ 	.byte	0x3f
	.zero		1


	//   ....[58]....
        /*0bc0*/ 	.word	0x00027d20
        /*0bc4*/ 	.word	0x00000007
        /*0bc8*/ 	.word	0x00036840
        /*0bcc*/ 	.short	0x010a
        /*0bce*/ 	.byte	0x3f
	.zero		1


	//   ....[59]....
        /*0bd0*/ 	.word	0x00028020
        /*0bd4*/ 	.word	0x00000008
        /*0bd8*/ 	.word	0x00000060
        /*0bdc*/ 	.short	0x010a
        /*0bde*/ 	.byte	0x3f
	.zero		1


	//   ....[60]....
        /*0be0*/ 	.word	0x00028630
        /*0be4*/ 	.word	0x00000002
        /*0be8*/ 	.word	0x00036840
        /*0bec*/ 	.short	0x010a
        /*0bee*/ 	.byte	0x3f
	.zero		1


	//   ....[61]....
        /*0bf0*/ 	.word	0x00028930
        /*0bf4*/ 	.word	0x00000003
        /*0bf8*/ 	.word	0x00000060
        /*0bfc*/ 	.short	0x010a
        /*0bfe*/ 	.byte	0x3f
	.zero		1


	//   ....[62]....
        /*0c00*/ 	.word	0x00028e50
        /*0c04*/ 	.word	0x00000002
        /*0c08*/ 	.word	0x00036840
        /*0c0c*/ 	.short	0x010a
        /*0c0e*/ 	.byte	0x3f
	.zero		1


	//   ....[63]....
        /*0c10*/ 	.word	0x00029160
        /*0c14*/ 	.word	0x00000002
        /*0c18*/ 	.word	0x00000060
        /*0c1c*/ 	.short	0x010a
        /*0c1e*/ 	.byte	0x3f
	.zero		1


	//   ....[64]....
        /*0c20*/ 	.word	0x00029610
        /*0c24*/ 	.word	0x00000003
        /*0c28*/ 	.word	0x00036860
        /*0c2c*/ 	.short	0x010a
        /*0c2e*/ 	.byte	0x3f
	.zero		1


	//   ....[65]....
        /*0c30*/ 	.word	0x0002a650
        /*0c34*/ 	.word	0x00000000
        /*0c38*/ 	.word	0x00036820
        /*0c3c*/ 	.short	0x010a
        /*0c3e*/ 	.byte	0x3f
	.zero		1


	//   ....[66]....
        /*0c40*/ 	.word	0x0002a820
        /*0c44*/ 	.word	0x00000006
        /*0c48*/ 	.word	0x00000000
        /*0c4c*/ 	.short	0x010a
        /*0c4e*/ 	.byte	0x3f
	.zero		1


	//   ....[67]....
        /*0c50*/ 	.word	0x0002a890
        /*0c54*/ 	.word	0x00000007
        /*0c58*/ 	.word	0x00000000
        /*0c5c*/ 	.short	0x010a
        /*0c5e*/ 	.byte	0x3f
	.zero		1


	//   ....[68]....
        /*0c60*/ 	.word	0x0002a900
        /*0c64*/ 	.word	0x00000004
        /*0c68*/ 	.word	0x00000000
        /*0c6c*/ 	.short	0x010a
        /*0c6e*/ 	.byte	0x3f
	.zero		1


	//   ....[69]....
        /*0c70*/ 	.word	0x0002a930
        /*0c74*/ 	.word	0x00000003
        /*0c78*/ 	.word	0x00000000
        /*0c7c*/ 	.short	0x010a
        /*0c7e*/ 	.byte	0x3f
	.zero		1


	//   ....[70]....
        /*0c80*/ 	.word	0x0002a990
        /*0c84*/ 	.word	0x00000062
        /*0c88*/ 	.word	0x00036890
        /*0c8c*/ 	.short	0x010a
        /*0c8e*/ 	.byte	0x3f
	.zero		1


	//   ....[71]....
        /*0c90*/ 	.word	0x0002a9e0
        /*0c94*/ 	.word	0x00000062
        /*0c98*/ 	.word	0x00036890
        /*0c9c*/ 	.short	0x010a
        /*0c9e*/ 	.byte	0x3f
	.zero		1


	//   ....[72]....
        /*0ca0*/ 	.word	0x0002aa30
        /*0ca4*/ 	.word	0x00000062
        /*0ca8*/ 	.word	0x00036890
        /*0cac*/ 	.short	0x010a
        /*0cae*/ 	.byte	0x3f
	.zero		1


	//   ....[73]....
        /*0cb0*/ 	.word	0x0002aa80
        /*0cb4*/ 	.word	0x00000062
        /*0cb8*/ 	.word	0x000368b0
        /*0cbc*/ 	.short	0x010a
        /*0cbe*/ 	.byte	0x3f
	.zero		1


	//   ....[74]....
        /*0cc0*/ 	.word	0x0002afd0
        /*0cc4*/ 	.word	0x00000012
        /*0cc8*/ 	.word	0x00036800
        /*0ccc*/ 	.short	0x010a
        /*0cce*/ 	.byte	0x3f
	.zero		1


	//   ....[75]....
        /*0cd0*/ 	.word	0x0002b520
        /*0cd4*/ 	.word	0x00000012
        /*0cd8*/ 	.word	0x00036800
        /*0cdc*/ 	.short	0x010a
        /*0cde*/ 	.byte	0x3f
	.zero		1


	//   ....[76]....
        /*0ce0*/ 	.word	0x0002b570
        /*0ce4*/ 	.word	0x00000006
        /*0ce8*/ 	.word	0x00036830
        /*0cec*/ 	.short	0x010a
        /*0cee*/ 	.byte	0x3f
	.zero		1


	//   ....[77]....
        /*0cf0*/ 	.word	0x0002b5c0
        /*0cf4*/ 	.word	0x0000000d
        /*0cf8*/ 	.word	0x00036830
        /*0cfc*/ 	.short	0x010a
        /*0cfe*/ 	.byte	0x3f
	.zero		1


	//   ....[78]....
        /*0d00*/ 	.word	0x0002b610
        /*0d04*/ 	.word	0x0000000b
        /*0d08*/ 	.word	0x00036850
        /*0d0c*/ 	.short	0x010a
        /*0d0e*/ 	.byte	0x3f
	.zero		1


	//   ....[79]....
        /*0d10*/ 	.word	0x0002b660
        /*0d14*/ 	.word	0x00000004
        /*0d18*/ 	.word	0x00036830
        /*0d1c*/ 	.short	0x010a
        /*0d1e*/ 	.byte	0x3f
	.zero		1


	//   ....[80]....
        /*0d20*/ 	.word	0x0002b6b0
        /*0d24*/ 	.word	0x0000000b
        /*0d28*/ 	.word	0x00036850
        /*0d2c*/ 	.short	0x010a
        /*0d2e*/ 	.byte	0x3f
	.zero		1


	//   ....[81]....
        /*0d30*/ 	.word	0x0002b700
        /*0d34*/ 	.word	0x0000000b
        /*0d38*/ 	.word	0x00036850
        /*0d3c*/ 	.short	0x010a
        /*0d3e*/ 	.byte	0x3f
	.zero		1


	//   ....[82]....
        /*0d40*/ 	.word	0x0002b8a0
        /*0d44*/ 	.word	0x00000009
        /*0d48*/ 	.word	0x00036820
        /*0d4c*/ 	.short	0x010a
        /*0d4e*/ 	.byte	0x3f
	.zero		1


	//   ....[83]....
        /*0d50*/ 	.word	0x0002b8f0
        /*0d54*/ 	.word	0x00000005
        /*0d58*/ 	.word	0x000368a0
        /*0d5c*/ 	.short	0x010a
        /*0d5e*/ 	.byte	0x3f
	.zero		1


	//   ....[84]....
        /*0d60*/ 	.word	0x0002b940
        /*0d64*/ 	.word	0x00000005
        /*0d68*/ 	.word	0x000368c0
        /*0d6c*/ 	.short	0x010a
        /*0d6e*/ 	.byte	0x3f
	.zero		1


	//   ....[85]....
        /*0d70*/ 	.word	0x0002b990
        /*0d74*/ 	.word	0x00000006
        /*0d78*/ 	.word	0x000368a0
        /*0d7c*/ 	.short	0x010a
        /*0d7e*/ 	.byte	0x3f
	.zero		1


	//   ....[86]....
        /*0d80*/ 	.word	0x0002b9e0
        /*0d84*/ 	.word	0x00000006
        /*0d88*/ 	.word	0x000368c0
        /*0d8c*/ 	.short	0x010a
        /*0d8e*/ 	.byte	0x3f
	.zero		1


	//   ....[87]....
        /*0d90*/ 	.word	0x0002bb80
        /*0d94*/ 	.word	0x00000007
        /*0d98*/ 	.word	0x00036840
        /*0d9c*/ 	.short	0x010a
        /*0d9e*/ 	.byte	0x3f
	.zero		1


	//   ....[88]....
        /*0da0*/ 	.word	0x0002bc00
        /*0da4*/ 	.word	0x00000003
        /*0da8*/ 	.word	0x00036820
        /*0dac*/ 	.short	0x010a
        /*0dae*/ 	.byte	0x3f
	.zero		1


	//   ....[89]....
        /*0db0*/ 	.word	0x0002bc50
        /*0db4*/ 	.word	0x00000007
        /*0db8*/ 	.word	0x00036840
        /*0dbc*/ 	.short	0x010a
        /*0dbe*/ 	.byte	0x3f
	.zero		1


	//   ....[90]....
        /*0dc0*/ 	.word	0x0002bca0
        /*0dc4*/ 	.word	0x00000008
        /*0dc8*/ 	.word	0x00000060
        /*0dcc*/ 	.short	0x010a
        /*0dce*/ 	.byte	0x3f
	.zero		1


	//   ....[91]....
        /*0dd0*/ 	.word	0x0002bcf0
        /*0dd4*/ 	.word	0x00000002
        /*0dd8*/ 	.word	0x00036840
        /*0ddc*/ 	.short	0x010a
        /*0dde*/ 	.byte	0x3f
	.zero		1


	//   ....[92]....
        /*0de0*/ 	.word	0x0002bd40
        /*0de4*/ 	.word	0x00000003
        /*0de8*/ 	.word	0x00000060
        /*0dec*/ 	.short	0x010a
        /*0dee*/ 	.byte	0x3f
	.zero		1


	//   ....[93]....
        /*0df0*/ 	.word	0x0002bd90
        /*0df4*/ 	.word	0x00000002
        /*0df8*/ 	.word	0x00036840
        /*0dfc*/ 	.short	0x010a
        /*0dfe*/ 	.byte	0x3f
	.zero		1


	//   ....[94]....
        /*0e00*/ 	.word	0x0002bde0
        /*0e04*/ 	.word	0x00000002
        /*0e08*/ 	.word	0x00000060
        /*0e0c*/ 	.short	0x010a
        /*0e0e*/ 	.byte	0x3f
	.zero		1


	//   ....[95]....
        /*0e10*/ 	.word	0x0002be30
        /*0e14*/ 	.word	0x00000003
        /*0e18*/ 	.word	0x00036860
        /*0e1c*/ 	.short	0x010a
        /*0e1e*/ 	.byte	0x3f
	.zero		1


	//   ....[96]....
        /*0e20*/ 	.word	0x0002c7f0
        /*0e24*/ 	.word	0x00000000
        /*0e28*/ 	.word	0x00036820
        /*0e2c*/ 	.short	0x010a
        /*0e2e*/ 	.byte	0x3f
	.zero		1


	//   ....[97]....
        /*0e30*/ 	.word	0x0002c990
        /*0e34*/ 	.word	0x00000006
        /*0e38*/ 	.word	0x00000000
        /*0e3c*/ 	.short	0x010a
        /*0e3e*/ 	.byte	0x3f
	.zero		1


	//   ....[98]....
        /*0e40*/ 	.word	0x0002c9e0
        /*0e44*/ 	.word	0x00000007
        /*0e48*/ 	.word	0x00000000
        /*0e4c*/ 	.short	0x010a
        /*0e4e*/ 	.byte	0x3f
	.zero		1


	//   ....[99]....
        /*0e50*/ 	.word	0x0002ca30
        /*0e54*/ 	.word	0x00000004
        /*0e58*/ 	.word	0x00000000
        /*0e5c*/ 	.short	0x010a
        /*0e5e*/ 	.byte	0x3f
	.zero		1


	//----- nvinfo : EIATTR_NUM_MBARRIERS
	.align		4
.L_363:
        /*0e60*/ 	.byte	0x03, 0x38
        /*0e62*/ 	.short	0x0016


	//----- nvinfo : EIATTR_EXIT_INSTR_OFFSETS
	.align		4
        /*0e64*/ 	.byte	0x04, 0x1c
        /*0e66*/ 	.short	(.L_365 - .L_364)


	//   ....[0]....
.L_364:
        /*0e68*/ 	.word	0x0002a980


	//----- nvinfo : EIATTR_MAX_THREADS
	.align		4
.L_365:
        /*0e6c*/ 	.byte	0x04, 0x05
        /*0e6e*/ 	.short	(.L_367 - .L_366)
.L_366:
        /*0e70*/ 	.word	0x00000180
        /*0e74*/ 	.word	0x00000001
        /*0e78*/ 	.word	0x00000001


	//----- nvinfo : EIATTR_CRS_STACK_SIZE
	.align		4
.L_367:
        /*0e7c*/ 	.byte	0x04, 0x1e
        /*0e7e*/ 	.short	(.L_369 - .L_368)
.L_368:
        /*0e80*/ 	.word	0x00000000


	//----- nvinfo : EIATTR_CBANK_PARAM_SIZE
	.align		4
.L_369:
        /*0e84*/ 	.byte	0x03, 0x19
        /*0e86*/ 	.short	0x0a70


	//----- nvinfo : EIATTR_PARAM_CBANK
	.align		4
        /*0e88*/ 	.byte	0x04, 0x0a
        /*0e8a*/ 	.short	(.L_371 - .L_370)
	.align		4
.L_370:
        /*0e8c*/ 	.word	index@(.nv.constant0._ZN7cutlass13device_kernelIN5flash11enable_sm90INS1_16FlashAttnFwdSm90INS1_25CollectiveMainloopFwdSm90ILi2EN4cute5tupleIJNS5_1CILi1EEES8_S8_EEENS6_IJNS7_ILi128EEENS7_ILi112EEENS7_ILi192EEEEEELi192ENS_6half_tEfNS_4arch4Sm90ELb1ELb0ELb0ELb1ELb0ELb1ELb0ELb1ELb1ELb0ELb0ELb0EEENS1_21CollectiveEpilogueFwdINS6_IJSA_SC_SB_EEES9_SE_SG_Li256ELb1ELb0ELb0ELb0EEENS1_36VarlenDynamicPersistentTileSchedulerILi128ELi112ELi256ELi32ELb0ELb0ELb1ELb1ELb1ELb1EEEEEEEEEvNT_6ParamsE)
        /*0e90*/ 	.short	0x0210
        /*0e92*/ 	.short	0x0a70


	//----- nvinfo : EIATTR_SW_WAR
	.align		4
.L_371:
        /*0e94*/ 	.byte	0x04, 0x36
        /*0e96*/ 	.short	(.L_373 - .L_372)
.L_372:
        /*0e98*/ 	.word	0x00000008
.L_373:


//--------------------- .nv.callgraph             --------------------------
	.section	.nv.callgraph,"",@"SHT_CUDA_CALLGRAPH"
	.align	4
	.sectionentsize	8
	.align		4
        /*0000*/ 	.word	0x00000000
	.align		4
        /*0004*/ 	.word	0xffffffff
	.align		4
        /*0008*/ 	.word	index@(_ZN7cutlass13device_kernelIN5flash11enable_sm90INS1_16FlashAttnFwdSm90INS1_25CollectiveMainloopFwdSm90ILi2EN4cute5tupleIJNS5_1CILi1EEES8_S8_EEENS6_IJNS7_ILi128EEENS7_ILi112EEENS7_ILi192EEEEEELi192ENS_6half_tEfNS_4arch4Sm90ELb0ELb0ELb0ELb0ELb0ELb0ELb0ELb1ELb1ELb0ELb0ELb0EEENS1_21CollectiveEpilogueFwdINS6_IJSA_SC_SB_EEES9_SE_SG_Li256ELb0ELb0ELb0ELb0EEENS1_29StaticPersistentTileSchedulerILb0EEEEEEEEEvNT_6ParamsE)
	.align		4
        /*000c*/ 	.word	index@(__assertfail)
	.align		4
        /*0010*/ 	.word	index@(_ZN7cutlass13device_kernelIN5flash11enable_sm90INS1_16FlashAttnFwdSm90INS1_25CollectiveMainloopFwdSm90ILi2EN4cute5tupleIJNS5_1CILi2EEENS7_ILi1EEES9_EEENS6_IJNS7_ILi128EEENS7_ILi112EEENS7_ILi192EEEEEELi192ENS_6half_tEfNS_4arch4Sm90ELb0ELb0ELb0ELb0ELb0ELb0ELb0ELb1ELb1ELb0ELb0ELb0EEENS1_21CollectiveEpilogueFwdINS6_IJSB_SD_SC_EEESA_SF_SH_Li256ELb0ELb0ELb0ELb0EEENS1_29StaticPersistentTileSchedulerILb0EEEEEEEEEvNT_6ParamsE)
	.align		4
        /*0014*/ 	.word	index@(__assertfail)
	.align		4
        /*0018*/ 	.word	index@(_ZN7cutlass13device_kernelIN5flash11enable_sm90INS1_16FlashAttnFwdSm90INS1_25CollectiveMainloopFwdSm90ILi2EN4cute5tupleIJNS5_1CILi1EEES8_S8_EEENS6_IJNS7_ILi128EEENS7_ILi112EEENS7_ILi192EEEEEELi192ENS_6half_tEfNS_4arch4Sm90ELb0ELb0ELb0ELb1ELb0ELb0ELb0ELb1ELb1ELb0ELb0ELb0EEENS1_21CollectiveEpilogueFwdINS6_IJSA_SC_SB_EEES9_SE_SG_Li256ELb1ELb0ELb0ELb0EEENS1_36VarlenDynamicPersistentTileSchedulerILi128ELi112ELi256ELi32ELb0ELb0ELb1ELb0ELb1ELb1EEEEEEEEEvNT_6ParamsE)
	.align		4
        /*001c*/ 	.word	index@(__assertfail)
	.align		4
        /*0020*/ 	.word	index@(_ZN7cutlass13device_kernelIN5flash11enable_sm90INS1_16FlashAttnFwdSm90INS1_25CollectiveMainloopFwdSm90ILi2EN4cute5tupleIJNS5_1CILi1EEES8_S8_EEENS6_IJNS7_ILi128EEENS7_ILi112EEENS7_ILi192EEEEEELi192ENS_6half_tEfNS_4arch4Sm90ELb0ELb0ELb0ELb1ELb0ELb1ELb0ELb1ELb1ELb0ELb0ELb0EEENS1_21CollectiveEpilogueFwdINS6_IJSA_SC_SB_EEES9_SE_SG_Li256ELb1ELb0ELb0ELb0EEENS1_36VarlenDynamicPersistentTileSchedulerILi128ELi112ELi256ELi32ELb0ELb0ELb1ELb0ELb1ELb1EEEEEEEEEvNT_6ParamsE)
	.align		4
        /*0024*/ 	.word	index@(__assertfail)
	.align		4
        /*0028*/ 	.word	index@(_ZN7cutlass13device_kernelIN5flash11enable_sm90INS1_16FlashAttnFwdSm90INS1_25CollectiveMainloopFwdSm90ILi2EN4cute5tupleIJNS5_1CILi1EEES8_S8_EEENS6_IJNS7_ILi128EEENS7_ILi96EEENS7_ILi192EEEEEELi192ENS_6half_tEfNS_4arch4Sm90ELb0ELb1ELb0ELb0ELb0ELb0ELb0ELb1ELb1ELb0ELb0ELb0EEENS1_21CollectiveEpilogueFwdINS6_IJSA_SC_SB_EEES9_SE_SG_Li256ELb0ELb0ELb0ELb0EEENS1_30DynamicPersistentTileSchedulerILi256ELi32ELb0ELb0ELb1EEEEEEEEEvNT_6ParamsE)
	.align		4
        /*002c*/ 	.word	index@(__assertfail)
	.align		4
        /*0030*/ 	.word	index@(_ZN7cutlass13device_kernelIN5flash11enable_sm90INS1_16FlashAttnFwdSm90INS1_25CollectiveMainloopFwdSm90ILi2EN4cute5tupleIJNS5_1CILi1EEES8_S8_EEENS6_IJNS7_ILi128EEENS7_ILi96EEENS7_ILi192EEEEEELi192ENS_6half_tEfNS_4arch4Sm90ELb0ELb1ELb0ELb1ELb0ELb0ELb0ELb1ELb1ELb0ELb0ELb0EEENS1_21CollectiveEpilogueFwdINS6_IJSA_SC_SB_EEES9_SE_SG_Li256ELb1ELb0ELb0ELb0EEENS1_36VarlenDynamicPersistentTileSchedulerILi128ELi96ELi256ELi32ELb0ELb0ELb1ELb1ELb0ELb1EEEEEEEEEvNT_6ParamsE)
	.align		4
        /*0034*/ 	.word	index@(__assertfail)
	.align		4
        /*0038*/ 	.word	index@(_ZN7cutlass13device_kernelIN5flash11enable_sm90INS1_16FlashAttnFwdSm90INS1_25CollectiveMainloopFwdSm90ILi2EN4cute5tupleIJNS5_1CILi1EEES8_S8_EEENS6_IJNS7_ILi128EEENS7_ILi96EEENS7_ILi192EEEEEELi192ENS_6half_tEfNS_4arch4Sm90ELb0ELb1ELb0ELb1ELb0ELb1ELb0ELb1ELb1ELb0ELb0ELb0EEENS1_21CollectiveEpilogueFwdINS6_IJSA_SC_SB_EEES9_SE_SG_Li256ELb1ELb0ELb0ELb0EEENS1_36VarlenDynamicPersistentTileSchedulerILi128ELi96ELi256ELi32ELb0ELb0ELb1ELb1ELb0ELb1EEEEEEEEEvNT_6ParamsE)
	.align		4
        /*003c*/ 	.word	index@(__assertfail)
	.align		4
        /*0040*/ 	.word	index@(_ZN7cutlass13device_kernelIN5flash11enable_sm90INS1_16FlashAttnFwdSm90INS1_25CollectiveMainloopFwdSm90ILi2EN4cute5tupleIJNS5_1CILi1EEES8_S8_EEENS6_IJNS7_ILi128EEENS7_ILi112EEENS7_ILi192EEEEEELi192ENS_6half_tEfNS_4arch4Sm90ELb1ELb0ELb0ELb0ELb0ELb0ELb0ELb1ELb1ELb0ELb0ELb0EEENS1_21CollectiveEpilogueFwdINS6_IJSA_SC_SB_EEES9_SE_SG_Li256ELb0ELb0ELb0ELb0EEENS1_30DynamicPersistentTileSchedulerILi256ELi32ELb0ELb0ELb1EEEEEEEEEvNT_6ParamsE)
	.align		4
        /*0044*/ 	.word	index@(__assertfail)
	.align		4
        /*0048*/ 	.word	index@(_ZN7cutlass13device_kernelIN5flash11enable_sm90INS1_16FlashAttnFwdSm90INS1_25CollectiveMainloopFwdSm90ILi2EN4cute5tupleIJNS5_1CILi1EEES8_S8_EEENS6_IJNS7_ILi128EEENS7_ILi112EEENS7_ILi192EEEEEELi192ENS_6half_tEfNS_4arch4Sm90ELb1ELb0ELb0ELb1ELb0ELb0ELb0ELb1ELb1ELb0ELb0ELb0EEENS1_21CollectiveEpilogueFwdINS6_IJSA_SC_SB_EEES9_SE_SG_Li256ELb1ELb0ELb0ELb0EEENS1_36VarlenDynamicPersistentTileSchedulerILi128ELi112ELi256ELi32ELb0ELb0ELb1ELb1ELb1ELb1EEEEEEEEEvNT_6ParamsE)
	.align		4
        /*004c*/ 	.word	index@(__assertfail)
	.align		4
        /*0050*/ 	.word	index@(_ZN7cutlass13device_kernelIN5flash11enable_sm90INS1_16FlashAttnFwdSm90INS1_25CollectiveMainloopFwdSm90ILi2EN4cute5tupleIJNS5_1CILi1EEES8_S8_EEENS6_IJNS7_ILi128EEENS7_ILi112EEENS7_ILi192EEEEEELi192ENS_6half_tEfNS_4arch4Sm90ELb1ELb0ELb0ELb1ELb0ELb1ELb0ELb1ELb1ELb0ELb0ELb0EEENS1_21CollectiveEpilogueFwdINS6_IJSA_SC_SB_EEES9_SE_SG_Li256ELb1ELb0ELb0ELb0EEENS1_36VarlenDynamicPersistentTileSchedulerILi128ELi112ELi256ELi32ELb0ELb0ELb1ELb1ELb1ELb1EEEEEEEEEvNT_6ParamsE)
	.align		4
        /*0054*/ 	.word	index@(__assertfail)
	.align		4
        /*0058*/ 	.word	0x00000000
	.align		4
        /*005c*/ 	.word	0xfffffffe
	.align		4
        /*0060*/ 	.word	0x00000000
	.align		4
        /*0064*/ 	.word	0xfffffffd
	.align		4
        /*0068*/ 	.word	0x00000000
	.align		4
        /*006c*/ 	.word	0xfffffffc


//--------------------- .nv.constant4             --------------------------
	.section	.nv.constant4,"a",@progbits
	.align	8
	.align		8
.nv.constant4:
        /*0000*/ 	.dword	__assertfail
	.align		8
        /*0008*/ 	.dword	__unnamed_1
	.align		8
        /*0010*/ 	.dword	__unnamed_2
	.align		8
        /*0018*/ 	.dword	__unnamed_3
	.align		8
        /*0020*/ 	.dword	__unnamed_4
	.align		8
        /*0028*/ 	.dword	__unnamed_5
	.align		8
        /*0030*/ 	.dword	__unnamed_6
	.align		8
        /*0038*/ 	.dword	__unnamed_7
	.align		8
        /*0040*/ 	.dword	__unnamed_8
	.align		8
        /*0048*/ 	.dword	__unnamed_9
	.align		8
        /*0050*/ 	.dword	_ZN66_INTERNAL_37122d08_30_flash_fwd_hdim192_fp16_sm90_cu_4022bc09_31664cuda3std3__45__cpo5beginE
	.align		8
        /*0058*/ 	.dword	_ZN66_INTERNAL_37122d08_30_flash_fwd_hdim192_fp16_sm90_cu_4022bc09_31664cuda3std3__45__cpo3endE
	.align		8
        /*0060*/ 	.dword	_ZN66_INTERNAL_37122d08_30_flash_fwd_hdim192_fp16_sm90_cu_4022bc09_31664cuda3std3__45__cpo6cbeginE
	.align		8
        /*0068*/ 	.dword	_ZN66_INTERNAL_37122d08_30_flash_fwd_hdim192_fp16_sm90_cu_4022bc09_31664cuda3std3__45__cpo4cendE
	.align		8
        /*0070*/ 	.dword	_ZN66_INTERNAL_37122d08_30_flash_fwd_hdim192_fp16_sm90_cu_4022bc09_31664cuda3std3__468_GLOBAL__N__37122d08_30_flash_fwd_hdim192_fp16_sm90_cu_4022bc09_31666ignoreE
	.align		8
        /*0078*/ 	.dword	_ZN66_INTERNAL_37122d08_30_flash_fwd_hdim192_fp16_sm90_cu_4022bc09_31664cuda3std3__419piecewise_constructE
	.align		8
        /*0080*/ 	.dword	_ZN66_INTERNAL_37122d08_30_flash_fwd_hdim192_fp16_sm90_cu_4022bc09_31664cuda3std3__48in_placeE
	.align		8
        /*0088*/ 	.dword	_ZN66_INTERNAL_37122d08_30_flash_fwd_hdim192_fp16_sm90_cu_4022bc09_31664cuda3std6ranges3__45__cpo4swapE
	.align		8
        /*0090*/ 	.dword	_ZN66_INTERNAL_37122d08_30_flash_fwd_hdim192_fp16_sm90_cu_4022bc09_31664cuda3std6ranges3__45__cpo9iter_moveE
	.align		8
        /*0098*/ 	.dword	_ZN66_INTERNAL_37122d08_30_flash_fwd_hdim192_fp16_sm90_cu_4022bc09_31664cute7productE
	.align		8
        /*00a0*/ 	.dword	_ZN66_INTERNAL_37122d08_30_flash_fwd_hdim192_fp16_sm90_cu_4022bc09_31664cute1_E
	.align		8
        /*00a8*/ 	.dword	$str$23
	.align		8
        /*00b0*/ 	.dword	$str$24


//--------------------- .text._ZN7cutlass13device_kernelIN5flash11enable_sm90INS1_16FlashAttnFwdSm90INS1_25CollectiveMainloopFwdSm90ILi2EN4cute5tupleIJNS5_1CILi1EEES8_S8_EEENS6_IJNS7_ILi128EEENS7_ILi112EEENS7_ILi192EEEEEELi192ENS_6half_tEfNS_4arch4Sm90ELb0ELb0ELb0ELb0ELb0ELb0ELb0ELb1ELb1ELb0ELb0ELb0EEENS1_21CollectiveEpilogueFwdINS6_IJSA_SC_SB_EEES9_SE_SG_Li256ELb0ELb0ELb0ELb0EEENS1_29StaticPersistentTileSchedulerILb0EEEEEEEEEvNT_6ParamsE --------------------------
	.section	.text._ZN7cutlass13device_kernelIN5flash11enable_sm90INS1_16FlashAttnFwdSm90INS1_25CollectiveMainloopFwdSm90ILi2EN4cute5tupleIJNS5_1CILi1EEES8_S8_EEENS6_IJNS7_ILi128EEENS7_ILi112EEENS7_ILi192EEEEEELi192ENS_6half_tEfNS_4arch4Sm90ELb0ELb0ELb0ELb0ELb0ELb0ELb0ELb1ELb1ELb0ELb0ELb0EEENS1_21CollectiveEpilogueFwdINS6_IJSA_SC_SB_EEES9_SE_SG_Li256ELb0ELb0ELb0ELb0EEENS1_29StaticPersistentTileSchedulerILb0EEEEEEEEEvNT_6ParamsE,"ax",@progbits
	.align	128
.text._ZN7cutlass13device_kernelIN5flash11enable_sm90INS1_16FlashAttnFwdSm90INS1_25CollectiveMainloopFwdSm90ILi2EN4cute5tupleIJNS5_1CILi1EEES8_S8_EEENS6_IJNS7_ILi128EEENS7_ILi112EEENS7_ILi192EEEEEELi192ENS_6half_tEfNS_4arch4Sm90ELb0ELb0ELb0ELb0ELb0ELb0ELb0ELb1ELb1ELb0ELb0ELb0EEENS1_21CollectiveEpilogueFwdINS6_IJSA_SC_SB_EEES9_SE_SG_Li256ELb0ELb0ELb0ELb0EEENS1_29StaticPersistentTileSchedulerILb0EEEEEEEEEvNT_6ParamsE:
        .type           _ZN7cutlass13device_kernelIN5flash11enable_sm90INS1_16FlashAttnFwdSm90INS1_25CollectiveMainloopFwdSm90ILi2EN4cute5tupleIJNS5_1CILi1EEES8_S8_EEENS6_IJNS7_ILi128EEENS7_ILi112EEENS7_ILi192EEEEEELi192ENS_6half_tEfNS_4arch4Sm90ELb0ELb0ELb0ELb0ELb0ELb0ELb0ELb1ELb1ELb0ELb0ELb0EEENS1_21CollectiveEpilogueFwdINS6_IJSA_SC_SB_EEES9_SE_SG_Li256ELb0ELb0ELb0ELb0EEENS1_29StaticPersistentTileSchedulerILb0EEEEEEEEEvNT_6ParamsE,@function
        .size           _ZN7cutlass13device_kernelIN5flash11enable_sm90INS1_16FlashAttnFwdSm90INS1_25CollectiveMainloopFwdSm90ILi2EN4cute5tupleIJNS5_1CILi1EEES8_S8_EEENS6_IJNS7_ILi128EEENS7_ILi112EEENS7_ILi192EEEEEELi192ENS_6half_tEfNS_4arch4Sm90ELb0ELb0ELb0ELb0ELb0ELb0ELb0ELb1ELb1ELb0ELb0ELb0EEENS1_21CollectiveEpilogueFwdINS6_IJSA_SC_SB_EEES9_SE_SG_Li256ELb0ELb0ELb0ELb0EEENS1_29StaticPersistentTileSchedulerILb0EEEEEEEEEvNT_6ParamsE,(.L_x_2655 - _ZN7cutlass13device_kernelIN5flash11enable_sm90INS1_16FlashAttnFwdSm90INS1_25CollectiveMainloopFwdSm90ILi2EN4cute5tupleIJNS5_1CILi1EEES8_S8_EEENS6_IJNS7_ILi128EEENS7_ILi112EEENS7_ILi192EEEEEELi192ENS_6half_tEfNS_4arch4Sm90ELb0ELb0ELb0ELb0ELb0ELb0ELb0ELb1ELb1ELb0ELb0ELb0EEENS1_21CollectiveEpilogueFwdINS6_IJSA_SC_SB_EEES9_SE_SG_Li256ELb0ELb0ELb0ELb0EEENS1_29StaticPersistentTileSchedulerILb0EEEEEEEEEvNT_6ParamsE)
        .other          _ZN7cutlass13device_kernelIN5flash11enable_sm90INS1_16FlashAttnFwdSm90INS1_25CollectiveMainloopFwdSm90ILi2EN4cute5tupleIJNS5_1CILi1EEES8_S8_EEENS6_IJNS7_ILi128EEENS7_ILi112EEENS7_ILi192EEEEEELi192ENS_6half_tEfNS_4arch4Sm90ELb0ELb0ELb0ELb0ELb0ELb0ELb0ELb1ELb1ELb0ELb0ELb0EEENS1_21CollectiveEpilogueFwdINS6_IJSA_SC_SB_EEES9_SE_SG_Li256ELb0ELb0ELb0ELb0EEENS1_29StaticPersistentTileSchedulerILb0EEEEEEEEEvNT_6ParamsE,@"STO_CUDA_ENTRY STV_DEFAULT"
_ZN7cutlass13device_kernelIN5flash11enable_sm90INS1_16FlashAttnFwdSm90INS1_25CollectiveMainloopFwdSm90ILi2EN4cute5tupleIJNS5_1CILi1EEES8_S8_EEENS6_IJNS7_ILi128EEENS7_ILi112EEENS7_ILi192EEEEEELi192ENS_6half_tEfNS_4arch4Sm90ELb0ELb0ELb0ELb0ELb0ELb0ELb0ELb1ELb1ELb0ELb0ELb0EEENS1_21CollectiveEpilogueFwdINS6_IJSA_SC_SB_EEES9_SE_SG_Li256ELb0ELb0ELb0ELb0EEENS1_29StaticPersistentTileSchedulerILb0EEEEEEEEEvNT_6ParamsE:
[----:B------:R-:W1:Y:S02]  /*0000*/  LDC R1, c[0x0][0x28] ;  /* 0x00000a00ff017b82 */ /* 0x000e640000000800 */
[----:B-1----:R-:W-:Y:S01]  /*0010*/  VIADD R1, R1, 0xffffffe0 ;  /* 0xffffffe001017836 */ /* 0x002fe20000000000 */
[----:B------:R-:W1:Y:S01]  /*0020*/  S2R R4, SR_TID.X ;  /* 0x0000000000047919 */ /* 0x000e620000002100 */
[----:B------:R-:W-:Y:S01]  /*0030*/  ELECT P0, URZ, PT ;  /* 0x00000000003f782f */ /* 0x000fe20003800000 */
[----:B------:R-:W-:Y:S01]  /*0040*/  BSSY B0, `(.L_x_0) ;  /* 0x0000014000007945 */ /* 0x000fe20003800000 */
[----:B-1----:R-:W-:-:S05]  /*0050*/  SHF.R.U32.HI R0, RZ, 0x5, R4 ;  /* 0x00000005ff007819 */ /* 0x002fca0000011604 */
[----:B------:R-:W1:Y:S02]  /*0060*/  SHFL.IDX PT, R2, R0, RZ, 0x1f ;  /* 0x00001fff00027589 */ /* 0x000e6400000e0000 */
[----:B-1----:R-:W-:Y:S02]  /*0070*/  ISETP.EQ.AND P0, PT, R2, RZ, P0 ;  /* 0x000000ff0200720c */ /* 0x002fe40000702270 */
[----:B------:R-:W-:-:S11]  /*0080*/  SHF.R.U32.HI R2, RZ, 0x7, R4 ;  /* 0x00000007ff027819 */ /* 0x000fd60000011604 */
[----:B------:R-:W-:Y:S05]  /*0090*/  @!P0 BRA `(.L_x_1) ;  /* 0x0000000000388947 */ /* 0x000fea0003800000 */
[----:B------:R-:W-:Y:S02]  /*00a0*/  ULDC.64 UR4, c[0x0][0x198] ;  /* 0x0000660000047ab9 */ /* 0x000fe40000000a00 */
[----:B------:R-:W-:Y:S02]  /*00b0*/  UIADD3 UR6, UP0, UR4, 0x270, URZ ;  /* 0x0000027004067890 */ /* 0x000fe4000ff1e03f */
[----:B------:R-:W-:Y:S02]  /*00c0*/  UIADD3 UR8, UP1, UR4, 0x370, URZ ;  /* 0x0000037004087890 */ /* 0x000fe4000ff3e03f */
[----:B------:R-:W-:Y:S02]  /*00d0*/  UIADD3 UR10, UP2, UR4, 0x470, URZ ;  /* 0x00000470040a7890 */ /* 0x000fe4000ff5e03f */
[----:B------:R-:W-:Y:S02]  /*00e0*/  UIADD3 UR4, UP3, UR4, 0x9f0, URZ ;  /* 0x000009f004047890 */ /* 0x000fe4000ff7e03f */
[----:B------:R-:W-:-:S02]  /*00f0*/  UIADD3.X UR7, URZ, UR5, URZ, UP0, !UPT ;  /* 0x000000053f077290 */ /* 0x000fc400087fe43f */
[----:B------:R-:W-:Y:S02]  /*0100*/  UIADD3.X UR9, URZ, UR5, URZ, UP1, !UPT ;  /* 0x000000053f097290 */ /* 0x000fe40008ffe43f */
[----:B------:R-:W-:Y:S02]  /*0110*/  UIADD3.X UR11, URZ, UR5, URZ, UP2, !UPT ;  /* 0x000000053f0b7290 */ /* 0x000fe400097fe43f */
[----:B------:R-:W-:-:S03]  /*0120*/  UIADD3.X UR5, URZ, UR5, URZ, UP3, !UPT ;  /* 0x000000053f057290 */ /* 0x000fc60009ffe43f */
[----:B------:R1:W-:Y:S02]  /*0130*/  UTMACCTL.PF [UR6] ;  /* 0x00000000060079b9 */ /* 0x0003e40008040000 */
[----:B------:R1:W-:Y:S02]  /*0140*/  UTMACCTL.PF [UR8] ;  /* 0x00000000080079b9 */ /* 0x0003e40008040000 */
[----:B------:R1:W-:Y:S02]  /*0150*/  UTMACCTL.PF [UR10] ;  /* 0x000000000a0079b9 */ /* 0x0003e40008040000 */
[----:B------:R1:W-:Y:S02]  /*0160*/  UTMACCTL.PF [UR4] ;  /* 0x00000000040079b9 */ /* 0x0003e40008040000 */
[----:B-1----:R-:W-:Y:S01]  /*0170*/  NOP ;  /* 0x0000000000007918 */ /* 0x002fe20000000000 */
.L_x_1:
[----:B------:R-:W-:Y:S05]  /*0180*/  BSYNC B0 ;  /* 0x0000000000007941 */ /* 0x000fea0003800000 */
.L_x_0:
[----:B------:R-:W-:Y:S01]  /*0190*/  VOTEU.ANY UP0, P0 ;  /* 0x00000000003f7886 */ /* 0x000fe20000000100 */
[----:B------:R-:W1:Y:S01]  /*01a0*/  SHFL.IDX PT, R2, R2, RZ, 0x1f ;  /* 0x00001fff02027589 */ /* 0x000e6200000e0000 */
[----:B------:R-:W-:Y:S01]  /*01b0*/  UMOV UR4, 0x1 ;  /* 0x0000000100047882 */ /* 0x000fe20000000000 */
[----:B------:R-:W-:Y:S01]  /*01c0*/  VOTEU.ANY UP1, P0 ;  /* 0x00000000003f7886 */ /* 0x000fe20000020100 */
[----:B------:R-:W-:Y:S01]  /*01d0*/  VOTEU.ANY UP2, P0 ;  /* 0x00000000003f7886 */ /* 0x000fe20000040100 */
[----:B------:R-:W2:Y:S01]  /*01e0*/  @UP0 S2UR UR7, SR_CgaCtaId ;  /* 0x00000000000709c3 */ /* 0x000ea20000008800 */
[----:B------:R-:W3:Y:S01]  /*01f0*/  SHFL.IDX PT, R3, R0, RZ, 0x1f ;  /* 0x00001fff00037589 */ /* 0x000ee200000e0000 */
[----:B------:R-:W-:Y:S01]  /*0200*/  @UP0 UMOV UR6, 0x400 ;  /* 0x0000040000060882 */ /* 0x000fe20000000000 */
[----:B------:R-:W-:-:S04]  /*0210*/  @UP0 UIADD3 UR4, -UR4, 0x100000, URZ ;  /* 0x0010000004040890 */ /* 0x000fc8000fffe13f */
[----:B------:R-:W-:Y:S02]  /*0220*/  @UP0 USHF.L.U32 UR5, UR4, 0xb, URZ ;  /* 0x0000000b04050899 */ /* 0x000fe4000800063f */
[----:B------:R-:W-:Y:S01]  /*0230*/  @UP0 USHF.L.U32 UR4, UR4, 0x1, URZ ;  /* 0x0000000104040899 */ /* 0x000fe2000800063f */
[----:B-1----:R-:W-:Y:S01]  /*0240*/  R2UR UR8, R2 ;  /* 0x00000000020872ca */ /* 0x002fe200000e0000 */
[----:B--2---:R-:W-:Y:S01]  /*0250*/  @UP0 ULEA UR6, UR7, UR6, 0x18 ;  /* 0x0000000607060291 */ /* 0x004fe2000f8ec03f */
[----:B---3--:R-:W-:-:S11]  /*0260*/  ISETP.NE.AND P1, PT, R3, RZ, PT ;  /* 0x000000ff0300720c */ /* 0x008fd60003f25270 */
[----:B------:R-:W-:Y:S01]  /*0270*/  UISETP.NE.AND UP0, UPT, UR8, URZ, UPT ;  /* 0x0000003f0800728c */ /* 0x000fe2000bf05270 */
[----:B------:R-:W1:Y:S02]  /*0280*/  FENCE.VIEW.ASYNC.S ;  /* 0x00000000000073c6 */ /* 0x000e640000000000 */
[----:B-1----:R1:W2:Y:S01]  /*0290*/  @UP1 SYNCS.EXCH.64 URZ, [UR6+0x36800], UR4 ;  /* 0x03680004063f15b2 */ /* 0x0022a20008000100 */
[----:B------:R1:W3:Y:S01]  /*02a0*/  @UP2 SYNCS.EXCH.64 URZ, [UR6+0x36820], UR4 ;  /* 0x03682004063f25b2 */ /* 0x0002e20008000100 */
[----:B------:R-:W-:Y:S06]  /*02b0*/  @P1 BRA `(.L_x_2) ;  /* 0x0000000000481947 */ /* 0x000fec0003800000 */
[----:B-1----:R-:W1:Y:S01]  /*02c0*/  S2UR UR5, SR_CgaCtaId ;  /* 0x00000000000579c3 */ /* 0x002e620000008800 */
[----:B------:R-:W-:Y:S01]  /*02d0*/  UMOV UR4, 0x400 ;  /* 0x0000040000047882 */ /* 0x000fe20000000000 */
[----:B------:R-:W-:Y:S01]  /*02e0*/  UMOV UR6, 0x1 ;  /* 0x0000000100067882 */ /* 0x000fe20000000000 */
[----:B------:R-:W-:Y:S01]  /*02f0*/  UMOV UR9, 0x2 ;  /* 0x0000000200097882 */ /* 0x000fe20000000000 */
[----:B------:R-:W-:-:S04]  /*0300*/  UIADD3 UR6, -UR6, 0x100000, URZ ;  /* 0x0010000006067890 */ /* 0x000fc8000fffe13f */
[----:B------:R-:W-:Y:S02]  /*0310*/  USHF.L.U32 UR7, UR6, 0xb, URZ ;  /* 0x0000000b06077899 */ /* 0x000fe4000800063f */
[----:B------:R-:W-:Y:S01]  /*0320*/  USHF.L.U32 UR6, UR6, 0x1, URZ ;  /* 0x0000000106067899 */ /* 0x000fe2000800063f */
[----:B------:R-:W-:Y:S01]  /*0330*/  ELECT P0, URZ, PT ;  /* 0x00000000003f782f */ /* 0x000fe20003800000 */
[----:B-1----:R-:W-:Y:S02]  /*0340*/  ULEA UR8, UR5, UR4, 0x18 ;  /* 0x0000000405087291 */ /* 0x002fe4000f8ec03f */
[----:B------:R-:W-:-:S04]  /*0350*/  UIADD3 UR4, -UR9, 0x100000, URZ ;  /* 0x0010000009047890 */ /* 0x000fc8000fffe13f */
[----:B------:R-:W-:Y:S02]  /*0360*/  USHF.L.U32 UR5, UR4, 0xb, URZ ;  /* 0x0000000b04057899 */ /* 0x000fe4000800063f */
[----:B------:R-:W-:Y:S01]  /*0370*/  USHF.L.U32 UR4, UR4, 0x1, URZ ;  /* 0x0000000104047899 */ /* 0x000fe2000800063f */
[----:B------:R-:W1:Y:S03]  /*0380*/  FENCE.VIEW.ASYNC.S ;  /* 0x00000000000073c6 */ /* 0x000e660000000000 */
[----:B-1----:R4:W1:Y:S08]  /*0390*/  SYNCS.EXCH.64 URZ, [UR8+0x36830], UR6 ;  /* 0x03683006083f75b2 */ /* 0x0028700008000100 */
[----:B------:R4:W1:Y:S01]  /*03a0*/  SYNCS.EXCH.64 URZ, [UR8+0x36840], UR4 ;  /* 0x03684004083f75b2 */ /* 0x0008620008000100 */
[----:B------:R4:W1:Y:S01]  /*03b0*/  SYNCS.EXCH.64 URZ, [UR8+0x36838], UR6 ;  /* 0x03683806083f75b2 */ /* 0x0008620008000100 */
[----:B------:R4:W1:Y:S02]  /*03c0*/  SYNCS.EXCH.64 URZ, [UR8+0x36848], UR4 ;  /* 0x03684804083f75b2 */ /* 0x0008640008000100 */
[----:B----4-:R-:W-:Y:S01]  /*03d0*/  NOP ;  /* 0x0000000000007918 */ /* 0x010fe20000000000 */
.L_x_2:
[----:B------:R-:W4:Y:S01]  /*03e0*/  SHFL.IDX PT, R2, R0, RZ, 0x1f ;  /* 0x00001fff00027589 */ /* 0x000f2200000e0000 */
[----:B------:R-:W-:Y:S01]  /*03f0*/  NOP ;  /* 0x0000000000007918 */ /* 0x000fe20000000000 */
[----:B----4-:R-:W-:-:S13]  /*0400*/  ISETP.NE.AND P0, PT, R2, RZ, PT ;  /* 0x000000ff0200720c */ /* 0x010fda0003f05270 */
[----:B------:R-:W-:Y:S05]  /*0410*/  @P0 BRA `(.L_x_3) ;  /* 0x0000000000480947 */ /* 0x000fea0003800000 */
[----:B-1----:R-:W1:Y:S01]  /*0420*/  S2UR UR5, SR_CgaCtaId ;  /* 0x00000000000579c3 */ /* 0x002e620000008800 */
[----:B------:R-:W-:Y:S01]  /*0430*/  UMOV UR4, 0x400 ;  /* 0x0000040000047882 */ /* 0x000fe20000000000 */
[----:B------:R-:W-:Y:S01]  /*0440*/  UMOV UR6, 0x1 ;  /* 0x0000000100067882 */ /* 0x000fe20000000000 */
[----:B------:R-:W-:Y:S01]  /*0450*/  UMOV UR7, 0x2 ;  /* 0x0000000200077882 */ /* 0x000fe20000000000 */
[----:B------:R-:W-:Y:S01]  /*0460*/  ELECT P0, URZ, PT ;  /* 0x00000000003f782f */ /* 0x000fe20003800000 */
[----:B-1----:R-:W-:Y:S02]  /*0470*/  ULEA UR8, UR5, UR4, 0x18 ;  /* 0x0000000405087291 */ /* 0x002fe4000f8ec03f */
[----:B------:R-:W-:-:S04]  /*0480*/  UIADD3 UR4, -UR6, 0x100000, URZ ;  /* 0x0010000006047890 */ /* 0x000fc8000fffe13f */
[----:B------:R-:W-:Y:S02]  /*0490*/  USHF.L.U32 UR5, UR4, 0xb, URZ ;  /* 0x0000000b04057899 */ /* 0x000fe4000800063f */
[----:B------:R-:W-:Y:S02]  /*04a0*/  USHF.L.U32 UR4, UR4, 0x1, URZ ;  /* 0x0000000104047899 */ /* 0x000fe4000800063f */
        /* <DEDUP_REMOVED lines=9> */
.L_x_3:
[----:B------:R-:W4:Y:S01]  /*0540*/  SHFL.IDX PT, R2, R0, RZ, 0x1f ;  /* 0x00001fff00027589 */ /* 0x000f2200000e0000 */
[----:B------:R-:W-:Y:S01]  /*0550*/  NOP ;  /* 0x0000000000007918 */ /* 0x000fe20000000000 */
[----:B----4-:R-:W-:-:S13]  /*0560*/  ISETP.NE.AND P0, PT, R2, RZ, PT ;  /* 0x000000ff0200720c */ /* 0x010fda0003f05270 */
[----:B------:R-:W-:Y:S05]  /*0570*/  @P0 BRA `(.L_x_4) ;  /* 0x0000000000380947 */ /* 0x000fea0003800000 */
[----:B-1----:R-:W1:Y:S01]  /*0580*/  S2UR UR5, SR_CgaCtaId ;  /* 0x00000000000579c3 */ /* 0x002e620000008800 */
[----:B------:R-:W-:Y:S01]  /*0590*/  UMOV UR4, 0x400 ;  /* 0x0000040000047882 */ /* 0x000fe20000000000 */
[----:B------:R-:W-:Y:S01]  /*05a0*/  UMOV UR7, 0x1 ;  /* 0x0000000100077882 */ /* 0x000fe20000000000 */
[----:B------:R-:W-:Y:S01]  /*05b0*/  ELECT P0, URZ, PT ;  /* 0x00000000003f782f */ /* 0x000fe20003800000 */
[----:B-1----:R-:W-:Y:S02]  /*05c0*/  ULEA UR6, UR5, UR4, 0x18 ;  /* 0x0000000405067291 */ /* 0x002fe4000f8ec03f */
[----:B------:R-:W-:-:S04]  /*05d0*/  UIADD3 UR4, -UR7, 0x100000, URZ ;  /* 0x0010000007047890 */ /* 0x000fc8000fffe13f */
[----:B------:R-:W-:Y:S02]  /*05e0*/  USHF.L.U32 UR5, UR4, 0xb, URZ ;  /* 0x0000000b04057899 */ /* 0x000fe4000800063f */
[----:B------:R-:W-:Y:S01]  /*05f0*/  USHF.L.U32 UR4, UR4, 0x1, URZ ;  /* 0x0000000104047899 */ /* 0x000fe2000800063f */
[----:B------:R-:W1:Y:S11]  /*0600*/  FENCE.VIEW.ASYNC.S ;  /* 0x00000000000073c6 */ /* 0x000e760000000000 */
[----:B-1----:R4:W1:Y:S01]  /*0610*/  SYNCS.EXCH.64 URZ, [UR6+0x36870], UR4 ;  /* 0x03687004063f75b2 */ /* 0x0028620008000100 */
[----:B------:R4:W1:Y:S01]  /*0620*/  SYNCS.EXCH.64 URZ, [UR6+0x36880], UR4 ;  /* 0x03688004063f75b2 */ /* 0x0008620008000100 */
[----:B------:R4:W1:Y:S01]  /*0630*/  SYNCS.EXCH.64 URZ, [UR6+0x36878], UR4 ;  /* 0x03687804063f75b2 */ /* 0x0008620008000100 */
[----:B------:R4:W1:Y:S02]  /*0640*/  SYNCS.EXCH.64 URZ, [UR6+0x36888], UR4 ;  /* 0x03688804063f75b2 */ /* 0x0008640008000100 */
[----:B----4-:R-:W-:Y:S01]  /*0650*/  NOP ;  /* 0x0000000000007918 */ /* 0x010fe20000000000 */
.L_x_4:
        /* <DEDUP_REMOVED lines=22> */
.L_x_5:
        /* <DEDUP_REMOVED lines=22> */
.L_x_6:
[----:B-1----:R-:W-:Y:S01]  /*0920*/  UMOV UR4, 0x1 ;  /* 0x0000000100047882 */ /* 0x002fe20000000000 */
[----:B------:R-:W-:Y:S01]  /*0930*/  PLOP3.LUT P0, PT, PT, PT, UP0, 0x80, 0x0 ;  /* 0x000000000000781c */ /* 0x000fe20003f0f008 */
[----:B------:R-:W-:Y:S01]  /*0940*/  USEL UR4, UR4, 0x2, !UP0 ;  /* 0x0000000204047887 */ /* 0x000fe2000c000000 */
[----:B------:R-:W-:-:S05]  /*0950*/  NOP ;  /* 0x0000000000007918 */ /* 0x000fca0000000000 */
[----:B------:R-:W-:-:S05]  /*0960*/  IMAD.U32 R2, RZ, RZ, UR4 ;  /* 0x00000004ff027e24 */ /* 0x000fca000f8e00ff */
[----:B------:R1:W-:Y:S01]  /*0970*/  STL [R1+0x1c], R2 ;  /* 0x00001c0201007387 */ /* 0x0003e20000100800 */
[----:B--23--:R-:W-:Y:S06]  /*0980*/  BAR.SYNC.DEFER_BLOCKING 0x0 ;  /* 0x0000000000007b1d */ /* 0x00cfec0000010000 */
[----:B------:R-:W-:Y:S05]  /*0990*/  @!P0 BRA `(.L_x_7) ;  /* 0x000000a8009c8947 */ /* 0x000fea0003800000 */
.L_x_8:
[----:B------:R-:W-:-:S08]  /*09a0*/  NOP ;  /* 0x0000000000007918 */ /* 0x000fd00000000000 */
[----:B------:R-:W2:Y:S02]  /*09b0*/  USETMAXREG.TRY_ALLOC.CTAPOOL UP0, 0xf0 ;  /* 0x000000f0000079c8 */ /* 0x000ea40008000600 */
[----:B--2---:R-:W-:-:S13]  /*09c0*/  PLOP3.LUT P0, PT, PT, PT, UP0, 0x80, 0x0 ;  /* 0x000000000000781c */ /* 0x004fda0003f0f008 */
[----:B------:R-:W-:Y:S05]  /*09d0*/  @!P0 BRA `(.L_x_8) ;  /* 0xfffffffc00f08947 */ /* 0x000fea000383ffff */
[----:B------:R-:W2:Y:S08]  /*09e0*/  S2UR UR7, SR_CTAID.X ;  /* 0x00000000000779c3 */ /* 0x000eb00000002500 */
[----:B------:R-:W-:Y:S08]  /*09f0*/  BAR.ARV 0x8, 0x120 ;  /* 0x0204800000007b1d */ /* 0x000ff00000002000 */
[----:B------:R-:W2:Y:S02]  /*0a00*/  LDC R0, c[0x0][0xda4] ;  /* 0x00036900ff007b82 */ /* 0x000ea40000000800 */
[----:B--2---:R-:W-:-:S13]  /*0a10*/  ISETP.LE.AND P0, PT, R0, UR7, PT ;  /* 0x0000000700007c0c */ /* 0x004fda000bf03270 */
[----:B------:R-:W-:Y:S05]  /*0a20*/  @P0 EXIT ;  /* 0x000000000000094d */ /* 0x000fea0003800000 */
[----:B-1----:R-:W2:Y:S01]  /*0a30*/  LDL R2, [R1+0x1c] ;  /* 0x00001c0001027983 */ /* 0x002ea20000100800 */
[----:B------:R-:W-:Y:S01]  /*0a40*/  VIADD R0, R4, 0xffffff80 ;  /* 0xffffff8004007836 */ /* 0x000fe20000000000 */
[----:B------:R-:W1:Y:S01]  /*0a50*/  S2UR UR5, SR_CgaCtaId ;  /* 0x00000000000579c3 */ /* 0x000e620000008800 */
[----:B------:R-:W-:Y:S01]  /*0a60*/  UMOV UR4, 0x400 ;  /* 0x0000040000047882 */ /* 0x000fe20000000000 */
[----:B------:R-:W-:Y:S01]  /*0a70*/  IMAD.MOV.U32 R210, RZ, RZ, -0x2 ;  /* 0xfffffffeffd27424 */ /* 0x000fe200078e00ff */
[----:B------:R-:W-:Y:S01]  /*0a80*/  UMOV UR38, URZ ;  /* 0x0000003f00267c82 */ /* 0x000fe20008000000 */
[----:B------:R-:W-:Y:S01]  /*0a90*/  SHF.R.S32.HI R3, RZ, 0x1f, R0 ;  /* 0x0000001fff037819 */ /* 0x000fe20000011400 */
[----:B------:R-:W-:-:S03]  /*0aa0*/  IMAD.U32 R22, RZ, RZ, UR7 ;  /* 0x00000007ff167e24 */ /* 0x000fc6000f8e00ff */
[----:B------:R-:W3:Y:S01]  /*0ab0*/  S2UR UR6, SR_SWINHI ;  /* 0x00000000000679c3 */ /* 0x000ee20000002f00 */
[CC--:B------:R-:W-:Y:S02]  /*0ac0*/  LEA.HI R6, R3.reuse, R0.reuse, RZ, 0x4 ;  /* 0x0000000003067211 */ /* 0x0c0fe400078f20ff */
[----:B------:R-:W-:Y:S02]  /*0ad0*/  LEA.HI R208, R3, R0, RZ, 0x5 ;  /* 0x0000000003d07211 */ /* 0x000fe400078f28ff */
[----:B------:R-:W-:Y:S02]  /*0ae0*/  SHF.R.S32.HI R7, RZ, 0x4, R6 ;  /* 0x00000004ff077819 */ /* 0x000fe40000011406 */
[----:B------:R-:W-:Y:S02]  /*0af0*/  SHF.R.S32.HI R208, RZ, 0x5, R208 ;  /* 0x00000005ffd07819 */ /* 0x000fe400000114d0 */
[----:B------:R-:W-:-:S04]  /*0b00*/  LEA.HI R8, R6, R7, RZ, 0x1 ;  /* 0x0000000706087211 */ /* 0x000fc800078f08ff */
[----:B------:R-:W-:Y:S01]  /*0b10*/  LOP3.LUT R8, R8, 0x1ffffffe, RZ, 0xc0, !PT ;  /* 0x1ffffffe08087812 */ /* 0x000fe200078ec0ff */
[----:B-1----:R-:W-:-:S03]  /*0b20*/  ULEA UR9, UR5, UR4, 0x18 ;  /* 0x0000000405097291 */ /* 0x002fc6000f8ec03f */
[----:B------:R-:W-:-:S03]  /*0b30*/  IADD3 R8, R7, -R8, RZ ;  /* 0x8000000807087210 */ /* 0x000fc60007ffe0ff */
[----:B------:R-:W-:Y:S01]  /*0b40*/  IMAD.U32 R16, RZ, RZ, UR9 ;  /* 0x00000009ff107e24 */ /* 0x000fe2000f8e00ff */
[----:B------:R-:W-:Y:S01]  /*0b50*/  UMOV UR4, UR9 ;  /* 0x0000000900047c82 */ /* 0x000fe20008000000 */
[----:B---3--:R-:W-:Y:S01]  /*0b60*/  UMOV UR5, UR6 ;  /* 0x0000000600057c82 */ /* 0x008fe20008000000 */
[----:B------:R-:W-:Y:S02]  /*0b70*/  IMAD.U32 R18, RZ, RZ, UR4 ;  /* 0x00000004ff127e24 */ /* 0x000fe4000f8e00ff */
[----:B------:R-:W-:Y:S01]  /*0b80*/  IMAD.U32 R19, RZ, RZ, UR5 ;  /* 0x00000005ff137e24 */ /* 0x000fe2000f8e00ff */
[----:B------:R-:W-:Y:S02]  /*0b90*/  UMOV UR5, URZ ;  /* 0x0000003f00057c82 */ /* 0x000fe40008000000 */
[----:B------:R-:W-:Y:S01]  /*0ba0*/  IMAD.U32 R23, RZ, RZ, UR5 ;  /* 0x00000005ff177e24 */ /* 0x000fe2000f8e00ff */
[----:B--2---:R-:W-:Y:S02]  /*0bb0*/  R2UR UR8, R2 ;  /* 0x00000000020872ca */ /* 0x004fe400000e0000 */
[----:B------:R-:W-:-:S02]  /*0bc0*/  LEA.HI R2, R3, R0, RZ, 0x7 ;  /* 0x0000000003027211 */ /* 0x000fc400078f38ff */
[----:B------:R-:W-:Y:S02]  /*0bd0*/  LOP3.LUT R3, R6, 0x3fffff0, RZ, 0xc0, !PT ;  /* 0x03fffff006037812 */ /* 0x000fe400078ec0ff */
[----:B------:R-:W-:Y:S02]  /*0be0*/  LOP3.LUT R5, R2, 0xffffff80, RZ, 0xc0, !PT ;  /* 0xffffff8002057812 */ /* 0x000fe400078ec0ff */
[----:B------:R-:W-:Y:S01]  /*0bf0*/  SHF.R.S32.HI R207, RZ, 0x7, R2 ;  /* 0x00000007ffcf7819 */ /* 0x000fe20000011402 */
[C---:B------:R-:W-:Y:S02]  /*0c00*/  IMAD.IADD R3, R0.reuse, 0x1, -R3 ;  /* 0x0000000100037824 */ /* 0x040fe400078e0a03 */
[----:B------:R-:W-:Y:S01]  /*0c10*/  IMAD.IADD R204, R0, 0x1, -R5 ;  /* 0x0000000100cc7824 */ /* 0x000fe200078e0a05 */
[----:B------:R-:W-:Y:S01]  /*0c20*/  LEA.HI R2, R2, R207, RZ, 0x1 ;  /* 0x000000cf02027211 */ /* 0x000fe200078f08ff */
[----:B------:R-:W-:Y:S01]  /*0c30*/  IMAD R3, R208, 0x10, R3 ;  /* 0x00000010d0037824 */ /* 0x000fe200078e0203 */
[----:B------:R-:W-:-:S02]  /*0c40*/  ULOP3.LUT UR4, UR8, 0x1, URZ, 0xfc, !UPT ;  /* 0x0000000108047892 */ /* 0x000fc4000f8efc3f */
[----:B------:R-:W-:Y:S01]  /*0c50*/  SHF.R.S32.HI R5, RZ, 0x1f, R204 ;  /* 0x0000001fff057819 */ /* 0x000fe200000114cc */
[----:B------:R-:W-:Y:S01]  /*0c60*/  IMAD R8, R3, 0x8, R8 ;  /* 0x0000000803087824 */ /* 0x000fe200078e0208 */
[----:B------:R-:W-:Y:S02]  /*0c70*/  LOP3.LUT R2, R2, 0x3fffffe, RZ, 0xc0, !PT ;  /* 0x03fffffe02027812 */ /* 0x000fe400078ec0ff */
[CC--:B------:R-:W-:Y:S01]  /*0c80*/  LEA.HI R4, R5.reuse, R204.reuse, RZ, 0x2 ;  /* 0x000000cc05047211 */ /* 0x0c0fe200078f10ff */
[----:B------:R-:W-:Y:S01]  /*0c90*/  IMAD.U32 R211, RZ, RZ, UR4 ;  /* 0x00000004ffd37e24 */ /* 0x000fe2000f8e00ff */
[----:B------:R-:W-:Y:S01]  /*0ca0*/  LEA.HI R5, R5, R204, RZ, 0x5 ;  /* 0x000000cc05057211 */ /* 0x000fe200078f28ff */
[----:B------:R-:W-:Y:S01]  /*0cb0*/  IMAD.IADD R2, R207, 0x1, -R2 ;  /* 0x00000001cf027824 */ /* 0x000fe200078e0a02 */
[--C-:B------:R-:W-:Y:S01]  /*0cc0*/  SHF.R.S32.HI R6, RZ, 0x2, R4.reuse ;  /* 0x00000002ff067819 */ /* 0x100fe20000011404 */
[----:B------:R-:W-:Y:S01]  /*0cd0*/  UMOV UR4, URZ ;  /* 0x0000003f00047c82 */ /* 0x000fe20008000000 */
[----:B------:R-:W-:Y:S01]  /*0ce0*/  SHF.R.S32.HI R9, RZ, 0x1f, R4 ;  /* 0x0000001fff097819 */ /* 0x000fe20000011404 */
[----:B------:R-:W-:Y:S01]  /*0cf0*/  IMAD.U32 R17, RZ, RZ, UR4 ;  /* 0x00000004ff117e24 */ /* 0x000fe2000f8e00ff */
[----:B------:R-:W-:Y:S01]  /*0d00*/  SHF.R.S32.HI R0, RZ, 0x5, R5 ;  /* 0x00000005ff007819 */ /* 0x000fe20000011405 */
[----:B------:R-:W-:Y:S01]  /*0d10*/  IMAD.SHL.U32 R5, R8, 0x8, RZ ;  /* 0x0000000808057824 */ /* 0x000fe200078e00ff */
[----:B------:R-:W-:-:S02]  /*0d20*/  LEA.HI R9, R9, R6, RZ, 0x3 ;  /* 0x0000000609097211 */ /* 0x000fc400078f18ff */
[----:B------:R-:W-:Y:S01]  /*0d30*/  LOP3.LUT R3, R4, 0x7ffffffc, RZ, 0xc0, !PT ;  /* 0x7ffffffc04037812 */ /* 0x000fe200078ec0ff */
[----:B------:R-:W-:Y:S01]  /*0d40*/  IMAD.WIDE R18, R5, 0x2, R18 ;  /* 0x0000000205127825 */ /* 0x000fe200078e0212 */
[----:B------:R-:W-:Y:S02]  /*0d50*/  LOP3.LUT R9, R9, 0xfffffff8, RZ, 0xc0, !PT ;  /* 0xfffffff809097812 */ /* 0x000fe400078ec0ff */
[----:B------:R-:W-:-:S03]  /*0d60*/  IADD3 R3, R204, -R3, RZ ;  /* 0x80000003cc037210 */ /* 0x000fc60007ffe0ff */
[----:B------:R-:W-:Y:S02]  /*0d70*/  IMAD.IADD R9, R6, 0x1, -R9 ;  /* 0x0000000106097824 */ /* 0x000fe400078e0a09 */
[----:B------:R-:W-:Y:S02]  /*0d80*/  IMAD R210, R3, R210, 0x70 ;  /* 0x0000007003d27424 */ /* 0x000fe400078e02d2 */
[----:B------:R-:W-:-:S05]  /*0d90*/  IMAD R9, R0, 0x10, R9 ;  /* 0x0000001000097824 */ /* 0x000fca00078e0209 */
[----:B------:R-:W-:-:S07]  /*0da0*/  LEA R209, R2, R9, 0x6 ;  /* 0x0000000902d17211 */ /* 0x000fce00078e30ff */
.L_x_31:
[----:B------:R-:W1:Y:S01]  /*0db0*/  SHFL.IDX PT, R0, R207, RZ, 0x1f ;  /* 0x00001fffcf007589 */ /* 0x000e6200000e0000 */
[----:B------:R-:W-:Y:S01]  /*0dc0*/  R2UR UR9, R16 ;  /* 0x00000000100972ca */ /* 0x000fe200000e0000 */
[----:B------:R-:W-:Y:S01]  /*0dd0*/  ULDC UR5, c[0x0][0xda8] ;  /* 0x00036a0000057ab9 */ /* 0x000fe20000000800 */
[----:B------:R-:W-:Y:S01]  /*0de0*/  ULDC.64 UR6, c[0x0][0x3f8] ;  /* 0x0000fe0000067ab9 */ /* 0x000fe20000000a00 */
[----:B------:R-:W-:Y:S01]  /*0df0*/  R2UR UR12, R22 ;  /* 0x00000000160c72ca */ /* 0x000fe200000e0000 */
[----:B------:R-:W-:Y:S02]  /*0e00*/  UISETP.NE.AND UP1, UPT, UR5, 0x1, UPT ;  /* 0x000000010500788c */ /* 0x000fe4000bf25270 */
[----:B------:R-:W-:Y:S01]  /*0e10*/  UISETP.NE.U32.AND UP0, UPT, UR6, URZ, UPT ;  /* 0x0000003f0600728c */ /* 0x000fe2000bf05070 */
[----:B------:R-:W-:Y:S01]  /*0e20*/  ULDC UR5, c[0x0][0xdb4] ;  /* 0x00036d0000057ab9 */ /* 0x000fe20000000800 */
[----:B------:R-:W-:Y:S01]  /*0e30*/  ULDC UR60, c[0x0][0x404] ;  /* 0x00010100003c7ab9 */ /* 0x000fe20000000800 */
[----:B------:R-:W-:-:S02]  /*0e40*/  UISETP.NE.AND UP2, UPT, UR5, 0x1, UPT ;  /* 0x000000010500788c */ /* 0x000fc4000bf45270 */
[----:B------:R-:W-:Y:S02]  /*0e50*/  UISETP.NE.AND.EX UP0, UPT, UR7, URZ, UPT, UP0 ;  /* 0x0000003f0700728c */ /* 0x000fe4000bf05300 */
[----:B------:R-:W-:Y:S02]  /*0e60*/  UIADD3 UR9, UR9, 0x15400, URZ ;  /* 0x0001540009097890 */ /* 0x000fe4000fffe03f */
[----:B------:R-:W-:Y:S01]  /*0e70*/  USEL UR60, UR60, 0x1, UP0 ;  /* 0x000000013c3c7887 */ /* 0x000fe20008000000 */
[----:B------:R-:W-:Y:S01]  /*0e80*/  ULDC UR8, c[0x0][0x2e0] ;  /* 0x0000b80000087ab9 */ /* 0x000fe20000000800 */
[----:B------:R-:W-:Y:S01]  /*0e90*/  @UP1 ULDC UR6, c[0x0][0xdac] ;  /* 0x00036b0000061ab9 */ /* 0x000fe20000000800 */
[----:B------:R-:W-:Y:S02]  /*0ea0*/  ULOP3.LUT UP0, URZ, UR9, 0x9f, URZ, 0xc0, !UPT ;  /* 0x0000009f093f7892 */ /* 0x000fe4000f80c03f */
[----:B------:R-:W-:Y:S01]  /*0eb0*/  UIMAD.WIDE.U32 UR6, UR12, UR6, URZ ;  /* 0x000000060c0672a5 */ /* 0x000fe2000f8e003f */
[----:B-1----:R-:W-:Y:S01]  /*0ec0*/  R2UR UR4, R0 ;  /* 0x00000000000472ca */ /* 0x002fe200000e0000 */
[----:B------:R-:W-:Y:S01]  /*0ed0*/  UIMAD UR60, UR60, UR8, URZ ;  /* 0x000000083c3c72a4 */ /* 0x000fe2000f8e023f */
[----:B------:R-:W-:-:S02]  /*0ee0*/  UMOV UR13, UR12 ;  /* 0x0000000c000d7c82 */ /* 0x000fc40008000000 */
[----:B------:R-:W-:Y:S01]  /*0ef0*/  @UP1 ULDC UR8, c[0x0][0xdb0] ;  /* 0x00036c0000081ab9 */ /* 0x000fe20000000800 */
[----:B------:R-:W-:Y:S01]  /*0f00*/  PLOP3.LUT P0, PT, PT, PT, UP0, 0x80, 0x0 ;  /* 0x000000000000781c */ /* 0x000fe20003f0f008 */
[----:B------:R-:W-:Y:S01]  /*0f10*/  @UP1 USHF.R.U32.HI UR13, URZ, UR8, UR7 ;  /* 0x000000083f0d1299 */ /* 0x000fe20008011607 */
[----:B------:R-:W-:-:S03]  /*0f20*/  @UP2 ULDC.64 UR10, c[0x0][0xdb8] ;  /* 0x00036e00000a2ab9 */ /* 0x000fc60000000a00 */
[----:B------:R-:W-:Y:S02]  /*0f30*/  UIMAD.WIDE.U32 UR6, UR13, UR10, URZ ;  /* 0x0000000a0d0672a5 */ /* 0x000fe4000f8e003f */
[----:B------:R-:W-:Y:S01]  /*0f40*/  IMAD.U32 R206, RZ, RZ, UR13 ;  /* 0x0000000dffce7e24 */ /* 0x000fe2000f8e00ff */
[----:B------:R-:W-:Y:S01]  /*0f50*/  ULEA.HI UR5, UR4, UR4, URZ, 0x1 ;  /* 0x0000000404057291 */ /* 0x000fe2000f8f083f */
[----:B------:R-:W-:Y:S01]  /*0f60*/  UMOV UR36, UR13 ;  /* 0x0000000d00247c82 */ /* 0x000fe20008000000 */
[----:B------:R-:W-:Y:S02]  /*0f70*/  @UP2 USHF.R.U32.HI UR36, URZ, UR11, UR7 ;  /* 0x0000000b3f242299 */ /* 0x000fe40008011607 */
[----:B------:R-:W-:-:S04]  /*0f80*/  ULOP3.LUT UR5, UR5, 0x1e, URZ, 0xc0, !UPT ;  /* 0x0000001e05057892 */ /* 0x000fc8000f8ec03f */
[----:B------:R-:W-:Y:S02]  /*0f90*/  UIADD3 UR4, UR4, -UR5, URZ ;  /* 0x8000000504047290 */ /* 0x000fe4000fffe03f */
[----:B------:R-:W-:Y:S02]  /*0fa0*/  UIADD3 UR5, UR60, 0x6f, URZ ;  /* 0x0000006f3c057890 */ /* 0x000fe4000fffe03f */
[----:B------:R-:W-:-:S03]  /*0fb0*/  ULEA UR8, UR4, UR9, 0xd ;  /* 0x0000000904087291 */ /* 0x000fc6000f8e683f */
[----:B------:R-:W-:Y:S01]  /*0fc0*/  UMOV UR4, URZ ;  /* 0x0000003f00047c82 */ /* 0x000fe20008000000 */
[----:B------:R-:W-:Y:S02]  /*0fd0*/  USHF.R.U32.HI UR8, URZ, 0x4, UR8 ;  /* 0x000000043f087899 */ /* 0x000fe40008011608 */
[----:B------:R-:W-:Y:S02]  /*0fe0*/  UIMAD.WIDE UR4, UR5, -0x6db6db6d, UR4 ;  /* 0x92492493050478a5 */ /* 0x000fe4000f8e0204 */
[----:B------:R-:W-:Y:S02]  /*0ff0*/  ULOP3.LUT UR39, UR8, 0x3fff, URZ, 0xc0, !UPT ;  /* 0x00003fff08277892 */ /* 0x000fe4000f8ec03f */
[----:B------:R-:W-:-:S03]  /*1000*/  USHF.R.U32.HI UR61, URZ, 0x1f, UR5 ;  /* 0x0000001f3f3d7899 */ /* 0x000fc60008011605 */
[----:B------:R-:W-:Y:S01]  /*1010*/  UMOV UR4, UR12 ;  /* 0x0000000c00047c82 */ /* 0x000fe20008000000 */
[----:B------:R-:W-:Y:S01]  /*1020*/  ULEA.HI.SX32 UR61, UR5, UR61, 0x1a ;  /* 0x0000003d053d7291 */ /* 0x000fe2000f8fd23f */
[----:B------:R-:W-:Y:S01]  /*1030*/  MOV R205, UR4 ;  /* 0x0000000400cd7c02 */ /* 0x000fe20008000f00 */
[----:B------:R-:W-:Y:S10]  /*1040*/  @!P0 BRA `(.L_x_9) ;  /* 0x0000000000408947 */ /* 0x000ff40003800000 */
[----:B------:R-:W-:Y:S01]  /*1050*/  MOV R0, 0x0 ;  /* 0x0000000000007802 */ /* 0x000fe20000000f00 */
[----:B------:R-:W-:Y:S01]  /*1060*/  ULDC.64 UR4, c[0x4][0xa8] ;  /* 0x01002a0000047ab9 */ /* 0x000fe20000000a00 */
[----:B------:R-:W-:Y:S01]  /*1070*/  ULDC.64 UR6, c[0x4][0x20] ;  /* 0x0100080000067ab9 */ /* 0x000fe20000000a00 */
[----:B------:R-:W-:Y:S01]  /*1080*/  IMAD.U32 R4, RZ, RZ, UR4 ;  /* 0x00000004ff047e24 */ /* 0x000fe2000f8e00ff */
[----:B------:R1:W2:Y:S01]  /*1090*/  LDC.64 R2, c[0x4][R0] ;  /* 0x0100000000027b82 */ /* 0x0002a20000000a00 */
[----:B------:R-:W-:Y:S01]  /*10a0*/  IMAD.U32 R5, RZ, RZ, UR5 ;  /* 0x00000005ff057e24 */ /* 0x000fe2000f8e00ff */
[----:B------:R-:W-:Y:S01]  /*10b0*/  ULDC.64 UR4, c[0x4][0xb0] ;  /* 0x01002c0000047ab9 */ /* 0x000fe20000000a00 */
[----:B------:R-:W-:Y:S01]  /*10c0*/  IMAD.U32 R10, RZ, RZ, UR6 ;  /* 0x00000006ff0a7e24 */ /* 0x000fe2000f8e00ff */
[----:B------:R-:W-:Y:S01]  /*10d0*/  MOV R11, UR7 ;  /* 0x00000007000b7c02 */ /* 0x000fe20008000f00 */
[----:B------:R-:W-:Y:S02]  /*10e0*/  IMAD.U32 R6, RZ, RZ, UR4 ;  /* 0x00000004ff067e24 */ /* 0x000fe4000f8e00ff */
[----:B------:R-:W-:-:S02]  /*10f0*/  IMAD.U32 R7, RZ, RZ, UR5 ;  /* 0x00000005ff077e24 */ /* 0x000fc4000f8e00ff */
[----:B------:R-:W-:Y:S02]  /*1100*/  IMAD.MOV.U32 R8, RZ, RZ, 0x70 ;  /* 0x00000070ff087424 */ /* 0x000fe400078e00ff */
[----:B------:R-:W-:Y:S02]  /*1110*/  IMAD.MOV.U32 R12, RZ, RZ, 0x1 ;  /* 0x00000001ff0c7424 */ /* 0x000fe400078e00ff */
[----:B-1----:R-:W-:-:S07]  /*1120*/  IMAD.MOV.U32 R13, RZ, RZ, RZ ;  /* 0x000000ffff0d7224 */ /* 0x002fce00078e00ff */
[----:B------:R-:W-:-:S07]  /*1130*/  LEPC R20, `(.L_x_9) ;  /* 0x000000001014794e */ /* 0x000fce0000000000 */
[----:B--2---:R-:W-:Y:S05]  /*1140*/  CALL.ABS.NOINC R2 ;  /* 0x0000000002007343 */ /* 0x004fea0003c00000 */
.L_x_9:
[----:B------:R-:W-:Y:S02]  /*1150*/  R2UR UR4, R23 ;  /* 0x00000000170472ca */ /* 0x000fe400000e0000 */
[----:B------:R-:W-:Y:S02]  /*1160*/  R2UR UR6, R16 ;  /* 0x00000000100672ca */ /* 0x000fe400000e0000 */
[----:B------:R-:W-:-:S09]  /*1170*/  R2UR UR5, R211 ;  /* 0x00000000d30572ca */ /* 0x000fd200000e0000 */
[----:B------:R-:W-:-:S04]  /*1180*/  ULOP3.LUT UR4, UR4, 0x1, URZ, 0xc0, !UPT ;  /* 0x0000000104047892 */ /* 0x000fc8000f8ec03f */
[----:B------:R-:W-:Y:S02]  /*1190*/  IMAD.U32 R2, RZ, RZ, UR5 ;  /* 0x00000005ff027e24 */ /* 0x000fe4000f8e00ff */
[----:B------:R-:W-:-:S03]  /*11a0*/  IMAD.U32 R0, RZ, RZ, UR4 ;  /* 0x00000004ff007e24 */ /* 0x000fc6000f8e00ff */
[----:B------:R-:W-:Y:S02]  /*11b0*/  ISETP.NE.AND P0, PT, R2, 0x3, PT ;  /* 0x000000030200780c */ /* 0x000fe40003f05270 */
[----:B------:R-:W-:-:S04]  /*11c0*/  SHF.L.U32 R0, R0, 0x1f, RZ ;  /* 0x0000001f00007819 */ /* 0x000fc800000006ff */
[----:B------:R-:W1:Y:S02]  /*11d0*/  SYNCS.PHASECHK.TRANS64.TRYWAIT P1, [UR6+0x36800], R0 ;  /* 0x03680000ff0075a7 */ /* 0x000e640008020146 */
[----:B-1----:R-:W-:Y:S05]  /*11e0*/  @!P1 BRA `(.L_x_10) ;  /* 0x000000d4004c9947 */ /* 0x002fea0003800000 */
.L_x_89:
[----:B------:R-:W-:Y:S05]  /*11f0*/  @!P0 BRA `(.L_x_11) ;  /* 0x0000000000048947 */ /* 0x000fea0003800000 */
[----:B------:R-:W-:Y:S01]  /*1200*/  BPT.TRAP 0x1 ;  /* 0x000000040000795c */ /* 0x000fe20000300000 */
.L_x_11:
[----:B------:R-:W-:Y:S02]  /*1210*/  R2UR UR5, R17 ;  /* 0x00000000110572ca */ /* 0x000fe400000e0000 */
[----:B------:R-:W-:Y:S02]  /*1220*/  R2UR UR4, R16 ;  /* 0x00000000100472ca */ /* 0x000fe400000e0000 */
[----:B------:R-:W-:-:S09]  /*1230*/  MOV R2, UR38 ;  /* 0x0000002600027c02 */ /* 0x000fd20008000f00 */
[----:B-1----:R-:W-:Y:S02]  /*1240*/  IMAD.U32 R3, RZ, RZ, UR5 ;  /* 0x00000005ff037e24 */ /* 0x002fe4000f8e00ff */
[----:B------:R-:W-:-:S03]  /*1250*/  LEA R2, R2, UR4, 0x3 ;  /* 0x0000000402027c11 */ /* 0x000fc6000f8e18ff */
[----:B------:R-:W-:-:S04]  /*1260*/  SHF.L.U32 R3, R3, 0x1f, RZ ;  /* 0x0000001f03037819 */ /* 0x000fc800000006ff */
[----:B------:R1:W2:Y:S01]  /*1270*/  SYNCS.PHASECHK.TRANS64.TRYWAIT P2, [R2+URZ+0x36830], R3 ;  /* 0x03683003020075a7 */ /* 0x0002a2000804017f */
[----:B------:R-:W-:Y:S05]  /*1280*/  @!P0 BRA `(.L_x_12) ;  /* 0x0000000000048947 */ /* 0x000fea0003800000 */
[----:B------:R-:W-:Y:S01]  /*1290*/  BPT.TRAP 0x1 ;  /* 0x000000040000795c */ /* 0x000fe20000300000 */
.L_x_12:
[----:B------:R-:W3:Y:S01]  /*12a0*/  S2R R0, SR_TID.X ;  /* 0x0000000000007919 */ /* 0x000ee20000002100 */
[----:B------:R-:W-:Y:S01]  /*12b0*/  IMAD.MOV.U32 R119, RZ, RZ, RZ ;  /* 0x000000ffff777224 */ /* 0x000fe200078e00ff */
[----:B---3--:R-:W-:-:S04]  /*12c0*/  LOP3.LUT R0, R0, 0x7f, RZ, 0xc0, !PT ;  /* 0x0000007f00007812 */ /* 0x008fc800078ec0ff */
[----:B------:R-:W-:Y:S01]  /*12d0*/  ISETP.NE.AND P1, PT, R0, RZ, PT ;  /* 0x000000ff0000720c */ /* 0x000fe20003f25270 */
[----:B--2---:R-:W-:-:S12]  /*12e0*/  @P2 BRA `(.L_x_13) ;  /* 0x0000000000082947 */ /* 0x004fd80003800000 */
[----:B------:R-:W2:Y:S02]  /*12f0*/  SYNCS.PHASECHK.TRANS64.TRYWAIT P2, [R2+URZ+0x36830], R3 ;  /* 0x03683003020075a7 */ /* 0x000ea4000804017f */
[----:B--2---:R-:W-:Y:S05]  /*1300*/  @!P2 BRA `(.L_x_14) ;  /* 0x000000d40020a947 */ /* 0x004fea0003800000 */
.L_x_13:
[----:B------:R-:W-:Y:S05]  /*1310*/  WARPSYNC.ALL ;  /* 0x0000000000007948 */ /* 0x000fea0003800000 */
[----:B------:R-:W-:Y:S01]  /*1320*/  R2UR UR4, R16 ;  /* 0x00000000100472ca */ /* 0x000fe200000e0000 */
[----:B------:R-:W-:Y:S01]  /*1330*/  ULOP3.LUT UR39, UR39, 0x10000, URZ, 0xfc, !UPT ;  /* 0x0001000027277892 */ /* 0x000fe2000f8efc3f */
[----:B------:R-:W-:Y:S01]  /*1340*/  WARPGROUP.ARRIVE ;  /* 0x00000000000079c5 */ /* 0x000fe20000000000 */
[----:B------:R-:W-:Y:S01]  /*1350*/  UMOV UR57, 0x40000040 ;  /* 0x4000004000397882 */ /* 0x000fe20000000000 */
[----:B------:R-:W-:Y:S01]  /*1360*/  UMOV UR59, 0x40000040 ;  /* 0x40000040003b7882 */ /* 0x000fe20000000000 */
[----:B------:R-:W-:Y:S01]  /*1370*/  UMOV UR7, 0x40000040 ;  /* 0x4000004000077882 */ /* 0x000fe20000000000 */
[----:B------:R-:W-:Y:S01]  /*1380*/  UMOV UR9, UR57 ;  /* 0x0000003900097c82 */ /* 0x000fe20008000000 */
[----:B------:R-:W-:Y:S01]  /*1390*/  UMOV UR11, 0x40000040 ;  /* 0x40000040000b7882 */ /* 0x000fe20000000000 */
[----:B------:R-:W-:Y:S01]  /*13a0*/  UMOV UR56, UR39 ;  /* 0x0000002700387c82 */ /* 0x000fe20008000000 */
[----:B------:R-:W-:Y:S01]  /*13b0*/  UMOV UR13, UR57 ;  /* 0x00000039000d7c82 */ /* 0x000fe20008000000 */
[----:B------:R-:W-:Y:S01]  /*13c0*/  UMOV UR8, UR56 ;  /* 0x0000003800087c82 */ /* 0x000fe20008000000 */
[----:B------:R-:W-:Y:S01]  /*13d0*/  UMOV UR12, UR56 ;  /* 0x00000038000c7c82 */ /* 0x000fe20008000000 */
[----:B------:R-:W-:Y:S01]  /*13e0*/  UMOV UR15, 0x40000040 ;  /* 0x40000040000f7882 */ /* 0x000fe20000000000 */
[----:B------:R-:W-:Y:S01]  /*13f0*/  UIADD3 UR4, UR4, 0x21400, URZ ;  /* 0x0002140004047890 */ /* 0x000fe2000fffe03f */
[----:B------:R-:W-:Y:S01]  /*1400*/  MOV R0, UR57 ;  /* 0x0000003900007c02 */ /* 0x000fe20008000f00 */
[----:B------:R-:W-:Y:S01]  /*1410*/  UMOV UR16, UR56 ;  /* 0x0000003800107c82 */ /* 0x000fe20008000000 */
[----:B------:R-:W-:Y:S01]  /*1420*/  UMOV UR17, UR57 ;  /* 0x0000003900117c82 */ /* 0x000fe20008000000 */
[----:B------:R-:W-:Y:S01]  /*1430*/  USHF.R.U32.HI UR4, URZ, 0x4, UR4 ;  /* 0x000000043f047899 */ /* 0x000fe20008011604 */
[----:B-12---:R-:W-:Y:S01]  /*1440*/  MOV R3, UR56 ;  /* 0x0000003800037c02 */ /* 0x006fe20008000f00 */
[----:B------:R-:W-:Y:S01]  /*1450*/  UMOV UR19, 0x40000040 ;  /* 0x4000004000137882 */ /* 0x000fe20000000000 */
[----:B------:R-:W-:Y:S01]  /*1460*/  UIADD3 UR20, UR39, 0x2, URZ ;  /* 0x0000000227147890 */ /* 0x000fe2000fffe03f */
[----:B------:R-:W-:Y:S01]  /*1470*/  P2R R80, PR, RZ, 0x2 ;  /* 0x00000002ff507803 */ /* 0x000fe20000000000 */
[----:B------:R-:W-:Y:S01]  /*1480*/  ULOP3.LUT UR4, UR4, 0x3fff, URZ, 0xc0, !UPT ;  /* 0x00003fff04047892 */ /* 0x000fe2000f8ec03f */
[----:B------:R-:W-:Y:S01]  /*1490*/  P2R R82, PR, RZ, 0x1 ;  /* 0x00000001ff527803 */ /* 0x000fe20000000000 */
[----:B------:R-:W-:Y:S01]  /*14a0*/  UMOV UR23, 0x40000040 ;  /* 0x4000004000177882 */ /* 0x000fe20000000000 */
[----:B------:R-:W-:Y:S01]  /*14b0*/  UMOV UR27, 0x40000040 ;  /* 0x40000040001b7882 */ /* 0x000fe20000000000 */
[----:B------:R-:W-:Y:S01]  /*14c0*/  ULOP3.LUT UR5, UR4, 0x10000, URZ, 0xfc, !UPT ;  /* 0x0001000004057892 */ /* 0x000fe2000f8efc3f */
[-C--:B------:R-:W-:Y:S01]  /*14d0*/  MOV R118, R119.reuse ;  /* 0x0000007700767202 */ /* 0x080fe20000000f00 */
[----:B------:R-:W-:Y:S01]  /*14e0*/  UMOV UR31, 0x40000040 ;  /* 0x40000040001f7882 */ /* 0x000fe20000000000 */
[----:B------:R-:W-:Y:S01]  /*14f0*/  UMOV UR4, UR56 ;  /* 0x0000003800047c82 */ /* 0x000fe20008000000 */
[----:B------:R-:W-:Y:S01]  /*1500*/  UIMAD UR37, UR38, 0xa80, UR5 ;  /* 0x00000a80262578a4 */ /* 0x000fe2000f8e0205 */
[--C-:B------:R-:W-:Y:S01]  /*1510*/  IMAD.MOV.U32 R116, RZ, RZ, R119.reuse ;  /* 0x000000ffff747224 */ /* 0x100fe200078e0077 */
[----:B------:R-:W-:Y:S01]  /*1520*/  UMOV UR35, 0x40000040 ;  /* 0x4000004000237882 */ /* 0x000fe20000000000 */
[----:B------:R-:W-:Y:S01]  /*1530*/  IMAD.U32 R8, RZ, RZ, UR5 ;  /* 0x00000005ff087e24 */ /* 0x000fe2000f8e00ff */
[----:B------:R-:W-:Y:S01]  /*1540*/  UIADD3 UR6, UR37, 0x80, URZ ;  /* 0x0000008025067890 */ /* 0x000fe2000fffe03f */
[--C-:B------:R-:W-:Y:S01]  /*1550*/  IMAD.MOV.U32 R114, RZ, RZ, R119.reuse ;  /* 0x000000ffff727224 */ /* 0x100fe200078e0077 */
[----:B------:R-:W-:Y:S01]  /*1560*/  UMOV UR5, UR57 ;  /* 0x0000003900057c82 */ /* 0x000fe20008000000 */
[----:B------:R-:W-:Y:S01]  /*1570*/  UMOV UR58, UR37 ;  /* 0x00000025003a7c82 */ /* 0x000fe20008000000 */
[----:B------:R-:W-:Y:S01]  /*1580*/  UIADD3 UR10, UR37, 0x180, URZ ;  /* 0x00000180250a7890 */ /* 0x000fe2000fffe03f */
[----:B------:R-:W-:Y:S01]  /*1590*/  HGMMA.64x16x16.F32 R72, gdesc[UR56], RZ, !UPT, gsb0 ;  /* 0x00200000384879f0 */ /* 0x000fe2000c0008ff */
[----:B------:R-:W-:Y:S01]  /*15a0*/  UIADD3 UR14, UR37, 0x200, URZ ;  /* 0x00000200250e7890 */ /* 0x000fe2000fffe03f */
[--C-:B------:R-:W-:Y:S01]  /*15b0*/  IMAD.MOV.U32 R112, RZ, RZ, R119.reuse ;  /* 0x000000ffff707224 */ /* 0x100fe200078e0077 */
[----:B------:R-:W-:Y:S01]  /*15c0*/  UIADD3 UR18, UR37, 0x280, URZ ;  /* 0x0000028025127890 */ /* 0x000fe2000fffe03f */
[--C-:B------:R-:W-:Y:S01]  /*15d0*/  IMAD.MOV.U32 R110, RZ, RZ, R119.reuse ;  /* 0x000000ffff6e7224 */ /* 0x100fe200078e0077 */
[----:B------:R-:W-:Y:S01]  /*15e0*/  UIADD3 UR22, UR37, 0x284, URZ ;  /* 0x0000028425167890 */ /* 0x000fe2000fffe03f */
[-C--:B------:R-:W-:Y:S01]  /*15f0*/  MOV R108, R119.reuse ;  /* 0x00000077006c7202 */ /* 0x080fe20000000f00 */
[----:B------:R-:W-:Y:S01]  /*1600*/  UIADD3 UR26, UR37, 0x286, URZ ;  /* 0x00000286251a7890 */ /* 0x000fe2000fffe03f */
[--C-:B------:R-:W-:Y:S01]  /*1610*/  IMAD.MOV.U32 R106, RZ, RZ, R119.reuse ;  /* 0x000000ffff6a7224 */ /* 0x100fe200078e0077 */
[----:B------:R-:W-:Y:S01]  /*1620*/  UIADD3 UR30, UR37, 0x600, URZ ;  /* 0x00000600251e7890 */ /* 0x000fe2000fffe03f */
[--C-:B------:R-:W-:Y:S01]  /*1630*/  IMAD.MOV.U32 R104, RZ, RZ, R119.reuse ;  /* 0x000000ffff687224 */ /* 0x100fe200078e0077 */
[----:B------:R-:W-:Y:S01]  /*1640*/  UIADD3 UR34, UR37, 0x602, URZ ;  /* 0x0000060225227890 */ /* 0x000fe2000fffe03f */
[--C-:B------:R-:W-:Y:S01]  /*1650*/  IMAD.MOV.U32 R102, RZ, RZ, R119.reuse ;  /* 0x000000ffff667224 */ /* 0x100fe200078e0077 */
[----:B------:R-:W-:Y:S01]  /*1660*/  UIADD3 UR42, UR37, 0x604, URZ ;  /* 0x00000604252a7890 */ /* 0x000fe2000fffe03f */
[--C-:B------:R-:W-:Y:S01]  /*1670*/  IMAD.MOV.U32 R100, RZ, RZ, R119.reuse ;  /* 0x000000ffff647224 */ /* 0x100fe200078e0077 */
[----:B------:R-:W-:Y:S01]  /*1680*/  UMOV UR43, 0x40000040 ;  /* 0x40000040002b7882 */ /* 0x000fe20000000000 */
[----:B------:R-:W-:Y:S01]  /*1690*/  UIADD3 UR46, UR37, 0x606, URZ ;  /* 0x00000606252e7890 */ /* 0x000fe2000fffe03f */
[-C--:B------:R-:W-:Y:S01]  /*16a0*/  MOV R98, R119.reuse ;  /* 0x0000007700627202 */ /* 0x080fe20000000f00 */
[----:B------:R-:W-:Y:S01]  /*16b0*/  UMOV UR47, 0x40000040 ;  /* 0x40000040002f7882 */ /* 0x000fe20000000000 */
[----:B------:R-:W-:Y:S01]  /*16c0*/  UIADD3 UR50, UR37, 0x800, URZ ;  /* 0x0000080025327890 */ /* 0x000fe2000fffe03f */
[--C-:B------:R-:W-:Y:S01]  /*16d0*/  IMAD.MOV.U32 R96, RZ, RZ, R119.reuse ;  /* 0x000000ffff607224 */ /* 0x100fe200078e0077 */
[----:B------:R-:W-:Y:S01]  /*16e0*/  UMOV UR51, 0x40000040 ;  /* 0x4000004000337882 */ /* 0x000fe20000000000 */
[----:B------:R-:W-:Y:S01]  /*16f0*/  UIADD3 UR54, UR37, 0x802, URZ ;  /* 0x0000080225367890 */ /* 0x000fe2000fffe03f */
[--C-:B------:R-:W-:Y:S01]  /*1700*/  IMAD.MOV.U32 R94, RZ, RZ, R119.reuse ;  /* 0x000000ffff5e7224 */ /* 0x100fe200078e0077 */
[----:B------:R-:W-:Y:S01]  /*1710*/  UMOV UR55, 0x40000040 ;  /* 0x4000004000377882 */ /* 0x000fe20000000000 */
[----:B------:R-:W-:Y:S01]  /*1720*/  UMOV UR59, 0x40000040 ;  /* 0x40000040003b7882 */ /* 0x000fe20000000000 */
[----:B------:R-:W-:Y:S01]  /*1730*/  UISETP.GE.AND UP0, UPT, UR60, 0x71, UPT ;  /* 0x000000713c00788c */ /* 0x000fe2000bf06270 */
[--C-:B------:R-:W-:Y:S01]  /*1740*/  IMAD.MOV.U32 R92, RZ, RZ, R119.reuse ;  /* 0x000000ffff5c7224 */ /* 0x100fe200078e0077 */
[----:B------:R-:W-:Y:S01]  /*1750*/  MOV R88, R119 ;  /* 0x0000007700587202 */ /* 0x000fe20000000f00 */
[----:B------:R-:W-:-:S02]  /*1760*/  IMAD.MOV.U32 R90, RZ, RZ, R119 ;  /* 0x000000ffff5a7224 */ /* 0x000fc400078e0077 */
[--C-:B------:R-:W-:Y:S02]  /*1770*/  IMAD.MOV.U32 R86, RZ, RZ, R119.reuse ;  /* 0x000000ffff567224 */ /* 0x100fe400078e0077 */
[----:B------:R-:W-:Y:S01]  /*1780*/  IMAD.MOV.U32 R84, RZ, RZ, R119 ;  /* 0x000000ffff547224 */ /* 0x000fe200078e0077 */
[----:B------:R-:W-:Y:S02]  /*1790*/  WARPGROUP.DEPBAR.LE gsb0, 0x0 ;  /* 0x00008000000079c5 */ /* 0x000fe40000010000 */
[----:B------:R-:W-:-:S06]  /*17a0*/  WARPGROUP.ARRIVE ;  /* 0x00000000000079c5 */ /* 0x000fcc0000000000 */
[----:B------:R-:W-:Y:S01]  /*17b0*/  HGMMA.64x16x16.F32 R64, gdesc[UR4], RZ, !UPT, gsb0 ;  /* 0x00200000044079f0 */ /* 0x000fe2000c0008ff */
[----:B------:R-:W-:Y:S01]  /*17c0*/  UIADD3 UR6, UR37, 0x100, URZ ;  /* 0x0000010025067890 */ /* 0x000fe2000fffe03f */
[----:B------:R-:W-:Y:S01]  /*17d0*/  UMOV UR4, UR56 ;  /* 0x0000003800047c82 */ /* 0x000fe20008000000 */
[----:B------:R-:W-:Y:S01]  /*17e0*/  UMOV UR5, UR57 ;  /* 0x0000003900057c82 */ /* 0x000fe20008000000 */
[----:B------:R-:W-:Y:S01]  /*17f0*/  UMOV UR7, 0x40000040 ;  /* 0x4000004000077882 */ /* 0x000fe20000000000 */
        /* <DEDUP_REMOVED lines=12> */
[----:B------:R-:W-:Y:S01]  /*18c0*/  UMOV UR9, 0x40000040 ;  /* 0x4000004000097882 */ /* 0x000fe20000000000 */
[----:B------:R-:W-:Y:S01]  /*18d0*/  UMOV UR11, 0x40000040 ;  /* 0x40000040000b7882 */ /* 0x000fe20000000000 */
[----:B------:R-:W-:Y:S01]  /*18e0*/  UIADD3 UR20, UR39, 0x4, URZ ;  /* 0x0000000427147890 */ /* 0x000fe2000fffe03f */
        /* <DEDUP_REMOVED lines=23> */
[----:B------:R-:W-:Y:S01]  /*1a60*/  HGMMA.64x16x16.F32 R72, gdesc[UR8], R72, gsb0 ;  /* 0x00200000084879f0 */ /* 0x000fe20008000848 */
[----:B------:R-:W-:Y:S01]  /*1a70*/  UIADD3 UR10, UR37, 0x182, URZ ;  /* 0x00000182250a7890 */ /* 0x000fe2000fffe03f */
[----:B------:R-:W-:Y:S01]  /*1a80*/  UMOV UR11, 0x40000040 ;  /* 0x40000040000b7882 */ /* 0x000fe20000000000 */
[----:B------:R-:W-:Y:S02]  /*1a90*/  WARPGROUP.DEPBAR.LE gsb0, 0x0 ;  /* 0x00008000000079c5 */ /* 0x000fe40000010000 */
[----:B------:R-:W-:-:S06]  /*1aa0*/  WARPGROUP.ARRIVE ;  /* 0x00000000000079c5 */ /* 0x000fcc0000000000 */
[----:B------:R-:W-:Y:S01]  /*1ab0*/  HGMMA.64x16x16.F32 R64, gdesc[UR4], R64, gsb0 ;  /* 0x00200000044079f0 */ /* 0x000fe20008000840 */
        /* <DEDUP_REMOVED lines=14> */
[----:B------:R-:W-:Y:S02]  /*1ba0*/  UIADD3 UR10, UR39, 0x6, URZ ;  /* 0x00000006270a7890 */ /* 0x000fe4000fffe03f */
[----:B------:R-:W-:Y:S01]  /*1bb0*/  UIADD3 UR11, UR37, 0x702, URZ ;  /* 0x00000702250b7890 */ /* 0x000fe2000fffe03f */
[----:B------:R-:W-:Y:S02]  /*1bc0*/  WARPGROUP.DEPBAR.LE gsb0, 0x0 ;  /* 0x00008000000079c5 */ /* 0x000fe40000010000 */
[----:B------:R-:W-:-:S06]  /*1bd0*/  WARPGROUP.ARRIVE ;  /* 0x00000000000079c5 */ /* 0x000fcc0000000000 */
[----:B------:R-:W-:Y:S01]  /*1be0*/  HGMMA.64x16x16.F32 R40, gdesc[UR12], R40, gsb0 ;  /* 0x002000000c2879f0 */ /* 0x000fe20008000828 */
[----:B------:R-:W-:Y:S01]  /*1bf0*/  UIADD3 UR14, UR37, 0x4, URZ ;  /* 0x00000004250e7890 */ /* 0x000fe2000fffe03f */
[----:B------:R-:W-:Y:S01]  /*1c00*/  UMOV UR12, UR20 ;  /* 0x00000014000c7c82 */ /* 0x000fe20008000000 */
[----:B------:R-:W-:Y:S01]  /*1c10*/  UMOV UR13, 0x40000040 ;  /* 0x40000040000d7882 */ /* 0x000fe20000000000 */
[----:B------:R-:W-:Y:S01]  /*1c20*/  UMOV UR15, 0x40000040 ;  /* 0x40000040000f7882 */ /* 0x000fe20000000000 */
[----:B------:R-:W-:Y:S01]  /*1c30*/  UMOV UR20, UR12 ;  /* 0x0000000c00147c82 */ /* 0x000fe20008000000 */
[----:B------:R-:W-:Y:S01]  /*1c40*/  UMOV UR21, UR13 ;  /* 0x0000000d00157c82 */ /* 0x000fe20008000000 */
        /* <DEDUP_REMOVED lines=35> */
[----:B------:R-:W-:Y:S03]  /*1e80*/  HGMMA.64x16x16.F32 R48, gdesc[UR12], R48, gsb0 ;  /* 0x002000000c3079f0 */ /* 0x000fe60008000830 */
        /* <DEDUP_REMOVED lines=9> */
[----:B------:R-:W-:Y:S01]  /*1f20*/  UIADD3 UR10, UR39, 0x400, URZ ;  /* 0x00000400270a7890 */ /* 0x000fe2000fffe03f */
        /* <DEDUP_REMOVED lines=274> */
[----:B------:R-:W-:Y:S01]  /*3050*/  UMOV UR44, UR10 ;  /* 0x0000000a002c7c82 */ /* 0x000fe20008000000 */
[----:B------:R-:W-:Y:S01]  /*3060*/  UMOV UR45, 0x40000040 ;  /* 0x40000040002d7882 */ /* 0x000fe20000000000 */
[----:B------:R-:W-:Y:S01]  /*3070*/  UMOV UR46, UR11 ;  /* 0x0000000b002e7c82 */ /* 0x000fe20008000000 */
[----:B------:R-:W-:Y:S01]  /*3080*/  UMOV UR47, 0x40000040 ;  /* 0x40000040002f7882 */ /* 0x000fe20000000000 */
[----:B------:R-:W-:Y:S01]  /*3090*/  UMOV UR52, UR44 ;  /* 0x0000002c00347c82 */ /* 0x000fe20008000000 */
[----:B------:R-:W-:Y:S01]  /*30a0*/  UMOV UR53, UR45 ;  /* 0x0000002d00357c82 */ /* 0x000fe20008000000 */
[----:B------:R-:W-:Y:S01]  /*30b0*/  UMOV UR48, UR44 ;  /* 0x0000002c00307c82 */ /* 0x000fe20008000000 */
[----:B------:R-:W-:Y:S01]  /*30c0*/  UMOV UR49, UR45 ;  /* 0x0000002d00317c82 */ /* 0x000fe20008000000 */
[----:B------:R-:W-:Y:S02]  /*30d0*/  UIADD3 UR11, UR37, 0xa02, URZ ;  /* 0x00000a02250b7890 */ /* 0x000fe4000fffe03f */
[----:B------:R-:W-:Y:S01]  /*30e0*/  UIADD3 UR10, UR39, 0x804, URZ ;  /* 0x00000804270a7890 */ /* 0x000fe2000fffe03f */
[----:B------:R-:W-:-:S02]  /*30f0*/  WARPGROUP.DEPBAR.LE gsb0, 0x0 ;  /* 0x00008000000079c5 */ /* 0x000fc40000010000 */
        /* <DEDUP_REMOVED lines=32> */
[----:B------:R-:W-:Y:S01]  /*3300*/  UMOV UR52, UR48 ;  /* 0x0000003000347c82 */ /* 0x000fe20008000000 */
[----:B------:R-:W-:Y:S01]  /*3310*/  UMOV UR53, UR49 ;  /* 0x0000003100357c82 */ /* 0x000fe20008000000 */
[----:B------:R-:W-:Y:S01]  /*3320*/  UIADD3 UR10, UR39, 0x806, URZ ;  /* 0x00000806270a7890 */ /* 0x000fe2000fffe03f */
[----:B------:R-:W-:-:S02]  /*3330*/  WARPGROUP.DEPBAR.LE gsb0, 0x0 ;  /* 0x00008000000079c5 */ /* 0x000fc40000010000 */
[----:B------:R-:W-:-:S06]  /*3340*/  WARPGROUP.ARRIVE ;  /* 0x00000000000079c5 */ /* 0x000fcc0000000000 */
[----:B------:R-:W-:Y:S01]  /*3350*/  HGMMA.64x16x16.F32 R40, gdesc[UR4], R40, gsb0 ;  /* 0x00200000042879f0 */ /* 0x000fe20008000828 */
[----:B------:R-:W-:Y:S01]  /*3360*/  UMOV UR4, UR44 ;  /* 0x0000002c00047c82 */ /* 0x000fe20008000000 */
[----:B------:R-:W-:Y:S01]  /*3370*/  UMOV UR5, UR45 ;  /* 0x0000002d00057c82 */ /* 0x000fe20008000000 */
[----:B------:R-:W-:Y:S01]  /*3380*/  UMOV UR6, UR11 ;  /* 0x0000000b00067c82 */ /* 0x000fe20008000000 */
[----:B------:R-:W-:Y:S01]  /*3390*/  UMOV UR7, 0x40000040 ;  /* 0x4000004000077882 */ /* 0x000fe20000000000 */
[----:B------:R-:W-:Y:S01]  /*33a0*/  UIADD3 UR11, UR37, 0xa04, URZ ;  /* 0x00000a04250b7890 */ /* 0x000fe2000fffe03f */
        /* <DEDUP_REMOVED lines=21> */
[----:B------:R-:W-:-:S04]  /*3500*/  UMOV UR7, 0x40000040 ;  /* 0x4000004000077882 */ /* 0x000fc80000000000 */
[----:B------:R-:W-:Y:S01]  /*3510*/  UMOV UR58, UR6 ;  /* 0x00000006003a7c82 */ /* 0x000fe20008000000 */
[----:B------:R-:W-:Y:S01]  /*3520*/  UIADD3 UR6, UR37, 0x984, URZ ;  /* 0x0000098425067890 */ /* 0x000fe2000fffe03f */
[----:B------:R-:W-:Y:S02]  /*3530*/  WARPGROUP.DEPBAR.LE gsb0, 0x0 ;  /* 0x00008000000079c5 */ /* 0x000fe40000010000 */
[----:B------:R-:W-:-:S06]  /*3540*/  WARPGROUP.ARRIVE ;  /* 0x00000000000079c5 */ /* 0x000fcc0000000000 */
[----:B------:R-:W-:Y:S01]  /*3550*/  HGMMA.64x16x16.F32 R56, gdesc[UR56], R56, gsb0 ;  /* 0x00200000383879f0 */ /* 0x000fe20008000838 */
[----:B------:R-:W-:Y:S02]  /*3560*/  R2UR UR56, R3 ;  /* 0x00000000033872ca */ /* 0x000fe400000e0000 */
[----:B------:R-:W-:Y:S01]  /*3570*/  R2UR UR57, R0 ;  /* 0x00000000003972ca */ /* 0x000fe200000e0000 */
[----:B------:R-:W-:Y:S01]  /*3580*/  VIADD R0, R210, UR60 ;  /* 0x0000003cd2007c36 */ /* 0x000fe20008000000 */
[----:B------:R-:W-:-:S05]  /*3590*/  MOV R3, UR61 ;  /* 0x0000003d00037c02 */ /* 0x000fca0008000f00 */
[----:B------:R-:W-:-:S05]  /*35a0*/  IMAD R3, R3, -0x70, R0 ;  /* 0xffffff9003037824 */ /* 0x000fca00078e0200 */
[C---:B------:R-:W-:Y:S02]  /*35b0*/  ISETP.GT.AND P2, PT, R3.reuse, RZ, PT ;  /* 0x000000ff0300720c */ /* 0x040fe40003f44270 */
[C---:B------:R-:W-:Y:S02]  /*35c0*/  ISETP.GT.AND P3, PT, R3.reuse, 0x1, PT ;  /* 0x000000010300780c */ /* 0x040fe40003f64270 */
[C---:B------:R-:W-:Y:S02]  /*35d0*/  ISETP.GT.AND P4, PT, R3.reuse, 0x8, PT ;  /* 0x000000080300780c */ /* 0x040fe40003f84270 */
[C---:B------:R-:W-:Y:S02]  /*35e0*/  ISETP.GT.AND P5, PT, R3.reuse, 0x9, PT ;  /* 0x000000090300780c */ /* 0x040fe40003fa4270 */
[C---:B------:R-:W-:Y:S02]  /*35f0*/  ISETP.GT.AND P6, PT, R3.reuse, 0x21, PT ;  /* 0x000000210300780c */ /* 0x040fe40003fc4270 */
[----:B------:R-:W-:-:S02]  /*3600*/  ISETP.GT.AND P1, PT, R3, 0x49, PT ;  /* 0x000000490300780c */ /* 0x000fc40003f24270 */
[----:B------:R-:W-:Y:S01]  /*3610*/  ISETP.GT.AND P0, PT, R3, 0x50, PT ;  /* 0x000000500300780c */ /* 0x000fe20003f04270 */
[----:B------:R-:W-:Y:S02]  /*3620*/  WARPGROUP.DEPBAR.LE gsb0, 0x0 ;  /* 0x00008000000079c5 */ /* 0x000fe40000010000 */
[----:B------:R-:W-:-:S06]  /*3630*/  WARPGROUP.ARRIVE ;  /* 0x00000000000079c5 */ /* 0x000fcc0000000000 */
[----:B------:R-:W-:Y:S01]  /*3640*/  HGMMA.64x16x16.F32 R48, gdesc[UR52], R48, gsb0 ;  /* 0x00200000343079f0 */ /* 0x000fe20008000830 */
[----:B------:R-:W-:Y:S01]  /*3650*/  UIADD3 UR54, UR37, 0x706, URZ ;  /* 0x0000070625367890 */ /* 0x000fe2000fffe03f */
[----:B------:R-:W-:Y:S01]  /*3660*/  UMOV UR52, UR10 ;  /* 0x0000000a00347c82 */ /* 0x000fe20008000000 */
[----:B------:R-:W-:Y:S01]  /*3670*/  UMOV UR53, 0x40000040 ;  /* 0x4000004000357882 */ /* 0x000fe20000000000 */
        /* <DEDUP_REMOVED lines=8> */
[----:B------:R-:W-:Y:S01]  /*3700*/  UMOV UR4, UR48 ;  /* 0x0000003000047c82 */ /* 0x000fe20008000000 */
        /* <DEDUP_REMOVED lines=14> */
[----:B------:R-:W-:Y:S01]  /*37f0*/  WARPGROUP.ARRIVE ;  /* 0x00000000000079c5 */ /* 0x000fe20000000000 */
[----:B------:R-:W-:Y:S01]  /*3800*/  FSEL R81, R72, -INF , P2 ;  /* 0xff80000048517808 */ /* 0x000fe20001000000 */
[--C-:B------:R-:W-:Y:S01]  /*3810*/  IMAD.MOV.U32 R72, RZ, RZ, R119.reuse ;  /* 0x000000ffff487224 */ /* 0x100fe200078e0077 */
[----:B------:R-:W-:Y:S02]  /*3820*/  FSEL R73, R73, -INF , P3 ;  /* 0xff80000049497808 */ /* 0x000fe40001800000 */
[----:B------:R-:W-:Y:S01]  /*3830*/  FSEL R83, R76, -INF , P4 ;  /* 0xff8000004c537808 */ /* 0x000fe20002000000 */
[----:B------:R-:W-:Y:S01]  /*3840*/  HGMMA.64x16x16.F32 R64, gdesc[UR4], R64, gsb0 ;  /* 0x00200000044079f0 */ /* 0x000fe20008000840 */
[----:B------:R-:W-:Y:S01]  /*3850*/  UIADD3 UR6, UR37, 0x806, URZ ;  /* 0x0000080625067890 */ /* 0x000fe2000fffe03f */
[----:B------:R-:W-:Y:S01]  /*3860*/  FMNMX.FTZ R0, R81, R73, !PT ;  /* 0x0000004951007209 */ /* 0x000fe20007810000 */
[----:B------:R-:W-:Y:S01]  /*3870*/  UMOV UR4, UR52 ;  /* 0x0000003400047c82 */ /* 0x000fe20008000000 */
[----:B------:R-:W-:Y:S01]  /*3880*/  UMOV UR5, UR53 ;  /* 0x0000003500057c82 */ /* 0x000fe20008000000 */
[----:B------:R-:W-:Y:S01]  /*3890*/  UMOV UR7, 0x40000040 ;  /* 0x4000004000077882 */ /* 0x000fe20000000000 */
[----:B------:R-:W-:Y:S01]  /*38a0*/  FSEL R5, R74, -INF , P2 ;  /* 0xff8000004a057808 */ /* 0x000fe20001000000 */
[--C-:B------:R-:W-:Y:S01]  /*38b0*/  IMAD.MOV.U32 R76, RZ, RZ, R119.reuse ;  /* 0x000000ffff4c7224 */ /* 0x100fe200078e0077 */
[----:B------:R-:W-:Y:S01]  /*38c0*/  FSEL R77, R77, -INF , P5 ;  /* 0xff8000004d4d7808 */ /* 0x000fe20002800000 */
[----:B------:R-:W-:Y:S01]  /*38d0*/  IMAD.MOV.U32 R74, RZ, RZ, R119 ;  /* 0x000000ffff4a7224 */ /* 0x000fe200078e0077 */
[----:B------:R-:W-:-:S02]  /*38e0*/  ISETP.GT.AND P2, PT, R3, 0x10, PT ;  /* 0x000000100300780c */ /* 0x000fc40003f44270 */
[----:B------:R-:W-:Y:S02]  /*38f0*/  FMNMX.FTZ R0, R83, R0, !PT ;  /* 0x0000000053007209 */ /* 0x000fe40007810000 */
[----:B------:R-:W-:Y:S02]  /*3900*/  FSEL R75, R75, -INF , P3 ;  /* 0xff8000004b4b7808 */ /* 0x000fe40001800000 */
[----:B------:R-:W-:Y:S02]  /*3910*/  ISETP.GT.AND P3, PT, R3, 0x11, PT ;  /* 0x000000110300780c */ /* 0x000fe40003f64270 */
[----:B------:R-:W-:Y:S02]  /*3920*/  FMNMX.FTZ R0, R77, R0, !PT ;  /* 0x000000004d007209 */ /* 0x000fe40007810000 */
[----:B------:R-:W-:Y:S02]  /*3930*/  FSEL R7, R78, -INF , P4 ;  /* 0xff8000004e077808 */ /* 0x000fe40002000000 */
[----:B------:R-:W-:-:S02]  /*3940*/  ISETP.GT.AND P4, PT, R3, 0x18, PT ;  /* 0x000000180300780c */ /* 0x000fc40003f84270 */
[----:B------:R-:W-:Y:S02]  /*3950*/  FSEL R79, R79, -INF , P5 ;  /* 0xff8000004f4f7808 */ /* 0x000fe40002800000 */
[----:B------:R-:W-:Y:S02]  /*3960*/  ISETP.GT.AND P5, PT, R3, 0x19, PT ;  /* 0x000000190300780c */ /* 0x000fe40003fa4270 */
[----:B------:R-:W-:Y:S01]  /*3970*/  MOV R78, R119 ;  /* 0x00000077004e7202 */ /* 0x000fe20000000f00 */
[----:B------:R-:W-:Y:S02]  /*3980*/  WARPGROUP.DEPBAR.LE gsb0, 0x0 ;  /* 0x00008000000079c5 */ /* 0x000fe40000010000 */
[----:B------:R-:W-:Y:S01]  /*3990*/  WARPGROUP.ARRIVE ;  /* 0x00000000000079c5 */ /* 0x000fe20000000000 */
[----:B------:R-:W-:Y:S01]  /*39a0*/  FSEL R85, R64, -INF , P2 ;  /* 0xff80000040557808 */ /* 0x000fe20001000000 */
[----:B------:R-:W-:Y:S01]  /*39b0*/  IMAD.MOV.U32 R64, RZ, RZ, R119 ;  /* 0x000000ffff407224 */ /* 0x000fe200078e0077 */
[----:B------:R-:W-:-:S02]  /*39c0*/  FSEL R65, R65, -INF , P3 ;  /* 0xff80000041417808 */ /* 0x000fc40001800000 */
[----:B------:R-:W-:Y:S01]  /*39d0*/  FMNMX.FTZ R0, R85, R0, !PT ;  /* 0x0000000055007209 */ /* 0x000fe20007810000 */
[----:B------:R-:W-:Y:S01]  /*39e0*/  HGMMA.64x16x16.F32 R56, gdesc[UR4], R56, gsb0 ;  /* 0x00200000043879f0 */ /* 0x000fe20008000838 */
[----:B------:R-:W-:Y:S01]  /*39f0*/  UIADD3 UR6, UR37, 0x886, URZ ;  /* 0x0000088625067890 */ /* 0x000fe2000fffe03f */
[----:B------:R-:W-:Y:S01]  /*3a00*/  FSEL R87, R68, -INF , P4 ;  /* 0xff80000044577808 */ /* 0x000fe20002000000 */
[----:B------:R-:W-:Y:S01]  /*3a10*/  UMOV UR4, UR52 ;  /* 0x0000003400047c82 */ /* 0x000fe20008000000 */
[----:B------:R-:W-:Y:S01]  /*3a20*/  UMOV UR5, UR53 ;  /* 0x0000003500057c82 */ /* 0x000fe20008000000 */
[----:B------:R-:W-:Y:S01]  /*3a30*/  UMOV UR7, 0x40000040 ;  /* 0x4000004000077882 */ /* 0x000fe20000000000 */
[----:B------:R-:W-:Y:S02]  /*3a40*/  FMNMX.FTZ R0, R65, R0, !PT ;  /* 0x0000000041007209 */ /* 0x000fe40007810000 */
[----:B------:R-:W-:Y:S01]  /*3a50*/  FSEL R9, R66, -INF , P2 ;  /* 0xff80000042097808 */ /* 0x000fe20001000000 */
[----:B------:R-:W-:Y:S01]  /*3a60*/  IMAD.MOV.U32 R66, RZ, RZ, R119 ;  /* 0x000000ffff427224 */ /* 0x000fe200078e0077 */
[----:B------:R-:W-:-:S02]  /*3a70*/  FSEL R69, R69, -INF , P5 ;  /* 0xff80000045457808 */ /* 0x000fc40002800000 */
[----:B------:R-:W-:Y:S02]  /*3a80*/  ISETP.GT.AND P2, PT, R3, 0x20, PT ;  /* 0x000000200300780c */ /* 0x000fe40003f44270 */
[----:B------:R-:W-:Y:S02]  /*3a90*/  FMNMX.FTZ R0, R87, R0, !PT ;  /* 0x0000000057007209 */ /* 0x000fe40007810000 */
[----:B------:R-:W-:Y:S02]  /*3aa0*/  FSEL R71, R71, -INF , P5 ;  /* 0xff80000047477808 */ /* 0x000fe40002800000 */
[----:B------:R-:W-:Y:S02]  /*3ab0*/  FMNMX.FTZ R0, R69, R0, !PT ;  /* 0x0000000045007209 */ /* 0x000fe40007810000 */
[C---:B------:R-:W-:Y:S02]  /*3ac0*/  ISETP.GT.AND P5, PT, R3.reuse, 0x28, PT ;  /* 0x000000280300780c */ /* 0x040fe40003fa4270 */
[----:B------:R-:W-:Y:S01]  /*3ad0*/  FSEL R11, R70, -INF , P4 ;  /* 0xff800000460b7808 */ /* 0x000fe20002000000 */
[----:B------:R-:W-:Y:S01]  /*3ae0*/  IMAD.MOV.U32 R70, RZ, RZ, R119 ;  /* 0x000000ffff467224 */ /* 0x000fe200078e0077 */
        /* <DEDUP_REMOVED lines=16> */
[----:B------:R-:W-:Y:S01]  /*3bf0*/  FMNMX.FTZ R0, R57, R0, !PT ;  /* 0x0000000039007209 */ /* 0x000fe20007810000 */
[----:B------:R-:W-:Y:S01]  /*3c00*/  IMAD.MOV.U32 R60, RZ, RZ, R119 ;  /* 0x000000ffff3c7224 */ /* 0x000fe200078e0077 */
[----:B------:R-:W-:Y:S02]  /*3c10*/  FSEL R61, R61, -INF , P4 ;  /* 0xff8000003d3d7808 */ /* 0x000fe40002000000 */
[----:B------:R-:W-:-:S02]  /*3c20*/  FMNMX.FTZ R0, R91, R0, !PT ;  /* 0x000000005b007209 */ /* 0x000fc40007810000 */
[----:B------:R-:W-:Y:S02]  /*3c30*/  FSEL R13, R58, -INF , P2 ;  /* 0xff8000003a0d7808 */ /* 0x000fe40001000000 */
[----:B------:R-:W-:Y:S02]  /*3c40*/  ISETP.GT.AND P2, PT, R3, 0x31, PT ;  /* 0x000000310300780c */ /* 0x000fe40003f44270 */
[----:B------:R-:W-:Y:S02]  /*3c50*/  FMNMX.FTZ R0, R61, R0, !PT ;  /* 0x000000003d007209 */ /* 0x000fe40007810000 */
[----:B------:R-:W-:Y:S02]  /*3c60*/  FSEL R59, R59, -INF , P6 ;  /* 0xff8000003b3b7808 */ /* 0x000fe40003000000 */
        /* <DEDUP_REMOVED lines=9> */
[----:B------:R-:W-:Y:S02]  /*3d00*/  FSEL R93, R48, -INF , P3 ;  /* 0xff800000305d7808 */ /* 0x000fe40001800000 */
[----:B------:R-:W-:-:S02]  /*3d10*/  FSEL R95, R49, -INF , P2 ;  /* 0xff800000315f7808 */ /* 0x000fc40001000000 */
[----:B------:R-:W-:Y:S01]  /*3d20*/  FMNMX.FTZ R0, R93, R0, !PT ;  /* 0x000000005d007209 */ /* 0x000fe20007810000 */
[----:B------:R-:W-:Y:S01]  /*3d30*/  HGMMA.64x16x16.F32 R40, gdesc[UR4], R40, gsb0 ;  /* 0x00200000042879f0 */ /* 0x000fe20008000828 */
[----:B------:R-:W-:Y:S01]  /*3d40*/  UMOV UR4, UR52 ;  /* 0x0000003400047c82 */ /* 0x000fe20008000000 */
[----:B------:R-:W-:Y:S01]  /*3d50*/  UMOV UR5, UR53 ;  /* 0x0000003500057c82 */ /* 0x000fe20008000000 */
[----:B------:R-:W-:Y:S01]  /*3d60*/  UMOV UR6, UR10 ;  /* 0x0000000a00067c82 */ /* 0x000fe20008000000 */
[----:B------:R-:W-:Y:S01]  /*3d70*/  UMOV UR7, 0x40000040 ;  /* 0x4000004000077882 */ /* 0x000fe20000000000 */
[----:B------:R-:W-:Y:S01]  /*3d80*/  FSEL R97, R52, -INF , P6 ;  /* 0xff80000034617808 */ /* 0x000fe20003000000 */
[----:B------:R-:W-:Y:S01]  /*3d90*/  IMAD.MOV.U32 R52, RZ, RZ, R119 ;  /* 0x000000ffff347224 */ /* 0x000fe200078e0077 */
[----:B------:R-:W-:Y:S02]  /*3da0*/  FMNMX.FTZ R0, R95, R0, !PT ;  /* 0x000000005f007209 */ /* 0x000fe40007810000 */
[----:B------:R-:W-:-:S02]  /*3db0*/  FSEL R99, R53, -INF , P5 ;  /* 0xff80000035637808 */ /* 0x000fc40002800000 */
[----:B------:R-:W-:Y:S02]  /*3dc0*/  FMNMX.FTZ R0, R97, R0, !PT ;  /* 0x0000000061007209 */ /* 0x000fe40007810000 */
[----:B------:R-:W-:Y:S01]  /*3dd0*/  FSEL R49, R50, -INF , P3 ;  /* 0xff80000032317808 */ /* 0x000fe20001800000 */
[----:B------:R-:W-:Y:S01]  /*3de0*/  IMAD.MOV.U32 R50, RZ, RZ, R119 ;  /* 0x000000ffff327224 */ /* 0x000fe200078e0077 */
[----:B------:R-:W-:Y:S02]  /*3df0*/  ISETP.GT.AND P3, PT, R3, 0x41, PT ;  /* 0x000000410300780c */ /* 0x000fe40003f64270 */
[----:B------:R-:W-:Y:S02]  /*3e00*/  FMNMX.FTZ R0, R99, R0, !PT ;  /* 0x0000000063007209 */ /* 0x000fe40007810000 */
[----:B------:R-:W-:Y:S02]  /*3e10*/  FSEL R51, R51, -INF , P2 ;  /* 0xff80000033337808 */ /* 0x000fe40001000000 */
[----:B------:R-:W-:-:S02]  /*3e20*/  ISETP.GT.AND P2, PT, R3, 0x48, PT ;  /* 0x000000480300780c */ /* 0x000fc40003f44270 */
[----:B------:R-:W-:Y:S02]  /*3e30*/  FSEL R55, R55, -INF , P5 ;  /* 0xff80000037377808 */ /* 0x000fe40002800000 */
[C---:B------:R-:W-:Y:S02]  /*3e40*/  ISETP.GT.AND P5, PT, R3.reuse, 0x68, PT ;  /* 0x000000680300780c */ /* 0x040fe40003fa4270 */
[----:B------:R-:W-:Y:S01]  /*3e50*/  FSEL R53, R54, -INF , P6 ;  /* 0xff80000036357808 */ /* 0x000fe20003000000 */
[----:B------:R-:W-:Y:S01]  /*3e60*/  IMAD.MOV.U32 R54, RZ, RZ, R119 ;  /* 0x000000ffff367224 */ /* 0x000fe200078e0077 */
[----:B------:R-:W-:Y:S02]  /*3e70*/  ISETP.GT.AND P6, PT, R3, 0x69, PT ;  /* 0x000000690300780c */ /* 0x000fe40003fc4270 */
[----:B------:R-:W-:Y:S01]  /*3e80*/  MOV R48, R119 ;  /* 0x0000007700307202 */ /* 0x000fe20000000f00 */
[----:B------:R-:W-:Y:S02]  /*3e90*/  WARPGROUP.DEPBAR.LE gsb0, 0x0 ;  /* 0x00008000000079c5 */ /* 0x000fe40000010000 */
[----:B------:R-:W-:Y:S01]  /*3ea0*/  WARPGROUP.ARRIVE ;  /* 0x00000000000079c5 */ /* 0x000fe20000000000 */
[----:B------:R-:W-:-:S02]  /*3eb0*/  FSEL R101, R40, -INF , P4 ;  /* 0xff80000028657808 */ /* 0x000fc40002000000 */
[----:B------:R-:W-:Y:S02]  /*3ec0*/  FSEL R103, R41, -INF , P3 ;  /* 0xff80000029677808 */ /* 0x000fe40001800000 */
        /* <DEDUP_REMOVED lines=9> */
[----:B------:R-:W-:-:S02]  /*3f60*/  FSEL R107, R45, -INF , P1 ;  /* 0xff8000002d6b7808 */ /* 0x000fc40000800000 */
[----:B------:R-:W-:Y:S02]  /*3f70*/  FMNMX.FTZ R0, R105, R0, !PT ;  /* 0x0000000069007209 */ /* 0x000fe40007810000 */
[----:B------:R-:W-:Y:S02]  /*3f80*/  ISETP.GT.AND P1, PT, R3, 0x51, PT ;  /* 0x000000510300780c */ /* 0x000fe40003f24270 */
[----:B------:R-:W-:Y:S02]  /*3f90*/  FMNMX.FTZ R0, R107, R0, !PT ;  /* 0x000000006b007209 */ /* 0x000fe40007810000 */
[----:B------:R-:W-:Y:S01]  /*3fa0*/  FSEL R21, R46, -INF , P2 ;  /* 0xff8000002e157808 */ /* 0x000fe20001000000 */
[----:B------:R-:W-:Y:S01]  /*3fb0*/  IMAD.MOV.U32 R46, RZ, RZ, R119 ;  /* 0x000000ffff2e7224 */ /* 0x000fe200078e0077 */
[----:B------:R-:W-:Y:S02]  /*3fc0*/  ISETP.GT.AND P2, PT, R3, 0x59, PT ;  /* 0x000000590300780c */ /* 0x000fe40003f44270 */
[----:B------:R-:W-:-:S02]  /*3fd0*/  FSEL R43, R43, -INF , P3 ;  /* 0xff8000002b2b7808 */ /* 0x000fc40001800000 */
[C---:B------:R-:W-:Y:S02]  /*3fe0*/  ISETP.GT.AND P3, PT, R3.reuse, 0x60, PT ;  /* 0x000000600300780c */ /* 0x040fe40003f64270 */
[----:B------:R-:W-:Y:S02]  /*3ff0*/  FSEL R41, R42, -INF , P4 ;  /* 0xff8000002a297808 */ /* 0x000fe40002000000 */
[----:B------:R-:W-:Y:S02]  /*4000*/  ISETP.GT.AND P4, PT, R3, 0x61, PT ;  /* 0x000000610300780c */ /* 0x000fe40003f84270 */
[----:B------:R-:W-:Y:S01]  /*4010*/  P2R R14, PR, RZ, 0x4 ;  /* 0x00000004ff0e7803 */ /* 0x000fe20000000000 */
[----:B------:R-:W-:Y:S02]  /*4020*/  WARPGROUP.DEPBAR.LE gsb0, 0x0 ;  /* 0x00008000000079c5 */ /* 0x000fe40000010000 */
[----:B------:R-:W-:Y:S01]  /*4030*/  WARPGROUP.ARRIVE ;  /* 0x00000000000079c5 */ /* 0x000fe20000000000 */
[----:B------:R-:W-:-:S02]  /*4040*/  FSEL R109, R32, -INF , P0 ;  /* 0xff800000206d7808 */ /* 0x000fc40000000000 */
[----:B------:R-:W-:Y:S02]  /*4050*/  ISETP.GT.AND P0, PT, R3, 0x58, PT ;  /* 0x000000580300780c */ /* 0x000fe40003f04270 */
[----:B------:R-:W-:Y:S01]  /*4060*/  FSEL R111, R33, -INF , P1 ;  /* 0xff800000216f7808 */ /* 0x000fe20000800000 */
[----:B------:R-:W-:Y:S01]  /*4070*/  HGMMA.64x16x16.F32 R24, gdesc[UR4], R24, gsb0 ;  /* 0x00200000041879f0 */ /* 0x000fe20008000818 */
[----:B------:R-:W-:Y:S01]  /*4080*/  FMNMX.FTZ R0, R109, R0, !PT ;  /* 0x000000006d007209 */ /* 0x000fe20007810000 */
[----:B------:R-:W-:Y:S01]  /*4090*/  ULDC UR4, c[0x0][0x988] ;  /* 0x0002620000047ab9 */ /* 0x000fe20000000800 */
[----:B------:R-:W-:Y:S02]  /*40a0*/  FSEL R113, R36, -INF , P0 ;  /* 0xff80000024717808 */ /* 0x000fe40000000000 */
[----:B------:R-:W-:Y:S02]  /*40b0*/  FMNMX.FTZ R0, R111, R0, !PT ;  /* 0x000000006f007209 */ /* 0x000fe40007810000 */
[----:B------:R-:W-:-:S02]  /*40c0*/  FSEL R115, R37, -INF , P2 ;  /* 0xff80000025737808 */ /* 0x000fc40001000000 */
[----:B------:R-:W-:Y:S02]  /*40d0*/  FMNMX.FTZ R0, R113, R0, !PT ;  /* 0x0000000071007209 */ /* 0x000fe40007810000 */
[----:B------:R-:W-:Y:S02]  /*40e0*/  P2R R20, PR, RZ, 0x1 ;  /* 0x00000001ff147803 */ /* 0x000fe40000000000 */
[----:B------:R-:W-:Y:S02]  /*40f0*/  FMNMX.FTZ R0, R115, R0, !PT ;  /* 0x0000000073007209 */ /* 0x000fe40007810000 */
[C---:B------:R-:W-:Y:S02]  /*4100*/  ISETP.GT.AND P0, PT, R3.reuse, 0x49, PT ;  /* 0x000000490300780c */ /* 0x040fe40003f04270 */
[----:B------:R-:W-:Y:S02]  /*4110*/  P2R R32, PR, RZ, 0x2 ;  /* 0x00000002ff207803 */ /* 0x000fe40000000000 */
[----:B------:R-:W-:-:S02]  /*4120*/  ISETP.GT.AND P1, PT, R3, 0x50, PT ;  /* 0x000000500300780c */ /* 0x000fc40003f24270 */
[----:B------:R-:W-:Y:S02]  /*4130*/  FSEL R47, R47, -INF , P0 ;  /* 0xff8000002f2f7808 */ /* 0x000fe40000000000 */
[----:B------:R-:W-:Y:S02]  /*4140*/  FSEL R45, R34, -INF , P1 ;  /* 0xff800000222d7808 */ /* 0x000fe40000800000 */
[----:B------:R-:W-:Y:S02]  /*4150*/  ISETP.NE.AND P1, PT, R32, RZ, PT ;  /* 0x000000ff2000720c */ /* 0x000fe40003f25270 */
[----:B------:R-:W-:Y:S02]  /*4160*/  ISETP.NE.AND P0, PT, R20, RZ, PT ;  /* 0x000000ff1400720c */ /* 0x000fe40003f05270 */
[----:B------:R-:W-:Y:S02]  /*4170*/  FSEL R35, R35, -INF , P1 ;  /* 0xff80000023237808 */ /* 0x000fe40000800000 */
[----:B------:R-:W-:Y:S01]  /*4180*/  ISETP.NE.AND P1, PT, R80, RZ, PT ;  /* 0x000000ff5000720c */ /* 0x000fe20003f25270 */
[----:B------:R-:W-:-:S12]  /*4190*/  IMAD.MOV.U32 R80, RZ, RZ, R119 ;  /* 0x000000ffff507224 */ /* 0x000fd800078e0077 */
[----:B------:R-:W-:-:S05]  /*41a0*/  @!P1 VIADD R2, R2, 0x36840 ;  /* 0x0003684002029836 */ /* 0x000fca0000000000 */
[----:B------:R-:W-:Y:S01]  /*41b0*/  @!P1 PRMT R2, RZ, 0x654, R2 ;  /* 0x00000654ff029816 */ /* 0x000fe20000000002 */
[----:B------:R-:W-:Y:S02]  /*41c0*/  WARPGROUP.DEPBAR.LE gsb0, 0x0 ;  /* 0x00008000000079c5 */ /* 0x000fe40000010000 */
[----:B------:R-:W-:Y:S01]  /*41d0*/  FSEL R117, R24, -INF , P3 ;  /* 0xff80000018757808 */ /* 0x000fe20001800000 */
[----:B------:R1:W-:Y:S01]  /*41e0*/  @!P1 SYNCS.ARRIVE.TRANS64.RED.A1T0 RZ, [R2+URZ], RZ ;  /* 0x000000ff02ff99a7 */ /* 0x0003e2000810043f */
[----:B------:R-:W-:Y:S02]  /*41f0*/  FSEL R121, R25, -INF , P4 ;  /* 0xff80000019797808 */ /* 0x000fe40002000000 */
[----:B------:R-:W-:Y:S02]  /*4200*/  FMNMX.FTZ R0, R117, R0, !PT ;  /* 0x0000000075007209 */ /* 0x000fe40007810000 */
[----:B------:R-:W-:Y:S02]  /*4210*/  FSEL R123, R28, -INF , P5 ;  /* 0xff8000001c7b7808 */ /* 0x000fe40002800000 */
[----:B------:R-:W-:-:S02]  /*4220*/  FMNMX.FTZ R0, R121, R0, !PT ;  /* 0x0000000079007209 */ /* 0x000fc40007810000 */
[----:B------:R-:W-:Y:S02]  /*4230*/  FSEL R125, R29, -INF , P6 ;  /* 0xff8000001d7d7808 */ /* 0x000fe40003000000 */
[----:B------:R-:W-:Y:S02]  /*4240*/  FMNMX.FTZ R0, R123, R0, !PT ;  /* 0x000000007b007209 */ /* 0x000fe40007810000 */
[----:B------:R-:W-:Y:S02]  /*4250*/  FSEL R29, R38, -INF , P0 ;  /* 0xff800000261d7808 */ /* 0x000fe40000000000 */
[----:B------:R-:W-:Y:S01]  /*4260*/  FMNMX.FTZ R6, R125, R0, !PT ;  /* 0x000000007d067209 */ /* 0x000fe20007810000 */
[----:B------:R-:W-:Y:S01]  /*4270*/  IMAD.U32 R0, RZ, RZ, UR4 ;  /* 0x00000004ff007e24 */ /* 0x000fe2000f8e00ff */
[----:B------:R-:W-:Y:S02]  /*4280*/  FSEL R27, R27, -INF , P4 ;  /* 0xff8000001b1b7808 */ /* 0x000fe40002000000 */
[----:B------:R-:W-:Y:S01]  /*4290*/  FSEL R31, R31, -INF , P6 ;  /* 0xff8000001f1f7808 */ /* 0x000fe20003000000 */
[----:B------:R-:W2:Y:S01]  /*42a0*/  SHFL.BFLY PT, R25, R6, 0x2, 0x1f ;  /* 0x0c401f0006197f89 */ /* 0x000ea200000e0000 */
[----:B------:R-:W-:Y:S01]  /*42b0*/  ISETP.NE.AND P0, PT, R82, RZ, PT ;  /* 0x000000ff5200720c */ /* 0x000fe20003f05270 */
[----:B------:R-:W-:Y:S01]  /*42c0*/  IMAD.MOV.U32 R82, RZ, RZ, R119 ;  /* 0x000000ffff527224 */ /* 0x000fe200078e0077 */
[----:B--2---:R-:W-:-:S02]  /*42d0*/  FMNMX.FTZ R25, R6, R25, !PT ;  /* 0x0000001906197209 */ /* 0x004fc40007810000 */
[----:B------:R-:W-:-:S03]  /*42e0*/  FMNMX.FTZ R6, R5, R75, !PT ;  /* 0x0000004b05067209 */ /* 0x000fc60007810000 */
[----:B------:R-:W2:Y:S01]  /*42f0*/  SHFL.BFLY PT, R4, R25, 0x1, 0x1f ;  /* 0x0c201f0019047f89 */ /* 0x000ea200000e0000 */
[----:B------:R-:W-:-:S04]  /*4300*/  FMNMX.FTZ R6, R7, R6, !PT ;  /* 0x0000000607067209 */ /* 0x000fc80007810000 */
[----:B------:R-:W-:-:S04]  /*4310*/  FMNMX.FTZ R6, R79, R6, !PT ;  /* 0x000000064f067209 */ /* 0x000fc80007810000 */
[----:B------:R-:W-:-:S04]  /*4320*/  FMNMX.FTZ R6, R9, R6, !PT ;  /* 0x0000000609067209 */ /* 0x000fc80007810000 */
[----:B------:R-:W-:-:S04]  /*4330*/  FMNMX.FTZ R6, R67, R6, !PT ;  /* 0x0000000643067209 */ /* 0x000fc80007810000 */
[----:B------:R-:W-:-:S04]  /*4340*/  FMNMX.FTZ R6, R11, R6, !PT ;  /* 0x000000060b067209 */ /* 0x000fc80007810000 */
[----:B------:R-:W-:Y:S02]  /*4350*/  FMNMX.FTZ R6, R71, R6, !PT ;  /* 0x0000000647067209 */ /* 0x000fe40007810000 */
[----:B--2---:R-:W-:Y:S02]  /*4360*/  FMNMX.FTZ R4, R25, R4, !PT ;  /* 0x0000000419047209 */ /* 0x004fe40007810000 */
[----:B------:R-:W-:Y:S02]  /*4370*/  FMNMX.FTZ R6, R13, R6, !PT ;  /* 0x000000060d067209 */ /* 0x000fe40007810000 */
[C---:B------:R-:W-:Y:S01]  /*4380*/  FSETP.NEU.FTZ.AND P2, PT, R4.reuse, -INF , PT ;  /* 0xff8000000400780b */ /* 0x040fe20003f5d000 */
[----:B------:R-:W-:Y:S01]  /*4390*/  FMUL.FTZ R10, R4, R0 ;  /* 0x00000000040a7220 */ /* 0x000fe20000410000 */
[----:B------:R-:W-:-:S04]  /*43a0*/  FMNMX.FTZ R6, R59, R6, !PT ;  /* 0x000000063b067209 */ /* 0x000fc80007810000 */
[----:B------:R-:W-:Y:S02]  /*43b0*/  FMNMX.FTZ R6, R15, R6, !PT ;  /* 0x000000060f067209 */ /* 0x000fe40007810000 */
[----:B------:R-:W-:Y:S02]  /*43c0*/  FSEL R12, R10, RZ, P2 ;  /* 0x000000ff0a0c7208 */ /* 0x000fe40001000000 */
[----:B------:R-:W-:Y:S02]  /*43d0*/  FMNMX.FTZ R6, R63, R6, !PT ;  /* 0x000000063f067209 */ /* 0x000fe40007810000 */
[----:B------:R-:W-:Y:S01]  /*43e0*/  ISETP.NE.AND P2, PT, R14, RZ, PT ;  /* 0x000000ff0e00720c */ /* 0x000fe20003f45270 */
[--C-:B------:R-:W-:Y:S01]  /*43f0*/  FFMA.FTZ R57, R57, R0, -R12.reuse ;  /* 0x0000000039397223 */ /* 0x100fe2000001080c */
[----:B------:R-:W-:Y:S01]  /*4400*/  FMNMX.FTZ R6, R49, R6, !PT ;  /* 0x0000000631067209 */ /* 0x000fe20007810000 */
[--C-:B------:R-:W-:Y:S01]  /*4410*/  FFMA.FTZ R3, R61, R0, -R12.reuse ;  /* 0x000000003d037223 */ /* 0x100fe2000001080c */
[----:B------:R-:W-:Y:S01]  /*4420*/  FSEL R39, R39, -INF , P2 ;  /* 0xff80000027277808 */ /* 0x000fe20001000000 */
[----:B------:R2:W-:Y:S01]  /*4430*/  MUFU.EX2 R192, R57 ;  /* 0x0000003900c07308 */ /* 0x0005e20000000800 */
[----:B------:R-:W-:Y:S01]  /*4440*/  FMNMX.FTZ R6, R51, R6, !PT ;  /* 0x0000000633067209 */ /* 0x000fe20007810000 */
[-CC-:B------:R-:W-:Y:S01]  /*4450*/  FFMA.FTZ R200, R81, R0.reuse, -R12.reuse ;  /* 0x0000000051c87223 */ /* 0x180fe2000001080c */
[----:B------:R-:W-:Y:S01]  /*4460*/  FSEL R61, R30, -INF , P5 ;  /* 0xff8000001e3d7808 */ /* 0x000fe20002800000 */
[--C-:B------:R-:W-:Y:S01]  /*4470*/  FFMA.FTZ R25, R73, R0, -R12.reuse ;  /* 0x0000000049197223 */ /* 0x100fe2000001080c */
[----:B------:R-:W-:Y:S01]  /*4480*/  FMNMX.FTZ R6, R53, R6, !PT ;  /* 0x0000000635067209 */ /* 0x000fe20007810000 */
[-CC-:B------:R-:W-:Y:S01]  /*4490*/  FFMA.FTZ R202, R83, R0.reuse, -R12.reuse ;  /* 0x0000000053ca7223 */ /* 0x180fe2000001080c */
[--C-:B------:R-:W-:Y:S01]  /*44a0*/  FFMA.FTZ R33, R77, R0, -R12.reuse ;  /* 0x000000004d217223 */ /* 0x100fe2000001080c */
[----:B------:R3:W-:Y:S01]  /*44b0*/  MUFU.EX2 R194, R3 ;  /* 0x0000000300c27308 */ /* 0x0007e20000000800 */
[----:B------:R-:W-:Y:S01]  /*44c0*/  FMNMX.FTZ R6, R55, R6, !PT ;  /* 0x0000000637067209 */ /* 0x000fe20007810000 */
[-CC-:B------:R-:W-:Y:S01]  /*44d0*/  FFMA.FTZ R196, R85, R0.reuse, -R12.reuse ;  /* 0x0000000055c47223 */ /* 0x180fe2000001080c */
[----:B--2---:R-:W-:Y:S01]  /*44e0*/  FSEL R57, R26, -INF , P3 ;  /* 0xff8000001a397808 */ /* 0x004fe20001800000 */
[--C-:B------:R-:W-:Y:S01]  /*44f0*/  FFMA.FTZ R37, R65, R0, -R12.reuse ;  /* 0x0000000041257223 */ /* 0x100fe2000001080c */
[----:B------:R-:W-:Y:S01]  /*4500*/  FMNMX.FTZ R6, R41, R6, !PT ;  /* 0x0000000629067209 */ /* 0x000fe20007810000 */
[-CC-:B------:R-:W-:Y:S01]  /*4510*/  FFMA.FTZ R198, R87, R0.reuse, -R12.reuse ;  /* 0x0000000057c67223 */ /* 0x180fe2000001080c */
[--C-:B------:R-:W-:Y:S01]  /*4520*/  FFMA.FTZ R69, R69, R0, -R12.reuse ;  /* 0x0000000045457223 */ /* 0x100fe2000001080c */
[----:B------:R-:W-:Y:S01]  /*4530*/  MUFU.EX2 R200, R200 ;  /* 0x000000c800c87308 */ /* 0x000fe20000000800 */
[----:B------:R-:W-:Y:S01]  /*4540*/  FMNMX.FTZ R6, R43, R6, !PT ;  /* 0x000000062b067209 */ /* 0x000fe20007810000 */
[-CC-:B------:R-:W-:Y:S01]  /*4550*/  FFMA.FTZ R89, R89, R0.reuse, -R12.reuse ;  /* 0x0000000059597223 */ /* 0x180fe2000001080c */
[-CC-:B------:R-:W-:Y:S01]  /*4560*/  FFMA.FTZ R91, R91, R0.reuse, -R12.reuse ;  /* 0x000000005b5b7223 */ /* 0x180fe2000001080c */
[--C-:B------:R-:W-:Y:S01]  /*4570*/  FFMA.FTZ R93, R93, R0, -R12.reuse ;  /* 0x000000005d5d7223 */ /* 0x100fe2000001080c */
[----:B------:R-:W-:Y:S01]  /*4580*/  FMNMX.FTZ R6, R21, R6, !PT ;  /* 0x0000000615067209 */ /* 0x000fe20007810000 */
[-CC-:B------:R-:W-:Y:S01]  /*4590*/  FFMA.FTZ R95, R95, R0.reuse, -R12.reuse ;  /* 0x000000005f5f7223 */ /* 0x180fe2000001080c */
[--C-:B------:R-:W-:Y:S01]  /*45a0*/  FFMA.FTZ R97, R97, R0, -R12.reuse ;  /* 0x0000000061617223 */ /* 0x100fe2000001080c */
[----:B------:R-:W2:Y:S01]  /*45b0*/  MUFU.EX2 R25, R25 ;  /* 0x0000001900197308 */ /* 0x000ea20000000800 */
[----:B------:R-:W-:Y:S01]  /*45c0*/  FMNMX.FTZ R6, R47, R6, !PT ;  /* 0x000000062f067209 */ /* 0x000fe20007810000 */
[-CC-:B------:R-:W-:Y:S01]  /*45d0*/  FFMA.FTZ R99, R99, R0.reuse, -R12.reuse ;  /* 0x0000000063637223 */ /* 0x180fe2000001080c */
[-CC-:B------:R-:W-:Y:S01]  /*45e0*/  FFMA.FTZ R101, R101, R0.reuse, -R12.reuse ;  /* 0x0000000065657223 */ /* 0x180fe2000001080c */
[--C-:B------:R-:W-:Y:S01]  /*45f0*/  FFMA.FTZ R103, R103, R0, -R12.reuse ;  /* 0x0000000067677223 */ /* 0x100fe2000001080c */
[----:B------:R-:W-:Y:S01]  /*4600*/  FMNMX.FTZ R6, R45, R6, !PT ;  /* 0x000000062d067209 */ /* 0x000fe20007810000 */
[-CC-:B------:R-:W-:Y:S01]  /*4610*/  FFMA.FTZ R105, R105, R0.reuse, -R12.reuse ;  /* 0x0000000069697223 */ /* 0x180fe2000001080c */
[--C-:B------:R-:W-:Y:S01]  /*4620*/  FFMA.FTZ R107, R107, R0, -R12.reuse ;  /* 0x000000006b6b7223 */ /* 0x100fe2000001080c */
[----:B------:R-:W4:Y:S01]  /*4630*/  MUFU.EX2 R202, R202 ;  /* 0x000000ca00ca7308 */ /* 0x000f220000000800 */
[----:B------:R-:W-:Y:S01]  /*4640*/  FMNMX.FTZ R6, R35, R6, !PT ;  /* 0x0000000623067209 */ /* 0x000fe20007810000 */
[-CC-:B------:R-:W-:Y:S01]  /*4650*/  FFMA.FTZ R109, R109, R0.reuse, -R12.reuse ;  /* 0x000000006d6d7223 */ /* 0x180fe2000001080c */
[-CC-:B------:R-:W-:Y:S01]  /*4660*/  FFMA.FTZ R111, R111, R0.reuse, -R12.reuse ;  /* 0x000000006f6f7223 */ /* 0x180fe2000001080c */
[--C-:B------:R-:W-:Y:S01]  /*4670*/  FFMA.FTZ R113, R113, R0, -R12.reuse ;  /* 0x0000000071717223 */ /* 0x100fe2000001080c */
[----:B------:R-:W-:Y:S01]  /*4680*/  FMNMX.FTZ R6, R29, R6, !PT ;  /* 0x000000061d067209 */ /* 0x000fe20007810000 */
[-CC-:B------:R-:W-:Y:S01]  /*4690*/  FFMA.FTZ R115, R115, R0.reuse, -R12.reuse ;  /* 0x0000000073737223 */ /* 0x180fe2000001080c */
[--C-:B------:R-:W-:Y:S01]  /*46a0*/  FFMA.FTZ R117, R117, R0, -R12.reuse ;  /* 0x0000000075757223 */ /* 0x100fe2000001080c */
[----:B------:R-:W5:Y:S01]  /*46b0*/  MUFU.EX2 R33, R33 ;  /* 0x0000002100217308 */ /* 0x000f620000000800 */
[----:B------:R-:W-:Y:S01]  /*46c0*/  FMNMX.FTZ R6, R39, R6, !PT ;  /* 0x0000000627067209 */ /* 0x000fe20007810000 */
[-CC-:B------:R-:W-:Y:S01]  /*46d0*/  FFMA.FTZ R121, R121, R0.reuse, -R12.reuse ;  /* 0x0000000079797223 */ /* 0x180fe2000001080c */
[-CC-:B------:R-:W-:Y:S01]  /*46e0*/  FFMA.FTZ R123, R123, R0.reuse, -R12.reuse ;  /* 0x000000007b7b7223 */ /* 0x180fe2000001080c */
[----:B------:R-:W-:Y:S01]  /*46f0*/  FFMA.FTZ R12, R125, R0, -R12 ;  /* 0x000000007d0c7223 */ /* 0x000fe2000001080c */
[----:B------:R-:W-:Y:S01]  /*4700*/  FMNMX.FTZ R6, R57, R6, !PT ;  /* 0x0000000639067209 */ /* 0x000fe20007810000 */
[--C-:B------:R-:W-:Y:S01]  /*4710*/  IMAD.MOV.U32 R87, RZ, RZ, R119.reuse ;  /* 0x000000ffff577224 */ /* 0x100fe200078e0077 */
[-C--:B------:R-:W-:Y:S01]  /*4720*/  MOV R83, R119.reuse ;  /* 0x0000007700537202 */ /* 0x080fe20000000f00 */
[----:B------:R-:W1:Y:S01]  /*4730*/  MUFU.EX2 R196, R196 ;  /* 0x000000c400c47308 */ /* 0x000e620000000800 */
[----:B------:R-:W-:Y:S01]  /*4740*/  FMNMX.FTZ R6, R27, R6, !PT ;  /* 0x000000061b067209 */ /* 0x000fe20007810000 */
[--C-:B------:R-:W-:Y:S01]  /*4750*/  IMAD.MOV.U32 R85, RZ, RZ, R119.reuse ;  /* 0x000000ffff557224 */ /* 0x100fe200078e0077 */
[----:B------:R-:W-:Y:S01]  /*4760*/  MOV R73, R119 ;  /* 0x0000007700497202 */ /* 0x000fe20000000f00 */
[--C-:B------:R-:W-:Y:S01]  /*4770*/  IMAD.MOV.U32 R81, RZ, RZ, R119.reuse ;  /* 0x000000ffff517224 */ /* 0x100fe200078e0077 */
[----:B------:R-:W-:Y:S01]  /*4780*/  FMNMX.FTZ R6, R61, R6, !PT ;  /* 0x000000063d067209 */ /* 0x000fe20007810000 */
[----:B------:R-:W-:-:S02]  /*4790*/  IMAD.MOV.U32 R77, RZ, RZ, R119 ;  /* 0x000000ffff4d7224 */ /* 0x000fc400078e0077 */
[----:B------:R-:W1:Y:S01]  /*47a0*/  MUFU.EX2 R37, R37 ;  /* 0x0000002500257308 */ /* 0x000e620000000800 */
[----:B------:R-:W-:Y:S01]  /*47b0*/  FMNMX.FTZ R6, R31, R6, !PT ;  /* 0x000000061f067209 */ /* 0x000fe20007810000 */
[----:B------:R-:W-:-:S04]  /*47c0*/  IMAD.MOV.U32 R65, RZ, RZ, R119 ;  /* 0x000000ffff417224 */ /* 0x000fc800078e0077 */
[----:B---3--:R-:W3:Y:S02]  /*47d0*/  SHFL.BFLY PT, R3, R6, 0x2, 0x1f ;  /* 0x0c401f0006037f89 */ /* 0x008ee400000e0000 */
[----:B------:R-:W1:Y:S08]  /*47e0*/  MUFU.EX2 R198, R198 ;  /* 0x000000c600c67308 */ /* 0x000e700000000800 */
[----:B------:R-:W-:Y:S08]  /*47f0*/  MUFU.EX2 R69, R69 ;  /* 0x0000004500457308 */ /* 0x000ff00000000800 */
[----:B------:R-:W-:Y:S01]  /*4800*/  MUFU.EX2 R89, R89 ;  /* 0x0000005900597308 */ /* 0x000fe20000000800 */
[----:B---3--:R-:W-:-:S07]  /*4810*/  FMNMX.FTZ R10, R6, R3, !PT ;  /* 0x00000003060a7209 */ /* 0x008fce0007810000 */
[----:B------:R-:W-:Y:S01]  /*4820*/  MUFU.EX2 R91, R91 ;  /* 0x0000005b005b7308 */ /* 0x000fe20000000800 */
[----:B------:R-:W3:Y:S07]  /*4830*/  SHFL.BFLY PT, R3, R10, 0x1, 0x1f ;  /* 0x0c201f000a037f89 */ /* 0x000eee00000e0000 */
[----:B------:R-:W-:Y:S08]  /*4840*/  MUFU.EX2 R93, R93 ;  /* 0x0000005d005d7308 */ /* 0x000ff00000000800 */
[----:B------:R2:W-:Y:S08]  /*4850*/  MUFU.EX2 R188, R95 ;  /* 0x0000005f00bc7308 */ /* 0x0005f00000000800 */
[----:B------:R-:W-:Y:S01]  /*4860*/  MUFU.EX2 R97, R97 ;  /* 0x0000006100617308 */ /* 0x000fe20000000800 */
[----:B--2---:R-:W-:Y:S01]  /*4870*/  IMAD.MOV.U32 R95, RZ, RZ, R119 ;  /* 0x000000ffff5f7224 */ /* 0x004fe200078e0077 */
[----:B---3--:R-:W-:-:S04]  /*4880*/  FMNMX.FTZ R3, R10, R3, !PT ;  /* 0x000000030a037209 */ /* 0x008fc80007810000 */
[C---:B------:R-:W-:Y:S01]  /*4890*/  FSETP.NEU.FTZ.AND P2, PT, R3.reuse, -INF , PT ;  /* 0xff8000000300780b */ /* 0x040fe20003f5d000 */
[-C--:B------:R-:W-:Y:S01]  /*48a0*/  FMUL.FTZ R6, R3, R0.reuse ;  /* 0x0000000003067220 */ /* 0x080fe20000410000 */
[----:B------:R-:W-:Y:S04]  /*48b0*/  MUFU.EX2 R190, R99 ;  /* 0x0000006300be7308 */ /* 0x000fe80000000800 */
[----:B------:R-:W-:Y:S02]  /*48c0*/  FSEL R6, R6, RZ, P2 ;  /* 0x000000ff06067208 */ /* 0x000fe40001000000 */
[----:B------:R-:W-:Y:S02]  /*48d0*/  PLOP3.LUT P2, PT, PT, PT, UP0, 0x80, 0x0 ;  /* 0x000000000000781c */ /* 0x000fe40003f4f008 */
[----:B------:R-:W-:Y:S01]  /*48e0*/  MUFU.EX2 R101, R101 ;  /* 0x0000006500657308 */ /* 0x000fe20000000800 */
[-CC-:B------:R-:W-:Y:S01]  /*48f0*/  FFMA.FTZ R5, R5, R0.reuse, -R6.reuse ;  /* 0x0000000005057223 */ /* 0x180fe20000010806 */
[-CC-:B------:R-:W-:Y:S01]  /*4900*/  FFMA.FTZ R7, R7, R0.reuse, -R6.reuse ;  /* 0x0000000007077223 */ /* 0x180fe20000010806 */
[-CC-:B------:R-:W-:Y:S01]  /*4910*/  FFMA.FTZ R75, R75, R0.reuse, -R6.reuse ;  /* 0x000000004b4b7223 */ /* 0x180fe20000010806 */
[-CC-:B------:R-:W-:Y:S01]  /*4920*/  FFMA.FTZ R79, R79, R0.reuse, -R6.reuse ;  /* 0x000000004f4f7223 */ /* 0x180fe20000010806 */
[-CC-:B------:R-:W-:Y:S01]  /*4930*/  FFMA.FTZ R9, R9, R0.reuse, -R6.reuse ;  /* 0x0000000009097223 */ /* 0x180fe20000010806 */
[-CC-:B------:R-:W-:Y:S01]  /*4940*/  FFMA.FTZ R67, R67, R0.reuse, -R6.reuse ;  /* 0x0000000043437223 */ /* 0x180fe20000010806 */
[-CC-:B------:R-:W-:Y:S01]  /*4950*/  FFMA.FTZ R11, R11, R0.reuse, -R6.reuse ;  /* 0x000000000b0b7223 */ /* 0x180fe20000010806 */
[----:B------:R2:W-:Y:S01]  /*4960*/  MUFU.EX2 R203, R7 ;  /* 0x0000000700cb7308 */ /* 0x0005e20000000800 */
[-CC-:B------:R-:W-:Y:S01]  /*4970*/  FFMA.FTZ R71, R71, R0.reuse, -R6.reuse ;  /* 0x0000000047477223 */ /* 0x180fe20000010806 */
[-CC-:B------:R-:W-:Y:S01]  /*4980*/  FFMA.FTZ R13, R13, R0.reuse, -R6.reuse ;  /* 0x000000000d0d7223 */ /* 0x180fe20000010806 */
[-CC-:B------:R-:W-:Y:S01]  /*4990*/  FFMA.FTZ R51, R51, R0.reuse, -R6.reuse ;  /* 0x0000000033337223 */ /* 0x180fe20000010806 */
[-CC-:B------:R-:W-:Y:S01]  /*49a0*/  FFMA.FTZ R59, R59, R0.reuse, -R6.reuse ;  /* 0x000000003b3b7223 */ /* 0x180fe20000010806 */
[-CC-:B------:R-:W-:Y:S01]  /*49b0*/  FFMA.FTZ R15, R15, R0.reuse, -R6.reuse ;  /* 0x000000000f0f7223 */ /* 0x180fe20000010806 */
[-CC-:B------:R-:W-:Y:S01]  /*49c0*/  FFMA.FTZ R63, R63, R0.reuse, -R6.reuse ;  /* 0x000000003f3f7223 */ /* 0x180fe20000010806 */
[-CC-:B------:R-:W-:Y:S01]  /*49d0*/  FFMA.FTZ R49, R49, R0.reuse, -R6.reuse ;  /* 0x0000000031317223 */ /* 0x180fe20000010806 */
[----:B------:R-:W-:Y:S01]  /*49e0*/  MUFU.EX2 R5, R5 ;  /* 0x0000000500057308 */ /* 0x000fe20000000800 */
[----:B--2---:R-:W-:Y:S01]  /*49f0*/  FADD.FTZ R7, R200, R25 ;  /* 0x00000019c8077221 */ /* 0x004fe20000010000 */
[-CC-:B------:R-:W-:Y:S01]  /*4a00*/  FFMA.FTZ R43, R43, R0.reuse, -R6.reuse ;  /* 0x000000002b2b7223 */ /* 0x180fe20000010806 */
[-CC-:B------:R-:W-:Y:S01]  /*4a10*/  FFMA.FTZ R53, R53, R0.reuse, -R6.reuse ;  /* 0x0000000035357223 */ /* 0x180fe20000010806 */
[-CC-:B------:R-:W-:Y:S01]  /*4a20*/  FFMA.FTZ R55, R55, R0.reuse, -R6.reuse ;  /* 0x0000000037377223 */ /* 0x180fe20000010806 */
[----:B----4-:R-:W-:Y:S01]  /*4a30*/  FADD.FTZ R32, R202, R7 ;  /* 0x00000007ca207221 */ /* 0x010fe20000010000 */
[-CC-:B------:R-:W-:Y:S01]  /*4a40*/  FFMA.FTZ R41, R41, R0.reuse, -R6.reuse ;  /* 0x0000000029297223 */ /* 0x180fe20000010806 */
[-C--:B------:R-:W-:Y:S01]  /*4a50*/  FFMA.FTZ R21, R21, R0.reuse, -R6 ;  /* 0x0000000015157223 */ /* 0x080fe20000010806 */
[----:B------:R-:W2:Y:S01]  /*4a60*/  MUFU.EX2 R10, R75 ;  /* 0x0000004b000a7308 */ /* 0x000ea20000000800 */
[----:B-----5:R-:W-:Y:S01]  /*4a70*/  FADD.FTZ R7, R33, R32 ;  /* 0x0000002021077221 */ /* 0x020fe20000010000 */
[-CC-:B------:R-:W-:Y:S01]  /*4a80*/  FFMA.FTZ R47, R47, R0.reuse, -R6.reuse ;  /* 0x000000002f2f7223 */ /* 0x180fe20000010806 */
[--C-:B------:R-:W-:Y:S01]  /*4a90*/  FFMA.FTZ R45, R45, R0, -R6.reuse ;  /* 0x000000002d2d7223 */ /* 0x100fe20000010806 */
[----:B------:R-:W-:Y:S01]  /*4aa0*/  F2FP.F16.F32.PACK_AB R200, R25, R200 ;  /* 0x000000c819c8723e */ /* 0x000fe200000000ff */
[----:B-1----:R-:W-:Y:S01]  /*4ab0*/  FADD.FTZ R34, R196, R7 ;  /* 0x00000007c4227221 */ /* 0x002fe20000010000 */
[-CC-:B------:R-:W-:Y:S01]  /*4ac0*/  FFMA.FTZ R35, R35, R0.reuse, -R6.reuse ;  /* 0x0000000023237223 */ /* 0x180fe20000010806 */
[-C--:B------:R-:W-:Y:S01]  /*4ad0*/  FFMA.FTZ R29, R29, R0.reuse, -R6 ;  /* 0x000000001d1d7223 */ /* 0x080fe20000010806 */
[----:B------:R1:W3:Y:S01]  /*4ae0*/  MUFU.EX2 R14, R79 ;  /* 0x0000004f000e7308 */ /* 0x0002e20000000800 */
[----:B------:R-:W-:Y:S01]  /*4af0*/  FADD.FTZ R7, R37, R34 ;  /* 0x0000002225077221 */ /* 0x000fe20000010000 */
[-CC-:B------:R-:W-:Y:S01]  /*4b00*/  FFMA.FTZ R39, R39, R0.reuse, -R6.reuse ;  /* 0x0000000027277223 */ /* 0x180fe20000010806 */
[-CC-:B------:R-:W-:Y:S01]  /*4b10*/  FFMA.FTZ R57, R57, R0.reuse, -R6.reuse ;  /* 0x0000000039397223 */ /* 0x180fe20000010806 */
[-CC-:B------:R-:W-:Y:S01]  /*4b20*/  FFMA.FTZ R27, R27, R0.reuse, -R6.reuse ;  /* 0x000000001b1b7223 */ /* 0x180fe20000010806 */
[----:B------:R-:W-:Y:S01]  /*4b30*/  FADD.FTZ R36, R198, R7 ;  /* 0x00000007c6247221 */ /* 0x000fe20000010000 */
[-CC-:B------:R-:W-:Y:S01]  /*4b40*/  FFMA.FTZ R61, R61, R0.reuse, -R6.reuse ;  /* 0x000000003d3d7223 */ /* 0x180fe20000010806 */
[----:B------:R-:W-:Y:S01]  /*4b50*/  FFMA.FTZ R31, R31, R0, -R6 ;  /* 0x000000001f1f7223 */ /* 0x000fe20000010806 */
[----:B------:R-:W4:Y:S01]  /*4b60*/  MUFU.EX2 R9, R9 ;  /* 0x0000000900097308 */ /* 0x000f220000000800 */
[----:B--2---:R-:W-:Y:S01]  /*4b70*/  FADD.FTZ R34, R5, R10 ;  /* 0x0000000a05227221 */ /* 0x004fe20000010000 */
[----:B------:R-:W-:Y:S01]  /*4b80*/  FADD.FTZ R38, R69, R36 ;  /* 0x0000002445267221 */ /* 0x000fe20000010000 */
[----:B------:R-:W-:Y:S01]  /*4b90*/  F2FP.F16.F32.PACK_AB R201, R10, R5 ;  /* 0x000000050ac9723e */ /* 0x000fe200000000ff */
[----:B------:R-:W-:-:S02]  /*4ba0*/  IMAD.MOV.U32 R99, RZ, RZ, R119 ;  /* 0x000000ffff637224 */ /* 0x000fc400078e0077 */
[----:B------:R-:W-:Y:S01]  /*4bb0*/  FADD.FTZ R7, R203, R34 ;  /* 0x00000022cb077221 */ /* 0x000fe20000010000 */
[----:B------:R-:W-:Y:S01]  /*4bc0*/  F2FP.F16.F32.PACK_AB R202, R33, R202 ;  /* 0x000000ca21ca723e */ /* 0x000fe200000000ff */
[----:B-1----:R-:W-:Y:S01]  /*4bd0*/  IMAD.MOV.U32 R79, RZ, RZ, R119 ;  /* 0x000000ffff4f7224 */ /* 0x002fe200078e0077 */
[----:B------:R1:W2:Y:S01]  /*4be0*/  MUFU.EX2 R20, R67 ;  /* 0x0000004300147308 */ /* 0x0002a20000000800 */
[C---:B---3--:R-:W-:Y:S01]  /*4bf0*/  FADD.FTZ R36, R14.reuse, R7 ;  /* 0x000000070e247221 */ /* 0x048fe20000010000 */
[----:B------:R-:W-:Y:S01]  /*4c00*/  F2FP.F16.F32.PACK_AB R196, R37, R196 ;  /* 0x000000c425c4723e */ /* 0x000fe200000000ff */
[--C-:B------:R-:W-:Y:S01]  /*4c10*/  IMAD.MOV.U32 R75, RZ, RZ, R119.reuse ;  /* 0x000000ffff4b7224 */ /* 0x100fe200078e0077 */
[----:B------:R-:W-:Y:S01]  /*4c20*/  F2FP.F16.F32.PACK_AB R198, R69, R198 ;  /* 0x000000c645c6723e */ /* 0x000fe200000000ff */
[--C-:B------:R-:W-:Y:S01]  /*4c30*/  IMAD.MOV.U32 R69, RZ, RZ, R119.reuse ;  /* 0x000000ffff457224 */ /* 0x100fe200078e0077 */
[----:B------:R-:W-:Y:S01]  /*4c40*/  F2FP.F16.F32.PACK_AB R203, R14, R203 ;  /* 0x000000cb0ecb723e */ /* 0x000fe200000000ff */
[--C-:B------:R-:W-:Y:S01]  /*4c50*/  IMAD.MOV.U32 R37, RZ, RZ, R119.reuse ;  /* 0x000000ffff257224 */ /* 0x100fe200078e0077 */
[----:B------:R-:W3:Y:S01]  /*4c60*/  MUFU.EX2 R11, R11 ;  /* 0x0000000b000b7308 */ /* 0x000ee20000000800 */
[----:B----4-:R-:W-:Y:S01]  /*4c70*/  FADD.FTZ R7, R9, R36 ;  /* 0x0000002409077221 */ /* 0x010fe20000010000 */
[----:B-1----:R-:W-:Y:S01]  /*4c80*/  IMAD.MOV.U32 R67, RZ, RZ, R119 ;  /* 0x000000ffff437224 */ /* 0x002fe200078e0077 */
[----:B------:R-:W-:-:S05]  /*4c90*/  MOV R33, R119 ;  /* 0x0000007700217202 */ /* 0x000fca0000000f00 */
[----:B------:R1:W4:Y:S01]  /*4ca0*/  MUFU.EX2 R24, R71 ;  /* 0x0000004700187308 */ /* 0x0003220000000800 */
[C---:B--2---:R-:W-:Y:S01]  /*4cb0*/  FADD.FTZ R36, R20.reuse, R7 ;  /* 0x0000000714247221 */ /* 0x044fe20000010000 */
[----:B------:R-:W-:-:S06]  /*4cc0*/  F2FP.F16.F32.PACK_AB R197, R20, R9 ;  /* 0x0000000914c5723e */ /* 0x000fcc00000000ff */
[----:B------:R2:W-:Y:S01]  /*4cd0*/  MUFU.EX2 R30, R51 ;  /* 0x00000033001e7308 */ /* 0x0005e20000000800 */
[----:B---3--:R-:W-:Y:S01]  /*4ce0*/  FADD.FTZ R7, R11, R36 ;  /* 0x000000240b077221 */ /* 0x008fe20000010000 */
[----:B-1----:R-:W-:-:S06]  /*4cf0*/  IMAD.MOV.U32 R71, RZ, RZ, R119 ;  /* 0x000000ffff477224 */ /* 0x002fcc00078e0077 */
[----:B------:R-:W1:Y:S01]  /*4d00*/  MUFU.EX2 R13, R13 ;  /* 0x0000000d000d7308 */ /* 0x000e620000000800 */
[----:B--2---:R-:W-:Y:S01]  /*4d10*/  FADD.FTZ R51, R89, R38 ;  /* 0x0000002659337221 */ /* 0x004fe20000010000 */
[----:B----4-:R-:W-:-:S03]  /*4d20*/  F2FP.F16.F32.PACK_AB R199, R24, R11 ;  /* 0x0000000b18c7723e */ /* 0x010fc600000000ff */
[C---:B------:R-:W-:Y:S01]  /*4d30*/  FADD.FTZ R38, R192.reuse, R51 ;  /* 0x00000033c0267221 */ /* 0x040fe20000010000 */
[----:B------:R-:W-:Y:S01]  /*4d40*/  F2FP.F16.F32.PACK_AB R192, R192, R89 ;  /* 0x00000059c0c0723e */ /* 0x000fe200000000ff */
[----:B------:R-:W-:Y:S01]  /*4d50*/  IMAD.MOV.U32 R89, RZ, RZ, R119 ;  /* 0x000000ffff597224 */ /* 0x000fe200078e0077 */
[----:B------:R2:W3:Y:S01]  /*4d60*/  MUFU.EX2 R26, R59 ;  /* 0x0000003b001a7308 */ /* 0x0004e20000000800 */
[----:B------:R-:W-:Y:S01]  /*4d70*/  FADD.FTZ R51, R91, R38 ;  /* 0x000000265b337221 */ /* 0x000fe20000010000 */
[----:B------:R-:W-:Y:S01]  /*4d80*/  FADD.FTZ R38, R24, R7 ;  /* 0x0000000718267221 */ /* 0x000fe20000010000 */
[----:B------:R-:W-:Y:S02]  /*4d90*/  IMAD.MOV.U32 R24, RZ, RZ, R119 ;  /* 0x000000ffff187224 */ /* 0x000fe400078e0077 */
[C---:B------:R-:W-:Y:S01]  /*4da0*/  FADD.FTZ R40, R194.reuse, R51 ;  /* 0x00000033c2287221 */ /* 0x040fe20000010000 */
[----:B------:R-:W-:Y:S01]  /*4db0*/  F2FP.F16.F32.PACK_AB R194, R194, R91 ;  /* 0x0000005bc2c2723e */ /* 0x000fe200000000ff */
[--C-:B------:R-:W-:Y:S01]  /*4dc0*/  IMAD.MOV.U32 R91, RZ, RZ, R119.reuse ;  /* 0x000000ffff5b7224 */ /* 0x100fe200078e0077 */
[----:B------:R-:W4:Y:S01]  /*4dd0*/  MUFU.EX2 R15, R15 ;  /* 0x0000000f000f7308 */ /* 0x000f220000000800 */
[----:B-1----:R-:W-:Y:S01]  /*4de0*/  FADD.FTZ R7, R13, R38 ;  /* 0x000000260d077221 */ /* 0x002fe20000010000 */
[----:B--2---:R-:W-:-:S02]  /*4df0*/  IMAD.MOV.U32 R59, RZ, RZ, R119 ;  /* 0x000000ffff3b7224 */ /* 0x004fc400078e0077 */
[----:B------:R-:W-:-:S04]  /*4e00*/  IMAD.MOV.U32 R51, RZ, RZ, R119 ;  /* 0x000000ffff337224 */ /* 0x000fc800078e0077 */
[----:B------:R1:W2:Y:S01]  /*4e10*/  MUFU.EX2 R28, R63 ;  /* 0x0000003f001c7308 */ /* 0x0002a20000000800 */
[C---:B---3--:R-:W-:Y:S01]  /*4e20*/  FADD.FTZ R2, R26.reuse, R7 ;  /* 0x000000071a027221 */ /* 0x048fe20000010000 */
[----:B------:R-:W-:Y:S01]  /*4e30*/  F2FP.F16.F32.PACK_AB R193, R26, R13 ;  /* 0x0000000d1ac1723e */ /* 0x000fe200000000ff */
[----:B------:R-:W-:-:S05]  /*4e40*/  IMAD.MOV.U32 R26, RZ, RZ, R119 ;  /* 0x000000ffff1a7224 */ /* 0x000fca00078e0077 */
[----:B------:R3:W-:Y:S01]  /*4e50*/  MUFU.EX2 R34, R43 ;  /* 0x0000002b00227308 */ /* 0x0007e20000000800 */
[----:B----4-:R-:W-:Y:S01]  /*4e60*/  FADD.FTZ R7, R15, R2 ;  /* 0x000000020f077221 */ /* 0x010fe20000010000 */
[----:B-1----:R-:W-:-:S06]  /*4e70*/  MOV R63, R119 ;  /* 0x00000077003f7202 */ /* 0x002fcc0000000f00 */
[----:B------:R-:W1:Y:S01]  /*4e80*/  MUFU.EX2 R49, R49 ;  /* 0x0000003100317308 */ /* 0x000e620000000800 */
[----:B---3--:R-:W-:Y:S01]  /*4e90*/  FADD.FTZ R43, R93, R40 ;  /* 0x000000285d2b7221 */ /* 0x008fe20000010000 */
[----:B--2---:R-:W-:-:S03]  /*4ea0*/  F2FP.F16.F32.PACK_AB R195, R28, R15 ;  /* 0x0000000f1cc3723e */ /* 0x004fc600000000ff */
[C---:B------:R-:W-:Y:S01]  /*4eb0*/  FADD.FTZ R38, R188.reuse, R43 ;  /* 0x0000002bbc267221 */ /* 0x040fe20000010000 */
[----:B------:R-:W-:Y:S02]  /*4ec0*/  F2FP.F16.F32.PACK_AB R188, R188, R93 ;  /* 0x0000005dbcbc723e */ /* 0x000fe400000000ff */
[----:B------:R2:W3:Y:S01]  /*4ed0*/  MUFU.EX2 R184, R103 ;  /* 0x0000006700b87308 */ /* 0x0004e20000000800 */
[----:B------:R-:W-:Y:S01]  /*4ee0*/  FADD.FTZ R43, R97, R38 ;  /* 0x00000026612b7221 */ /* 0x000fe20000010000 */
[----:B------:R-:W-:Y:S01]  /*4ef0*/  FADD.FTZ R38, R28, R7 ;  /* 0x000000071c267221 */ /* 0x000fe20000010000 */
[----:B------:R-:W-:Y:S02]  /*4f00*/  MOV R93, R119 ;  /* 0x00000077005d7202 */ /* 0x000fe40000000f00 */
[C---:B------:R-:W-:Y:S01]  /*4f10*/  FADD.FTZ R40, R190.reuse, R43 ;  /* 0x0000002bbe287221 */ /* 0x040fe20000010000 */
[----:B------:R-:W-:Y:S01]  /*4f20*/  F2FP.F16.F32.PACK_AB R190, R190, R97 ;  /* 0x00000061bebe723e */ /* 0x000fe200000000ff */
[--C-:B------:R-:W-:Y:S01]  /*4f30*/  IMAD.MOV.U32 R97, RZ, RZ, R119.reuse ;  /* 0x000000ffff617224 */ /* 0x100fe200078e0077 */
[----:B------:R-:W4:Y:S01]  /*4f40*/  MUFU.EX2 R105, R105 ;  /* 0x0000006900697308 */ /* 0x000f220000000800 */
[----:B------:R-:W-:Y:S01]  /*4f50*/  FADD.FTZ R43, R101, R40 ;  /* 0x00000028652b7221 */ /* 0x000fe20000010000 */
[----:B-1----:R-:W-:Y:S01]  /*4f60*/  FADD.FTZ R7, R49, R38 ;  /* 0x0000002631077221 */ /* 0x002fe20000010000 */
[C---:B------:R-:W-:Y:S01]  /*4f70*/  F2FP.F16.F32.PACK_AB R189, R30.reuse, R49 ;  /* 0x000000311ebd723e */ /* 0x040fe200000000ff */
[----:B------:R-:W-:Y:S01]  /*4f80*/  IMAD.MOV.U32 R49, RZ, RZ, R119 ;  /* 0x000000ffff317224 */ /* 0x000fe200078e0077 */
[----:B--2---:R-:W-:Y:S01]  /*4f90*/  MOV R103, R119 ;  /* 0x0000007700677202 */ /* 0x004fe20000000f00 */
[----:B------:R-:W-:Y:S01]  /*4fa0*/  FADD.FTZ R38, R30, R7 ;  /* 0x000000071e267221 */ /* 0x000fe20000010000 */
[----:B------:R-:W-:Y:S01]  /*4fb0*/  IMAD.MOV.U32 R30, RZ, RZ, R119 ;  /* 0x000000ffff1e7224 */ /* 0x000fe200078e0077 */
[----:B------:R-:W1:Y:S01]  /*4fc0*/  MUFU.EX2 R53, R53 ;  /* 0x0000003500357308 */ /* 0x000e620000000800 */
[C---:B---3--:R-:W-:Y:S01]  /*4fd0*/  FADD.FTZ R40, R184.reuse, R43 ;  /* 0x0000002bb8287221 */ /* 0x048fe20000010000 */
[----:B------:R-:W-:Y:S01]  /*4fe0*/  F2FP.F16.F32.PACK_AB R184, R184, R101 ;  /* 0x00000065b8b8723e */ /* 0x000fe200000000ff */
[----:B------:R-:W-:Y:S01]  /*4ff0*/  IMAD.MOV.U32 R101, RZ, RZ, R119 ;  /* 0x000000ffff657224 */ /* 0x000fe200078e0077 */
[----:B------:R-:W-:-:S04]  /*5000*/  MOV R28, R119 ;  /* 0x00000077001c7202 */ /* 0x000fc80000000f00 */
[----:B------:R2:W3:Y:S01]  /*5010*/  MUFU.EX2 R186, R107 ;  /* 0x0000006b00ba7308 */ /* 0x0004e20000000800 */
[----:B----4-:R-:W-:-:S07]  /*5020*/  FADD.FTZ R43, R105, R40 ;  /* 0x00000028692b7221 */ /* 0x010fce0000010000 */
[----:B------:R4:W5:Y:S01]  /*5030*/  MUFU.EX2 R32, R55 ;  /* 0x0000003700207308 */ /* 0x0009620000000800 */
[----:B-1----:R-:W-:Y:S01]  /*5040*/  FADD.FTZ R7, R53, R38 ;  /* 0x0000002635077221 */ /* 0x002fe20000010000 */
[----:B--2---:R-:W-:-:S06]  /*5050*/  IMAD.MOV.U32 R107, RZ, RZ, R119 ;  /* 0x000000ffff6b7224 */ /* 0x004fcc00078e0077 */
[----:B------:R-:W1:Y:S01]  /*5060*/  MUFU.EX2 R109, R109 ;  /* 0x0000006d006d7308 */ /* 0x000e620000000800 */
[C---:B---3--:R-:W-:Y:S01]  /*5070*/  FADD.FTZ R40, R186.reuse, R43 ;  /* 0x0000002bba287221 */ /* 0x048fe20000010000 */
[----:B------:R-:W-:Y:S01]  /*5080*/  F2FP.F16.F32.PACK_AB R186, R186, R105 ;  /* 0x00000069baba723e */ /* 0x000fe200000000ff */
[--C-:B------:R-:W-:Y:S01]  /*5090*/  IMAD.MOV.U32 R105, RZ, RZ, R119.reuse ;  /* 0x000000ffff697224 */ /* 0x100fe200078e0077 */
[----:B------:R-:W-:Y:S01]  /*50a0*/  MOV R43, R119 ;  /* 0x00000077002b7202 */ /* 0x000fe20000000f00 */
[----:B----4-:R-:W-:-:S03]  /*50b0*/  IMAD.MOV.U32 R55, RZ, RZ, R119 ;  /* 0x000000ffff377224 */ /* 0x010fc600078e0077 */
[----:B------:R-:W2:Y:S01]  /*50c0*/  MUFU.EX2 R41, R41 ;  /* 0x0000002900297308 */ /* 0x000ea20000000800 */
[C---:B-----5:R-:W-:Y:S01]  /*50d0*/  FADD.FTZ R38, R32.reuse, R7 ;  /* 0x0000000720267221 */ /* 0x060fe20000010000 */
[----:B------:R-:W-:Y:S01]  /*50e0*/  F2FP.F16.F32.PACK_AB R191, R32, R53 ;  /* 0x0000003520bf723e */ /* 0x000fe200000000ff */
[----:B------:R-:W-:Y:S01]  /*50f0*/  IMAD.MOV.U32 R32, RZ, RZ, R119 ;  /* 0x000000ffff207224 */ /* 0x000fe200078e0077 */
[----:B------:R-:W-:-:S04]  /*5100*/  MOV R53, R119 ;  /* 0x0000007700357202 */ /* 0x000fc80000000f00 */
[----:B------:R3:W4:Y:S01]  /*5110*/  MUFU.EX2 R180, R111 ;  /* 0x0000006f00b47308 */ /* 0x0007220000000800 */
[----:B-1----:R-:W-:-:S07]  /*5120*/  FADD.FTZ R25, R109, R40 ;  /* 0x000000286d197221 */ /* 0x002fce0000010000 */
[----:B------:R-:W1:Y:S01]  /*5130*/  MUFU.EX2 R113, R113 ;  /* 0x0000007100717308 */ /* 0x000e620000000800 */
[----:B--2---:R-:W-:Y:S01]  /*5140*/  FADD.FTZ R7, R41, R38 ;  /* 0x0000002629077221 */ /* 0x004fe20000010000 */
[C---:B------:R-:W-:Y:S01]  /*5150*/  F2FP.F16.F32.PACK_AB R185, R34.reuse, R41 ;  /* 0x0000002922b9723e */ /* 0x040fe200000000ff */
[----:B---3--:R-:W-:Y:S02]  /*5160*/  IMAD.MOV.U32 R111, RZ, RZ, R119 ;  /* 0x000000ffff6f7224 */ /* 0x008fe400078e0077 */
[----:B------:R-:W-:Y:S01]  /*5170*/  FADD.FTZ R38, R34, R7 ;  /* 0x0000000722267221 */ /* 0x000fe20000010000 */
[----:B------:R-:W-:Y:S02]  /*5180*/  IMAD.MOV.U32 R41, RZ, RZ, R119 ;  /* 0x000000ffff297224 */ /* 0x000fe400078e0077 */
[----:B------:R-:W2:Y:S01]  /*5190*/  MUFU.EX2 R21, R21 ;  /* 0x0000001500157308 */ /* 0x000ea20000000800 */
[C---:B----4-:R-:W-:Y:S01]  /*51a0*/  FADD.FTZ R40, R180.reuse, R25 ;  /* 0x00000019b4287221 */ /* 0x050fe20000010000 */
[----:B------:R-:W-:Y:S01]  /*51b0*/  F2FP.F16.F32.PACK_AB R180, R180, R109 ;  /* 0x0000006db4b4723e */ /* 0x000fe200000000ff */
[----:B------:R-:W-:-:S02]  /*51c0*/  IMAD.MOV.U32 R109, RZ, RZ, R119 ;  /* 0x000000ffff6d7224 */ /* 0x000fc400078e0077 */
[----:B------:R-:W-:-:S03]  /*51d0*/  IMAD.MOV.U32 R34, RZ, RZ, R119 ;  /* 0x000000ffff227224 */ /* 0x000fc600078e0077 */
[----:B------:R3:W4:Y:S01]  /*51e0*/  MUFU.EX2 R182, R115 ;  /* 0x0000007300b67308 */ /* 0x0007220000000800 */
[----:B-1----:R-:W-:-:S07]  /*51f0*/  FADD.FTZ R25, R113, R40 ;  /* 0x0000002871197221 */ /* 0x002fce0000010000 */
[----:B------:R1:W5:Y:S01]  /*5200*/  MUFU.EX2 R36, R47 ;  /* 0x0000002f00247308 */ /* 0x0003620000000800 */
[----:B--2---:R-:W-:Y:S01]  /*5210*/  FADD.FTZ R7, R21, R38 ;  /* 0x0000002615077221 */ /* 0x004fe20000010000 */
[----:B---3--:R-:W-:-:S06]  /*5220*/  IMAD.MOV.U32 R115, RZ, RZ, R119 ;  /* 0x000000ffff737224 */ /* 0x008fcc00078e0077 */
[----:B------:R-:W2:Y:S01]  /*5230*/  MUFU.EX2 R117, R117 ;  /* 0x0000007500757308 */ /* 0x000ea20000000800 */
[C---:B----4-:R-:W-:Y:S01]  /*5240*/  FADD.FTZ R42, R182.reuse, R25 ;  /* 0x00000019b62a7221 */ /* 0x050fe20000010000 */
[----:B------:R-:W-:Y:S01]  /*5250*/  F2FP.F16.F32.PACK_AB R182, R182, R113 ;  /* 0x00000071b6b6723e */ /* 0x000fe200000000ff */
[----:B-1----:R-:W-:Y:S01]  /*5260*/  IMAD.MOV.U32 R47, RZ, RZ, R119 ;  /* 0x000000ffff2f7224 */ /* 0x002fe200078e0077 */
[----:B------:R-:W-:-:S04]  /*5270*/  MOV R113, R119 ;  /* 0x0000007700717202 */ /* 0x000fc80000000f00 */
[----:B------:R-:W1:Y:S01]  /*5280*/  MUFU.EX2 R45, R45 ;  /* 0x0000002d002d7308 */ /* 0x000e620000000800 */
[C---:B-----5:R-:W-:Y:S01]  /*5290*/  FADD.FTZ R40, R36.reuse, R7 ;  /* 0x0000000724287221 */ /* 0x060fe20000010000 */
[----:B------:R-:W-:Y:S01]  /*52a0*/  F2FP.F16.F32.PACK_AB R187, R36, R21 ;  /* 0x0000001524bb723e */ /* 0x000fe200000000ff */
[----:B------:R-:W-:-:S05]  /*52b0*/  IMAD.MOV.U32 R36, RZ, RZ, R119 ;  /* 0x000000ffff247224 */ /* 0x000fca00078e0077 */
[----:B------:R-:W3:Y:S01]  /*52c0*/  MUFU.EX2 R176, R121 ;  /* 0x0000007900b07308 */ /* 0x000ee20000000800 */
[----:B--2---:R-:W-:-:S07]  /*52d0*/  FADD.FTZ R25, R117, R42 ;  /* 0x0000002a75197221 */ /* 0x004fce0000010000 */
[----:B------:R2:W4:Y:S01]  /*52e0*/  MUFU.EX2 R2, R35 ;  /* 0x0000002300027308 */ /* 0x0005220000000800 */
[----:B-1----:R-:W-:-:S07]  /*52f0*/  FADD.FTZ R7, R45, R40 ;  /* 0x000000282d077221 */ /* 0x002fce0000010000 */
[----:B------:R-:W1:Y:S01]  /*5300*/  MUFU.EX2 R123, R123 ;  /* 0x0000007b007b7308 */ /* 0x000e620000000800 */
[C---:B---3--:R-:W-:Y:S01]  /*5310*/  FADD.FTZ R42, R176.reuse, R25 ;  /* 0x00000019b02a7221 */ /* 0x048fe20000010000 */
[----:B------:R-:W-:Y:S01]  /*5320*/  F2FP.F16.F32.PACK_AB R176, R176, R117 ;  /* 0x00000075b0b0723e */ /* 0x000fe200000000ff */
[--C-:B------:R-:W-:Y:S02]  /*5330*/  IMAD.MOV.U32 R117, RZ, RZ, R119.reuse ;  /* 0x000000ffff757224 */ /* 0x100fe400078e0077 */
[----:B--2---:R-:W-:-:S03]  /*5340*/  IMAD.MOV.U32 R35, RZ, RZ, R119 ;  /* 0x000000ffff237224 */ /* 0x004fc600078e0077 */
[----:B------:R-:W2:Y:S01]  /*5350*/  MUFU.EX2 R29, R29 ;  /* 0x0000001d001d7308 */ /* 0x000ea20000000800 */
[C---:B----4-:R-:W-:Y:S01]  /*5360*/  FADD.FTZ R40, R2.reuse, R7 ;  /* 0x0000000702287221 */ /* 0x050fe20000010000 */
[----:B------:R-:W-:Y:S01]  /*5370*/  F2FP.F16.F32.PACK_AB R181, R2, R45 ;  /* 0x0000002d02b5723e */ /* 0x000fe200000000ff */
[----:B------:R-:W-:Y:S02]  /*5380*/  IMAD.MOV.U32 R2, RZ, RZ, 0x3f800000 ;  /* 0x3f800000ff027424 */ /* 0x000fe400078e00ff */
[----:B------:R-:W-:-:S03]  /*5390*/  IMAD.MOV.U32 R45, RZ, RZ, R119 ;  /* 0x000000ffff2d7224 */ /* 0x000fc600078e0077 */
[----:B------:R-:W3:Y:S01]  /*53a0*/  MUFU.EX2 R12, R12 ;  /* 0x0000000c000c7308 */ /* 0x000ee20000000800 */
[----:B-1----:R-:W-:Y:S01]  /*53b0*/  FADD.FTZ R7, R123, R42 ;  /* 0x0000002a7b077221 */ /* 0x002fe20000010000 */
[----:B------:R-:W-:-:S06]  /*53c0*/  IMAD.MOV.U32 R42, RZ, RZ, R119 ;  /* 0x000000ffff2a7224 */ /* 0x000fcc00078e0077 */
[----:B------:R1:W4:Y:S01]  /*53d0*/  MUFU.EX2 R6, R39 ;  /* 0x0000002700067308 */ /* 0x0003220000000800 */
[----:B--2---:R-:W-:Y:S01]  /*53e0*/  FADD.FTZ R25, R29, R40 ;  /* 0x000000281d197221 */ /* 0x004fe20000010000 */
[----:B------:R-:W-:-:S06]  /*53f0*/  IMAD.MOV.U32 R40, RZ, RZ, R119 ;  /* 0x000000ffff287224 */ /* 0x000fcc00078e0077 */
[----:B------:R-:W2:Y:S01]  /*5400*/  MUFU.EX2 R57, R57 ;  /* 0x0000003900397308 */ /* 0x000ea20000000800 */
[C---:B---3--:R-:W-:Y:S01]  /*5410*/  FADD.FTZ R7, R12.reuse, R7 ;  /* 0x000000070c077221 */ /* 0x048fe20000010000 */
[----:B------:R-:W-:Y:S01]  /*5420*/  F2FP.F16.F32.PACK_AB R178, R12, R123 ;  /* 0x0000007b0cb2723e */ /* 0x000fe200000000ff */
[----:B-1----:R-:W-:-:S05]  /*5430*/  IMAD.MOV.U32 R39, RZ, RZ, R119 ;  /* 0x000000ffff277224 */ /* 0x002fca00078e0077 */
[----:B------:R1:W3:Y:S01]  /*5440*/  MUFU.EX2 R38, R27 ;  /* 0x0000001b00267308 */ /* 0x0002e20000000800 */
[C---:B----4-:R-:W-:Y:S01]  /*5450*/  FADD.FTZ R12, R6.reuse, R25 ;  /* 0x00000019060c7221 */ /* 0x050fe20000010000 */
[----:B------:R-:W-:Y:S01]  /*5460*/  F2FP.F16.F32.PACK_AB R183, R6, R29 ;  /* 0x0000001d06b7723e */ /* 0x000fe200000000ff */
[----:B------:R-:W-:Y:S02]  /*5470*/  IMAD.MOV.U32 R6, RZ, RZ, 0x3f800000 ;  /* 0x3f800000ff067424 */ /* 0x000fe400078e00ff */
[--C-:B------:R-:W-:Y:S02]  /*5480*/  IMAD.MOV.U32 R29, RZ, RZ, R119.reuse ;  /* 0x000000ffff1d7224 */ /* 0x100fe400078e0077 */
[--C-:B------:R-:W-:Y:S01]  /*5490*/  IMAD.MOV.U32 R25, RZ, RZ, R119.reuse ;  /* 0x000000ffff197224 */ /* 0x100fe200078e0077 */
[----:B------:R-:W4:Y:S01]  /*54a0*/  MUFU.EX2 R61, R61 ;  /* 0x0000003d003d7308 */ /* 0x000f220000000800 */
[----:B--2---:R-:W-:Y:S01]  /*54b0*/  FADD.FTZ R5, R57, R12 ;  /* 0x0000000c39057221 */ /* 0x004fe20000010000 */
[----:B-1----:R-:W-:-:S06]  /*54c0*/  IMAD.MOV.U32 R27, RZ, RZ, R119 ;  /* 0x000000ffff1b7224 */ /* 0x002fcc00078e0077 */
[----:B------:R1:W2:Y:S01]  /*54d0*/  MUFU.EX2 R10, R31 ;  /* 0x0000001f000a7308 */ /* 0x0002a20000000800 */
[C---:B---3--:R-:W-:Y:S01]  /*54e0*/  FADD.FTZ R12, R38.reuse, R5 ;  /* 0x00000005260c7221 */ /* 0x048fe20000010000 */
[----:B------:R-:W-:Y:S01]  /*54f0*/  F2FP.F16.F32.PACK_AB R177, R38, R57 ;  /* 0x0000003926b1723e */ /* 0x000fe200000000ff */
[--C-:B------:R-:W-:Y:S01]  /*5500*/  IMAD.MOV.U32 R57, RZ, RZ, R119.reuse ;  /* 0x000000ffff397224 */ /* 0x100fe200078e0077 */
[----:B------:R-:W-:Y:S01]  /*5510*/  MOV R38, R119 ;  /* 0x0000007700267202 */ /* 0x000fe20000000f00 */
[----:B----4-:R-:W-:Y:S01]  /*5520*/  FADD.FTZ R5, R61, R12 ;  /* 0x0000000c3d057221 */ /* 0x010fe20000010000 */
[----:B-1----:R-:W-:Y:S01]  /*5530*/  IMAD.MOV.U32 R31, RZ, RZ, R119 ;  /* 0x000000ffff1f7224 */ /* 0x002fe200078e0077 */
[C---:B--2---:R-:W-:Y:S02]  /*5540*/  F2FP.F16.F32.PACK_AB R179, R10.reuse, R61 ;  /* 0x0000003d0ab3723e */ /* 0x044fe400000000ff */
[----:B------:R-:W-:Y:S01]  /*5550*/  FADD.FTZ R5, R10, R5 ;  /* 0x000000050a057221 */ /* 0x000fe20000010000 */
[----:B------:R-:W-:Y:S01]  /*5560*/  IMAD.MOV.U32 R61, RZ, RZ, R119 ;  /* 0x000000ffff3d7224 */ /* 0x000fe200078e0077 */
[----:B------:R-:W-:Y:S06]  /*5570*/  @!P2 BRA `(.L_x_15) ;  /* 0x0000003c00b4a947 */ /* 0x000fec0003800000 */
[----:B------:R-:W-:Y:S01]  /*5580*/  R2UR UR60, R17 ;  /* 0x00000000113c72ca */ /* 0x000fe200000e0000 */
[----:B------:R-:W-:Y:S01]  /*5590*/  IMAD.MOV.U32 R9, RZ, RZ, R4 ;  /* 0x000000ffff097224 */ /* 0x000fe200078e0004 */
[----:B------:R-:W-:Y:S01]  /*55a0*/  MOV R10, R3 ;  /* 0x00000003000a7202 */ /* 0x000fe20000000f00 */
[----:B------:R-:W-:Y:S01]  /*55b0*/  IMAD.MOV.U32 R2, RZ, RZ, 0x3f800000 ;  /* 0x3f800000ff027424 */ /* 0x000fe200078e00ff */
[----:B------:R-:W-:Y:S02]  /*55c0*/  CS2R R118, SRZ ;  /* 0x0000000000767805 */ /* 0x000fe4000001ff00 */
[----:B------:R-:W-:Y:S02]  /*55d0*/  CS2R R114, SRZ ;  /* 0x0000000000727805 */ /* 0x000fe4000001ff00 */
[----:B------:R-:W-:Y:S02]  /*55e0*/  CS2R R110, SRZ ;  /* 0x00000000006e7805 */ /* 0x000fe4000001ff00 */
[----:B------:R-:W-:-:S02]  /*55f0*/  CS2R R106, SRZ ;  /* 0x00000000006a7805 */ /* 0x000fc4000001ff00 */
[----:B------:R-:W-:Y:S02]  /*5600*/  CS2R R102, SRZ ;  /* 0x0000000000667805 */ /* 0x000fe4000001ff00 */
[----:B------:R-:W-:Y:S02]  /*5610*/  CS2R R98, SRZ ;  /* 0x0000000000627805 */ /* 0x000fe4000001ff00 */
        /* <DEDUP_REMOVED lines=41> */
[----:B------:R-:W-:Y:S01]  /*58b0*/  CS2R R24, SRZ ;  /* 0x0000000000187805 */ /* 0x000fe2000001ff00 */
[----:B------:R-:W-:Y:S01]  /*58c0*/  UIADD3 UR61, UR61, -0x2, URZ ;  /* 0xfffffffe3d3d7890 */ /* 0x000fe2000fffe03f */
[----:B------:R-:W-:-:S11]  /*58d0*/  UMOV UR37, UR38 ;  /* 0x0000002600257c82 */ /* 0x000fd60008000000 */
.L_x_24:
[----:B------:R-:W-:-:S04]  /*58e0*/  UIADD3 UR4, UR37, 0x1, URZ ;  /* 0x0000000125047890 */ /* 0x000fc8000fffe03f */
[----:B------:R-:W-:-:S04]  /*58f0*/  UISETP.NE.AND UP0, UPT, UR4, 0x2, UPT ;  /* 0x000000020400788c */ /* 0x000fc8000bf05270 */
[----:B------:R-:W-:Y:S02]  /*5900*/  USEL UR5, URZ, 0x1, UP0 ;  /* 0x000000013f057887 */ /* 0x000fe40008000000 */
[----:B------:R-:W-:Y:S02]  /*5910*/  USEL UR38, UR4, URZ, UP0 ;  /* 0x0000003f04267287 */ /* 0x000fe40008000000 */
[----:B------:R-:W-:-:S06]  /*5920*/  ULOP3.LUT UR4, UR60, UR5, URZ, 0x3c, !UPT ;  /* 0x000000053c047292 */ /* 0x000fcc000f8e3c3f */
[----:B------:R-:W-:Y:S01]  /*5930*/  IMAD.U32 R17, RZ, RZ, UR4 ;  /* 0x00000004ff117e24 */ /* 0x000fe2000f8e00ff */
[----:B------:R-:W-:Y:S06]  /*5940*/  @!P0 BRA `(.L_x_16) ;  /* 0x0000000000048947 */ /* 0x000fec0003800000 */
[----:B------:R-:W-:Y:S01]  /*5950*/  BPT.TRAP 0x1 ;  /* 0x000000040000795c */ /* 0x000fe20000300000 */
.L_x_16:
[----:B------:R-:W-:Y:S02]  /*5960*/  R2UR UR5, R16 ;  /* 0x00000000100572ca */ /* 0x000fe400000e0000 */
[----:B------:R-:W-:-:S11]  /*5970*/  R2UR UR4, R17 ;  /* 0x00000000110472ca */ /* 0x000fd600000e0000 */
[----:B------:R-:W-:Y:S02]  /*5980*/  ULEA UR39, UR38, UR5, 0x3 ;  /* 0x0000000526277291 */ /* 0x000fe4000f8e183f */
[----:B------:R-:W-:-:S05]  /*5990*/  IMAD.U32 R0, RZ, RZ, UR4 ;  /* 0x00000004ff007e24 */ /* 0x000fca000f8e00ff */
[----:B------:R-:W-:-:S04]  /*59a0*/  SHF.L.U32 R0, R0, 0x1f, RZ ;  /* 0x0000001f00007819 */ /* 0x000fc800000006ff */
[----:B------:R1:W2:Y:S01]  /*59b0*/  SYNCS.PHASECHK.TRANS64.TRYWAIT P2, [UR39+0x36830], R0 ;  /* 0x03683000ff0075a7 */ /* 0x0002a20008040167 */
[----:B------:R-:W-:Y:S05]  /*59c0*/  @!P0 BRA `(.L_x_17) ;  /* 0x0000000000048947 */ /* 0x000fea0003800000 */
[----:B------:R-:W-:Y:S01]  /*59d0*/  BPT.TRAP 0x1 ;  /* 0x000000040000795c */ /* 0x000fe20000300000 */
.L_x_17:
[----:B--2---:R-:W-:Y:S05]  /*59e0*/  @P2 BRA `(.L_x_18) ;  /* 0x0000000000082947 */ /* 0x004fea0003800000 */
[----:B------:R-:W2:Y:S02]  /*59f0*/  SYNCS.PHASECHK.TRANS64.TRYWAIT P2, [UR39+0x36830], R0 ;  /* 0x03683000ff0075a7 */ /* 0x000ea40008040167 */
[----:B--2---:R-:W-:Y:S05]  /*5a00*/  @!P2 BRA `(.L_x_19) ;  /* 0x0000008c0074a947 */ /* 0x004fea0003800000 */
.L_x_18:
[----:B------:R-:W-:Y:S01]  /*5a10*/  R2UR UR4, R8 ;  /* 0x00000000080472ca */ /* 0x000fe200000e0000 */
[----:B------:R-:W-:Y:S01]  /*5a20*/  WARPGROUP.ARRIVE ;  /* 0x00000000000079c5 */ /* 0x000fe20000000000 */
[----:B------:R-:W-:Y:S01]  /*5a30*/  UMOV UR59, 0x40000040 ;  /* 0x40000040003b7882 */ /* 0x000fe20000000000 */
        /* <DEDUP_REMOVED lines=10> */
[----:B------:R-:W-:Y:S01]  /*5ae0*/  UIMAD UR4, UR38, 0xa80, UR4 ;  /* 0x00000a80260478a4 */ /* 0x000fe2000f8e0204 */
[-C--:B------:R-:W-:Y:S01]  /*5af0*/  FMUL.FTZ R24, R24, R6.reuse ;  /* 0x0000000618187220 */ /* 0x080fe20000410000 */
[----:B------:R-:W-:Y:S01]  /*5b00*/  UMOV UR55, 0x40000040 ;  /* 0x4000004000377882 */ /* 0x000fe20000000000 */
[----:B------:R-:W-:Y:S01]  /*5b10*/  UMOV UR7, 0x40000040 ;  /* 0x4000004000077882 */ /* 0x000fe20000000000 */
[----:B------:R-:W-:Y:S01]  /*5b20*/  UIADD3 UR5, UR4, 0x80, URZ ;  /* 0x0000008004057890 */ /* 0x000fe2000fffe03f */
[-C--:B------:R-:W-:Y:S01]  /*5b30*/  FMUL.FTZ R25, R25, R6.reuse ;  /* 0x0000000619197220 */ /* 0x080fe20000410000 */
[----:B------:R-:W-:Y:S01]  /*5b40*/  UIADD3 UR6, UR4, 0x100, URZ ;  /* 0x0000010004067890 */ /* 0x000fe2000fffe03f */
[-C--:B------:R-:W-:Y:S01]  /*5b50*/  FMUL.FTZ R28, R28, R6.reuse ;  /* 0x000000061c1c7220 */ /* 0x080fe20000410000 */
[----:B------:R-:W-:Y:S01]  /*5b60*/  UMOV UR58, UR4 ;  /* 0x00000004003a7c82 */ /* 0x000fe20008000000 */
[----:B------:R-:W-:Y:S01]  /*5b70*/  UIADD3 UR10, UR4, 0x2, URZ ;  /* 0x00000002040a7890 */ /* 0x000fe2000fffe03f */
[----:B------:R-:W-:Y:S01]  /*5b80*/  HGMMA.64x16x16.F32 R168, gdesc[UR56], RZ, !UPT, gsb0 ;  /* 0x0020000038a879f0 */ /* 0x000fe2000c0008ff */
[----:B------:R-:W-:Y:S01]  /*5b90*/  UMOV UR58, UR5 ;  /* 0x00000005003a7c82 */ /* 0x000fe20008000000 */
[----:B------:R-:W-:Y:S01]  /*5ba0*/  UMOV UR59, 0x40000040 ;  /* 0x40000040003b7882 */ /* 0x000fe20000000000 */
[----:B------:R-:W-:Y:S01]  /*5bb0*/  UIADD3 UR5, UR4, 0x180, URZ ;  /* 0x0000018004057890 */ /* 0x000fe2000fffe03f */
[-C--:B------:R-:W-:Y:S01]  /*5bc0*/  FMUL.FTZ R29, R29, R6.reuse ;  /* 0x000000061d1d7220 */ /* 0x080fe20000410000 */
        /* <DEDUP_REMOVED lines=46> */
[----:B------:R-:W-:Y:S01]  /*5eb0*/  FMUL.FTZ R104, R104, R6 ;  /* 0x0000000668687220 */ /* 0x000fe20000410000 */
[----:B------:R-:W-:-:S02]  /*5ec0*/  WARPGROUP.DEPBAR.LE gsb0, 0x0 ;  /* 0x00008000000079c5 */ /* 0x000fc40000010000 */
[----:B------:R-:W-:Y:S01]  /*5ed0*/  WARPGROUP.ARRIVE ;  /* 0x00000000000079c5 */ /* 0x000fe20000000000 */
[-C--:B------:R-:W-:Y:S01]  /*5ee0*/  FMUL.FTZ R105, R105, R6.reuse ;  /* 0x0000000669697220 */ /* 0x080fe20000410000 */
[-C--:B------:R-:W-:Y:S01]  /*5ef0*/  FMUL.FTZ R108, R108, R6.reuse ;  /* 0x000000066c6c7220 */ /* 0x080fe20000410000 */
[-C--:B------:R-:W-:Y:S01]  /*5f00*/  FMUL.FTZ R109, R109, R6.reuse ;  /* 0x000000066d6d7220 */ /* 0x080fe20000410000 */
[-C--:B------:R-:W-:Y:S01]  /*5f10*/  FMUL.FTZ R112, R112, R6.reuse ;  /* 0x0000000670707220 */ /* 0x080fe20000410000 */
[-C--:B------:R-:W-:Y:S01]  /*5f20*/  FMUL.FTZ R113, R113, R6.reuse ;  /* 0x0000000671717220 */ /* 0x080fe20000410000 */
[----:B------:R-:W-:Y:S01]  /*5f30*/  HGMMA.64x16x16.F32 R160, gdesc[UR56], RZ, !UPT, gsb0 ;  /* 0x0020000038a079f0 */ /* 0x000fe2000c0008ff */
[----:B------:R-:W-:Y:S01]  /*5f40*/  UMOV UR58, UR6 ;  /* 0x00000006003a7c82 */ /* 0x000fe20008000000 */
[----:B------:R-:W-:Y:S01]  /*5f50*/  UMOV UR59, 0x40000040 ;  /* 0x40000040003b7882 */ /* 0x000fe20000000000 */
[----:B------:R-:W-:Y:S01]  /*5f60*/  UIADD3 UR6, UR4, 0x200, URZ ;  /* 0x0000020004067890 */ /* 0x000fe2000fffe03f */
[-C--:B------:R-:W-:Y:S01]  /*5f70*/  FMUL.FTZ R116, R116, R6.reuse ;  /* 0x0000000674747220 */ /* 0x080fe20000410000 */
[----:B------:R-:W-:Y:S01]  /*5f80*/  FMUL.FTZ R117, R117, R6 ;  /* 0x0000000675757220 */ /* 0x000fe20000410000 */
        /* <DEDUP_REMOVED lines=49> */
[----:B------:R-:W-:-:S04]  /*62a0*/  FMUL.FTZ R119, R119, R2 ;  /* 0x0000000277777220 */ /* 0x000fc80000410000 */
[----:B------:R-:W-:Y:S01]  /*62b0*/  HGMMA.64x16x16.F32 R152, gdesc[UR56], RZ, !UPT, gsb0 ;  /* 0x00200000389879f0 */ /* 0x000fe2000c0008ff */
[----:B------:R-:W-:Y:S01]  /*62c0*/  UMOV UR58, UR5 ;  /* 0x00000005003a7c82 */ /* 0x000fe20008000000 */
[----:B------:R-:W-:Y:S01]  /*62d0*/  UMOV UR59, 0x40000040 ;  /* 0x40000040003b7882 */ /* 0x000fe20000000000 */
[----:B------:R-:W-:Y:S01]  /*62e0*/  UIADD3 UR5, UR4, 0x280, URZ ;  /* 0x0000028004057890 */ /* 0x000fe2000fffe03f */
[----:B------:R-:W-:Y:S02]  /*62f0*/  WARPGROUP.DEPBAR.LE gsb0, 0x0 ;  /* 0x00008000000079c5 */ /* 0x000fe40000010000 */
[----:B------:R-:W-:-:S06]  /*6300*/  WARPGROUP.ARRIVE ;  /* 0x00000000000079c5 */ /* 0x000fcc0000000000 */
        /* <DEDUP_REMOVED lines=18> */
[----:B------:R-:W-:Y:S03]  /*6430*/  HGMMA.64x16x16.F32 R120, gdesc[UR56], RZ, !UPT, gsb0 ;  /* 0x00200000387879f0 */ /* 0x000fe6000c0008ff */
[----:B------:R-:W-:Y:S02]  /*6440*/  WARPGROUP.DEPBAR.LE gsb0, 0x0 ;  /* 0x00008000000079c5 */ /* 0x000fe40000010000 */
[----:B------:R-:W-:-:S06]  /*6450*/  WARPGROUP.ARRIVE ;  /* 0x00000000000079c5 */ /* 0x000fcc0000000000 */
[----:B------:R-:W-:Y:S01]  /*6460*/  HGMMA.64x16x16.F32 R168, gdesc[UR8], R168, gsb0 ;  /* 0x0020000008a879f0 */ /* 0x000fe200080008a8 */
[----:B------:R-:W-:Y:S01]  /*6470*/  UMOV UR10, UR5 ;  /* 0x00000005000a7c82 */ /* 0x000fe20008000000 */
[----:B------:R-:W-:Y:S01]  /*6480*/  UMOV UR11, 0x40000040 ;  /* 0x40000040000b7882 */ /* 0x000fe20000000000 */
[----:B------:R-:W-:Y:S01]  /*6490*/  UIADD3 UR5, UR4, 0x182, URZ ;  /* 0x0000018204057890 */ /* 0x000fe2000fffe03f */
        /* <DEDUP_REMOVED lines=397> */
[----:B------:R-:W-:-:S03]  /*7d70*/  UIADD3 UR6, UR4, 0x906, URZ ;  /* 0x0000090604067890 */ /* 0x000fc6000fffe03f */
[----:B------:R-:W-:Y:S01]  /*7d80*/  UMOV UR4, UR52 ;  /* 0x0000003400047c82 */ /* 0x000fe20008000000 */
[----:B------:R-:W-:Y:S02]  /*7d90*/  WARPGROUP.DEPBAR.LE gsb0, 0x0 ;  /* 0x00008000000079c5 */ /* 0x000fe40000010000 */
[----:B------:R-:W-:-:S06]  /*7da0*/  WARPGROUP.ARRIVE ;  /* 0x00000000000079c5 */ /* 0x000fcc0000000000 */
[----:B------:R-:W-:Y:S01]  /*7db0*/  HGMMA.64x16x16.F32 R152, gdesc[UR52], R152, gsb0 ;  /* 0x00200000349879f0 */ /* 0x000fe20008000898 */
[----:B------:R-:W-:Y:S01]  /*7dc0*/  UMOV UR54, UR5 ;  /* 0x0000000500367c82 */ /* 0x000fe20008000000 */
[----:B------:R-:W-:Y:S01]  /*7dd0*/  UMOV UR55, 0x40000040 ;  /* 0x4000004000377882 */ /* 0x000fe20000000000 */
        /* <DEDUP_REMOVED lines=19> */
[----:B------:R-:W-:Y:S03]  /*7f10*/  HGMMA.64x16x16.F32 R120, gdesc[UR4], R120, gsb0 ;  /* 0x00200000047879f0 */ /* 0x000fe60008000878 */
[----:B------:R-:W-:Y:S02]  /*7f20*/  WARPGROUP.DEPBAR.LE gsb0, 0x0 ;  /* 0x00008000000079c5 */ /* 0x000fe40000010000 */
[----:B------:R-:W-:Y:S05]  /*7f30*/  @!P0 BRA `(.L_x_20) ;  /* 0x0000000000048947 */ /* 0x000fea0003800000 */
[----:B------:R-:W-:Y:S01]  /*7f40*/  BPT.TRAP 0x1 ;  /* 0x000000040000795c */ /* 0x000fe20000300000 */
.L_x_20:
[----:B------:R-:W-:Y:S02]  /*7f50*/  R2UR UR4, R16 ;  /* 0x00000000100472ca */ /* 0x000fe400000e0000 */
[----:B-12---:R-:W-:-:S04]  /*7f60*/  MOV R0, UR60 ;  /* 0x0000003c00007c02 */ /* 0x006fc80008000f00 */
[----:B------:R-:W-:-:S07]  /*7f70*/  SHF.L.U32 R0, R0, 0x1f, RZ ;  /* 0x0000001f00007819 */ /* 0x000fce00000006ff */
[----:B------:R-:W-:-:S09]  /*7f80*/  ULEA UR4, UR37, UR4, 0x3 ;  /* 0x0000000425047291 */ /* 0x000fd2000f8e183f */
[----:B------:R1:W2:Y:S01]  /*7f90*/  SYNCS.PHASECHK.TRANS64.TRYWAIT P2, [UR4+0x36850], R0 ;  /* 0x03685000ff0075a7 */ /* 0x0002a20008040144 */
[----:B------:R-:W-:Y:S05]  /*7fa0*/  @!P0 BRA `(.L_x_21) ;  /* 0x0000000000048947 */ /* 0x000fea0003800000 */
[----:B------:R-:W-:Y:S01]  /*7fb0*/  BPT.TRAP 0x1 ;  /* 0x000000040000795c */ /* 0x000fe20000300000 */
.L_x_21:
[----:B--2---:R-:W-:Y:S05]  /*7fc0*/  @P2 BRA `(.L_x_22) ;  /* 0x0000000000082947 */ /* 0x004fea0003800000 */
[----:B------:R-:W2:Y:S02]  /*7fd0*/  SYNCS.PHASECHK.TRANS64.TRYWAIT P2, [UR4+0x36850], R0 ;  /* 0x03685000ff0075a7 */ /* 0x000ea40008040144 */
[----:B--2---:R-:W-:Y:S05]  /*7fe0*/  @!P2 BRA `(.L_x_23) ;  /* 0x000000680014a947 */ /* 0x004fea0003800000 */
.L_x_22:
[----:B------:R-:W-:Y:S01]  /*7ff0*/  R2UR UR5, R16 ;  /* 0x00000000100572ca */ /* 0x000fe200000e0000 */
[----:B------:R-:W-:Y:S01]  /*8000*/  WARPGROUP.ARRIVE ;  /* 0x00000000000079c5 */ /* 0x000fe20000000000 */
[----:B------:R-:W-:Y:S01]  /*8010*/  UMOV UR7, 0x40000040 ;  /* 0x4000004000077882 */ /* 0x000fe20000000000 */
[----:B-12---:R-:W-:Y:S02]  /*8020*/  FMNMX.FTZ R0, R168, R9, !PT ;  /* 0x00000009a8007209 */ /* 0x006fe40007810000 */
[----:B------:R-:W-:Y:S02]  /*8030*/  ISETP.LT.AND P2, PT, RZ, UR61, PT ;  /* 0x0000003dff007c0c */ /* 0x000fe4000bf41270 */
[----:B------:R-:W-:Y:S02]  /*8040*/  FMNMX.FTZ R3, R169, R0, !PT ;  /* 0x00000000a9037209 */ /* 0x000fe40007810000 */
[----:B------:R-:W-:Y:S02]  /*8050*/  R2UR UR60, R17 ;  /* 0x00000000113c72ca */ /* 0x000fe400000e0000 */
[----:B------:R-:W-:-:S02]  /*8060*/  FMNMX.FTZ R0, R172, R3, !PT ;  /* 0x00000003ac007209 */ /* 0x000fc40007810000 */
[----:B------:R-:W-:Y:S02]  /*8070*/  UIADD3 UR5, UR5, 0x400, URZ ;  /* 0x0000040005057890 */ /* 0x000fe4000fffe03f */
[----:B------:R-:W-:Y:S02]  /*8080*/  FMNMX.FTZ R3, R173, R0, !PT ;  /* 0x00000000ad037209 */ /* 0x000fe40007810000 */
[----:B------:R-:W-:Y:S02]  /*8090*/  USHF.R.U32.HI UR5, URZ, 0x4, UR5 ;  /* 0x000000043f057899 */ /* 0x000fe40008011605 */
[----:B------:R-:W-:Y:S02]  /*80a0*/  FMNMX.FTZ R0, R160, R3, !PT ;  /* 0x00000003a0007209 */ /* 0x000fe40007810000 */
[----:B------:R-:W-:Y:S02]  /*80b0*/  ULOP3.LUT UR5, UR5, 0x3fff, URZ, 0xc0, !UPT ;  /* 0x00003fff05057892 */ /* 0x000fe4000f8ec03f */
[----:B------:R-:W-:-:S02]  /*80c0*/  FMNMX.FTZ R3, R161, R0, !PT ;  /* 0x00000000a1037209 */ /* 0x000fc40007810000 */
[----:B------:R-:W-:Y:S02]  /*80d0*/  ULOP3.LUT UR5, UR5, 0x3800000, URZ, 0xfc, !UPT ;  /* 0x0380000005057892 */ /* 0x000fe4000f8efc3f */
[----:B------:R-:W-:Y:S02]  /*80e0*/  FMNMX.FTZ R0, R164, R3, !PT ;  /* 0x00000003a4007209 */ /* 0x000fe40007810000 */
[----:B------:R-:W-:Y:S02]  /*80f0*/  UIMAD UR5, UR37, 0xa80, UR5 ;  /* 0x00000a80250578a4 */ /* 0x000fe4000f8e0205 */
[----:B------:R-:W-:Y:S01]  /*8100*/  FMNMX.FTZ R3, R165, R0, !PT ;  /* 0x00000000a5037209 */ /* 0x000fe20007810000 */
[----:B------:R-:W-:-:S03]  /*8110*/  UMOV UR37, UR38 ;  /* 0x0000002600257c82 */ /* 0x000fc60008000000 */
[----:B------:R-:W-:Y:S01]  /*8120*/  FMNMX.FTZ R0, R152, R3, !PT ;  /* 0x0000000398007209 */ /* 0x000fe20007810000 */
[----:B------:R-:W-:Y:S02]  /*8130*/  UMOV UR6, UR5 ;  /* 0x0000000500067c82 */ /* 0x000fe40008000000 */
[----:B------:R-:W-:Y:S01]  /*8140*/  HGMMA.64x192x16.F32 R24, R200, gdesc[UR4].tnspB, R24, gsb0 ;  /* 0x42e00004c8187df0 */ /* 0x000fe20008000818 */
[----:B------:R-:W-:Y:S01]  /*8150*/  UIADD3 UR6, UR5, 0x80, URZ ;  /* 0x0000008005067890 */ /* 0x000fe2000fffe03f */
[----:B------:R-:W-:Y:S01]  /*8160*/  FMNMX.FTZ R3, R153, R0, !PT ;  /* 0x0000000099037209 */ /* 0x000fe20007810000 */
[----:B------:R-:W-:-:S03]  /*8170*/  UMOV UR7, 0x40000040 ;  /* 0x4000004000077882 */ /* 0x000fc60000000000 */
[----:B------:R-:W-:-:S04]  /*8180*/  FMNMX.FTZ R0, R156, R3, !PT ;  /* 0x000000039c007209 */ /* 0x000fc80007810000 */
        /* <DEDUP_REMOVED lines=16> */
[----:B------:R-:W-:Y:S02]  /*8290*/  FMNMX.FTZ R2, R125, R0, !PT ;  /* 0x000000007d027209 */ /* 0x000fe40007810000 */
[----:B------:R-:W1:Y:S03]  /*82a0*/  LDC R0, c[0x0][0x988] ;  /* 0x00026200ff007b82 */ /* 0x000e660000000800 */
[----:B------:R-:W2:Y:S02]  /*82b0*/  SHFL.BFLY PT, R3, R2, 0x2, 0x1f ;  /* 0x0c401f0002037f89 */ /* 0x000ea400000e0000 */
[----:B--2---:R-:W-:Y:S02]  /*82c0*/  FMNMX.FTZ R3, R2, R3, !PT ;  /* 0x0000000302037209 */ /* 0x004fe40007810000 */
[----:B------:R-:W-:-:S03]  /*82d0*/  FMNMX.FTZ R2, R170, R10, !PT ;  /* 0x0000000aaa027209 */ /* 0x000fc60007810000 */
[----:B------:R-:W2:Y:S02]  /*82e0*/  SHFL.BFLY PT, R4, R3, 0x1, 0x1f ;  /* 0x0c201f0003047f89 */ /* 0x000ea400000e0000 */
[----:B--2---:R-:W-:Y:S02]  /*82f0*/  FMNMX.FTZ R4, R3, R4, !PT ;  /* 0x0000000403047209 */ /* 0x004fe40007810000 */
[----:B------:R-:W-:-:S03]  /*8300*/  FMNMX.FTZ R3, R171, R2, !PT ;  /* 0x00000002ab037209 */ /* 0x000fc60007810000 */
[----:B------:R-:W-:Y:S01]  /*8310*/  FADD.FTZ R9, -R4, R9 ;  /* 0x0000000904097221 */ /* 0x000fe20000010100 */
[----:B------:R-:W-:-:S03]  /*8320*/  FMNMX.FTZ R2, R174, R3, !PT ;  /* 0x00000003ae027209 */ /* 0x000fc60007810000 */
[----:B-1----:R-:W-:Y:S01]  /*8330*/  FMUL.FTZ R6, R9, R0 ;  /* 0x0000000009067220 */ /* 0x002fe20000410000 */
[----:B------:R-:W-:-:S04]  /*8340*/  FMNMX.FTZ R3, R175, R2, !PT ;  /* 0x00000002af037209 */ /* 0x000fc80007810000 */
[----:B------:R-:W-:Y:S01]  /*8350*/  FMNMX.FTZ R2, R162, R3, !PT ;  /* 0x00000003a2027209 */ /* 0x000fe20007810000 */
[----:B------:R-:W-:Y:S03]  /*8360*/  MUFU.EX2 R6, R6 ;  /* 0x0000000600067308 */ /* 0x000fe60000000800 */
        /* <DEDUP_REMOVED lines=13> */
[----:B------:R-:W-:Y:S01]  /*8440*/  FMNMX.FTZ R2, R142, R3, !PT ;  /* 0x000000038e027209 */ /* 0x000fe20007810000 */
[----:B------:R-:W-:Y:S02]  /*8450*/  WARPGROUP.DEPBAR.LE gsb0, 0x0 ;  /* 0x00008000000079c5 */ /* 0x000fe40000010000 */
[----:B------:R-:W-:Y:S01]  /*8460*/  WARPGROUP.ARRIVE ;  /* 0x00000000000079c5 */ /* 0x000fe20000000000 */
[----:B------:R-:W-:-:S04]  /*8470*/  FMNMX.FTZ R3, R143, R2, !PT ;  /* 0x000000028f037209 */ /* 0x000fc80007810000 */
[----:B------:R-:W-:Y:S01]  /*8480*/  FMNMX.FTZ R2, R130, R3, !PT ;  /* 0x0000000382027209 */ /* 0x000fe20007810000 */
[----:B------:R-:W-:Y:S01]  /*8490*/  HGMMA.64x192x16.F32 R24, R196, gdesc[UR4].tnspB, R24, gsb0 ;  /* 0x42e00004c4187df0 */ /* 0x000fe20008000818 */
[----:B------:R-:W-:Y:S01]  /*84a0*/  UIADD3 UR6, UR5, 0x100, URZ ;  /* 0x0000010005067890 */ /* 0x000fe2000fffe03f */
[----:B------:R-:W-:Y:S01]  /*84b0*/  UMOV UR7, 0x40000040 ;  /* 0x4000004000077882 */ /* 0x000fe20000000000 */
[----:B------:R-:W-:-:S04]  /*84c0*/  FMNMX.FTZ R3, R131, R2, !PT ;  /* 0x0000000283037209 */ /* 0x000fc80007810000 */
[----:B------:R-:W-:-:S04]  /*84d0*/  FMNMX.FTZ R2, R134, R3, !PT ;  /* 0x0000000386027209 */ /* 0x000fc80007810000 */
[----:B------:R-:W-:-:S04]  /*84e0*/  FMNMX.FTZ R3, R135, R2, !PT ;  /* 0x0000000287037209 */ /* 0x000fc80007810000 */
[----:B------:R-:W-:-:S04]  /*84f0*/  FMNMX.FTZ R2, R122, R3, !PT ;  /* 0x000000037a027209 */ /* 0x000fc80007810000 */
[----:B------:R-:W-:-:S04]  /*8500*/  FMNMX.FTZ R3, R123, R2, !PT ;  /* 0x000000027b037209 */ /* 0x000fc80007810000 */
[----:B------:R-:W-:-:S04]  /*8510*/  FMNMX.FTZ R2, R126, R3, !PT ;  /* 0x000000037e027209 */ /* 0x000fc80007810000 */
[----:B------:R-:W-:-:S05]  /*8520*/  FMNMX.FTZ R2, R127, R2, !PT ;  /* 0x000000027f027209 */ /* 0x000fca0007810000 */
[----:B------:R-:W1:Y:S02]  /*8530*/  SHFL.BFLY PT, R3, R2, 0x2, 0x1f ;  /* 0x0c401f0002037f89 */ /* 0x000e6400000e0000 */
[----:B-1----:R-:W-:-:S05]  /*8540*/  FMNMX.FTZ R14, R2, R3, !PT ;  /* 0x00000003020e7209 */ /* 0x002fca0007810000 */
[----:B------:R-:W1:Y:S02]  /*8550*/  SHFL.BFLY PT, R3, R14, 0x1, 0x1f ;  /* 0x0c201f000e037f89 */ /* 0x000e6400000e0000 */
[----:B-1----:R-:W-:Y:S01]  /*8560*/  FMNMX.FTZ R3, R14, R3, !PT ;  /* 0x000000030e037209 */ /* 0x002fe20007810000 */
[----:B------:R-:W-:Y:S02]  /*8570*/  WARPGROUP.DEPBAR.LE gsb0, 0x0 ;  /* 0x00008000000079c5 */ /* 0x000fe40000010000 */
[----:B------:R-:W-:-:S06]  /*8580*/  WARPGROUP.ARRIVE ;  /* 0x00000000000079c5 */ /* 0x000fcc0000000000 */
[----:B------:R-:W-:Y:S01]  /*8590*/  HGMMA.64x192x16.F32 R24, R192, gdesc[UR4].tnspB, R24, gsb0 ;  /* 0x42e00004c0187df0 */ /* 0x000fe20008000818 */
[----:B------:R-:W-:Y:S01]  /*85a0*/  UIADD3 UR6, UR5, 0x180, URZ ;  /* 0x0000018005067890 */ /* 0x000fe2000fffe03f */
[----:B------:R-:W-:Y:S01]  /*85b0*/  UMOV UR7, 0x40000040 ;  /* 0x4000004000077882 */ /* 0x000fe20000000000 */
[----:B------:R-:W-:Y:S02]  /*85c0*/  WARPGROUP.DEPBAR.LE gsb0, 0x0 ;  /* 0x00008000000079c5 */ /* 0x000fe40000010000 */
[----:B------:R-:W-:-:S15]  /*85d0*/  WARPGROUP.ARRIVE ;  /* 0x00000000000079c5 */ /* 0x000fde0000000000 */
[----:B------:R-:W-:Y:S01]  /*85e0*/  HGMMA.64x192x16.F32 R24, R188, gdesc[UR4].tnspB, R24, gsb0 ;  /* 0x42e00004bc187df0 */ /* 0x000fe20008000818 */
[----:B------:R-:W-:Y:S01]  /*85f0*/  UIADD3 UR6, UR5, 0x200, URZ ;  /* 0x0000020005067890 */ /* 0x000fe2000fffe03f */
[----:B------:R-:W-:Y:S01]  /*8600*/  UMOV UR7, 0x40000040 ;  /* 0x4000004000077882 */ /* 0x000fe20000000000 */
[----:B------:R-:W-:Y:S02]  /*8610*/  WARPGROUP.DEPBAR.LE gsb0, 0x0 ;  /* 0x00008000000079c5 */ /* 0x000fe40000010000 */
[----:B------:R-:W-:Y:S01]  /*8620*/  WARPGROUP.ARRIVE ;  /* 0x00000000000079c5 */ /* 0x000fe20000000000 */
[----:B------:R-:W-:-:S04]  /*8630*/  FMUL.FTZ R189, R4, R0 ;  /* 0x0000000004bd7220 */ /* 0x000fc80000410000 */
[----:B------:R-:W-:-:S10]  /*8640*/  FFMA.FTZ R21, R153, R0, -R189 ;  /* 0x0000000099157223 */ /* 0x000fd400000108bd */
[----:B------:R-:W-:Y:S01]  /*8650*/  HGMMA.64x192x16.F32 R24, R184, gdesc[UR4].tnspB, R24, gsb0 ;  /* 0x42e00004b8187df0 */ /* 0x000fe20008000818 */
[----:B------:R-:W-:Y:S01]  /*8660*/  UIADD3 UR6, UR5, 0x280, URZ ;  /* 0x0000028005067890 */ /* 0x000fe2000fffe03f */
[-CC-:B------:R-:W-:Y:S01]  /*8670*/  FFMA.FTZ R153, R157, R0.reuse, -R189.reuse ;  /* 0x000000009d997223 */ /* 0x180fe200000108bd */
[----:B------:R-:W-:Y:S01]  /*8680*/  UMOV UR7, 0x40000040 ;  /* 0x4000004000077882 */ /* 0x000fe20000000000 */
[----:B------:R-:W-:Y:S01]  /*8690*/  FADD.FTZ R157, -R3, R10 ;  /* 0x0000000a039d7221 */ /* 0x000fe20000010100 */
[-CC-:B------:R-:W-:Y:S01]  /*86a0*/  FFMA.FTZ R9, R168, R0.reuse, -R189.reuse ;  /* 0x00000000a8097223 */ /* 0x180fe200000108bd */
[-CC-:B------:R-:W-:Y:S01]  /*86b0*/  FFMA.FTZ R200, R169, R0.reuse, -R189.reuse ;  /* 0x00000000a9c87223 */ /* 0x180fe200000108bd */
[-CC-:B------:R-:W-:Y:S01]  /*86c0*/  FFMA.FTZ R202, R172, R0.reuse, -R189.reuse ;  /* 0x00000000acca7223 */ /* 0x180fe200000108bd */
[-C--:B------:R-:W-:Y:S01]  /*86d0*/  FMUL.FTZ R2, R157, R0.reuse ;  /* 0x000000009d027220 */ /* 0x080fe20000410000 */
[-C--:B------:R-:W-:Y:S01]  /*86e0*/  FMUL.FTZ R157, R3, R0.reuse ;  /* 0x00000000039d7220 */ /* 0x080fe20000410000 */
[-CC-:B------:R-:W-:Y:S01]  /*86f0*/  FFMA.FTZ R11, R173, R0.reuse, -R189.reuse ;  /* 0x00000000ad0b7223 */ /* 0x180fe200000108bd */
[----:B------:R-:W1:Y:S01]  /*8700*/  MUFU.EX2 R9, R9 ;  /* 0x0000000900097308 */ /* 0x000e620000000800 */
[-C--:B------:R-:W-:Y:S01]  /*8710*/  FFMA.FTZ R196, R160, R0.reuse, -R189 ;  /* 0x00000000a0c47223 */ /* 0x080fe200000108bd */
[-CC-:B------:R-:W-:Y:S01]  /*8720*/  FFMA.FTZ R201, R170, R0.reuse, -R157.reuse ;  /* 0x00000000aac97223 */ /* 0x180fe2000001089d */
[-CC-:B------:R-:W-:Y:S01]  /*8730*/  FFMA.FTZ R10, R171, R0.reuse, -R157.reuse ;  /* 0x00000000ab0a7223 */ /* 0x180fe2000001089d */
[-CC-:B------:R-:W-:Y:S01]  /*8740*/  FFMA.FTZ R203, R174, R0.reuse, -R157.reuse ;  /* 0x00000000aecb7223 */ /* 0x180fe2000001089d */
[-C--:B------:R-:W-:Y:S01]  /*8750*/  FFMA.FTZ R20, R175, R0.reuse, -R157 ;  /* 0x00000000af147223 */ /* 0x080fe2000001089d */
[-CC-:B------:R-:W-:Y:S01]  /*8760*/  FFMA.FTZ R13, R161, R0.reuse, -R189.reuse ;  /* 0x00000000a10d7223 */ /* 0x180fe200000108bd */
[-CC-:B------:R-:W-:Y:S01]  /*8770*/  FFMA.FTZ R198, R164, R0.reuse, -R189.reuse ;  /* 0x00000000a4c67223 */ /* 0x180fe200000108bd */
        /* <DEDUP_REMOVED lines=8> */
[----:B------:R-:W2:Y:S01]  /*8800*/  MUFU.EX2 R201, R201 ;  /* 0x000000c900c97308 */ /* 0x000ea20000000800 */
[-CC-:B------:R-:W-:Y:S01]  /*8810*/  FFMA.FTZ R137, R137, R0.reuse, -R189.reuse ;  /* 0x0000000089897223 */ /* 0x180fe200000108bd */
[-CC-:B------:R-:W-:Y:S01]  /*8820*/  FFMA.FTZ R141, R141, R0.reuse, -R189.reuse ;  /* 0x000000008d8d7223 */ /* 0x180fe200000108bd */
[-CC-:B------:R-:W-:Y:S01]  /*8830*/  FFMA.FTZ R129, R129, R0.reuse, -R189.reuse ;  /* 0x0000000081817223 */ /* 0x180fe200000108bd */
[-CC-:B------:R-:W-:Y:S01]  /*8840*/  FFMA.FTZ R133, R133, R0.reuse, -R189.reuse ;  /* 0x0000000085857223 */ /* 0x180fe200000108bd */
[-CC-:B------:R-:W-:Y:S01]  /*8850*/  FFMA.FTZ R12, R120, R0.reuse, -R189.reuse ;  /* 0x00000000780c7223 */ /* 0x180fe200000108bd */
[-CC-:B------:R-:W-:Y:S01]  /*8860*/  FFMA.FTZ R121, R121, R0.reuse, -R189.reuse ;  /* 0x0000000079797223 */ /* 0x180fe200000108bd */
[-CC-:B------:R-:W-:Y:S01]  /*8870*/  FFMA.FTZ R124, R124, R0.reuse, -R189.reuse ;  /* 0x000000007c7c7223 */ /* 0x180fe200000108bd */
[----:B------:R-:W3:Y:S01]  /*8880*/  MUFU.EX2 R200, R200 ;  /* 0x000000c800c87308 */ /* 0x000ee20000000800 */
[-C--:B------:R-:W-:Y:S01]  /*8890*/  FFMA.FTZ R125, R125, R0.reuse, -R189 ;  /* 0x000000007d7d7223 */ /* 0x080fe200000108bd */
[-CC-:B------:R-:W-:Y:S01]  /*88a0*/  FFMA.FTZ R197, R162, R0.reuse, -R157.reuse ;  /* 0x00000000a2c57223 */ /* 0x180fe2000001089d */
[-C--:B------:R-:W-:Y:S01]  /*88b0*/  FFMA.FTZ R120, R163, R0.reuse, -R157 ;  /* 0x00000000a3787223 */ /* 0x080fe2000001089d */
[----:B-1----:R-:W-:Y:S01]  /*88c0*/  FFMA.FTZ R7, R6, R7, R9 ;  /* 0x0000000706077223 */ /* 0x002fe20000010009 */
[-CC-:B------:R-:W-:Y:S01]  /*88d0*/  FFMA.FTZ R199, R166, R0.reuse, -R157.reuse ;  /* 0x00000000a6c77223 */ /* 0x180fe2000001089d */
[-CC-:B------:R-:W-:Y:S01]  /*88e0*/  FFMA.FTZ R193, R154, R0.reuse, -R157.reuse ;  /* 0x000000009ac17223 */ /* 0x180fe2000001089d */
[-C--:B------:R-:W-:Y:S01]  /*88f0*/  FFMA.FTZ R195, R158, R0.reuse, -R157 ;  /* 0x000000009ec37223 */ /* 0x080fe2000001089d */
[----:B------:R-:W1:Y:S01]  /*8900*/  MUFU.EX2 R10, R10 ;  /* 0x0000000a000a7308 */ /* 0x000e620000000800 */
[----:B--2---:R-:W-:Y:S01]  /*8910*/  FFMA.FTZ R5, R2, R5, R201 ;  /* 0x0000000502057223 */ /* 0x004fe200000100c9 */
[-CC-:B------:R-:W-:Y:S01]  /*8920*/  FFMA.FTZ R191, R150, R0.reuse, -R157.reuse ;  /* 0x0000000096bf7223 */ /* 0x180fe2000001089d */
[-CC-:B------:R-:W-:Y:S01]  /*8930*/  FFMA.FTZ R151, R151, R0.reuse, -R157.reuse ;  /* 0x0000000097977223 */ /* 0x180fe2000001089d */
[-CC-:B------:R-:W-:Y:S01]  /*8940*/  FFMA.FTZ R143, R143, R0.reuse, -R157.reuse ;  /* 0x000000008f8f7223 */ /* 0x180fe2000001089d */
[-CC-:B------:R-:W-:Y:S01]  /*8950*/  FFMA.FTZ R130, R130, R0.reuse, -R157.reuse ;  /* 0x0000000082827223 */ /* 0x180fe2000001089d */
[-CC-:B------:R-:W-:Y:S01]  /*8960*/  FFMA.FTZ R131, R131, R0.reuse, -R157.reuse ;  /* 0x0000000083837223 */ /* 0x180fe2000001089d */
[-C--:B------:R-:W-:Y:S01]  /*8970*/  FFMA.FTZ R134, R134, R0.reuse, -R157 ;  /* 0x0000000086867223 */ /* 0x080fe2000001089d */
[----:B------:R-:W-:Y:S01]  /*8980*/  MUFU.EX2 R202, R202 ;  /* 0x000000ca00ca7308 */ /* 0x000fe20000000800 */
[----:B---3--:R-:W-:Y:S01]  /*8990*/  FADD.FTZ R7, R200, R7 ;  /* 0x00000007c8077221 */ /* 0x008fe20000010000 */
[-CC-:B------:R-:W-:Y:S01]  /*89a0*/  FFMA.FTZ R135, R135, R0.reuse, -R157.reuse ;  /* 0x0000000087877223 */ /* 0x180fe2000001089d */
[-CC-:B------:R-:W-:Y:S01]  /*89b0*/  FFMA.FTZ R122, R122, R0.reuse, -R157.reuse ;  /* 0x000000007a7a7223 */ /* 0x180fe2000001089d */
[-CC-:B------:R-:W-:Y:S01]  /*89c0*/  FFMA.FTZ R123, R123, R0.reuse, -R157.reuse ;  /* 0x000000007b7b7223 */ /* 0x180fe2000001089d */
[-CC-:B------:R-:W-:Y:S01]  /*89d0*/  FFMA.FTZ R126, R126, R0.reuse, -R157.reuse ;  /* 0x000000007e7e7223 */ /* 0x180fe2000001089d */
[----:B------:R-:W-:Y:S01]  /*89e0*/  FFMA.FTZ R127, R127, R0, -R157 ;  /* 0x000000007f7f7223 */ /* 0x000fe2000001089d */
[----:B------:R-:W-:Y:S01]  /*89f0*/  F2FP.F16.F32.PACK_AB R200, R200, R9 ;  /* 0x00000009c8c8723e */ /* 0x000fe200000000ff */
[----:B------:R-:W-:Y:S01]  /*8a00*/  MUFU.EX2 R203, R203 ;  /* 0x000000cb00cb7308 */ /* 0x000fe20000000800 */
[----:B-1----:R-:W-:Y:S01]  /*8a10*/  F2FP.F16.F32.PACK_AB R201, R10, R201 ;  /* 0x000000c90ac9723e */ /* 0x002fe200000000ff */
[----:B------:R-:W-:-:S06]  /*8a20*/  IMAD.MOV.U32 R9, RZ, RZ, R4 ;  /* 0x000000ffff097224 */ /* 0x000fcc00078e0004 */
[----:B------:R-:W-:Y:S08]  /*8a30*/  MUFU.EX2 R11, R11 ;  /* 0x0000000b000b7308 */ /* 0x000ff00000000800 */
[----:B------:R-:W-:Y:S08]  /*8a40*/  MUFU.EX2 R20, R20 ;  /* 0x0000001400147308 */ /* 0x000ff00000000800 */
[----:B------:R-:W-:Y:S08]  /*8a50*/  MUFU.EX2 R196, R196 ;  /* 0x000000c400c47308 */ /* 0x000ff00000000800 */
[----:B------:R-:W-:Y:S08]  /*8a60*/  MUFU.EX2 R197, R197 ;  /* 0x000000c500c57308 */ /* 0x000ff00000000800 */
[----:B------:R-:W-:Y:S08]  /*8a70*/  MUFU.EX2 R13, R13 ;  /* 0x0000000d000d7308 */ /* 0x000ff00000000800 */
[----:B------:R-:W-:Y:S08]  /*8a80*/  MUFU.EX2 R120, R120 ;  /* 0x0000007800787308 */ /* 0x000ff00000000800 */
[----:B------:R1:W-:Y:S08]  /*8a90*/  MUFU.EX2 R14, R124 ;  /* 0x0000007c000e7308 */ /* 0x0003f00000000800 */
[----:B------:R-:W-:Y:S01]  /*8aa0*/  MUFU.EX2 R198, R198 ;  /* 0x000000c600c67308 */ /* 0x000fe20000000800 */
[----:B-1----:R-:W-:-:S07]  /*8ab0*/  FFMA.FTZ R124, R167, R0, -R157 ;  /* 0x00000000a77c7223 */ /* 0x002fce000001089d */
[----:B------:R-:W-:Y:S08]  /*8ac0*/  MUFU.EX2 R199, R199 ;  /* 0x000000c700c77308 */ /* 0x000ff00000000800 */
        /* <DEDUP_REMOVED lines=8> */
[----:B------:R-:W-:Y:S01]  /*8b50*/  MUFU.EX2 R188, R188 ;  /* 0x000000bc00bc7308 */ /* 0x000fe20000000800 */
[----:B------:R-:W-:-:S02]  /*8b60*/  WARPGROUP.DEPBAR.LE gsb0, 0x0 ;  /* 0x00008000000079c5 */ /* 0x000fc40000010000 */
[----:B------:R-:W-:Y:S01]  /*8b70*/  WARPGROUP.ARRIVE ;  /* 0x00000000000079c5 */ /* 0x000fe20000000000 */
[-CC-:B------:R-:W-:Y:S01]  /*8b80*/  FFMA.FTZ R186, R140, R0.reuse, -R189.reuse ;  /* 0x000000008cba7223 */ /* 0x180fe200000108bd */
[----:B------:R-:W-:Y:S02]  /*8b90*/  IMAD.U32 R140, RZ, RZ, UR39 ;  /* 0x00000027ff8c7e24 */ /* 0x000fe4000f8e00ff */
[-C--:B------:R-:W-:Y:S01]  /*8ba0*/  FFMA.FTZ R184, R136, R0.reuse, -R189 ;  /* 0x0000000088b87223 */ /* 0x080fe200000108bd */
[-CC-:B------:R-:W-:Y:S01]  /*8bb0*/  FFMA.FTZ R185, R138, R0.reuse, -R157.reuse ;  /* 0x000000008ab97223 */ /* 0x180fe2000001089d */
[-CC-:B------:R-:W-:Y:S01]  /*8bc0*/  FFMA.FTZ R187, R142, R0.reuse, -R157.reuse ;  /* 0x000000008ebb7223 */ /* 0x180fe2000001089d */
[----:B------:R-:W-:Y:S01]  /*8bd0*/  HGMMA.64x192x16.F32 R24, R180, gdesc[UR4].tnspB, R24, gsb0 ;  /* 0x42e00004b4187df0 */ /* 0x000fe20008000818 */
[----:B------:R-:W-:Y:S01]  /*8be0*/  UIADD3 UR6, UR5, 0x300, URZ ;  /* 0x0000030005067890 */ /* 0x000fe2000fffe03f */
[----:B------:R-:W-:Y:S01]  /*8bf0*/  @!P1 VIADD R140, R140, 0x36840 ;  /* 0x000368408c8c9836 */ /* 0x000fe20000000000 */
[----:B------:R-:W-:Y:S01]  /*8c00*/  UMOV UR7, 0x40000040 ;  /* 0x4000004000077882 */ /* 0x000fe20000000000 */
[----:B------:R-:W-:Y:S01]  /*8c10*/  FFMA.FTZ R136, R147, R0, -R157 ;  /* 0x0000000093887223 */ /* 0x000fe2000001089d */
[----:B------:R-:W-:Y:S02]  /*8c20*/  MUFU.EX2 R145, R145 ;  /* 0x0000009100917308 */ /* 0x000fe40000000800 */
[----:B------:R-:W-:-:S06]  /*8c30*/  @!P1 PRMT R144, RZ, 0x654, R140 ;  /* 0x00000654ff909816 */ /* 0x000fcc000000008c */
        /* <DEDUP_REMOVED lines=18> */
[----:B------:R-:W1:Y:S08]  /*8d60*/  MUFU.EX2 R121, R121 ;  /* 0x0000007900797308 */ /* 0x000e700000000800 */
[----:B------:R-:W-:Y:S08]  /*8d70*/  MUFU.EX2 R127, R127 ;  /* 0x0000007f007f7308 */ /* 0x000ff00000000800 */
[----:B------:R-:W2:Y:S01]  /*8d80*/  MUFU.EX2 R125, R125 ;  /* 0x0000007d007d7308 */ /* 0x000ea20000000800 */
[----:B------:R-:W-:-:S02]  /*8d90*/  WARPGROUP.DEPBAR.LE gsb0, 0x0 ;  /* 0x00008000000079c5 */ /* 0x000fc40000010000 */
[----:B------:R-:W-:Y:S01]  /*8da0*/  WARPGROUP.ARRIVE ;  /* 0x00000000000079c5 */ /* 0x000fe20000000000 */
[-CC-:B------:R-:W-:Y:S01]  /*8db0*/  FFMA.FTZ R180, R128, R0.reuse, -R189.reuse ;  /* 0x0000000080b47223 */ /* 0x180fe200000108bd */
[-C--:B------:R-:W-:Y:S01]  /*8dc0*/  FFMA.FTZ R182, R132, R0.reuse, -R189 ;  /* 0x0000000084b67223 */ /* 0x080fe200000108bd */
[-CC-:B------:R-:W-:Y:S01]  /*8dd0*/  FFMA.FTZ R189, R146, R0.reuse, -R157.reuse ;  /* 0x0000000092bd7223 */ /* 0x180fe2000001089d */
[----:B------:R-:W-:Y:S02]  /*8de0*/  IMAD.U32 R146, RZ, RZ, UR4 ;  /* 0x00000004ff927e24 */ /* 0x000fe4000f8e00ff */
[-CC-:B------:R-:W-:Y:S01]  /*8df0*/  FFMA.FTZ R128, R155, R0.reuse, -R157.reuse ;  /* 0x000000009b807223 */ /* 0x180fe2000001089d */
[----:B------:R-:W-:Y:S01]  /*8e00*/  HGMMA.64x192x16.F32 R24, R176, gdesc[UR4].tnspB, R24, gsb0 ;  /* 0x42e00004b0187df0 */ /* 0x000fe20008000818 */
[----:B------:R-:W-:Y:S01]  /*8e10*/  FFMA.FTZ R132, R159, R0, -R157 ;  /* 0x000000009f847223 */ /* 0x000fe2000001089d */
[----:B------:R-:W-:Y:S01]  /*8e20*/  MUFU.EX2 R181, R130 ;  /* 0x0000008200b57308 */ /* 0x000fe20000000800 */
[----:B------:R-:W-:-:S07]  /*8e30*/  UIADD3 UR4, UR61, -0x1, URZ ;  /* 0xffffffff3d047890 */ /* 0x000fce000fffe03f */
[----:B------:R-:W3:Y:S01]  /*8e40*/  MUFU.EX2 R128, R128 ;  /* 0x0000008000807308 */ /* 0x000ee20000000800 */
[----:B------:R-:W-:-:S07]  /*8e50*/  UMOV UR61, UR4 ;  /* 0x00000004003d7c82 */ /* 0x000fce0008000000 */
[----:B------:R-:W4:Y:S08]  /*8e60*/  MUFU.EX2 R132, R132 ;  /* 0x0000008400847308 */ /* 0x000f300000000800 */
[----:B------:R-:W5:Y:S08]  /*8e70*/  MUFU.EX2 R189, R189 ;  /* 0x000000bd00bd7308 */ /* 0x000f700000000800 */
[----:B------:R-:W-:Y:S08]  /*8e80*/  MUFU.EX2 R180, R180 ;  /* 0x000000b400b47308 */ /* 0x000ff00000000800 */
[----:B------:R-:W-:Y:S08]  /*8e90*/  MUFU.EX2 R183, R134 ;  /* 0x0000008600b77308 */ /* 0x000ff00000000800 */
[----:B------:R-:W-:Y:S01]  /*8ea0*/  MUFU.EX2 R182, R182 ;  /* 0x000000b600b67308 */ /* 0x000fe20000000800 */
[----:B------:R-:W-:-:S02]  /*8eb0*/  WARPGROUP.DEPBAR.LE gsb0, 0x0 ;  /* 0x00008000000079c5 */ /* 0x000fc40000010000 */
[----:B------:R3:W-:Y:S05]  /*8ec0*/  @!P1 SYNCS.ARRIVE.TRANS64.RED.A1T0 RZ, [R144+URZ], RZ ;  /* 0x000000ff90ff99a7 */ /* 0x0007ea000810043f */
[----:B------:R-:W-:Y:S01]  /*8ed0*/  MUFU.EX2 R177, R122 ;  /* 0x0000007a00b17308 */ /* 0x000fe20000000800 */
[----:B-1----:R-:W-:Y:S02]  /*8ee0*/  F2FP.F16.F32.PACK_AB R176, R121, R12 ;  /* 0x0000000c79b0723e */ /* 0x002fe400000000ff */
[----:B--2---:R-:W-:Y:S01]  /*8ef0*/  F2FP.F16.F32.PACK_AB R178, R125, R14 ;  /* 0x0000000e7db2723e */ /* 0x004fe200000000ff */
[----:B---3--:R-:W-:Y:S02]  /*8f00*/  @!P1 VIADD R144, R146, 0x36860 ;  /* 0x0003686092909836 */ /* 0x008fe40000000000 */
[----:B------:R-:W-:-:S02]  /*8f10*/  FADD.FTZ R146, R202, R7 ;  /* 0x00000007ca927221 */ /* 0x000fc40000010000 */
[----:B------:R-:W-:Y:S01]  /*8f20*/  MUFU.EX2 R179, R126 ;  /* 0x0000007e00b37308 */ /* 0x000fe20000000800 */
[C---:B------:R-:W-:Y:S02]  /*8f30*/  F2FP.F16.F32.PACK_AB R202, R11.reuse, R202 ;  /* 0x000000ca0bca723e */ /* 0x040fe400000000ff */
[----:B------:R-:W-:Y:S01]  /*8f40*/  @!P1 PRMT R138, RZ, 0x654, R144 ;  /* 0x00000654ff8a9816 */ /* 0x000fe20000000090 */
[----:B------:R-:W-:Y:S01]  /*8f50*/  FADD.FTZ R144, R10, R5 ;  /* 0x000000050a907221 */ /* 0x000fe20000010000 */
[----:B------:R-:W-:Y:S02]  /*8f60*/  FADD.FTZ R7, R11, R146 ;  /* 0x000000920b077221 */ /* 0x000fe40000010000 */
[----:B------:R1:W-:Y:S01]  /*8f70*/  @!P1 SYNCS.ARRIVE.TRANS64.RED.A1T0 RZ, [R138+URZ], RZ ;  /* 0x000000ff8aff99a7 */ /* 0x0003e2000810043f */
[----:B------:R-:W-:Y:S01]  /*8f80*/  FADD.FTZ R5, R203, R144 ;  /* 0x00000090cb057221 */ /* 0x000fe20000010000 */
[----:B------:R-:W-:Y:S01]  /*8f90*/  FADD.FTZ R144, R196, R7 ;  /* 0x00000007c4907221 */ /* 0x000fe20000010000 */
[----:B------:R-:W-:-:S02]  /*8fa0*/  F2FP.F16.F32.PACK_AB R203, R20, R203 ;  /* 0x000000cb14cb723e */ /* 0x000fc400000000ff */
[----:B------:R-:W-:Y:S01]  /*8fb0*/  FADD.FTZ R142, R20, R5 ;  /* 0x00000005148e7221 */ /* 0x000fe20000010000 */
[C---:B------:R-:W-:Y:S01]  /*8fc0*/  FADD.FTZ R7, R13.reuse, R144 ;  /* 0x000000900d077221 */ /* 0x040fe20000010000 */
[----:B------:R-:W-:Y:S01]  /*8fd0*/  F2FP.F16.F32.PACK_AB R196, R13, R196 ;  /* 0x000000c40dc4723e */ /* 0x000fe200000000ff */
[----:B-1----:R-:W-:Y:S01]  /*8fe0*/  FFMA.FTZ R138, R139, R0, -R157 ;  /* 0x000000008b8a7223 */ /* 0x002fe2000001089d */
[----:B------:R-:W-:Y:S01]  /*8ff0*/  FADD.FTZ R5, R197, R142 ;  /* 0x0000008ec5057221 */ /* 0x000fe20000010000 */
[----:B------:R-:W-:Y:S01]  /*9000*/  FADD.FTZ R144, R198, R7 ;  /* 0x00000007c6907221 */ /* 0x000fe20000010000 */
[C---:B------:R-:W-:Y:S02]  /*9010*/  F2FP.F16.F32.PACK_AB R197, R120.reuse, R197 ;  /* 0x000000c578c5723e */ /* 0x040fe400000000ff */
[----:B------:R-:W-:Y:S01]  /*9020*/  FADD.FTZ R142, R120, R5 ;  /* 0x00000005788e7221 */ /* 0x000fe20000010000 */
[C---:B------:R-:W-:Y:S01]  /*9030*/  FADD.FTZ R7, R15.reuse, R144 ;  /* 0x000000900f077221 */ /* 0x040fe20000010000 */
[----:B------:R-:W1:Y:S01]  /*9040*/  MUFU.EX2 R138, R138 ;  /* 0x0000008a008a7308 */ /* 0x000e620000000800 */
[----:B------:R-:W-:Y:S01]  /*9050*/  F2FP.F16.F32.PACK_AB R198, R15, R198 ;  /* 0x000000c60fc6723e */ /* 0x000fe200000000ff */
[----:B------:R-:W-:Y:S01]  /*9060*/  FADD.FTZ R5, R199, R142 ;  /* 0x0000008ec7057221 */ /* 0x000fe20000010000 */
[----:B------:R-:W-:Y:S01]  /*9070*/  FADD.FTZ R144, R192, R7 ;  /* 0x00000007c0907221 */ /* 0x000fe20000010000 */
[----:B------:R-:W-:-:S02]  /*9080*/  F2FP.F16.F32.PACK_AB R199, R124, R199 ;  /* 0x000000c77cc7723e */ /* 0x000fc400000000ff */
[----:B------:R-:W-:Y:S01]  /*9090*/  FADD.FTZ R142, R124, R5 ;  /* 0x000000057c8e7221 */ /* 0x000fe20000010000 */
[C---:B------:R-:W-:Y:S01]  /*90a0*/  FADD.FTZ R7, R21.reuse, R144 ;  /* 0x0000009015077221 */ /* 0x040fe20000010000 */
[----:B------:R-:W-:Y:S02]  /*90b0*/  F2FP.F16.F32.PACK_AB R192, R21, R192 ;  /* 0x000000c015c0723e */ /* 0x000fe400000000ff */
[----:B------:R-:W-:Y:S01]  /*90c0*/  FADD.FTZ R5, R193, R142 ;  /* 0x0000008ec1057221 */ /* 0x000fe20000010000 */
[----:B------:R-:W-:Y:S01]  /*90d0*/  FADD.FTZ R144, R194, R7 ;  /* 0x00000007c2907221 */ /* 0x000fe20000010000 */
[C---:B------:R-:W-:Y:S02]  /*90e0*/  F2FP.F16.F32.PACK_AB R193, R128.reuse, R193 ;  /* 0x000000c180c1723e */ /* 0x040fe400000000ff */
[----:B------:R-:W-:Y:S01]  /*90f0*/  FADD.FTZ R142, R128, R5 ;  /* 0x00000005808e7221 */ /* 0x000fe20000010000 */
[C---:B------:R-:W-:Y:S01]  /*9100*/  FADD.FTZ R7, R153.reuse, R144 ;  /* 0x0000009099077221 */ /* 0x040fe20000010000 */
[----:B------:R-:W-:-:S02]  /*9110*/  F2FP.F16.F32.PACK_AB R194, R153, R194 ;  /* 0x000000c299c2723e */ /* 0x000fc400000000ff */
[----:B------:R-:W-:Y:S01]  /*9120*/  FADD.FTZ R5, R195, R142 ;  /* 0x0000008ec3057221 */ /* 0x000fe20000010000 */
[----:B------:R-:W-:Y:S01]  /*9130*/  FADD.FTZ R10, R188, R7 ;  /* 0x00000007bc0a7221 */ /* 0x000fe20000010000 */
[C---:B----4-:R-:W-:Y:S02]  /*9140*/  F2FP.F16.F32.PACK_AB R195, R132.reuse, R195 ;  /* 0x000000c384c3723e */ /* 0x050fe400000000ff */
[----:B------:R-:W-:Y:S01]  /*9150*/  FADD.FTZ R142, R132, R5 ;  /* 0x00000005848e7221 */ /* 0x000fe20000010000 */
[C---:B------:R-:W-:Y:S01]  /*9160*/  FADD.FTZ R7, R145.reuse, R10 ;  /* 0x0000000a91077221 */ /* 0x040fe20000010000 */
[----:B------:R-:W-:Y:S02]  /*9170*/  F2FP.F16.F32.PACK_AB R188, R145, R188 ;  /* 0x000000bc91bc723e */ /* 0x000fe400000000ff */
[----:B-----5:R-:W-:Y:S01]  /*9180*/  FADD.FTZ R5, R189, R142 ;  /* 0x0000008ebd057221 */ /* 0x020fe20000010000 */
        /* <DEDUP_REMOVED lines=13> */
[C---:B-1----:R-:W-:Y:S02]  /*9260*/  F2FP.F16.F32.PACK_AB R185, R138.reuse, R185 ;  /* 0x000000b98ab9723e */ /* 0x042fe400000000ff */
[----:B------:R-:W-:Y:S01]  /*9270*/  FADD.FTZ R10, R138, R5 ;  /* 0x000000058a0a7221 */ /* 0x000fe20000010000 */
[C---:B------:R-:W-:Y:S01]  /*9280*/  FADD.FTZ R5, R141.reuse, R20 ;  /* 0x000000148d057221 */ /* 0x040fe20000010000 */
[----:B------:R-:W-:Y:S02]  /*9290*/  F2FP.F16.F32.PACK_AB R186, R141, R186 ;  /* 0x000000ba8dba723e */ /* 0x000fe400000000ff */
        /* <DEDUP_REMOVED lines=14> */
[C---:B------:R-:W-:Y:S02]  /*9380*/  F2FP.F16.F32.PACK_AB R183, R135.reuse, R183 ;  /* 0x000000b787b7723e */ /* 0x040fe400000000ff */
[----:B------:R-:W-:Y:S01]  /*9390*/  FADD.FTZ R10, R135, R10 ;  /* 0x0000000a870a7221 */ /* 0x000fe20000010000 */
[----:B------:R-:W-:-:S03]  /*93a0*/  FADD.FTZ R5, R121, R20 ;  /* 0x0000001479057221 */ /* 0x000fc60000010000 */
[----:B------:R-:W-:Y:S01]  /*93b0*/  FADD.FTZ R10, R177, R10 ;  /* 0x0000000ab10a7221 */ /* 0x000fe20000010000 */
[----:B------:R-:W-:Y:S01]  /*93c0*/  FADD.FTZ R12, R14, R5 ;  /* 0x000000050e0c7221 */ /* 0x000fe20000010000 */
[C---:B------:R-:W-:Y:S02]  /*93d0*/  F2FP.F16.F32.PACK_AB R177, R123.reuse, R177 ;  /* 0x000000b17bb1723e */ /* 0x040fe400000000ff */
[----:B------:R-:W-:Y:S01]  /*93e0*/  FADD.FTZ R10, R123, R10 ;  /* 0x0000000a7b0a7221 */ /* 0x000fe20000010000 */
[----:B------:R-:W-:-:S03]  /*93f0*/  FADD.FTZ R7, R125, R12 ;  /* 0x0000000c7d077221 */ /* 0x000fc60000010000 */
[----:B------:R-:W-:Y:S01]  /*9400*/  FADD.FTZ R10, R179, R10 ;  /* 0x0000000ab30a7221 */ /* 0x000fe20000010000 */
[----:B------:R-:W-:-:S03]  /*9410*/  F2FP.F16.F32.PACK_AB R179, R127, R179 ;  /* 0x000000b37fb3723e */ /* 0x000fc600000000ff */
[----:B------:R-:W-:Y:S01]  /*9420*/  FADD.FTZ R5, R127, R10 ;  /* 0x0000000a7f057221 */ /* 0x000fe20000010000 */
[----:B------:R-:W-:Y:S01]  /*9430*/  MOV R10, R3 ;  /* 0x00000003000a7202 */ /* 0x000fe20000000f00 */
[----:B------:R-:W-:Y:S06]  /*9440*/  @P2 BRA `(.L_x_24) ;  /* 0xffffffc400242947 */ /* 0x000fec000383ffff */
.L_x_15:
[----:B------:R-:W-:Y:S06]  /*9450*/  BAR.ARV 0x8, 0x120 ;  /* 0x0204800000007b1d */ /* 0x000fec0000002000 */
        /* <DEDUP_REMOVED lines=96> */
[----:B------:R-:W-:Y:S06]  /*9a60*/  @!P0 BRA `(.L_x_25) ;  /* 0x0000000000048947 */ /* 0x000fec0003800000 */
[----:B------:R-:W-:Y:S01]  /*9a70*/  BPT.TRAP 0x1 ;  /* 0x000000040000795c */ /* 0x000fe20000300000 */
.L_x_25:
        /* <DEDUP_REMOVED lines=8> */
.L_x_26:
[----:B--2---:R-:W-:Y:S05]  /*9b00*/  @P2 BRA `(.L_x_27) ;  /* 0x0000000000082947 */ /* 0x004fea0003800000 */
[----:B------:R-:W2:Y:S02]  /*9b10*/  SYNCS.PHASECHK.TRANS64.TRYWAIT P0, [UR7+0x36850], R2 ;  /* 0x03685002ff0075a7 */ /* 0x000ea40008000147 */
[----:B--2---:R-:W-:Y:S05]  /*9b20*/  @!P0 BRA `(.L_x_28) ;  /* 0x0000004c005c8947 */ /* 0x004fea0003800000 */
.L_x_27:
[----:B------:R-:W-:Y:S01]  /*9b30*/  R2UR UR4, R16 ;  /* 0x00000000100472ca */ /* 0x000fe200000e0000 */
[----:B------:R-:W-:Y:S01]  /*9b40*/  WARPGROUP.ARRIVE ;  /* 0x00000000000079c5 */ /* 0x000fe20000000000 */
[----:B------:R-:W-:Y:S01]  /*9b50*/  UMOV UR11, 0x40000040 ;  /* 0x40000040000b7882 */ /* 0x000fe20000000000 */
[C---:B------:R-:W-:Y:S01]  /*9b60*/  IADD3 R15, P4, R18.reuse, 0x40, RZ ;  /* 0x00000040120f7810 */ /* 0x040fe20007f9e0ff */
[----:B-12---:R-:W1:Y:S01]  /*9b70*/  SHFL.BFLY PT, R2, R7, 0x2, 0x1f ;  /* 0x0c401f0007027f89 */ /* 0x006e6200000e0000 */
[----:B------:R-:W-:Y:S01]  /*9b80*/  IADD3 R123, P0, R18, 0x4020, RZ ;  /* 0x00004020127b7810 */ /* 0x000fe20007f1e0ff */
[----:B------:R-:W-:Y:S01]  /*9b90*/  UIADD3 UR35, -UR36, URZ, URZ ;  /* 0x0000003f24237290 */ /* 0x000fe2000fffe13f */
[----:B------:R-:W-:Y:S01]  /*9ba0*/  LOP3.LUT R14, R15, 0x380, RZ, 0xc0, !PT ;  /* 0x000003800f0e7812 */ /* 0x000fe200078ec0ff */
[----:B------:R-:W2:Y:S01]  /*9bb0*/  SHFL.BFLY PT, R6, R5, 0x2, 0x1f ;  /* 0x0c401f0005067f89 */ /* 0x000ea200000e0000 */
[----:B------:R-:W-:Y:S01]  /*9bc0*/  LOP3.LUT R122, R123, 0x380, RZ, 0xc0, !PT ;  /* 0x000003807b7a7812 */ /* 0x000fe200078ec0ff */
[----:B------:R-:W-:Y:S01]  /*9bd0*/  ULDC.64 UR8, c[0x0][0xb70] ;  /* 0x0002dc0000087ab9 */ /* 0x000fe20000000a00 */
[----:B------:R-:W-:-:S02]  /*9be0*/  SHF.R.U64 R14, R14, 0x3, RZ ;  /* 0x000000030e0e7819 */ /* 0x000fc400000012ff */
[----:B------:R-:W-:Y:S01]  /*9bf0*/  UIADD3 UR4, UR4, 0x400, URZ ;  /* 0x0000040004047890 */ /* 0x000fe2000fffe03f */
[----:B------:R-:W-:Y:S02]  /*9c00*/  SHF.R.U64 R122, R122, 0x3, RZ ;  /* 0x000000037a7a7819 */ /* 0x000fe400000012ff */
[----:B------:R-:W-:Y:S01]  /*9c10*/  LOP3.LUT R14, R14, R15, RZ, 0x3c, !PT ;  /* 0x0000000f0e0e7212 */ /* 0x000fe200078e3cff */
[----:B------:R-:W-:Y:S01]  /*9c20*/  USHF.R.U32.HI UR4, URZ, 0x4, UR4 ;  /* 0x000000043f047899 */ /* 0x000fe20008011604 */
[--C-:B------:R-:W-:Y:S01]  /*9c30*/  IMAD.X R15, RZ, RZ, R19.reuse, P4 ;  /* 0x000000ffff0f7224 */ /* 0x100fe200020e0613 */
[----:B------:R-:W-:Y:S02]  /*9c40*/  IADD3 R13, P4, R18, 0x8000, RZ ;  /* 0x00008000120d7810 */ /* 0x000fe40007f9e0ff */
[----:B------:R-:W-:Y:S01]  /*9c50*/  ULOP3.LUT UR4, UR4, 0x3fff, URZ, 0xc0, !UPT ;  /* 0x00003fff04047892 */ /* 0x000fe2000f8ec03f */
[----:B------:R-:W-:Y:S01]  /*9c60*/  LOP3.LUT R122, R122, R123, RZ, 0x3c, !PT ;  /* 0x0000007b7a7a7212 */ /* 0x000fe200078e3cff */
[----:B------:R-:W-:Y:S01]  /*9c70*/  IMAD.X R123, RZ, RZ, R19, P0 ;  /* 0x000000ffff7b7224 */ /* 0x000fe200000e0613 */
[----:B------:R-:W-:Y:S01]  /*9c80*/  LOP3.LUT R12, R13, 0x380, RZ, 0xc0, !PT ;  /* 0x000003800d0c7812 */ /* 0x000fe200078ec0ff */
[----:B------:R-:W-:Y:S01]  /*9c90*/  ULOP3.LUT UR4, UR4, 0x3800000, URZ, 0xfc, !UPT ;  /* 0x0380000004047892 */ /* 0x000fe2000f8efc3f */
[----:B------:R-:W-:-:S02]  /*9ca0*/  IADD3 R132, P0, R18, 0x8060, RZ ;  /* 0x0000806012847810 */ /* 0x000fc40007f1e0ff */
[----:B------:R-:W-:Y:S01]  /*9cb0*/  SHF.R.U64 R12, R12, 0x3, RZ ;  /* 0x000000030c0c7819 */ /* 0x000fe200000012ff */
[----:B------:R-:W-:Y:S01]  /*9cc0*/  UIMAD UR4, UR38, 0xa80, UR4 ;  /* 0x00000a80260478a4 */ /* 0x000fe2000f8e0204 */
[----:B-1----:R-:W-:Y:S01]  /*9cd0*/  FADD.FTZ R2, R2, R7 ;  /* 0x0000000702027221 */ /* 0x002fe20000010000 */
[----:B------:R-:W-:Y:S01]  /*9ce0*/  IADD3 R21, P5, R18, 0x60, RZ ;  /* 0x0000006012157810 */ /* 0x000fe20007fbe0ff */
[----:B--2---:R-:W-:Y:S01]  /*9cf0*/  FADD.FTZ R5, R6, R5 ;  /* 0x0000000506057221 */ /* 0x004fe20000010000 */
[----:B------:R-:W-:Y:S01]  /*9d00*/  UIADD3 UR6, UR4, 0x80, URZ ;  /* 0x0000008004067890 */ /* 0x000fe2000fffe03f */
[----:B------:R-:W-:Y:S01]  /*9d10*/  LOP3.LUT R12, R12, R13, RZ, 0x3c, !PT ;  /* 0x0000000d0c0c7212 */ /* 0x000fe200078e3cff */
[----:B------:R-:W-:Y:S01]  /*9d20*/  SHFL.BFLY PT, R7, R2, 0x1, 0x1f ;  /* 0x0c201f0002077f89 */ /* 0x000fe200000e0000 */
[----:B------:R-:W-:Y:S01]  /*9d30*/  UMOV UR10, UR4 ;  /* 0x00000004000a7c82 */ /* 0x000fe20008000000 */
[----:B------:R-:W-:Y:S01]  /*9d40*/  LOP3.LUT R13, R132, 0x380, RZ, 0xc0, !PT ;  /* 0x00000380840d7812 */ /* 0x000fe200078ec0ff */
[----:B------:R-:W-:Y:S01]  /*9d50*/  HGMMA.64x192x16.F32 R24, R200, gdesc[UR8].tnspB, R24, gsb0 ;  /* 0x42e00008c8187df0 */ /* 0x000fe20008000818 */
[----:B------:R-:W-:Y:S01]  /*9d60*/  UMOV UR11, 0x40000040 ;  /* 0x40000040000b7882 */ /* 0x000fe20000000000 */
[----:B------:R-:W-:Y:S01]  /*9d70*/  UMOV UR10, UR6 ;  /* 0x00000006000a7c82 */ /* 0x000fe20008000000 */
[----:B------:R-:W-:Y:S01]  /*9d80*/  UIADD3 UR6, UR4, 0x100, URZ ;  /* 0x0000010004067890 */ /* 0x000fe2000fffe03f */
[----:B------:R-:W-:-:S02]  /*9d90*/  SHF.R.U64 R13, R13, 0x3, RZ ;  /* 0x000000030d0d7819 */ /* 0x000fc400000012ff */
[C---:B------:R-:W-:Y:S02]  /*9da0*/  LOP3.LUT R127, R18.reuse, 0x380, RZ, 0xc0, !PT ;  /* 0x00000380127f7812 */ /* 0x040fe400078ec0ff */
[----:B------:R-:W-:Y:S01]  /*9db0*/  LOP3.LUT R6, R13, R132, RZ, 0x3c, !PT ;  /* 0x000000840d067212 */ /* 0x000fe200078e3cff */
[----:B------:R-:W-:Y:S01]  /*9dc0*/  IMAD.X R13, RZ, RZ, R19, P4 ;  /* 0x000000ffff0d7224 */ /* 0x000fe200020e0613 */
[----:B------:R-:W1:Y:S01]  /*9dd0*/  SHFL.BFLY PT, R132, R5, 0x1, 0x1f ;  /* 0x0c201f0005847f89 */ /* 0x000e6200000e0000 */
[C---:B------:R-:W-:Y:S02]  /*9de0*/  IADD3 R129, P3, R18.reuse, 0x20, RZ ;  /* 0x0000002012817810 */ /* 0x040fe40007f7e0ff */
[----:B------:R-:W-:Y:S02]  /*9df0*/  IADD3 R121, P6, R18, 0x4000, RZ ;  /* 0x0000400012797810 */ /* 0x000fe40007fde0ff */
[----:B------:R-:W-:Y:S02]  /*9e00*/  LOP3.LUT R20, R21, 0x380, RZ, 0xc0, !PT ;  /* 0x0000038015147812 */ /* 0x000fe400078ec0ff */
[----:B------:R-:W-:-:S02]  /*9e10*/  SHF.R.U64 R127, R127, 0x3, RZ ;  /* 0x000000037f7f7819 */ /* 0x000fc400000012ff */
[----:B------:R-:W-:Y:S02]  /*9e20*/  IADD3 R131, P2, R18, 0x4040, RZ ;  /* 0x0000404012837810 */ /* 0x000fe40007f5e0ff */
[----:B------:R-:W-:Y:S02]  /*9e30*/  LOP3.LUT R128, R129, 0x380, RZ, 0xc0, !PT ;  /* 0x0000038081807812 */ /* 0x000fe400078ec0ff */
[----:B------:R-:W-:Y:S02]  /*9e40*/  LOP3.LUT R120, R121, 0x380, RZ, 0xc0, !PT ;  /* 0x0000038079787812 */ /* 0x000fe400078ec0ff */
[----:B------:R-:W-:Y:S02]  /*9e50*/  SHF.R.U64 R20, R20, 0x3, RZ ;  /* 0x0000000314147819 */ /* 0x000fe400000012ff */
[----:B------:R-:W-:Y:S01]  /*9e60*/  LOP3.LUT R126, R127, R18, RZ, 0x3c, !PT ;  /* 0x000000127f7e7212 */ /* 0x000fe200078e3cff */
[----:B------:R-:W-:Y:S01]  /*9e70*/  IMAD.MOV.U32 R127, RZ, RZ, R19 ;  /* 0x000000ffff7f7224 */ /* 0x000fe200078e0013 */
[----:B------:R-:W-:-:S02]  /*9e80*/  LOP3.LUT R130, R131, 0x380, RZ, 0xc0, !PT ;  /* 0x0000038083827812 */ /* 0x000fc400078ec0ff */
[----:B------:R-:W-:Y:S02]  /*9e90*/  SHF.R.U64 R128, R128, 0x3, RZ ;  /* 0x0000000380807819 */ /* 0x000fe400000012ff */
[----:B------:R-:W-:Y:S01]  /*9ea0*/  SHF.R.U64 R120, R120, 0x3, RZ ;  /* 0x0000000378787819 */ /* 0x000fe200000012ff */
[----:B-1----:R-:W-:Y:S01]  /*9eb0*/  FADD.FTZ R132, R5, R132 ;  /* 0x0000008405847221 */ /* 0x002fe20000010000 */
[----:B------:R-:W-:Y:S02]  /*9ec0*/  LOP3.LUT R20, R20, R21, RZ, 0x3c, !PT ;  /* 0x0000001514147212 */ /* 0x000fe400078e3cff */
[----:B------:R-:W-:Y:S02]  /*9ed0*/  IADD3.X R21, RZ, R19, RZ, P5, !PT ;  /* 0x00000013ff157210 */ /* 0x000fe40002ffe4ff */
[----:B------:R-:W-:Y:S02]  /*9ee0*/  SHF.R.U64 R130, R130, 0x3, RZ ;  /* 0x0000000382827819 */ /* 0x000fe400000012ff */
[----:B------:R-:W-:-:S02]  /*9ef0*/  IADD3 R11, P5, R18, 0x8020, RZ ;  /* 0x00008020120b7810 */ /* 0x000fc40007fbe0ff */
[----:B------:R-:W-:Y:S01]  /*9f00*/  MOV R126, R126 ;  /* 0x0000007e007e7202 */ /* 0x000fe20000000f00 */
[----:B------:R-:W-:Y:S01]  /*9f10*/  FADD.FTZ R127, R2, R7 ;  /* 0x00000007027f7221 */ /* 0x000fe20000010000 */
[----:B------:R-:W-:Y:S01]  /*9f20*/  LOP3.LUT R128, R128, R129, RZ, 0x3c, !PT ;  /* 0x0000008180807212 */ /* 0x000fe200078e3cff */
[--C-:B------:R-:W-:Y:S01]  /*9f30*/  IMAD.X R129, RZ, RZ, R19.reuse, P3 ;  /* 0x000000ffff817224 */ /* 0x100fe200018e0613 */
[----:B------:R-:W-:Y:S01]  /*9f40*/  LOP3.LUT R120, R120, R121, RZ, 0x3c, !PT ;  /* 0x0000007978787212 */ /* 0x000fe200078e3cff */
[--C-:B------:R-:W-:Y:S01]  /*9f50*/  IMAD.X R121, RZ, RZ, R19.reuse, P6 ;  /* 0x000000ffff797224 */ /* 0x100fe200030e0613 */
[----:B------:R-:W-:Y:S02]  /*9f60*/  IADD3 R125, P3, R18, 0x4060, RZ ;  /* 0x00004060127d7810 */ /* 0x000fe40007f7e0ff */
[----:B------:R-:W-:Y:S01]  /*9f70*/  LOP3.LUT R130, R130, R131, RZ, 0x3c, !PT ;  /* 0x0000008382827212 */ /* 0x000fe200078e3cff */
[----:B------:R-:W-:Y:S01]  /*9f80*/  IMAD.X R131, RZ, RZ, R19, P2 ;  /* 0x000000ffff837224 */ /* 0x000fe200010e0613 */
[----:B------:R-:W-:-:S02]  /*9f90*/  IADD3 R9, P6, R18, 0x8040, RZ ;  /* 0x0000804012097810 */ /* 0x000fc40007fde0ff */
[----:B------:R-:W-:Y:S02]  /*9fa0*/  LOP3.LUT R10, R11, 0x380, RZ, 0xc0, !PT ;  /* 0x000003800b0a7812 */ /* 0x000fe400078ec0ff */
[----:B------:R-:W-:Y:S02]  /*9fb0*/  FSETP.NE.FTZ.AND P2, PT, R127, RZ, PT ;  /* 0x000000ff7f00720b */ /* 0x000fe40003f55000 */
[----:B------:R-:W-:Y:S02]  /*9fc0*/  LOP3.LUT R124, R125, 0x380, RZ, 0xc0, !PT ;  /* 0x000003807d7c7812 */ /* 0x000fe400078ec0ff */
[----:B------:R-:W-:Y:S02]  /*9fd0*/  LOP3.LUT R8, R9, 0x380, RZ, 0xc0, !PT ;  /* 0x0000038009087812 */ /* 0x000fe400078ec0ff */
[----:B------:R-:W-:Y:S02]  /*9fe0*/  SHF.R.U64 R10, R10, 0x3, RZ ;  /* 0x000000030a0a7819 */ /* 0x000fe400000012ff */
[----:B------:R-:W-:-:S02]  /*9ff0*/  FSETP.NE.FTZ.AND P4, PT, R132, RZ, PT ;  /* 0x000000ff8400720b */ /* 0x000fc40003f95000 */
[----:B------:R-:W-:Y:S02]  /*a000*/  R2UR UR5, R206 ;  /* 0x00000000ce0572ca */ /* 0x000fe400000e0000 */
[----:B------:R-:W-:Y:S01]  /*a010*/  SHF.R.U64 R124, R124, 0x3, RZ ;  /* 0x000000037c7c7819 */ /* 0x000fe200000012ff */
[----:B------:R-:W-:Y:S01]  /*a020*/  @P2 FMUL.FTZ R5, R0, 0.69314718246459960938 ;  /* 0x3f31721800052820 */ /* 0x000fe20000410000 */
[----:B------:R-:W-:Y:S02]  /*a030*/  SHF.R.U64 R8, R8, 0x3, RZ ;  /* 0x0000000308087819 */ /* 0x000fe400000012ff */
[----:B------:R-:W-:Y:S01]  /*a040*/  LOP3.LUT R10, R10, R11, RZ, 0x3c, !PT ;  /* 0x0000000b0a0a7212 */ /* 0x000fe200078e3cff */
[----:B------:R-:W-:Y:S01]  /*a050*/  IMAD.X R11, RZ, RZ, R19, P5 ;  /* 0x000000ffff0b7224 */ /* 0x000fe200028e0613 */
[----:B------:R-:W-:Y:S02]  /*a060*/  R2UR UR12, R205 ;  /* 0x00000000cd0c72ca */ /* 0x000fe400000e0000 */
[----:B------:R-:W-:-:S02]  /*a070*/  LOP3.LUT R124, R124, R125, RZ, 0x3c, !PT ;  /* 0x0000007d7c7c7212 */ /* 0x000fc400078e3cff */
[----:B------:R-:W-:Y:S01]  /*a080*/  LOP3.LUT R8, R8, R9, RZ, 0x3c, !PT ;  /* 0x0000000908087212 */ /* 0x000fe200078e3cff */
[----:B------:R-:W-:Y:S01]  /*a090*/  IMAD.X R9, RZ, RZ, R19, P6 ;  /* 0x000000ffff097224 */ /* 0x000fe200030e0613 */
[----:B------:R-:W-:Y:S01]  /*a0a0*/  MOV R121, R120 ;  /* 0x0000007800797202 */ /* 0x000fe20000000f00 */
[----:B------:R-:W-:Y:S01]  /*a0b0*/  UIADD3 UR34, -UR5, URZ, URZ ;  /* 0x0000003f05227290 */ /* 0x000fe2000fffe13f */
[----:B------:R-:W-:Y:S02]  /*a0c0*/  IADD3.X R125, RZ, R19, RZ, P3, !PT ;  /* 0x00000013ff7d7210 */ /* 0x000fe40001ffe4ff */
[----:B------:R-:W-:Y:S01]  /*a0d0*/  MOV R2, R130 ;  /* 0x0000008200027202 */ /* 0x000fe20000000f00 */
[----:B------:R-:W-:Y:S01]  /*a0e0*/  IMAD.MOV.U32 R130, RZ, RZ, RZ ;  /* 0x000000ffff827224 */ /* 0x000fe200078e00ff */
[----:B------:R-:W-:Y:S02]  /*a0f0*/  MOV R120, R10 ;  /* 0x0000000a00787202 */ /* 0x000fe40000000f00 */
[----:B------:R-:W-:Y:S01]  /*a100*/  IADD3.X R7, RZ, R19, RZ, P0, !PT ;  /* 0x00000013ff077210 */ /* 0x000fe200007fe4ff */
[----:B------:R-:W1:Y:S01]  /*a110*/  @P2 MUFU.LG2 R10, R127 ;  /* 0x0000007f000a2308 */ /* 0x000e620000000c00 */
[----:B------:R-:W-:-:S02]  /*a120*/  MOV R14, R14 ;  /* 0x0000000e000e7202 */ /* 0x000fc40000000f00 */
[----:B------:R-:W-:Y:S02]  /*a130*/  MOV R123, R122 ;  /* 0x0000007a007b7202 */ /* 0x000fe40000000f00 */
[----:B------:R-:W-:Y:S01]  /*a140*/  MOV R15, R124 ;  /* 0x0000007c000f7202 */ /* 0x000fe20000000f00 */
[----:B------:R-:W-:Y:S01]  /*a150*/  IMAD.MOV.U32 R124, RZ, RZ, -0x800000 ;  /* 0xff800000ff7c7424 */ /* 0x000fe200078e00ff */
[----:B------:R-:W-:Y:S01]  /*a160*/  MOV R122, R8 ;  /* 0x00000008007a7202 */ /* 0x000fe20000000f00 */
[----:B------:R-:W-:Y:S01]  /*a170*/  @P2 MUFU.RCP R130, R127 ;  /* 0x0000007f00822308 */ /* 0x000fe20000001000 */
[----:B------:R-:W-:Y:S01]  /*a180*/  MOV R125, R6 ;  /* 0x00000006007d7202 */ /* 0x000fe20000000f00 */
[----:B------:R-:W-:Y:S01]  /*a190*/  IMAD.U32 R6, RZ, RZ, UR7 ;  /* 0x00000007ff067e24 */ /* 0x000fe2000f8e00ff */
[----:B------:R-:W-:Y:S01]  /*a1a0*/  MOV R128, R128 ;  /* 0x0000008000807202 */ /* 0x000fe20000000f00 */
[----:B------:R-:W-:Y:S02]  /*a1b0*/  IMAD.MOV.U32 R129, RZ, RZ, RZ ;  /* 0x000000ffff817224 */ /* 0x000fe400078e00ff */
[----:B------:R-:W-:Y:S01]  /*a1c0*/  @P4 FMUL.FTZ R7, R0, 0.69314718246459960938 ;  /* 0x3f31721800074820 */ /* 0x000fe20000410000 */
[----:B------:R-:W-:Y:S01]  /*a1d0*/  LOP3.LUT P0, RZ, R204, 0x3, RZ, 0xc0, !PT ;  /* 0x00000003ccff7812 */ /* 0x000fe2000780c0ff */
[----:B------:R-:W-:Y:S01]  /*a1e0*/  ULDC UR7, c[0x0][0xa88] ;  /* 0x0002a20000077ab9 */ /* 0x000fe20000000800 */
[----:B------:R-:W2:Y:S01]  /*a1f0*/  @P4 MUFU.LG2 R8, R132 ;  /* 0x0000008400084308 */ /* 0x000ea20000000c00 */
[----:B------:R-:W-:Y:S01]  /*a200*/  @!P1 IADD3 R6, R6, 0x36860, RZ ;  /* 0x0003686006069810 */ /* 0x000fe20007ffe0ff */
[----:B-1----:R-:W-:Y:S01]  /*a210*/  @P2 FMUL.FTZ R10, R10, 0.69314718246459960938 ;  /* 0x3f3172180a0a2820 */ /* 0x002fe20000410000 */
[----:B------:R-:W-:-:S02]  /*a220*/  MOV R20, R20 ;  /* 0x0000001400147202 */ /* 0x000fc40000000f00 */
[----:B------:R-:W-:Y:S01]  /*a230*/  @!P1 PRMT R6, RZ, 0x654, R6 ;  /* 0x00000654ff069816 */ /* 0x000fe20000000006 */
[----:B------:R-:W-:Y:S01]  /*a240*/  @P2 FFMA.FTZ R124, R5, R4, R10 ;  /* 0x00000004057c2223 */ /* 0x000fe2000001000a */
[----:B------:R-:W-:Y:S01]  /*a250*/  MOV R21, R12 ;  /* 0x0000000c00157202 */ /* 0x000fe20000000f00 */
[----:B------:R-:W1:Y:S01]  /*a260*/  @P4 MUFU.RCP R129, R132 ;  /* 0x0000008400814308 */ /* 0x000e620000001000 */
[----:B--2---:R-:W-:Y:S01]  /*a270*/  @P4 FMUL.FTZ R8, R8, 0.69314718246459960938 ;  /* 0x3f31721808084820 */ /* 0x004fe20000410000 */
[----:B------:R-:W-:Y:S02]  /*a280*/  WARPGROUP.DEPBAR.LE gsb0, 0x0 ;  /* 0x00008000000079c5 */ /* 0x000fe40000010000 */
[----:B------:R-:W-:-:S06]  /*a290*/  WARPGROUP.ARRIVE ;  /* 0x00000000000079c5 */ /* 0x000fcc0000000000 */
[----:B------:R-:W-:Y:S01]  /*a2a0*/  HGMMA.64x192x16.F32 R24, R196, gdesc[UR8].tnspB, R24, gsb0 ;  /* 0x42e00008c4187df0 */ /* 0x000fe20008000818 */
[----:B------:R-:W-:Y:S01]  /*a2b0*/  UMOV UR10, UR6 ;  /* 0x00000006000a7c82 */ /* 0x000fe20008000000 */
[----:B------:R-:W-:Y:S01]  /*a2c0*/  UMOV UR11, 0x40000040 ;  /* 0x40000040000b7882 */ /* 0x000fe20000000000 */
[----:B------:R-:W-:Y:S01]  /*a2d0*/  UIADD3 UR6, UR4, 0x180, URZ ;  /* 0x0000018004067890 */ /* 0x000fe2000fffe03f */
[----:B------:R-:W-:Y:S02]  /*a2e0*/  WARPGROUP.DEPBAR.LE gsb0, 0x0 ;  /* 0x00008000000079c5 */ /* 0x000fe40000010000 */
[----:B------:R-:W-:-:S14]  /*a2f0*/  WARPGROUP.ARRIVE ;  /* 0x00000000000079c5 */ /* 0x000fdc0000000000 */
        /* <DEDUP_REMOVED lines=9> */
[----:B------:R-:W-:Y:S02]  /*a390*/  UIADD3 UR6, UR4, 0x280, URZ ;  /* 0x0000028004067890 */ /* 0x000fe4000fffe03f */
[----:B------:R-:W-:Y:S01]  /*a3a0*/  UIADD3 UR4, UR4, 0x300, URZ ;  /* 0x0000030004047890 */ /* 0x000fe2000fffe03f */
[----:B------:R-:W-:Y:S02]  /*a3b0*/  WARPGROUP.DEPBAR.LE gsb0, 0x0 ;  /* 0x00008000000079c5 */ /* 0x000fe40000010000 */
[----:B------:R-:W-:-:S12]  /*a3c0*/  WARPGROUP.ARRIVE ;  /* 0x00000000000079c5 */ /* 0x000fd80000000000 */
[----:B------:R-:W-:Y:S01]  /*a3d0*/  HGMMA.64x192x16.F32 R24, R184, gdesc[UR8].tnspB, R24, gsb0 ;  /* 0x42e00008b8187df0 */ /* 0x000fe20008000818 */
[----:B------:R-:W-:Y:S01]  /*a3e0*/  UMOV UR10, UR6 ;  /* 0x00000006000a7c82 */ /* 0x000fe20008000000 */
[----:B------:R-:W-:Y:S01]  /*a3f0*/  UMOV UR11, 0x40000040 ;  /* 0x40000040000b7882 */ /* 0x000fe20000000000 */
[----:B------:R-:W-:Y:S02]  /*a400*/  WARPGROUP.DEPBAR.LE gsb0, 0x0 ;  /* 0x00008000000079c5 */ /* 0x000fe40000010000 */
[----:B------:R-:W-:-:S15]  /*a410*/  WARPGROUP.ARRIVE ;  /* 0x00000000000079c5 */ /* 0x000fde0000000000 */
[----:B------:R-:W-:Y:S01]  /*a420*/  HGMMA.64x192x16.F32 R24, R180, gdesc[UR8].tnspB, R24, gsb0 ;  /* 0x42e00008b4187df0 */ /* 0x000fe20008000818 */
[----:B------:R-:W-:Y:S01]  /*a430*/  UMOV UR10, UR4 ;  /* 0x00000004000a7c82 */ /* 0x000fe20008000000 */
[----:B------:R-:W-:Y:S01]  /*a440*/  UMOV UR11, 0x40000040 ;  /* 0x40000040000b7882 */ /* 0x000fe20000000000 */
[----:B------:R-:W-:Y:S02]  /*a450*/  ULDC UR4, c[0x0][0xdb4] ;  /* 0x00036d0000047ab9 */ /* 0x000fe40000000800 */
[----:B------:R-:W-:-:S03]  /*a460*/  UIMAD UR35, UR4, UR35, UR5 ;  /* 0x00000023042372a4 */ /* 0x000fc6000f8e0205 */
[----:B------:R-:W-:Y:S01]  /*a470*/  ULDC UR5, c[0x0][0xda8] ;  /* 0x00036a0000057ab9 */ /* 0x000fe20000000800 */
[----:B------:R-:W-:Y:S02]  /*a480*/  USHF.R.S32.HI UR4, URZ, 0x1f, UR35 ;  /* 0x0000001f3f047899 */ /* 0x000fe40008011423 */
[----:B------:R-:W-:Y:S02]  /*a490*/  UIMAD UR34, UR5, UR34, UR12 ;  /* 0x00000022052272a4 */ /* 0x000fe4000f8e020c */
[----:B------:R-:W-:Y:S02]  /*a4a0*/  UIMAD UR6, UR4, UR8, URZ ;  /* 0x00000008040672a4 */ /* 0x000fe4000f8e023f */
[----:B------:R-:W-:Y:S02]  /*a4b0*/  USHF.L.U32 UR34, UR34, 0x7, URZ ;  /* 0x0000000722227899 */ /* 0x000fe4000800063f */
[----:B------:R-:W-:Y:S02]  /*a4c0*/  UIMAD.WIDE.U32 UR4, UR35, UR8, URZ ;  /* 0x00000008230472a5 */ /* 0x000fe4000f8e003f */
[----:B------:R-:W-:-:S02]  /*a4d0*/  UIMAD UR6, UR35, UR9, UR6 ;  /* 0x00000009230672a4 */ /* 0x000fc4000f8e0206 */
[----:B------:R-:W-:Y:S01]  /*a4e0*/  VIADD R127, R209, UR34 ;  /* 0x00000022d17f7c36 */ /* 0x000fe20008000000 */
[----:B------:R-:W-:Y:S01]  /*a4f0*/  ULDC.64 UR12, c[0x0][0x208] ;  /* 0x00008200000c7ab9 */ /* 0x000fe20000000a00 */
[----:B------:R-:W-:Y:S01]  /*a500*/  IMAD.U32 R12, RZ, RZ, UR4 ;  /* 0x00000004ff0c7e24 */ /* 0x000fe2000f8e00ff */
[----:B------:R-:W-:Y:S01]  /*a510*/  UIADD3 UR4, UR5, UR6, URZ ;  /* 0x0000000605047290 */ /* 0x000fe2000fffe03f */
[----:B------:R-:W-:Y:S02]  /*a520*/  VIADD R9, R127, 0x8 ;  /* 0x000000087f097836 */ /* 0x000fe40000000000 */
[----:B------:R-:W-:-:S03]  /*a530*/  IMAD.U32 R13, RZ, RZ, UR5 ;  /* 0x00000005ff0d7e24 */ /* 0x000fc6000f8e00ff */
[----:B------:R-:W-:Y:S02]  /*a540*/  ISETP.GE.OR P3, PT, R9, UR7, P0 ;  /* 0x0000000709007c0c */ /* 0x000fe40008766670 */
[----:B------:R-:W-:Y:S01]  /*a550*/  MOV R13, UR4 ;  /* 0x00000004000d7c02 */ /* 0x000fe20008000f00 */
[----:B------:R-:W-:Y:S01]  /*a560*/  USHF.R.S32.HI UR4, URZ, 0x1f, UR36 ;  /* 0x0000001f3f047899 */ /* 0x000fe20008011424 */
[----:B------:R-:W-:Y:S01]  /*a570*/  ISETP.GE.OR P0, PT, R127, UR7, P0 ;  /* 0x000000077f007c0c */ /* 0x000fe20008706670 */
[----:B------:R-:W-:Y:S02]  /*a580*/  WARPGROUP.DEPBAR.LE gsb0, 0x0 ;  /* 0x00008000000079c5 */ /* 0x000fe40000010000 */
[----:B------:R-:W-:-:S06]  /*a590*/  WARPGROUP.ARRIVE ;  /* 0x00000000000079c5 */ /* 0x000fcc0000000000 */
[----:B------:R-:W-:Y:S01]  /*a5a0*/  HGMMA.64x192x16.F32 R24, R176, gdesc[UR8].tnspB, R24, gsb0 ;  /* 0x42e00008b0187df0 */ /* 0x000fe20008000818 */
[----:B------:R-:W-:Y:S01]  /*a5b0*/  R2UR UR10, R22 ;  /* 0x00000000160a72ca */ /* 0x000fe200000e0000 */
[----:B------:R-:W-:Y:S02]  /*a5c0*/  IMAD.MOV.U32 R22, RZ, RZ, -0x800000 ;  /* 0xff800000ff167424 */ /* 0x000fe400078e00ff */
[----:B------:R-:W-:Y:S01]  /*a5d0*/  @P4 FFMA.FTZ R22, R7, R3, R8 ;  /* 0x0000000307164223 */ /* 0x000fe20000010008 */
[----:B------:R-:W-:Y:S02]  /*a5e0*/  WARPGROUP.DEPBAR.LE gsb0, 0x0 ;  /* 0x00008000000079c5 */ /* 0x000fe40000010000 */
[----:B------:R2:W-:Y:S01]  /*a5f0*/  @!P1 SYNCS.ARRIVE.TRANS64.RED.A1T0 RZ, [R6+URZ], RZ ;  /* 0x000000ff06ff99a7 */ /* 0x0005e2000810043f */
[-C--:B------:R-:W-:Y:S01]  /*a600*/  FMUL.FTZ R10, R37, R130.reuse ;  /* 0x00000082250a7220 */ /* 0x080fe20000410000 */
[-C--:B------:R-:W-:Y:S01]  /*a610*/  FMUL.FTZ R11, R36, R130.reuse ;  /* 0x00000082240b7220 */ /* 0x080fe20000410000 */
[-C--:B------:R-:W-:Y:S01]  /*a620*/  FMUL.FTZ R7, R28, R130.reuse ;  /* 0x000000821c077220 */ /* 0x080fe20000410000 */
[-C--:B------:R-:W-:Y:S01]  /*a630*/  FMUL.FTZ R8, R33, R130.reuse ;  /* 0x0000008221087220 */ /* 0x080fe20000410000 */
[-C--:B------:R-:W-:Y:S01]  /*a640*/  FMUL.FTZ R9, R32, R130.reuse ;  /* 0x0000008220097220 */ /* 0x080fe20000410000 */
[-C--:B-1----:R-:W-:Y:S01]  /*a650*/  FMUL.FTZ R35, R35, R129.reuse ;  /* 0x0000008123237220 */ /* 0x082fe20000410000 */
[-C--:B------:R-:W-:Y:S01]  /*a660*/  FMUL.FTZ R34, R34, R129.reuse ;  /* 0x0000008122227220 */ /* 0x080fe20000410000 */
[----:B------:R-:W1:Y:S01]  /*a670*/  LDC.64 R36, c[0x0][0xb78] ;  /* 0x0002de00ff247b82 */ /* 0x000e620000000a00 */
[-C--:B--2---:R-:W-:Y:S01]  /*a680*/  FMUL.FTZ R6, R29, R130.reuse ;  /* 0x000000821d067220 */ /* 0x084fe20000410000 */
[-C--:B------:R-:W-:Y:S01]  /*a690*/  FMUL.FTZ R4, R25, R130.reuse ;  /* 0x0000008219047220 */ /* 0x080fe20000410000 */
[-C--:B------:R-:W-:Y:S01]  /*a6a0*/  FMUL.FTZ R3, R24, R130.reuse ;  /* 0x0000008218037220 */ /* 0x080fe20000410000 */
[-C--:B------:R-:W-:Y:S01]  /*a6b0*/  FMUL.FTZ R5, R27, R129.reuse ;  /* 0x000000811b057220 */ /* 0x080fe20000410000 */
[----:B------:R-:W-:Y:S01]  /*a6c0*/  FMUL.FTZ R26, R26, R129 ;  /* 0x000000811a1a7220 */ /* 0x000fe20000410000 */
[----:B------:R-:W-:Y:S01]  /*a6d0*/  F2FP.F16.F32.PACK_AB R6, R6, R7 ;  /* 0x000000070606723e */ /* 0x000fe200000000ff */
        /* <DEDUP_REMOVED lines=14> */
[----:B------:R-:W-:Y:S01]  /*a7c0*/  F2FP.F16.F32.PACK_AB R8, R8, R9 ;  /* 0x000000090808723e */ /* 0x000fe200000000ff */
        /* <DEDUP_REMOVED lines=8> */
[----:B------:R-:W-:Y:S01]  /*a850*/  FMUL.FTZ R54, R54, R129 ;  /* 0x0000008136367220 */ /* 0x000fe20000410000 */
[-C--:B------:R-:W-:Y:S01]  /*a860*/  FMUL.FTZ R61, R61, R130.reuse ;  /* 0x000000823d3d7220 */ /* 0x080fe20000410000 */
[----:B------:R-:W-:Y:S01]  /*a870*/  FMUL.FTZ R60, R60, R130 ;  /* 0x000000823c3c7220 */ /* 0x000fe20000410000 */
[----:B------:R-:W-:Y:S01]  /*a880*/  F2FP.F16.F32.PACK_AB R4, R4, R3 ;  /* 0x000000030404723e */ /* 0x000fe200000000ff */
[-C--:B------:R-:W-:Y:S01]  /*a890*/  FMUL.FTZ R59, R59, R129.reuse ;  /* 0x000000813b3b7220 */ /* 0x080fe20000410000 */
[----:B------:R-:W-:Y:S01]  /*a8a0*/  F2FP.F16.F32.PACK_AB R5, R5, R26 ;  /* 0x0000001a0505723e */ /* 0x000fe200000000ff */
[----:B------:R-:W-:Y:S01]  /*a8b0*/  FMUL.FTZ R58, R58, R129 ;  /* 0x000000813a3a7220 */ /* 0x000fe20000410000 */
[----:B------:R-:W-:Y:S01]  /*a8c0*/  F2FP.F16.F32.PACK_AB R7, R7, R30 ;  /* 0x0000001e0707723e */ /* 0x000fe200000000ff */
[----:B------:R-:W-:Y:S01]  /*a8d0*/  BAR.SYNC.DEFER_BLOCKING 0x1, 0x100 ;  /* 0x0044000000007b1d */ /* 0x000fe20000010000 */
[----:B------:R-:W-:Y:S01]  /*a8e0*/  F2FP.F16.F32.PACK_AB R10, R10, R11 ;  /* 0x0000000b0a0a723e */ /* 0x000fe200000000ff */
[-C--:B------:R-:W-:Y:S01]  /*a8f0*/  FMUL.FTZ R35, R63, R129.reuse ;  /* 0x000000813f237220 */ /* 0x080fe20000410000 */
[-C--:B------:R-:W-:Y:S01]  /*a900*/  FMUL.FTZ R62, R62, R129.reuse ;  /* 0x000000813e3e7220 */ /* 0x080fe20000410000 */
        /* <DEDUP_REMOVED lines=20> */
[----:B------:R-:W-:Y:S01]  /*aa50*/  F2FP.F16.F32.PACK_AB R25, R43, R42 ;  /* 0x0000002a2b19723e */ /* 0x000fe200000000ff */
[----:B------:R-:W-:Y:S01]  /*aa60*/  FMUL.FTZ R81, R81, R130 ;  /* 0x0000008251517220 */ /* 0x000fe20000410000 */
[----:B------:R-:W-:Y:S01]  /*aa70*/  F2FP.F16.F32.PACK_AB R26, R45, R44 ;  /* 0x0000002c2d1a723e */ /* 0x000fe200000000ff */
        /* <DEDUP_REMOVED lines=18> */
[-C--:B------:R-:W-:Y:S01]  /*aba0*/  FMUL.FTZ R94, R94, R129.reuse ;  /* 0x000000815e5e7220 */ /* 0x080fe20000410000 */
[-C--:B------:R-:W-:Y:S01]  /*abb0*/  FMUL.FTZ R99, R99, R129.reuse ;  /* 0x0000008163637220 */ /* 0x080fe20000410000 */
[----:B------:R-:W-:Y:S01]  /*abc0*/  FMUL.FTZ R98, R98, R129 ;  /* 0x0000008162627220 */ /* 0x000fe20000410000 */
[----:B------:R-:W-:Y:S01]  /*abd0*/  F2FP.F16.F32.PACK_AB R29, R51, R50 ;  /* 0x00000032331d723e */ /* 0x000fe200000000ff */
[----:B------:R-:W-:Y:S01]  /*abe0*/  FMUL.FTZ R101, R101, R130 ;  /* 0x0000008265657220 */ /* 0x000fe20000410000 */
[----:B------:R-:W-:Y:S01]  /*abf0*/  F2FP.F16.F32.PACK_AB R30, R53, R52 ;  /* 0x00000034351e723e */ /* 0x000fe200000000ff */
[----:B------:R-:W-:Y:S01]  /*ac00*/  FMUL.FTZ R100, R100, R130 ;  /* 0x0000008264647220 */ /* 0x000fe20000410000 */
[----:B------:R-:W-:Y:S01]  /*ac10*/  F2FP.F16.F32.PACK_AB R31, R31, R54 ;  /* 0x000000361f1f723e */ /* 0x000fe200000000ff */
[-C--:B------:R-:W-:Y:S01]  /*ac20*/  FMUL.FTZ R113, R113, R130.reuse ;  /* 0x0000008271717220 */ /* 0x080fe20000410000 */
[----:B------:R-:W-:Y:S01]  /*ac30*/  F2FP.F16.F32.PACK_AB R32, R32, R33 ;  /* 0x000000212020723e */ /* 0x000fe200000000ff */
[----:B------:R-:W-:Y:S01]  /*ac40*/  FMUL.FTZ R112, R112, R130 ;  /* 0x0000008270707220 */ /* 0x000fe20000410000 */
[-C--:B------:R-:W-:Y:S01]  /*ac50*/  FMUL.FTZ R103, R103, R129.reuse ;  /* 0x0000008167677220 */ /* 0x080fe20000410000 */
[-C--:B------:R-:W-:Y:S01]  /*ac60*/  FMUL.FTZ R102, R102, R129.reuse ;  /* 0x0000008166667220 */ /* 0x080fe20000410000 */
[-C--:B------:R-:W-:Y:S01]  /*ac70*/  FMUL.FTZ R107, R107, R129.reuse ;  /* 0x000000816b6b7220 */ /* 0x080fe20000410000 */
[-C--:B------:R-:W-:Y:S01]  /*ac80*/  FMUL.FTZ R106, R106, R129.reuse ;  /* 0x000000816a6a7220 */ /* 0x080fe20000410000 */
[----:B------:R2:W-:Y:S01]  /*ac90*/  STSM.16.M88.4 [R126], R4 ;  /* 0x000000047e007844 */ /* 0x0005e20000000200 */
        /* <DEDUP_REMOVED lines=9> */
[----:B------:R3:W-:Y:S01]  /*ad30*/  STSM.16.M88.4 [R128], R8 ;  /* 0x0000000880007844 */ /* 0x0007e20000000200 */
[-C--:B------:R-:W-:Y:S01]  /*ad40*/  FMUL.FTZ R117, R117, R130.reuse ;  /* 0x0000008275757220 */ /* 0x080fe20000410000 */
[----:B------:R-:W-:Y:S01]  /*ad50*/  FMUL.FTZ R116, R116, R130 ;  /* 0x0000008274747220 */ /* 0x000fe20000410000 */
[-C--:B------:R-:W-:Y:S01]  /*ad60*/  FMUL.FTZ R119, R119, R129.reuse ;  /* 0x0000008177777220 */ /* 0x080fe20000410000 */
[----:B------:R-:W-:Y:S01]  /*ad70*/  FMUL.FTZ R118, R118, R129 ;  /* 0x0000008176767220 */ /* 0x000fe20000410000 */
[----:B------:R4:W-:Y:S01]  /*ad80*/  STSM.16.M88.4 [R14], R24 ;  /* 0x000000180e007844 */ /* 0x0009e20000000200 */
[----:B--2---:R-:W-:Y:S01]  /*ad90*/  F2FP.F16.F32.PACK_AB R4, R65, R64 ;  /* 0x000000404104723e */ /* 0x004fe200000000ff */
[C---:B-1----:R-:W-:Y:S01]  /*ada0*/  IMAD R0, R36.reuse, UR4, RZ ;  /* 0x0000000424007c24 */ /* 0x042fe2000f8e02ff */
[----:B------:R-:W-:Y:S01]  /*adb0*/  F2FP.F16.F32.PACK_AB R5, R67, R66 ;  /* 0x000000424305723e */ /* 0x000fe200000000ff */
[----:B------:R-:W-:Y:S01]  /*adc0*/  STSM.16.M88.4 [R20], R28 ;  /* 0x0000001c14007844 */ /* 0x000fe20000000200 */
[----:B------:R-:W-:Y:S01]  /*add0*/  F2FP.F16.F32.PACK_AB R6, R69, R68 ;  /* 0x000000444506723e */ /* 0x000fe200000000ff */
[----:B------:R-:W-:Y:S01]  /*ade0*/  IMAD.WIDE.U32 R12, R36, UR36, R12 ;  /* 0x00000024240c7c25 */ /* 0x000fe2000f8e000c */
[----:B------:R-:W-:Y:S01]  /*adf0*/  F2FP.F16.F32.PACK_AB R7, R71, R70 ;  /* 0x000000464707723e */ /* 0x000fe200000000ff */
[----:B------:R-:W-:Y:S01]  /*ae00*/  STSM.16.M88.4 [R121], R32 ;  /* 0x0000002079007844 */ /* 0x000fe20000000200 */
[----:B------:R-:W-:Y:S01]  /*ae10*/  F2FP.F16.F32.PACK_AB R88, R89, R88 ;  /* 0x000000585958723e */ /* 0x000fe200000000ff */
[----:B------:R-:W-:Y:S01]  /*ae20*/  IMAD R0, R37, UR36, R0 ;  /* 0x0000002425007c24 */ /* 0x000fe2000f8e0200 */
[----:B---3--:R-:W-:Y:S01]  /*ae30*/  F2FP.F16.F32.PACK_AB R8, R73, R72 ;  /* 0x000000484908723e */ /* 0x008fe200000000ff */
[----:B------:R-:W-:Y:S01]  /*ae40*/  STSM.16.M88.4 [R123], R4 ;  /* 0x000000047b007844 */ /* 0x000fe20000000200 */
[----:B------:R-:W-:Y:S01]  /*ae50*/  F2FP.F16.F32.PACK_AB R9, R75, R74 ;  /* 0x0000004a4b09723e */ /* 0x000fe200000000ff */
[----:B------:R-:W-:Y:S01]  /*ae60*/  ULDC.64 UR4, c[0x0][0xb40] ;  /* 0x0002d00000047ab9 */ /* 0x000fe20000000a00 */
[----:B------:R-:W-:-:S02]  /*ae70*/  F2FP.F16.F32.PACK_AB R10, R77, R76 ;  /* 0x0000004c4d0a723e */ /* 0x000fc400000000ff */
[----:B------:R-:W-:Y:S02]  /*ae80*/  F2FP.F16.F32.PACK_AB R11, R79, R78 ;  /* 0x0000004e4f0b723e */ /* 0x000fe400000000ff */
[----:B----4-:R-:W-:Y:S02]  /*ae90*/  F2FP.F16.F32.PACK_AB R24, R81, R80 ;  /* 0x000000505118723e */ /* 0x010fe400000000ff */
[----:B------:R-:W-:Y:S01]  /*aea0*/  F2FP.F16.F32.PACK_AB R25, R83, R82 ;  /* 0x000000525319723e */ /* 0x000fe200000000ff */
[----:B------:R1:W-:Y:S01]  /*aeb0*/  STSM.16.M88.4 [R2], R8 ;  /* 0x0000000802007844 */ /* 0x0003e20000000200 */
[----:B------:R-:W-:Y:S02]  /*aec0*/  F2FP.F16.F32.PACK_AB R26, R85, R84 ;  /* 0x00000054551a723e */ /* 0x000fe400000000ff */
[----:B------:R-:W-:Y:S02]  /*aed0*/  F2FP.F16.F32.PACK_AB R27, R87, R86 ;  /* 0x00000056571b723e */ /* 0x000fe400000000ff */
[----:B------:R-:W-:-:S02]  /*aee0*/  F2FP.F16.F32.PACK_AB R89, R91, R90 ;  /* 0x0000005a5b59723e */ /* 0x000fc400000000ff */
[----:B------:R-:W-:Y:S01]  /*aef0*/  F2FP.F16.F32.PACK_AB R96, R97, R96 ;  /* 0x000000606160723e */ /* 0x000fe200000000ff */
[----:B------:R-:W-:Y:S01]  /*af00*/  STSM.16.M88.4 [R15], R24 ;  /* 0x000000180f007844 */ /* 0x000fe20000000200 */
[----:B------:R-:W-:Y:S02]  /*af10*/  F2FP.F16.F32.PACK_AB R90, R93, R92 ;  /* 0x0000005c5d5a723e */ /* 0x000fe400000000ff */
[----:B------:R-:W-:Y:S02]  /*af20*/  F2FP.F16.F32.PACK_AB R91, R95, R94 ;  /* 0x0000005e5f5b723e */ /* 0x000fe400000000ff */
[----:B------:R-:W-:Y:S02]  /*af30*/  F2FP.F16.F32.PACK_AB R97, R99, R98 ;  /* 0x000000626361723e */ /* 0x000fe400000000ff */
[----:B------:R-:W-:Y:S01]  /*af40*/  F2FP.F16.F32.PACK_AB R104, R105, R104 ;  /* 0x000000686968723e */ /* 0x000fe200000000ff */
[----:B------:R-:W-:Y:S01]  /*af50*/  STSM.16.M88.4 [R21], R88 ;  /* 0x0000005815007844 */ /* 0x000fe20000000200 */
[----:B------:R-:W-:-:S02]  /*af60*/  F2FP.F16.F32.PACK_AB R98, R101, R100 ;  /* 0x000000646562723e */ /* 0x000fc400000000ff */
[----:B------:R-:W-:Y:S02]  /*af70*/  F2FP.F16.F32.PACK_AB R99, R103, R102 ;  /* 0x000000666763723e */ /* 0x000fe400000000ff */
[----:B------:R-:W-:Y:S02]  /*af80*/  F2FP.F16.F32.PACK_AB R105, R107, R106 ;  /* 0x0000006a6b69723e */ /* 0x000fe400000000ff */
[----:B------:R-:W-:Y:S01]  /*af90*/  F2FP.F16.F32.PACK_AB R112, R113, R112 ;  /* 0x000000707170723e */ /* 0x000fe200000000ff */
[----:B------:R-:W-:Y:S01]  /*afa0*/  STSM.16.M88.4 [R120], R96 ;  /* 0x0000006078007844 */ /* 0x000fe20000000200 */
[----:B------:R-:W-:Y:S02]  /*afb0*/  F2FP.F16.F32.PACK_AB R106, R109, R108 ;  /* 0x0000006c6d6a723e */ /* 0x000fe400000000ff */
[----:B------:R-:W-:Y:S02]  /*afc0*/  F2FP.F16.F32.PACK_AB R107, R111, R110 ;  /* 0x0000006e6f6b723e */ /* 0x000fe400000000ff */
[----:B------:R-:W-:-:S02]  /*afd0*/  F2FP.F16.F32.PACK_AB R113, R115, R114 ;  /* 0x000000727371723e */ /* 0x000fc400000000ff */
[----:B------:R-:W-:Y:S01]  /*afe0*/  F2FP.F16.F32.PACK_AB R114, R117, R116 ;  /* 0x000000747572723e */ /* 0x000fe200000000ff */
[----:B------:R-:W-:Y:S01]  /*aff0*/  STSM.16.M88.4 [R122], R104 ;  /* 0x000000687a007844 */ /* 0x000fe20000000200 */
[----:B------:R-:W-:Y:S02]  /*b000*/  F2FP.F16.F32.PACK_AB R115, R119, R118 ;  /* 0x000000767773723e */ /* 0x000fe400000000ff */
[----:B------:R-:W-:Y:S02]  /*b010*/  SHF.R.S32.HI R3, RZ, 0x1f, R127 ;  /* 0x0000001fff037819 */ /* 0x000fe4000001147f */
[----:B------:R-:W-:Y:S01]  /*b020*/  IADD3 R127, P1, R127, R12, RZ ;  /* 0x0000000c7f7f7210 */ /* 0x000fe20007f3e0ff */
[----:B------:R-:W-:Y:S03]  /*b030*/  STSM.16.M88.4 [R125], R112 ;  /* 0x000000707d007844 */ /* 0x000fe60000000200 */
[----:B------:R-:W-:Y:S01]  /*b040*/  IADD3.X R12, R3, R13, R0, P1, !PT ;  /* 0x0000000d030c7210 */ /* 0x000fe20000ffe400 */
[----:B------:R-:W-:Y:S01]  /*b050*/  @!PT LDS RZ, [RZ] ;  /* 0x00000000fffff984 */ /* 0x000fe20000000800 */
[----:B------:R-:W-:Y:S01]  /*b060*/  @!PT LDS RZ, [RZ] ;  /* 0x00000000fffff984 */ /* 0x000fe20000000800 */
[----:B------:R-:W-:Y:S01]  /*b070*/  @!PT LDS RZ, [RZ] ;  /* 0x00000000fffff984 */ /* 0x000fe20000000800 */
[----:B------:R-:W-:Y:S01]  /*b080*/  @!PT LDS RZ, [RZ] ;  /* 0x00000000fffff984 */ /* 0x000fe20000000800 */
[----:B------:R2:W-:Y:S06]  /*b090*/  MEMBAR.ALL.CTA ;  /* 0x0000000000007992 */ /* 0x0005ec0000008000 */
[----:B--2---:R-:W2:Y:S02]  /*b0a0*/  FENCE.VIEW.ASYNC.S ;  /* 0x00000000000073c6 */ /* 0x004ea40000000000 */
[----:B--2---:R-:W-:Y:S06]  /*b0b0*/  BAR.ARV 0x1, 0x120 ;  /* 0x0044800000007b1d */ /* 0x004fec0000002000 */
[C---:B-1----:R-:W-:Y:S01]  /*b0c0*/  LEA R2, P1, R127.reuse, UR4, 0x2 ;  /* 0x000000047f027c11 */ /* 0x042fe2000f8210ff */
[----:B------:R-:W-:Y:S01]  /*b0d0*/  ULDC UR4, c[0x0][0xc] ;  /* 0x0000030000047ab9 */ /* 0x000fe20000000800 */
[----:B------:R-:W1:Y:S01]  /*b0e0*/  SHFL.IDX PT, R0, R208, RZ, 0x1f ;  /* 0x00001fffd0007589 */ /* 0x000e6200000e0000 */
[----:B------:R-:W-:Y:S01]  /*b0f0*/  UIADD3 UR10, UR4, UR10, URZ ;  /* 0x0000000a040a7290 */ /* 0x000fe2000fffe03f */
[----:B------:R-:W-:-:S05]  /*b100*/  LEA.HI.X R3, R127, UR5, R12, 0x2, P1 ;  /* 0x000000057f037c11 */ /* 0x000fca00088f140c */
[----:B------:R-:W-:Y:S04]  /*b110*/  @!P0 STG.E desc[UR12][R2.64], R124 ;  /* 0x0000007c02008986 */ /* 0x000fe8000c10190c */
[----:B------:R2:W-:Y:S02]  /*b120*/  @!P3 STG.E desc[UR12][R2.64+0x20], R22 ;  /* 0x000020160200b986 */ /* 0x0005e4000c10190c */
[----:B--2---:R-:W-:Y:S01]  /*b130*/  IMAD.U32 R22, RZ, RZ, UR10 ;  /* 0x0000000aff167e24 */ /* 0x004fe2000f8e00ff */
[----:B-1----:R-:W-:-:S13]  /*b140*/  ISETP.NE.AND P0, PT, R0, 0x7, PT ;  /* 0x000000070000780c */ /* 0x002fda0003f05270 */
[----:B------:R-:W-:Y:S05]  /*b150*/  @P0 BRA `(.L_x_29) ;  /* 0x0000000000700947 */ /* 0x000fea0003800000 */
[----:B------:R-:W-:Y:S01]  /*b160*/  BAR.SYNC.DEFER_BLOCKING 0x1, 0x120 ;  /* 0x0044800000007b1d */ /* 0x000fe20000010000 */
[----:B------:R-:W-:-:S05]  /*b170*/  ELECT P0, URZ, PT ;  /* 0x00000000003f782f */ /* 0x000fca0003800000 */
[----:B------:R-:W-:Y:S08]  /*b180*/  BSSY B0, `(.L_x_29) ;  /* 0x0000019000007945 */ /* 0x000ff00003800000 */
[----:B------:R-:W-:Y:S05]  /*b190*/  @!P0 BRA `(.L_x_30) ;  /* 0x00000000005c8947 */ /* 0x000fea0003800000 */
[----:B------:R-:W-:Y:S01]  /*b1a0*/  R2UR UR9, R16 ;  /* 0x00000000100972ca */ /* 0x000fe200000e0000 */
[----:B------:R-:W-:Y:S01]  /*b1b0*/  ULDC.64 UR10, c[0x0][0x198] ;  /* 0x00006600000a7ab9 */ /* 0x000fe20000000a00 */
[----:B------:R-:W-:Y:S01]  /*b1c0*/  UMOV UR33, URZ ;  /* 0x0000003f00217c82 */ /* 0x000fe20008000000 */
[----:B------:R-:W-:Y:S01]  /*b1d0*/  UIADD3 UR4, UP0, UR10, 0x9f0, URZ ;  /* 0x000009f00a047890 */ /* 0x000fe2000ff1e03f */
[----:B------:R-:W-:Y:S01]  /*b1e0*/  UMOV UR37, URZ ;  /* 0x0000003f00257c82 */ /* 0x000fe20008000000 */
[----:B------:R-:W-:Y:S02]  /*b1f0*/  UMOV UR7, 0x40 ;  /* 0x0000004000077882 */ /* 0x000fe40000000000 */
[----:B------:R-:W-:-:S06]  /*b200*/  UIADD3.X UR5, URZ, UR11, URZ, UP0, !UPT ;  /* 0x0000000b3f057290 */ /* 0x000fcc00087fe43f */
[----:B------:R-:W-:Y:S02]  /*b210*/  UIADD3 UR6, UR9, 0x4000, URZ ;  /* 0x0000400009067890 */ /* 0x000fe4000fffe03f */
[----:B------:R-:W-:Y:S02]  /*b220*/  UIADD3 UR8, UR9, 0x8000, URZ ;  /* 0x0000800009087890 */ /* 0x000fe4000fffe03f */
[----:B------:R-:W-:Y:S02]  /*b230*/  UMOV UR32, UR9 ;  /* 0x0000000900207c82 */ /* 0x000fe40008000000 */
[----:B------:R1:W-:Y:S02]  /*b240*/  UTMASTG.5D [UR32], [UR4] ;  /* 0x00000020040073b5 */ /* 0x0003e40008020000 */
[----:B-1----:R-:W-:Y:S01]  /*b250*/  UMOV UR32, UR6 ;  /* 0x0000000600207c82 */ /* 0x002fe20008000000 */
[----:B------:R-:W-:Y:S01]  /*b260*/  UMOV UR33, UR7 ;  /* 0x0000000700217c82 */ /* 0x000fe20008000000 */
[----:B------:R-:W-:Y:S01]  /*b270*/  UMOV UR6, 0x80 ;  /* 0x0000008000067882 */ /* 0x000fe20000000000 */
[----:B------:R1:W-:Y:S02]  /*b280*/  UTMASTG.5D [UR32], [UR4] ;  /* 0x00000020040073b5 */ /* 0x0003e40008020000 */
[----:B-1----:R-:W-:Y:S01]  /*b290*/  UMOV UR32, UR8 ;  /* 0x0000000800207c82 */ /* 0x002fe20008000000 */
[----:B------:R-:W-:Y:S01]  /*b2a0*/  UMOV UR33, UR6 ;  /* 0x0000000600217c82 */ /* 0x000fe20008000000 */
[----:B------:R-:W-:Y:S01]  /*b2b0*/  UIADD3 UR6, UR9, 0x36820, URZ ;  /* 0x0003682009067890 */ /* 0x000fe2000fffe03f */
[----:B------:R1:W-:Y:S03]  /*b2c0*/  UTMASTG.5D [UR32], [UR4] ;  /* 0x00000020040073b5 */ /* 0x0003e60008020000 */
[----:B------:R-:W-:Y:S01]  /*b2d0*/  UPRMT UR6, URZ, 0x654, UR6 ;  /* 0x000006543f067896 */ /* 0x000fe20008000006 */
[----:B------:R0:W-:Y:S01]  /*b2e0*/  UTMACMDFLUSH ;  /* 0x00000000000079b7 */ /* 0x0001e20000000000 */
[----:B------:R-:W-:-:S07]  /*b2f0*/  DEPBAR.LE SB0, 0x0 ;  /* 0x000080000000791a */ /* 0x000fce0000000000 */
[----:B-1----:R-:W-:Y:S03]  /*b300*/  SYNCS.ARRIVE.TRANS64.RED.A1T0 RZ, [UR6], RZ ;  /* 0x000000ffffff79a7 */ /* 0x002fe60008100406 */
.L_x_30:
[----:B------:R-:W-:Y:S05]  /*b310*/  BSYNC B0 ;  /* 0x0000000000007941 */ /* 0x000fea0003800000 */
.L_x_29:
[----:B------:R-:W1:Y:S01]  /*b320*/  LDC R0, c[0x0][0xda4] ;  /* 0x00036900ff007b82 */ /* 0x000e620000000800 */
[----:B------:R-:W-:Y:S01]  /*b330*/  R2UR UR4, R23 ;  /* 0x00000000170472ca */ /* 0x000fe200000e0000 */
[----:B------:R-:W-:Y:S01]  /*b340*/  UIADD3 UR38, UR38, 0x1, URZ ;  /* 0x0000000126267890 */ /* 0x000fe2000fffe03f */
[----:B------:R-:W-:Y:S02]  /*b350*/  R2UR UR6, R22 ;  /* 0x00000000160672ca */ /* 0x000fe400000e0000 */
[----:B------:R-:W-:Y:S01]  /*b360*/  R2UR UR5, R17 ;  /* 0x00000000110572ca */ /* 0x000fe200000e0000 */
[----:B------:R-:W-:-:S04]  /*b370*/  UISETP.NE.AND UP0, UPT, UR38, 0x2, UPT ;  /* 0x000000022600788c */ /* 0x000fc8000bf05270 */
[----:B------:R-:W-:-:S04]  /*b380*/  USEL UR38, UR38, URZ, UP0 ;  /* 0x0000003f26267287 */ /* 0x000fc80008000000 */
[----:B------:R-:W-:-:S06]  /*b390*/  UIADD3 UR4, UR4, 0x1, URZ ;  /* 0x0000000104047890 */ /* 0x000fcc000fffe03f */
[----:B------:R-:W-:Y:S01]  /*b3a0*/  IMAD.U32 R23, RZ, RZ, UR4 ;  /* 0x00000004ff177e24 */ /* 0x000fe2000f8e00ff */
[----:B------:R-:W-:Y:S01]  /*b3b0*/  USEL UR4, URZ, 0x1, UP0 ;  /* 0x000000013f047887 */ /* 0x000fe20008000000 */
[----:B-1----:R-:W-:-:S03]  /*b3c0*/  ISETP.LE.AND P0, PT, R0, UR6, PT ;  /* 0x0000000600007c0c */ /* 0x002fc6000bf03270 */
[----:B------:R-:W-:-:S06]  /*b3d0*/  ULOP3.LUT UR5, UR5, UR4, URZ, 0x3c, !UPT ;  /* 0x0000000405057292 */ /* 0x000fcc000f8e3c3f */
[----:B------:R-:W-:-:S04]  /*b3e0*/  IMAD.U32 R17, RZ, RZ, UR5 ;  /* 0x00000005ff117e24 */ /* 0x000fc8000f8e00ff */
[----:B------:R-:W-:Y:S05]  /*b3f0*/  @!P0 BRA `(.L_x_31) ;  /* 0xffffff58006c8947 */ /* 0x000fea000383ffff */
[----:B------:R-:W-:Y:S05]  /*b400*/  EXIT ;  /* 0x000000000000794d */ /* 0x000fea0003800000 */
.L_x_7:
[----:B------:R-:W-:-:S08]  /*b410*/  NOP ;  /* 0x0000000000007918 */ /* 0x000fd00000000000 */
[----:B-1----:R-:W1:-:S00]  /*b420*/  USETMAXREG.DEALLOC.CTAPOOL 0x18 ;  /* 0x00000018000079c8 */ /* 0x002e4000080e0500 */
[----:B-1----:R-:W-:-:S06]  /*b430*/  LOP3.LUT R0, R0, 0x3, RZ, 0xc0, !PT ;  /* 0x0000000300007812 */ /* 0x002fcc00078ec0ff */
[----:B------:R-:W1:Y:S02]  /*b440*/  SHFL.IDX PT, R0, R0, RZ, 0x1f ;  /* 0x00001fff00007589 */ /* 0x000e6400000e0000 */
[----:B-1----:R-:W-:-:S13]  /*b450*/  ISETP.NE.AND P0, PT, R0, RZ, PT ;  /* 0x000000ff0000720c */ /* 0x002fda0003f05270 */
[----:B------:R-:W-:Y:S05]  /*b460*/  @P0 EXIT ;  /* 0x000000000000094d */ /* 0x000fea0003800000 */
[----:B------:R-:W1:Y:S01]  /*b470*/  S2UR UR4, SR_CTAID.X ;  /* 0x00000000000479c3 */ /* 0x000e620000002500 */
[----:B------:R-:W-:Y:S01]  /*b480*/  IMAD.MOV.U32 R16, RZ, RZ, RZ ;  /* 0x000000ffff107224 */ /* 0x000fe200078e00ff */
[----:B------:R-:W-:Y:S01]  /*b490*/  MOV R2, 0x1 ;  /* 0x0000000100027802 */ /* 0x000fe20000000f00 */
[----:B------:R-:W-:-:S05]  /*b4a0*/  IMAD.MOV.U32 R17, RZ, RZ, 0x1 ;  /* 0x00000001ff117424 */ /* 0x000fca00078e00ff */
[----:B------:R-:W1:Y:S02]  /*b4b0*/  LDC R0, c[0x0][0xda4] ;  /* 0x00036900ff007b82 */ /* 0x000e640000000800 */
[----:B-1----:R-:W-:-:S13]  /*b4c0*/  ISETP.LE.AND P0, PT, R0, UR4, PT ;  /* 0x0000000400007c0c */ /* 0x002fda000bf03270 */
[----:B------:R-:W-:Y:S05]  /*b4d0*/  @P0 BRA `(.L_x_32) ;  /* 0x0000002c00b40947 */ /* 0x000fea0003800000 */
[----:B------:R-:W-:Y:S01]  /*b4e0*/  IMAD.U32 R0, RZ, RZ, UR4 ;  /* 0x00000004ff007e24 */ /* 0x000fe2000f8e00ff */
[----:B------:R-:W-:Y:S01]  /*b4f0*/  ULDC.64 UR36, c[0x0][0x198] ;  /* 0x0000660000247ab9 */ /* 0x000fe20000000a00 */
[----:B------:R-:W-:Y:S01]  /*b500*/  IMAD.MOV.U32 R16, RZ, RZ, RZ ;  /* 0x000000ffff107224 */ /* 0x000fe200078e00ff */
[----:B------:R-:W-:Y:S01]  /*b510*/  ULDC UR38, c[0x0][0xc] ;  /* 0x0000030000267ab9 */ /* 0x000fe20000000800 */
[----:B------:R-:W-:Y:S01]  /*b520*/  IMAD.MOV.U32 R17, RZ, RZ, 0x1 ;  /* 0x00000001ff117424 */ /* 0x000fe200078e00ff */
[----:B------:R1:W-:Y:S04]  /*b530*/  STL [R1+0x10], R0 ;  /* 0x0000100001007387 */ /* 0x0003e80000100800 */
[----:B------:R1:W-:Y:S02]  /*b540*/  STL [R1+0x18], RZ ;  /* 0x000018ff01007387 */ /* 0x0003e40000100800 */
.L_x_76:
[----:B------:R-:W2:Y:S01]  /*b550*/  LDL R4, [R1+0x10] ;  /* 0x0000100001047983 */ /* 0x000ea20000100800 */
[----:B-1----:R-:W1:Y:S01]  /*b560*/  LDC R0, c[0x0][0xda8] ;  /* 0x00036a00ff007b82 */ /* 0x002e620000000800 */
[----:B------:R-:W-:Y:S05]  /*b570*/  YIELD ;  /* 0x0000000000007946 */ /* 0x000fea0003800000 */
[----:B------:R-:W3:Y:S01]  /*b580*/  S2R R5, SR_CgaCtaId ;  /* 0x0000000000057919 */ /* 0x000ee20000008800 */
[----:B------:R-:W-:Y:S02]  /*b590*/  ULDC.64 UR4, c[0x0][0x3f8] ;  /* 0x0000fe0000047ab9 */ /* 0x000fe40000000a00 */
[----:B------:R-:W-:-:S03]  /*b5a0*/  UISETP.NE.U32.AND UP0, UPT, UR4, URZ, UPT ;  /* 0x0000003f0400728c */ /* 0x000fc6000bf05070 */
[----:B------:R-:W-:Y:S01]  /*b5b0*/  ULDC UR4, c[0x0][0x404] ;  /* 0x0001010000047ab9 */ /* 0x000fe20000000800 */
[----:B------:R-:W-:-:S04]  /*b5c0*/  UISETP.NE.AND.EX UP0, UPT, UR5, URZ, UPT, UP0 ;  /* 0x0000003f0500728c */ /* 0x000fc8000bf05300 */
[----:B------:R-:W-:Y:S01]  /*b5d0*/  USEL UR4, UR4, 0x1, UP0 ;  /* 0x0000000104047887 */ /* 0x000fe20008000000 */
[----:B-1----:R-:W-:Y:S02]  /*b5e0*/  ISETP.NE.AND P0, PT, R0, 0x1, PT ;  /* 0x000000010000780c */ /* 0x002fe40003f05270 */
[----:B------:R-:W1:Y:S11]  /*b5f0*/  LDC R0, c[0x0][0xdb4] ;  /* 0x00036d00ff007b82 */ /* 0x000e760000000800 */
[----:B------:R-:W2:Y:S08]  /*b600*/  @P0 LDC R2, c[0x0][0xdac] ;  /* 0x00036b00ff020b82 */ /* 0x000eb00000000800 */
[----:B------:R-:W4:Y:S01]  /*b610*/  @P0 LDC R3, c[0x0][0xdb0] ;  /* 0x00036c00ff030b82 */ /* 0x000f220000000800 */
[----:B-1----:R-:W-:Y:S01]  /*b620*/  ISETP.NE.AND P1, PT, R0, 0x1, PT ;  /* 0x000000010000780c */ /* 0x002fe20003f25270 */
[----:B--2---:R-:W-:Y:S01]  /*b630*/  @P0 IMAD.HI.U32 R2, R4, R2, RZ ;  /* 0x0000000204020227 */ /* 0x004fe200078e00ff */
[----:B------:R-:W-:-:S05]  /*b640*/  MOV R6, R4 ;  /* 0x0000000400067202 */ /* 0x000fca0000000f00 */
[----:B------:R-:W1:Y:S01]  /*b650*/  LDC R4, c[0x0][0x2e0] ;  /* 0x0000b800ff047b82 */ /* 0x000e620000000800 */
[----:B----4-:R-:W-:-:S05]  /*b660*/  @P0 SHF.R.U32.HI R6, RZ, R3, R2 ;  /* 0x00000003ff060219 */ /* 0x010fca0000011602 */
[----:B------:R-:W-:Y:S02]  /*b670*/  IMAD.MOV.U32 R19, RZ, RZ, R6 ;  /* 0x000000ffff137224 */ /* 0x000fe400078e0006 */
[----:B------:R-:W2:Y:S01]  /*b680*/  @P1 LDC.64 R2, c[0x0][0xdb8] ;  /* 0x00036e00ff021b82 */ /* 0x000ea20000000a00 */
[----:B------:R4:W-:Y:S01]  /*b690*/  STL [R1+0x8], R6 ;  /* 0x0000080601007387 */ /* 0x0009e20000100800 */
[----:B-1----:R-:W-:-:S05]  /*b6a0*/  IMAD R8, R4, UR4, RZ ;  /* 0x0000000404087c24 */ /* 0x002fca000f8e02ff */
[----:B------:R4:W-:Y:S01]  /*b6b0*/  STL [R1+0x14], R8 ;  /* 0x0000140801007387 */ /* 0x0009e20000100800 */
[----:B--2---:R-:W-:-:S05]  /*b6c0*/  @P1 IMAD.HI.U32 R2, R6, R2, RZ ;  /* 0x0000000206021227 */ /* 0x004fca00078e00ff */
[----:B------:R-:W-:Y:S01]  /*b6d0*/  @P1 SHF.R.U32.HI R19, RZ, R3, R2 ;  /* 0x00000003ff131219 */ /* 0x000fe20000011602 */
[----:B------:R-:W-:Y:S01]  /*b6e0*/  VIADD R3, R8, 0x6f ;  /* 0x0000006f08037836 */ /* 0x000fe20000000000 */
[----:B------:R-:W-:-:S04]  /*b6f0*/  MOV R2, 0x400 ;  /* 0x0000040000027802 */ /* 0x000fc80000000f00 */
[----:B---3--:R-:W-:Y:S01]  /*b700*/  LEA R7, R5, R2, 0x18 ;  /* 0x0000000205077211 */ /* 0x008fe200078ec0ff */
[----:B------:R-:W-:-:S04]  /*b710*/  IMAD.MOV.U32 R2, RZ, RZ, RZ ;  /* 0x000000ffff027224 */ /* 0x000fc800078e00ff */
[----:B------:R-:W-:Y:S01]  /*b720*/  IMAD.HI R2, R3, -0x6db6db6d, R2 ;  /* 0x9249249303027827 */ /* 0x000fe200078e0202 */
[----:B------:R-:W-:Y:S01]  /*b730*/  IADD3 R3, -R19, RZ, RZ ;  /* 0x000000ff13037210 */ /* 0x000fe20007ffe1ff */
[----:B------:R4:W-:Y:S02]  /*b740*/  STL [R1+0x4], R7 ;  /* 0x0000040701007387 */ /* 0x0009e40000100800 */
[----:B------:R-:W-:-:S05]  /*b750*/  VIADD R4, R7, 0x21400 ;  /* 0x0002140007047836 */ /* 0x000fca0000000000 */
[----:B------:R-:W-:Y:S01]  /*b760*/  LOP3.LUT P0, RZ, R4, 0x3ff, RZ, 0xc0, !PT ;  /* 0x000003ff04ff7812 */ /* 0x000fe2000780c0ff */
[----:B------:R-:W-:Y:S01]  /*b770*/  IMAD R4, R0, R3, R6 ;  /* 0x0000000300047224 */ /* 0x000fe200078e0206 */
[----:B------:R-:W-:-:S04]  /*b780*/  SHF.R.U32.HI R3, RZ, 0x1f, R2 ;  /* 0x0000001fff037819 */ /* 0x000fc80000011602 */
[----:B------:R-:W-:Y:S01]  /*b790*/  LEA.HI.SX32 R0, R2, R3, 0x1a ;  /* 0x0000000302007211 */ /* 0x000fe200078fd2ff */
[----:B------:R4:W-:Y:S04]  /*b7a0*/  STL [R1], R4 ;  /* 0x0000000401007387 */ /* 0x0009e80000100800 */
[----:B------:R4:W-:Y:S02]  /*b7b0*/  STL [R1+0xc], R0 ;  /* 0x00000c0001007387 */ /* 0x0009e40000100800 */
[----:B------:R-:W-:Y:S05]  /*b7c0*/  @!P0 BRA `(.L_x_33) ;  /* 0x0000000000408947 */ /* 0x000fea0003800000 */
[----:B------:R-:W-:Y:S01]  /*b7d0*/  MOV R2, 0x0 ;  /* 0x0000000000027802 */ /* 0x000fe20000000f00 */
[----:B------:R-:W-:Y:S01]  /*b7e0*/  ULDC.64 UR6, c[0x4][0xa8] ;  /* 0x01002a0000067ab9 */ /* 0x000fe20000000a00 */
[----:B------:R-:W-:Y:S01]  /*b7f0*/  ULDC.64 UR8, c[0x4][0xb0] ;  /* 0x01002c0000087ab9 */ /* 0x000fe20000000a00 */
[----:B------:R-:W-:Y:S01]  /*b800*/  ULDC.64 UR4, c[0x4][0x8] ;  /* 0x0100020000047ab9 */ /* 0x000fe20000000a00 */
[----:B----4-:R-:W-:Y:S01]  /*b810*/  IMAD.U32 R4, RZ, RZ, UR6 ;  /* 0x00000006ff047e24 */ /* 0x010fe2000f8e00ff */
[----:B------:R-:W-:Y:S01]  /*b820*/  MOV R10, UR4 ;  /* 0x00000004000a7c02 */ /* 0x000fe20008000f00 */
[----:B------:R-:W1:Y:S01]  /*b830*/  LDC.64 R2, c[0x4][R2] ;  /* 0x0100000002027b82 */ /* 0x000e620000000a00 */
[----:B------:R-:W-:Y:S02]  /*b840*/  IMAD.U32 R5, RZ, RZ, UR7 ;  /* 0x00000007ff057e24 */ /* 0x000fe4000f8e00ff */
[----:B------:R-:W-:Y:S02]  /*b850*/  IMAD.U32 R6, RZ, RZ, UR8 ;  /* 0x00000008ff067e24 */ /* 0x000fe4000f8e00ff */
[----:B------:R-:W-:-:S02]  /*b860*/  IMAD.U32 R7, RZ, RZ, UR9 ;  /* 0x00000009ff077e24 */ /* 0x000fc4000f8e00ff */
[----:B------:R-:W-:Y:S02]  /*b870*/  IMAD.U32 R11, RZ, RZ, UR5 ;  /* 0x00000005ff0b7e24 */ /* 0x000fe4000f8e00ff */
[----:B------:R-:W-:Y:S02]  /*b880*/  IMAD.MOV.U32 R8, RZ, RZ, 0x70 ;  /* 0x00000070ff087424 */ /* 0x000fe400078e00ff */
[----:B------:R-:W-:Y:S02]  /*b890*/  IMAD.MOV.U32 R12, RZ, RZ, 0x1 ;  /* 0x00000001ff0c7424 */ /* 0x000fe400078e00ff */
[----:B------:R-:W-:-:S07]  /*b8a0*/  IMAD.MOV.U32 R13, RZ, RZ, RZ ;  /* 0x000000ffff0d7224 */ /* 0x000fce00078e00ff */
[----:B------:R-:W-:-:S07]  /*b8b0*/  LEPC R20, `(.L_x_33) ;  /* 0x000000001014794e */ /* 0x000fce0000000000 */
[----:B-1----:R-:W-:Y:S05]  /*b8c0*/  CALL.ABS.NOINC R2 ;  /* 0x0000000002007343 */ /* 0x002fea0003c00000 */
.L_x_33:
[----:B------:R-:W4:Y:S02]  /*b8d0*/  LDL R2, [R1+0x4] ;  /* 0x0000040001027983 */ /* 0x000f240000100800 */
[----:B----4-:R-:W-:-:S04]  /*b8e0*/  IADD3 R0, R2, 0x400, RZ ;  /* 0x0000040002007810 */ /* 0x010fc80007ffe0ff */
[----:B------:R-:W-:-:S13]  /*b8f0*/  LOP3.LUT P0, RZ, R0, 0x3ff, RZ, 0xc0, !PT ;  /* 0x000003ff00ff7812 */ /* 0x000fda000780c0ff */
[----:B------:R-:W-:Y:S05]  /*b900*/  @!P0 BRA `(.L_x_34) ;  /* 0x0000000000808947 */ /* 0x000fea0003800000 */
[----:B------:R-:W-:Y:S01]  /*b910*/  MOV R0, 0x0 ;  /* 0x0000000000007802 */ /* 0x000fe20000000f00 */
[----:B------:R-:W-:Y:S01]  /*b920*/  ULDC.64 UR6, c[0x4][0xa8] ;  /* 0x01002a0000067ab9 */ /* 0x000fe20000000a00 */
[----:B------:R-:W-:Y:S01]  /*b930*/  ULDC.64 UR8, c[0x4][0xb0] ;  /* 0x01002c0000087ab9 */ /* 0x000fe20000000a00 */
[----:B------:R-:W-:Y:S01]  /*b940*/  ULDC.64 UR4, c[0x4][0x10] ;  /* 0x0100040000047ab9 */ /* 0x000fe20000000a00 */
[----:B------:R1:W2:Y:S01]  /*b950*/  LDC.64 R2, c[0x4][R0] ;  /* 0x0100000000027b82 */ /* 0x0002a20000000a00 */
[----:B------:R-:W-:Y:S01]  /*b960*/  IMAD.U32 R4, RZ, RZ, UR6 ;  /* 0x00000006ff047e24 */ /* 0x000fe2000f8e00ff */
[----:B------:R-:W-:Y:S01]  /*b970*/  MOV R10, UR4 ;  /* 0x00000004000a7c02 */ /* 0x000fe20008000f00 */
[----:B------:R-:W-:Y:S02]  /*b980*/  IMAD.U32 R5, RZ, RZ, UR7 ;  /* 0x00000007ff057e24 */ /* 0x000fe4000f8e00ff */
[----:B------:R-:W-:Y:S02]  /*b990*/  IMAD.U32 R6, RZ, RZ, UR8 ;  /* 0x00000008ff067e24 */ /* 0x000fe4000f8e00ff */
[----:B------:R-:W-:-:S02]  /*b9a0*/  IMAD.U32 R7, RZ, RZ, UR9 ;  /* 0x00000009ff077e24 */ /* 0x000fc4000f8e00ff */
[----:B------:R-:W-:Y:S02]  /*b9b0*/  IMAD.U32 R11, RZ, RZ, UR5 ;  /* 0x00000005ff0b7e24 */ /* 0x000fe4000f8e00ff */
[----:B------:R-:W-:Y:S02]  /*b9c0*/  IMAD.MOV.U32 R8, RZ, RZ, 0x70 ;  /* 0x00000070ff087424 */ /* 0x000fe400078e00ff */
[----:B------:R-:W-:Y:S02]  /*b9d0*/  IMAD.MOV.U32 R12, RZ, RZ, 0x1 ;  /* 0x00000001ff0c7424 */ /* 0x000fe400078e00ff */
[----:B-1----:R-:W-:-:S07]  /*b9e0*/  IMAD.MOV.U32 R13, RZ, RZ, RZ ;  /* 0x000000ffff0d7224 */ /* 0x002fce00078e00ff */
[----:B------:R-:W-:-:S07]  /*b9f0*/  LEPC R20, `(.L_x_35) ;  /* 0x000000001014794e */ /* 0x000fce0000000000 */
[----:B--2---:R-:W-:Y:S05]  /*ba00*/  CALL.ABS.NOINC R2 ;  /* 0x0000000002007343 */ /* 0x004fea0003c00000 */
.L_x_35:
[----:B------:R-:W-:Y:S01]  /*ba10*/  MOV R2, 0x0 ;  /* 0x0000000000027802 */ /* 0x000fe20000000f00 */
[----:B------:R-:W-:Y:S01]  /*ba20*/  ULDC.64 UR6, c[0x4][0xa8] ;  /* 0x01002a0000067ab9 */ /* 0x000fe20000000a00 */
[----:B------:R-:W-:Y:S01]  /*ba30*/  ULDC.64 UR8, c[0x4][0xb0] ;  /* 0x01002c0000087ab9 */ /* 0x000fe20000000a00 */
[----:B------:R-:W-:Y:S01]  /*ba40*/  ULDC.64 UR4, c[0x4][0x18] ;  /* 0x0100060000047ab9 */ /* 0x000fe20000000a00 */
[----:B------:R-:W-:Y:S01]  /*ba50*/  MOV R4, UR6 ;  /* 0x0000000600047c02 */ /* 0x000fe20008000f00 */
[----:B------:R-:W-:Y:S01]  /*ba60*/  IMAD.U32 R5, RZ, RZ, UR7 ;  /* 0x00000007ff057e24 */ /* 0x000fe2000f8e00ff */
[----:B------:R-:W1:Y:S01]  /*ba70*/  LDC.64 R2, c[0x4][R2] ;  /* 0x0100000002027b82 */ /* 0x000e620000000a00 */
[----:B------:R-:W-:Y:S01]  /*ba80*/  IMAD.U32 R6, RZ, RZ, UR8 ;  /* 0x00000008ff067e24 */ /* 0x000fe2000f8e00ff */
[----:B------:R-:W-:Y:S01]  /*ba90*/  MOV R11, UR5 ;  /* 0x00000005000b7c02 */ /* 0x000fe20008000f00 */
[----:B------:R-:W-:Y:S02]  /*baa0*/  IMAD.U32 R7, RZ, RZ, UR9 ;  /* 0x00000009ff077e24 */ /* 0x000fe4000f8e00ff */
[----:B------:R-:W-:-:S02]  /*bab0*/  IMAD.U32 R10, RZ, RZ, UR4 ;  /* 0x00000004ff0a7e24 */ /* 0x000fc4000f8e00ff */
[----:B------:R-:W-:Y:S02]  /*bac0*/  IMAD.MOV.U32 R8, RZ, RZ, 0x70 ;  /* 0x00000070ff087424 */ /* 0x000fe400078e00ff */
[----:B------:R-:W-:Y:S02]  /*bad0*/  IMAD.MOV.U32 R12, RZ, RZ, 0x1 ;  /* 0x00000001ff0c7424 */ /* 0x000fe400078e00ff */
[----:B------:R-:W-:-:S07]  /*bae0*/  IMAD.MOV.U32 R13, RZ, RZ, RZ ;  /* 0x000000ffff0d7224 */ /* 0x000fce00078e00ff */
[----:B------:R-:W-:-:S07]  /*baf0*/  LEPC R20, `(.L_x_34) ;  /* 0x000000001014794e */ /* 0x000fce0000000000 */
[----:B-1----:R-:W-:Y:S05]  /*bb00*/  CALL.ABS.NOINC R2 ;  /* 0x0000000002007343 */ /* 0x002fea0003c00000 */
.L_x_34:
[----:B------:R-:W2:Y:S01]  /*bb10*/  LDL R2, [R1] ;  /* 0x0000000001027983 */ /* 0x000ea20000100800 */
[----:B------:R-:W1:Y:S01]  /*bb20*/  LDC R0, c[0x0][0x428] ;  /* 0x00010a00ff007b82 */ /* 0x000e620000000800 */
[----:B------:R-:W-:Y:S02]  /*bb30*/  ULDC.64 UR4, c[0x0][0x9f8] ;  /* 0x00027e0000047ab9 */ /* 0x000fe40000000a00 */
[----:B------:R-:W3:Y:S01]  /*bb40*/  LDL.LU R6, [R1+0x8] ;  /* 0x0000080001067983 */ /* 0x000ee20000300800 */
[----:B-1----:R-:W-:-:S03]  /*bb50*/  ISETP.NE.AND P1, PT, R0, 0x1, PT ;  /* 0x000000010000780c */ /* 0x002fc60003f25270 */
[----:B------:R-:W4:Y:S01]  /*bb60*/  LDL R5, [R1+0x10] ;  /* 0x0000100001057983 */ /* 0x000f220000100800 */
[----:B------:R-:W-:Y:S01]  /*bb70*/  ISETP.NE.U32.AND P0, PT, RZ, UR4, PT ;  /* 0x00000004ff007c0c */ /* 0x000fe2000bf05070 */
[----:B------:R-:W-:Y:S01]  /*bb80*/  ULDC.64 UR6, c[0x0][0x208] ;  /* 0x0000820000067ab9 */ /* 0x000fe20000000a00 */
[----:B------:R-:W-:Y:S01]  /*bb90*/  ULDC UR4, c[0x0][0xda8] ;  /* 0x00036a0000047ab9 */ /* 0x000fe20000000800 */
[----:B------:R-:W1:Y:S01]  /*bba0*/  S2R R7, SR_TID.X ;  /* 0x0000000000077919 */ /* 0x000e620000002100 */
[----:B------:R-:W-:-:S05]  /*bbb0*/  ISETP.NE.AND.EX P0, PT, RZ, UR5, PT, P0 ;  /* 0x00000005ff007c0c */ /* 0x000fca000bf05300 */
[----:B------:R-:W2:Y:S08]  /*bbc0*/  @P1 LDC R0, c[0x0][0x42c] ;  /* 0x00010b00ff001b82 */ /* 0x000eb00000000800 */
[----:B------:R-:W2:Y:S01]  /*bbd0*/  @P1 LDC R3, c[0x0][0x430] ;  /* 0x00010c00ff031b82 */ /* 0x000ea20000000800 */
[----:B-1----:R-:W-:Y:S01]  /*bbe0*/  LOP3.LUT R7, R7, 0x1f, RZ, 0xc0, !PT ;  /* 0x0000001f07077812 */ /* 0x002fe200078ec0ff */
[----:B--2---:R-:W-:-:S04]  /*bbf0*/  @P1 IMAD.HI.U32 R0, R2, R0, RZ ;  /* 0x0000000002001227 */ /* 0x004fc800078e00ff */
[----:B------:R-:W-:Y:S01]  /*bc00*/  IMAD.MOV.U32 R4, RZ, RZ, R2 ;  /* 0x000000ffff047224 */ /* 0x000fe200078e0002 */
[----:B------:R-:W-:Y:S02]  /*bc10*/  @P1 SHF.R.U32.HI R4, RZ, R3, R0 ;  /* 0x00000003ff041219 */ /* 0x000fe40000011600 */
[----:B------:R-:W1:Y:S01]  /*bc20*/  @P0 LDC.64 R2, c[0x0][0x9f8] ;  /* 0x00027e00ff020b82 */ /* 0x000e620000000a00 */
[----:B------:R-:W-:Y:S01]  /*bc30*/  MOV R0, R19 ;  /* 0x0000001300007202 */ /* 0x000fe20000000f00 */
[----:B-1----:R-:W-:-:S05]  /*bc40*/  @P0 IMAD.WIDE R2, R19, 0x4, R2 ;  /* 0x0000000413020825 */ /* 0x002fca00078e0202 */
[----:B------:R1:W5:Y:S01]  /*bc50*/  @P0 LDG.E R0, desc[UR6][R2.64] ;  /* 0x0000000602000981 */ /* 0x000362000c1e1900 */
[----:B------:R-:W-:Y:S01]  /*bc60*/  ISETP.NE.AND P1, PT, R7, RZ, PT ;  /* 0x000000ff0700720c */ /* 0x000fe20003f25270 */
[----:B---3--:R-:W-:-:S03]  /*bc70*/  IMAD.MOV R8, RZ, RZ, -R6 ;  /* 0x000000ffff087224 */ /* 0x008fc600078e0a06 */
[----:B------:R-:W-:Y:S01]  /*bc80*/  PLOP3.LUT P2, PT, P1, PT, PT, 0x8, 0x0 ;  /* 0x000000000000781c */ /* 0x000fe20000f4e170 */
[----:B----4-:R-:W-:-:S04]  /*bc90*/  IMAD R8, R8, UR4, R5 ;  /* 0x0000000408087c24 */ /* 0x010fc8000f8e0205 */
[----:B------:R-:W-:-:S04]  /*bca0*/  IMAD.SHL.U32 R8, R8, 0x80, RZ ;  /* 0x0000008008087824 */ /* 0x000fc800078e00ff */
[----:B------:R-:W-:-:S05]  /*bcb0*/  VOTEU.ALL UP1, P1 ;  /* 0x00000000003f7886 */ /* 0x000fca0000820000 */
[----:B------:R-:W-:-:S04]  /*bcc0*/  @!UP1 UIADD3 UR8, UP0, UR36, 0x270, URZ ;  /* 0x0000027024089890 */ /* 0x000fc8000ff1e03f */
[----:B------:R-:W-:-:S03]  /*bcd0*/  @!UP1 UIADD3.X UR9, URZ, UR37, URZ, UP0, !UPT ;  /* 0x000000253f099290 */ /* 0x000fc600087fe43f */
[----:B-1----:R-:W-:-:S09]  /*bce0*/  VOTEU.ALL UP0, P1 ;  /* 0x00000000003f7886 */ /* 0x002fd20000800000 */
.L_x_36:
[----:B------:R-:W2:Y:S01]  /*bcf0*/  LDL R2, [R1] ;  /* 0x0000000001027983 */ /* 0x000ea20000100800 */
[----:B------:R-:W-:Y:S02]  /*bd00*/  PLOP3.LUT P0, PT, P0, P2, PT, 0xa2, 0x0 ;  /* 0x000000000000781c */ /* 0x000fe40000705472 */
[----:B------:R-:W-:Y:S01]  /*bd10*/  @P2 R2UR P0, UR7, R19 ;  /* 0x00000000130722ca */ /* 0x000fe20000000000 */
[----:B------:R-:W-:-:S07]  /*bd20*/  UMOV UR4, URZ ;  /* 0x0000003f00047c82 */ /* 0x000fce0008000000 */
[----:B------:R-:W-:Y:S02]  /*bd30*/  PLOP3.LUT P0, PT, P0, P2, PT, 0xa2, 0x0 ;  /* 0x000000000000781c */ /* 0x000fe40000705472 */
[----:B--2---:R-:W-:-:S08]  /*bd40*/  @P2 R2UR.OR P0, UR6, R2 ;  /* 0x00000000020622ca */ /* 0x004fd00000100000 */
[----:B------:R-:W-:Y:S02]  /*bd50*/  PLOP3.LUT P0, PT, P0, P2, PT, 0xa2, 0x0 ;  /* 0x000000000000781c */ /* 0x000fe40000705472 */
[----:B------:R-:W-:-:S08]  /*bd60*/  @P2 R2UR.OR P0, UR5, R8 ;  /* 0x00000000080522ca */ /* 0x000fd00000100000 */
[----:B------:R-:W-:-:S05]  /*bd70*/  @P2 PLOP3.LUT P2, PT, P0, PT, PT, 0x80, 0x0 ;  /* 0x000000000000281c */ /* 0x000fca000074f070 */
[----:B------:R1:W-:Y:S08]  /*bd80*/  @!UP0 UTMAPF.L2.4D [UR4], [UR8] ;  /* 0x00000004080085b8 */ /* 0x0003f00008018000 */
[----:B-1----:R-:W-:Y:S05]  /*bd90*/  @P2 BRA.U.ANY `(.L_x_36) ;  /* 0xfffffffd00d42947 */ /* 0x002fea000393ffff */
[----:B------:R-:W-:Y:S01]  /*bda0*/  PLOP3.LUT P2, PT, P1, PT, PT, 0x8, 0x0 ;  /* 0x000000000000781c */ /* 0x000fe20000f4e170 */
[----:B------:R-:W-:Y:S01]  /*bdb0*/  VOTEU.ALL UP0, P1 ;  /* 0x00000000003f7886 */ /* 0x000fe20000800000 */
[----:B------:R-:W-:-:S11]  /*bdc0*/  UMOV UR4, 0x40 ;  /* 0x0000004000047882 */ /* 0x000fd60000000000 */
.L_x_37:
[----:B------:R-:W2:Y:S01]  /*bdd0*/  LDL R2, [R1] ;  /* 0x0000000001027983 */ /* 0x000ea20000100800 */
[----:B------:R-:W-:Y:S02]  /*bde0*/  PLOP3.LUT P0, PT, P0, P2, PT, 0xa2, 0x0 ;  /* 0x000000000000781c */ /* 0x000fe40000705472 */
[----:B------:R-:W-:-:S08]  /*bdf0*/  @P2 R2UR P0, UR7, R19 ;  /* 0x00000000130722ca */ /* 0x000fd00000000000 */
        /* <DEDUP_REMOVED lines=10> */
.L_x_38:
        /* <DEDUP_REMOVED lines=10> */
[----:B------:R-:W1:Y:S01]  /*bf40*/  LDC.64 R2, c[0x0][0x3f8] ;  /* 0x0000fe00ff027b82 */ /* 0x000e620000000a00 */
[----:B------:R-:W-:Y:S01]  /*bf50*/  UMOV UR4, 0xffffffff ;  /* 0xffffffff00047882 */ /* 0x000fe20000000000 */
[----:B-1----:R-:W-:-:S04]  /*bf60*/  ISETP.NE.U32.AND P0, PT, R2, RZ, PT ;  /* 0x000000ff0200720c */ /* 0x002fc80003f05070 */
[----:B------:R-:W-:-:S04]  /*bf70*/  ISETP.NE.AND.EX P0, PT, R3, RZ, PT, P0 ;  /* 0x000000ff0300720c */ /* 0x000fc80003f05300 */
[----:B-----5:R-:W-:Y:S01]  /*bf80*/  SEL R5, R0, RZ, !P0 ;  /* 0x000000ff00057207 */ /* 0x020fe20004000000 */
[----:B------:R-:W-:Y:S08]  /*bf90*/  BRA.DIV UR4, `(.L_x_39) ;  /* 0x0000002a04587947 */ /* 0x000ff0000b800000 */
.L_x_92:
[----:B------:R-:W2:Y:S01]  /*bfa0*/  LDL R6, [R1+0xc] ;  /* 0x00000c0001067983 */ /* 0x000ea20000100800 */
[----:B------:R-:W-:Y:S01]  /*bfb0*/  UMOV UR4, 0xffffffff ;  /* 0xffffffff00047882 */ /* 0x000fe20000000000 */
[----:B------:R-:W-:Y:S01]  /*bfc0*/  SHF.R.S32.HI R11, RZ, 0x1f, R0 ;  /* 0x0000001fff0b7819 */ /* 0x000fe20000011400 */
[----:B--2---:R-:W-:Y:S01]  /*bfd0*/  VIADD R10, R6, 0xffffffff ;  /* 0xffffffff060a7836 */ /* 0x004fe20000000000 */
[----:B------:R-:W-:Y:S06]  /*bfe0*/  BRA.DIV UR4, `(.L_x_40) ;  /* 0x0000002a04787947 */ /* 0x000fec000b800000 */
[----:B------:R-:W-:-:S13]  /*bff0*/  ELECT P6, URZ, PT ;  /* 0x00000000003f782f */ /* 0x000fda00038c0000 */
.L_x_95:
[----:B------:R-:W-:Y:S05]  /*c000*/  @!P6 BRA `(.L_x_41) ;  /* 0x000000040018e947 */ /* 0x000fea0003800000 */
[----:B------:R-:W-:Y:S01]  /*c010*/  IMAD.MOV.U32 R18, RZ, RZ, R10 ;  /* 0x000000ffff127224 */ /* 0x000fe200078e000a */
[----:B------:R-:W-:Y:S01]  /*c020*/  MOV R5, R0 ;  /* 0x0000000000057202 */ /* 0x000fe20000000f00 */
[----:B------:R-:W-:Y:S06]  /*c030*/  @!P0 BRA `(.L_x_42) ;  /* 0x00000000004c8947 */ /* 0x000fec0003800000 */
[----:B------:R-:W1:Y:S01]  /*c040*/  LDC R9, c[0x0][0x41c] ;  /* 0x00010700ff097b82 */ /* 0x000e620000000800 */
[----:B------:R-:W-:Y:S01]  /*c050*/  IMAD.MOV.U32 R5, RZ, RZ, R10 ;  /* 0x000000ffff057224 */ /* 0x000fe200078e000a */
[----:B------:R-:W-:Y:S01]  /*c060*/  ULDC.64 UR4, c[0x0][0x408] ;  /* 0x0001020000047ab9 */ /* 0x000fe20000000a00 */
[----:B------:R-:W-:Y:S01]  /*c070*/  ULDC.64 UR6, c[0x0][0x208] ;  /* 0x0000820000067ab9 */ /* 0x000fe20000000a00 */
[----:B-1----:R-:W-:-:S13]  /*c080*/  ISETP.NE.AND P1, PT, R9, 0x1, PT ;  /* 0x000000010900780c */ /* 0x002fda0003f25270 */
[----:B------:R-:W1:Y:S02]  /*c090*/  @P1 LDC.64 R6, c[0x0][0x420] ;  /* 0x00010800ff061b82 */ /* 0x000e640000000a00 */
[----:B-1----:R-:W-:-:S05]  /*c0a0*/  @P1 IMAD.HI.U32 R6, R10, R6, RZ ;  /* 0x000000060a061227 */ /* 0x002fca00078e00ff */
[----:B------:R-:W-:Y:S01]  /*c0b0*/  @P1 SHF.R.U32.HI R5, RZ, R7, R6 ;  /* 0x00000007ff051219 */ /* 0x000fe20000011606 */
[----:B------:R-:W-:-:S03]  /*c0c0*/  IMAD R6, R11, UR4, RZ ;  /* 0x000000040b067c24 */ /* 0x000fc6000f8e02ff */
[--C-:B------:R-:W-:Y:S01]  /*c0d0*/  SHF.R.S32.HI R7, RZ, 0x1f, R5.reuse ;  /* 0x0000001fff077819 */ /* 0x100fe20000011405 */
[----:B------:R-:W-:-:S04]  /*c0e0*/  IMAD.MOV R18, RZ, RZ, -R5 ;  /* 0x000000ffff127224 */ /* 0x000fc800078e0a05 */
[----:B------:R-:W-:Y:S02]  /*c0f0*/  IMAD R18, R9, R18, R10 ;  /* 0x0000001209127224 */ /* 0x000fe400078e020a */
[----:B------:R-:W-:Y:S02]  /*c100*/  IMAD R9, R0, UR5, R6 ;  /* 0x0000000500097c24 */ /* 0x000fe4000f8e0206 */
[----:B------:R-:W-:-:S04]  /*c110*/  IMAD.MOV.U32 R6, RZ, RZ, R5 ;  /* 0x000000ffff067224 */ /* 0x000fc800078e0005 */
[----:B------:R-:W-:-:S04]  /*c120*/  IMAD.WIDE.U32 R6, R0, UR4, R6 ;  /* 0x0000000400067c25 */ /* 0x000fc8000f8e0006 */
[----:B------:R-:W-:Y:S01]  /*c130*/  IMAD.IADD R5, R7, 0x1, R9 ;  /* 0x0000000107057824 */ /* 0x000fe200078e0209 */
[----:B------:R-:W-:-:S04]  /*c140*/  LEA R12, P1, R6, R2, 0x2 ;  /* 0x00000002060c7211 */ /* 0x000fc800078210ff */
[----:B------:R-:W-:-:S05]  /*c150*/  LEA.HI.X R13, R6, R3, R5, 0x2, P1 ;  /* 0x00000003060d7211 */ /* 0x000fca00008f1405 */
[----:B------:R1:W5:Y:S04]  /*c160*/  LDG.E R5, desc[UR6][R12.64] ;  /* 0x000000060c057981 */ /* 0x000368000c1e1900 */
.L_x_42:
[----:B------:R-:W2:Y:S01]  /*c170*/  S2R R7, SR_CgaCtaId ;  /* 0x0000000000077919 */ /* 0x000ea20000008800 */
[----:B------:R-:W-:-:S04]  /*c180*/  MOV R6, 0x400 ;  /* 0x0000040000067802 */ /* 0x000fc80000000f00 */
[----:B--2---:R-:W-:Y:S02]  /*c190*/  LEA R6, R7, R6, 0x18 ;  /* 0x0000000607067211 */ /* 0x004fe400078ec0ff */
[----:B------:R-:W-:Y:S02]  /*c1a0*/  SHF.L.U32 R7, R17, 0x1f, RZ ;  /* 0x0000001f11077819 */ /* 0x000fe400000006ff */
[----:B------:R-:W-:-:S04]  /*c1b0*/  LEA R6, R16, R6, 0x3 ;  /* 0x0000000610067211 */ /* 0x000fc800078e18ff */
[----:B------:R-:W2:Y:S02]  /*c1c0*/  SYNCS.PHASECHK.TRANS64.TRYWAIT P1, [R6+URZ+0x36840], R7 ;  /* 0x03684007060075a7 */ /* 0x000ea4000802017f */
[----:B--2---:R-:W-:Y:S05]  /*c1d0*/  @!P1 BRA `(.L_x_43) ;  /* 0x00000028001c9947 */ /* 0x004fea0003800000 */
.L_x_96:
[----:B------:R-:W3:Y:S02]  /*c1e0*/  S2R R9, SR_TID.X ;  /* 0x0000000000097919 */ /* 0x000ee40000002100 */
[----:B---3--:R-:W-:-:S04]  /*c1f0*/  LOP3.LUT R9, R9, 0x7f, RZ, 0xc0, !PT ;  /* 0x0000007f09097812 */ /* 0x008fc800078ec0ff */
[----:B------:R-:W-:-:S13]  /*c200*/  ISETP.NE.AND P1, PT, R9, RZ, PT ;  /* 0x000000ff0900720c */ /* 0x000fda0003f25270 */
[----:B------:R-:W-:Y:S05]  /*c210*/  @P1 BRA `(.L_x_44) ;  /* 0x00000000001c1947 */ /* 0x000fea0003800000 */
[----:B------:R-:W3:Y:S01]  /*c220*/  S2R R9, SR_TID.X ;  /* 0x0000000000097919 */ /* 0x000ee20000002100 */
[----:B--2---:R-:W-:-:S04]  /*c230*/  IMAD.MOV.U32 R7, RZ, RZ, 0xa800 ;  /* 0x0000a800ff077424 */ /* 0x004fc800078e00ff */
[----:B------:R4:W-:Y:S01]  /*c240*/  SYNCS.ARRIVE.TRANS64 RZ, [R6+URZ+0x36830], R7 ;  /* 0x0368300706ff79a7 */ /* 0x0009e2000800003f */
[----:B---3--:R-:W-:-:S04]  /*c250*/  LOP3.LUT R9, R9, 0x1f, RZ, 0xc0, !PT ;  /* 0x0000001f09097812 */ /* 0x008fc800078ec0ff */
[----:B------:R-:W-:-:S13]  /*c260*/  ISETP.NE.AND P1, PT, R9, RZ, PT ;  /* 0x000000ff0900720c */ /* 0x000fda0003f25270 */
[----:B----4-:R-:W-:Y:S05]  /*c270*/  @!P1 BRA `(.L_x_44) ;  /* 0x0000000000049947 */ /* 0x010fea0003800000 */
[----:B------:R-:W-:Y:S01]  /*c280*/  BPT.TRAP 0x1 ;  /* 0x000000040000795c */ /* 0x000fe20000300000 */
.L_x_44:
[----:B------:R-:W3:Y:S01]  /*c290*/  S2R R9, SR_CgaCtaId ;  /* 0x0000000000097919 */ /* 0x000ee20000008800 */
[----:B--2---:R-:W-:Y:S01]  /*c2a0*/  MOV R7, 0x400 ;  /* 0x0000040000077802 */ /* 0x004fe20000000f00 */
[----:B------:R-:W-:Y:S01]  /*c2b0*/  UIADD3 UR4, UP0, UR36, 0x370, URZ ;  /* 0x0000037024047890 */ /* 0x000fe2000ff1e03f */
[----:B------:R-:W-:Y:S01]  /*c2c0*/  R2UR UR9, R6 ;  /* 0x00000000060972ca */ /* 0x000fe200000e0000 */
[----:B------:R-:W-:Y:S01]  /*c2d0*/  UMOV UR10, URZ ;  /* 0x0000003f000a7c82 */ /* 0x000fe20008000000 */
[----:B------:R-:W-:Y:S01]  /*c2e0*/  R2UR UR11, R18 ;  /* 0x00000000120b72ca */ /* 0x000fe200000e0000 */
[----:B------:R-:W-:Y:S01]  /*c2f0*/  UIADD3.X UR5, URZ, UR37, URZ, UP0, !UPT ;  /* 0x000000253f057290 */ /* 0x000fe200087fe43f */
[----:B------:R-:W-:Y:S01]  /*c300*/  R2UR UR12, R4 ;  /* 0x00000000040c72ca */ /* 0x000fe200000e0000 */
[----:B------:R-:W-:Y:S01]  /*c310*/  UMOV UR6, 0x0 ;  /* 0x0000000000067882 */ /* 0x000fe20000000000 */
[----:B-----5:R-:W-:Y:S01]  /*c320*/  R2UR UR13, R5 ;  /* 0x00000000050d72ca */ /* 0x020fe200000e0000 */
[----:B------:R-:W-:Y:S01]  /*c330*/  UMOV UR7, 0x14f00000 ;  /* 0x14f0000000077882 */ /* 0x000fe20000000000 */
[----:B------:R-:W-:-:S05]  /*c340*/  UMOV UR16, 0x40 ;  /* 0x0000004000107882 */ /* 0x000fca0000000000 */
[----:B------:R-:W-:Y:S02]  /*c350*/  UIADD3 UR9, UR9, 0x36830, URZ ;  /* 0x0003683009097890 */ /* 0x000fe4000fffe03f */
[----:B------:R-:W-:Y:S01]  /*c360*/  UIMAD UR11, UR11, 0x70, URZ ;  /* 0x000000700b0b78a4 */ /* 0x000fe2000f8e023f */
[----:B---3--:R-:W-:-:S05]  /*c370*/  LEA R7, R9, R7, 0x18 ;  /* 0x0000000709077211 */ /* 0x008fca00078ec0ff */
[----:B------:R-:W-:-:S05]  /*c380*/  IMAD R6, R16, 0xa800, R7 ;  /* 0x0000a80010067824 */ /* 0x000fca00078e0207 */
[----:B------:R-:W-:-:S13]  /*c390*/  R2UR UR8, R6 ;  /* 0x00000000060872ca */ /* 0x000fda00000e0000 */
[----:B------:R-:W-:Y:S02]  /*c3a0*/  UIADD3 UR14, UR8, 0x21400, URZ ;  /* 0x00021400080e7890 */ /* 0x000fe4000fffe03f */
[----:B------:R-:W-:Y:S02]  /*c3b0*/  UIADD3 UR15, UR8, 0x24c00, URZ ;  /* 0x00024c00080f7890 */ /* 0x000fe4000fffe03f */
[----:B------:R-:W-:-:S03]  /*c3c0*/  UIADD3 UR17, UR8, 0x28400, URZ ;  /* 0x0002840008117890 */ /* 0x000fc6000fffe03f */
[----:B------:R-:W-:Y:S01]  /*c3d0*/  UMOV UR8, UR14 ;  /* 0x0000000e00087c82 */ /* 0x000fe20008000000 */
[----:B------:R-:W-:Y:S01]  /*c3e0*/  UMOV UR14, 0x80 ;  /* 0x00000080000e7882 */ /* 0x000fe20000000000 */
[----:B------:R2:W-:Y:S02]  /*c3f0*/  UTMALDG.4D [UR8], [UR4], desc[UR6] ;  /* 0x00000608040075b4 */ /* 0x0005e40008019000 */
[----:B--2---:R-:W-:Y:S01]  /*c400*/  UMOV UR8, UR15 ;  /* 0x0000000f00087c82 */ /* 0x004fe20008000000 */
[----:B------:R-:W-:Y:S02]  /*c410*/  UMOV UR10, UR16 ;  /* 0x00000010000a7c82 */ /* 0x000fe40008000000 */
[----:B------:R2:W-:Y:S02]  /*c420*/  UTMALDG.4D [UR8], [UR4], desc[UR6] ;  /* 0x00000608040075b4 */ /* 0x0005e40008019000 */
[----:B--2---:R-:W-:Y:S01]  /*c430*/  UMOV UR8, UR17 ;  /* 0x0000001100087c82 */ /* 0x004fe20008000000 */
[----:B------:R-:W-:-:S02]  /*c440*/  UMOV UR10, UR14 ;  /* 0x0000000e000a7c82 */ /* 0x000fc40008000000 */
[----:B------:R2:W-:Y:S02]  /*c450*/  UTMALDG.4D [UR8], [UR4], desc[UR6] ;  /* 0x00000608040075b4 */ /* 0x0005e40008019000 */
[----:B--2---:R-:W-:Y:S01]  /*c460*/  NOP ;  /* 0x0000000000007918 */ /* 0x004fe20000000000 */
.L_x_41:
[----:B------:R-:W2:Y:S04]  /*c470*/  LDL.LU R14, [R1] ;  /* 0x00000000010e7983 */ /* 0x000ea80000300800 */
[----:B-1----:R-:W3:Y:S01]  /*c480*/  LDL R13, [R1+0x18] ;  /* 0x00001800010d7983 */ /* 0x002ee20000100800 */
[----:B------:R-:W-:-:S03]  /*c490*/  MOV R9, 0x400 ;  /* 0x0000040000097802 */ /* 0x000fc60000000f00 */
[----:B------:R-:W4:Y:S01]  /*c4a0*/  LDL.LU R7, [R1+0x14] ;  /* 0x0000140001077983 */ /* 0x000f220000300800 */
[----:B------:R-:W1:Y:S01]  /*c4b0*/  S2R R12, SR_CgaCtaId ;  /* 0x00000000000c7919 */ /* 0x000e620000008800 */
[----:B------:R-:W-:Y:S05]  /*c4c0*/  WARPSYNC.ALL ;  /* 0x0000000000007948 */ /* 0x000fea0003800000 */
[----:B------:R-:W-:-:S13]  /*c4d0*/  ELECT P1, URZ, PT ;  /* 0x00000000003f782f */ /* 0x000fda0003820000 */
[----:B------:R-:W-:Y:S01]  /*c4e0*/  @P1 R2UR UR13, R19 ;  /* 0x00000000130d12ca */ /* 0x000fe200000e0000 */
[----:B------:R-:W-:Y:S01]  /*c4f0*/  UIADD3 UR4, UP0, UR36, 0x270, URZ ;  /* 0x0000027024047890 */ /* 0x000fe2000ff1e03f */
[----:B------:R-:W-:-:S03]  /*c500*/  @P1 R2UR UR11, R8 ;  /* 0x00000000080b12ca */ /* 0x000fc600000e0000 */
[----:B------:R-:W-:Y:S01]  /*c510*/  UIADD3.X UR5, URZ, UR37, URZ, UP0, !UPT ;  /* 0x000000253f057290 */ /* 0x000fe200087fe43f */
[----:B-1----:R-:W-:-:S04]  /*c520*/  LEA R9, R12, R9, 0x18 ;  /* 0x000000090c097211 */ /* 0x002fc800078ec0ff */
[----:B------:R-:W-:Y:S01]  /*c530*/  R2UR UR24, R9 ;  /* 0x00000000091872ca */ /* 0x000fe200000e0000 */
[----:B------:R-:W-:Y:S01]  /*c540*/  @P1 IMAD.MOV.U32 R6, RZ, RZ, 0xc000 ;  /* 0x0000c000ff061424 */ /* 0x000fe200078e00ff */
[----:B------:R-:W-:Y:S01]  /*c550*/  BAR.SYNC.DEFER_BLOCKING 0x8, 0x120 ;  /* 0x0204800000007b1d */ /* 0x000fe20000010000 */
[----:B------:R-:W-:-:S10]  /*c560*/  @P1 R2UR UR21, R19 ;  /* 0x00000000131512ca */ /* 0x000fd400000e0000 */
[----:B------:R-:W-:Y:S02]  /*c570*/  UIADD3 UR8, UR24, 0x15400, URZ ;  /* 0x0001540018087890 */ /* 0x000fe4000fffe03f */
[----:B------:R-:W-:Y:S01]  /*c580*/  UIADD3 UR9, UR24, 0x36800, URZ ;  /* 0x0003680018097890 */ /* 0x000fe2000fffe03f */
[----:B------:R-:W-:Y:S01]  /*c590*/  UMOV UR6, 0x0 ;  /* 0x0000000000067882 */ /* 0x000fe20000000000 */
[----:B------:R-:W-:Y:S01]  /*c5a0*/  UMOV UR7, 0x12f00000 ;  /* 0x12f0000000077882 */ /* 0x000fe20000000000 */
[----:B------:R-:W-:Y:S01]  /*c5b0*/  UMOV UR10, URZ ;  /* 0x0000003f000a7c82 */ /* 0x000fe20008000000 */
[----:B------:R-:W-:Y:S01]  /*c5c0*/  @P1 R2UR UR19, R8 ;  /* 0x00000000081312ca */ /* 0x000fe200000e0000 */
[----:B------:R-:W-:Y:S01]  /*c5d0*/  UIADD3 UR16, UR24, 0x19400, URZ ;  /* 0x0001940018107890 */ /* 0x000fe2000fffe03f */
[----:B------:R3:W-:Y:S01]  /*c5e0*/  @P1 SYNCS.ARRIVE.TRANS64 RZ, [R9+URZ+0x36800], R6 ;  /* 0x0368000609ff19a7 */ /* 0x0007e2000800003f */
[----:B------:R-:W-:Y:S01]  /*c5f0*/  UMOV UR14, 0x0 ;  /* 0x00000000000e7882 */ /* 0x000fe20000000000 */
[----:B------:R-:W-:Y:S01]  /*c600*/  UMOV UR15, 0x12f00000 ;  /* 0x12f00000000f7882 */ /* 0x000fe20000000000 */
[----:B------:R-:W-:Y:S01]  /*c610*/  UMOV UR18, 0x40 ;  /* 0x0000004000127882 */ /* 0x000fe20000000000 */
[----:B------:R-:W-:Y:S01]  /*c620*/  UMOV UR17, UR9 ;  /* 0x0000000900117c82 */ /* 0x000fe20008000000 */
[----:B------:R-:W-:Y:S01]  /*c630*/  UMOV UR22, 0x0 ;  /* 0x0000000000167882 */ /* 0x000fe20000000000 */
[----:B------:R-:W-:Y:S01]  /*c640*/  UMOV UR23, 0x12f00000 ;  /* 0x12f0000000177882 */ /* 0x000fe20000000000 */
[----:B------:R-:W-:Y:S01]  /*c650*/  BSSY B0, `(.L_x_45) ;  /* 0x0000010000007945 */ /* 0x000fe20003800000 */
[----:B--2---:R-:W-:-:S02]  /*c660*/  @P1 R2UR UR12, R14 ;  /* 0x000000000e0c12ca */ /* 0x004fc400000e0000 */
[----:B------:R-:W-:Y:S02]  /*c670*/  @P1 R2UR UR20, R14 ;  /* 0x000000000e1412ca */ /* 0x000fe400000e0000 */
[----:B---3--:R-:W-:-:S09]  /*c680*/  LOP3.LUT R6, R13, 0x1, RZ, 0xc, !PT ;  /* 0x000000010d067812 */ /* 0x008fd200078e0cff */
[----:B------:R1:W-:Y:S01]  /*c690*/  UTMALDG.4D [UR8], [UR4], desc[UR6] ;  /* 0x00000608040075b4 */ /* 0x0003e20008019000 */
[----:B------:R-:W-:Y:S01]  /*c6a0*/  SHF.L.U32 R6, R6, 0x1f, RZ ;  /* 0x0000001f06067819 */ /* 0x000fe200000006ff */
[----:B------:R2:W-:Y:S01]  /*c6b0*/  UTMALDG.4D [UR16], [UR4], desc[UR14] ;  /* 0x00000e10040075b4 */ /* 0x0005e20008019000 */
[----:B-1----:R-:W-:Y:S02]  /*c6c0*/  @P1 R2UR UR13, R19 ;  /* 0x00000000130d12ca */ /* 0x002fe400000e0000 */
[----:B------:R-:W-:Y:S02]  /*c6d0*/  @P1 R2UR UR12, R14 ;  /* 0x000000000e0c12ca */ /* 0x000fe400000e0000 */
[----:B------:R-:W-:Y:S01]  /*c6e0*/  @P1 R2UR UR11, R8 ;  /* 0x00000000080b12ca */ /* 0x000fe200000e0000 */
[----:B------:R-:W-:Y:S01]  /*c6f0*/  UIADD3 UR8, UR24, 0x1d400, URZ ;  /* 0x0001d40018087890 */ /* 0x000fe2000fffe03f */
[----:B------:R-:W-:-:S11]  /*c700*/  UMOV UR10, 0x80 ;  /* 0x00000080000a7882 */ /* 0x000fd60000000000 */
[----:B------:R2:W-:Y:S01]  /*c710*/  UTMALDG.4D [UR8], [UR4], desc[UR22] ;  /* 0x00001608040075b4 */ /* 0x0005e20008019000 */
[----:B------:R-:W1:Y:S01]  /*c720*/  SYNCS.PHASECHK.TRANS64.TRYWAIT P1, [R9+URZ+0x36820], R6 ;  /* 0x03682006090075a7 */ /* 0x000e62000802017f */
[----:B----4-:R-:W-:Y:S01]  /*c730*/  ISETP.GE.AND P2, PT, R7, 0x71, PT ;  /* 0x000000710700780c */ /* 0x010fe20003f46270 */
[----:B-12---:R-:W-:-:S12]  /*c740*/  @!P1 BRA `(.L_x_46) ;  /* 0x0000002000d49947 */ /* 0x006fd80003800000 */
.L_x_97:
[----:B------:R-:W-:Y:S05]  /*c750*/  BSYNC B0 ;  /* 0x0000000000007941 */ /* 0x000fea0003800000 */
.L_x_45:
[----:B------:R-:W-:Y:S05]  /*c760*/  @!P2 BRA `(.L_x_47) ;  /* 0x000000180008a947 */ /* 0x000fea0003800000 */
[----:B------:R-:W2:Y:S01]  /*c770*/  LDL R8, [R1+0xc] ;  /* 0x00000c0001087983 */ /* 0x000ea20000100800 */
[----:B-1----:R-:W-:Y:S02]  /*c780*/  IMAD.MOV.U32 R7, RZ, RZ, 0x1 ;  /* 0x00000001ff077424 */ /* 0x002fe400078e00ff */
[----:B--2---:R-:W-:-:S05]  /*c790*/  IMAD.MOV R12, RZ, RZ, -R8 ;  /* 0x000000ffff0c7224 */ /* 0x004fca00078e0a08 */
[----:B------:R-:W-:-:S04]  /*c7a0*/  VIADDMNMX R12, R12, R7, 0xffffffff, !PT ;  /* 0xffffffff0c0c7446 */ /* 0x000fc80007800107 */
[----:B------:R-:W-:-:S04]  /*c7b0*/  IADD3 R6, R8, R12, RZ ;  /* 0x0000000c08067210 */ /* 0x000fc80007ffe0ff */
[----:B------:R-:W-:-:S04]  /*c7c0*/  LOP3.LUT R6, R6, 0x1, RZ, 0xc0, !PT ;  /* 0x0000000106067812 */ /* 0x000fc800078ec0ff */
[----:B------:R-:W-:Y:S01]  /*c7d0*/  ISETP.NE.U32.AND P1, PT, R6, 0x1, PT ;  /* 0x000000010600780c */ /* 0x000fe20003f25070 */
[----:B------:R-:W-:-:S12]  /*c7e0*/  VIADD R6, R8, 0xfffffffe ;  /* 0xfffffffe08067836 */ /* 0x000fd80000000000 */
[----:B------:R-:W-:Y:S05]  /*c7f0*/  @P1 BRA `(.L_x_48) ;  /* 0x0000000400fc1947 */ /* 0x000fea0003800000 */
[----:B------:R-:W-:Y:S01]  /*c800*/  VIADD R7, R16, 0x1 ;  /* 0x0000000110077836 */ /* 0x000fe20000000000 */
[----:B------:R-:W-:Y:S04]  /*c810*/  BSSY B0, `(.L_x_49) ;  /* 0x0000079000007945 */ /* 0x000fe80003800000 */
[----:B------:R-:W-:-:S04]  /*c820*/  ISETP.NE.AND P1, PT, R7, 0x2, PT ;  /* 0x000000020700780c */ /* 0x000fc80003f25270 */
[----:B------:R-:W-:Y:S02]  /*c830*/  SEL R13, RZ, 0x1, P1 ;  /* 0x00000001ff0d7807 */ /* 0x000fe40000800000 */
[----:B------:R-:W-:Y:S02]  /*c840*/  SEL R7, R7, RZ, P1 ;  /* 0x000000ff07077207 */ /* 0x000fe40000800000 */
[----:B------:R-:W-:Y:S01]  /*c850*/  LOP3.LUT R13, R17, R13, RZ, 0x3c, !PT ;  /* 0x0000000d110d7212 */ /* 0x000fe200078e3cff */
[----:B------:R-:W-:Y:S06]  /*c860*/  @!P6 BRA `(.L_x_50) ;  /* 0x0000000400cce947 */ /* 0x000fec0003800000 */
[----:B------:R-:W-:Y:S01]  /*c870*/  IMAD.MOV.U32 R8, RZ, RZ, R5 ;  /* 0x000000ffff087224 */ /* 0x000fe200078e0005 */
[----:B------:R-:W-:Y:S06]  /*c880*/  @!P0 BRA `(.L_x_51) ;  /* 0x0000000000488947 */ /* 0x000fec0003800000 */
[----:B------:R-:W1:Y:S01]  /*c890*/  LDC R15, c[0x0][0x41c] ;  /* 0x00010700ff0f7b82 */ /* 0x000e620000000800 */
[----:B------:R-:W-:Y:S01]  /*c8a0*/  ULDC.64 UR4, c[0x0][0x408] ;  /* 0x0001020000047ab9 */ /* 0x000fe20000000a00 */
[----:B------:R-:W-:Y:S01]  /*c8b0*/  ULDC.64 UR6, c[0x0][0x208] ;  /* 0x0000820000067ab9 */ /* 0x000fe20000000a00 */
[----:B-1----:R-:W-:-:S13]  /*c8c0*/  ISETP.NE.AND P1, PT, R15, 0x1, PT ;  /* 0x000000010f00780c */ /* 0x002fda0003f25270 */
[----:B------:R-:W1:Y:S02]  /*c8d0*/  @P1 LDC.64 R8, c[0x0][0x420] ;  /* 0x00010800ff081b82 */ /* 0x000e640000000a00 */
[----:B-1----:R-:W-:-:S04]  /*c8e0*/  @P1 IMAD.HI.U32 R14, R6, R8, RZ ;  /* 0x00000008060e1227 */ /* 0x002fc800078e00ff */
[----:B------:R-:W-:Y:S01]  /*c8f0*/  IMAD.MOV.U32 R8, RZ, RZ, R6 ;  /* 0x000000ffff087224 */ /* 0x000fe200078e0006 */
[----:B------:R-:W-:Y:S01]  /*c900*/  @P1 SHF.R.U32.HI R8, RZ, R9, R14 ;  /* 0x00000009ff081219 */ /* 0x000fe2000001160e */
[----:B------:R-:W-:-:S03]  /*c910*/  IMAD R14, R11, UR4, RZ ;  /* 0x000000040b0e7c24 */ /* 0x000fc6000f8e02ff */
[----:B------:R-:W-:Y:S01]  /*c920*/  IADD3 R9, -R8, RZ, RZ ;  /* 0x000000ff08097210 */ /* 0x000fe20007ffe1ff */
[----:B------:R-:W-:-:S04]  /*c930*/  IMAD R14, R0, UR5, R14 ;  /* 0x00000005000e7c24 */ /* 0x000fc8000f8e020e */
[----:B------:R-:W-:Y:S01]  /*c940*/  IMAD R6, R15, R9, R6 ;  /* 0x000000090f067224 */ /* 0x000fe200078e0206 */
[----:B------:R-:W-:-:S03]  /*c950*/  SHF.R.S32.HI R9, RZ, 0x1f, R8 ;  /* 0x0000001fff097819 */ /* 0x000fc60000011408 */
[----:B------:R-:W-:-:S04]  /*c960*/  IMAD.WIDE.U32 R8, R0, UR4, R8 ;  /* 0x0000000400087c25 */ /* 0x000fc8000f8e0008 */
[----:B------:R-:W-:Y:S01]  /*c970*/  IMAD.IADD R9, R14, 0x1, R9 ;  /* 0x000000010e097824 */ /* 0x000fe200078e0209 */
[----:B------:R-:W-:-:S04]  /*c980*/  LEA R2, P1, R8, R2, 0x2 ;  /* 0x0000000208027211 */ /* 0x000fc800078210ff */
[----:B------:R-:W-:-:S05]  /*c990*/  LEA.HI.X R3, R8, R3, R9, 0x2, P1 ;  /* 0x0000000308037211 */ /* 0x000fca00008f1409 */
[----:B------:R1:W5:Y:S04]  /*c9a0*/  LDG.E R8, desc[UR6][R2.64] ;  /* 0x0000000602087981 */ /* 0x000368000c1e1900 */
.L_x_51:
[----:B-1----:R-:W1:Y:S01]  /*c9b0*/  S2R R3, SR_CgaCtaId ;  /* 0x0000000000037919 */ /* 0x002e620000008800 */
[----:B------:R-:W-:-:S04]  /*c9c0*/  MOV R2, 0x400 ;  /* 0x0000040000027802 */ /* 0x000fc80000000f00 */
[----:B-1----:R-:W-:Y:S02]  /*c9d0*/  LEA R2, R3, R2, 0x18 ;  /* 0x0000000203027211 */ /* 0x002fe400078ec0ff */
[----:B------:R-:W-:-:S03]  /*c9e0*/  SHF.L.U32 R3, R13, 0x1f, RZ ;  /* 0x0000001f0d037819 */ /* 0x000fc600000006ff */
[----:B------:R-:W-:-:S04]  /*c9f0*/  IMAD R2, R7, 0x8, R2 ;  /* 0x0000000807027824 */ /* 0x000fc800078e0202 */
[----:B------:R-:W1:Y:S02]  /*ca00*/  SYNCS.PHASECHK.TRANS64.TRYWAIT P1, [R2+URZ+0x36840], R3 ;  /* 0x03684003020075a7 */ /* 0x000e64000802017f */
[----:B-1----:R-:W-:Y:S05]  /*ca10*/  @!P1 BRA `(.L_x_52) ;  /* 0x0000002000409947 */ /* 0x002fea0003800000 */
.L_x_98:
[----:B------:R-:W2:Y:S02]  /*ca20*/  S2R R9, SR_TID.X ;  /* 0x0000000000097919 */ /* 0x000ea40000002100 */
[----:B--2---:R-:W-:-:S04]  /*ca30*/  LOP3.LUT R9, R9, 0x7f, RZ, 0xc0, !PT ;  /* 0x0000007f09097812 */ /* 0x004fc800078ec0ff */
[----:B------:R-:W-:-:S13]  /*ca40*/  ISETP.NE.AND P2, PT, R9, RZ, PT ;  /* 0x000000ff0900720c */ /* 0x000fda0003f45270 */
[----:B------:R-:W-:Y:S05]  /*ca50*/  @P2 BRA `(.L_x_53) ;  /* 0x00000000001c2947 */ /* 0x000fea0003800000 */
[----:B------:R-:W2:Y:S01]  /*ca60*/  S2R R9, SR_TID.X ;  /* 0x0000000000097919 */ /* 0x000ea20000002100 */
[----:B-1----:R-:W-:-:S04]  /*ca70*/  IMAD.MOV.U32 R3, RZ, RZ, 0xa800 ;  /* 0x0000a800ff037424 */ /* 0x002fc800078e00ff */
[----:B------:R3:W-:Y:S01]  /*ca80*/  SYNCS.ARRIVE.TRANS64 RZ, [R2+URZ+0x36830], R3 ;  /* 0x0368300302ff79a7 */ /* 0x0007e2000800003f */
[----:B--2---:R-:W-:-:S04]  /*ca90*/  LOP3.LUT R9, R9, 0x1f, RZ, 0xc0, !PT ;  /* 0x0000001f09097812 */ /* 0x004fc800078ec0ff */
[----:B------:R-:W-:-:S13]  /*caa0*/  ISETP.NE.AND P1, PT, R9, RZ, PT ;  /* 0x000000ff0900720c */ /* 0x000fda0003f25270 */
[----:B---3--:R-:W-:Y:S05]  /*cab0*/  @!P1 BRA `(.L_x_53) ;  /* 0x0000000000049947 */ /* 0x008fea0003800000 */
[----:B------:R-:W-:Y:S01]  /*cac0*/  BPT.TRAP 0x1 ;  /* 0x000000040000795c */ /* 0x000fe20000300000 */
.L_x_53:
[----:B------:R-:W2:Y:S01]  /*cad0*/  S2R R14, SR_CgaCtaId ;  /* 0x00000000000e7919 */ /* 0x000ea20000008800 */
[----:B------:R-:W-:Y:S01]  /*cae0*/  MOV R9, 0x400 ;  /* 0x0000040000097802 */ /* 0x000fe20000000f00 */
        /* <DEDUP_REMOVED lines=9> */
[----:B------:R-:W-:Y:S01]  /*cb80*/  UMOV UR16, 0x40 ;  /* 0x0000004000107882 */ /* 0x000fe20000000000 */
[----:B------:R-:W-:Y:S01]  /*cb90*/  UMOV UR17, 0x80 ;  /* 0x0000008000117882 */ /* 0x000fe20000000000 */
[----:B-1----:R-:W-:-:S03]  /*cba0*/  SHF.L.U32 R3, R17, 0x1f, RZ ;  /* 0x0000001f11037819 */ /* 0x002fc600000006ff */
[----:B------:R-:W-:Y:S02]  /*cbb0*/  UIADD3 UR9, UR9, 0x36830, URZ ;  /* 0x0003683009097890 */ /* 0x000fe4000fffe03f */
[----:B------:R-:W-:Y:S01]  /*cbc0*/  UIMAD UR11, UR11, 0x70, URZ ;  /* 0x000000700b0b78a4 */ /* 0x000fe2000f8e023f */
[----:B--2---:R-:W-:-:S05]  /*cbd0*/  LEA R9, R14, R9, 0x18 ;  /* 0x000000090e097211 */ /* 0x004fca00078ec0ff */
[----:B------:R-:W-:-:S05]  /*cbe0*/  IMAD R2, R7, 0xa800, R9 ;  /* 0x0000a80007027824 */ /* 0x000fca00078e0209 */
[----:B------:R-:W-:Y:S01]  /*cbf0*/  R2UR UR14, R2 ;  /* 0x00000000020e72ca */ /* 0x000fe200000e0000 */
[----:B------:R-:W-:-:S05]  /*cc00*/  VIADD R2, R9, 0x36800 ;  /* 0x0003680009027836 */ /* 0x000fca0000000000 */
[----:B------:R-:W-:-:S07]  /*cc10*/  LEA R2, R16, R2, 0x3 ;  /* 0x0000000210027211 */ /* 0x000fce00078e18ff */
[----:B------:R-:W-:Y:S02]  /*cc20*/  UIADD3 UR8, UR14, 0x21400, URZ ;  /* 0x000214000e087890 */ /* 0x000fe4000fffe03f */
[----:B------:R-:W-:Y:S02]  /*cc30*/  UIADD3 UR15, UR14, 0x24c00, URZ ;  /* 0x00024c000e0f7890 */ /* 0x000fe4000fffe03f */
[----:B------:R-:W-:-:S05]  /*cc40*/  UIADD3 UR14, UR14, 0x28400, URZ ;  /* 0x000284000e0e7890 */ /* 0x000fca000fffe03f */
[----:B------:R1:W-:Y:S02]  /*cc50*/  UTMALDG.4D [UR8], [UR4], desc[UR6] ;  /* 0x00000608040075b4 */ /* 0x0003e40008019000 */
[----:B-1----:R-:W-:Y:S01]  /*cc60*/  UMOV UR8, UR15 ;  /* 0x0000000f00087c82 */ /* 0x002fe20008000000 */
[----:B------:R-:W-:Y:S02]  /*cc70*/  UMOV UR10, UR16 ;  /* 0x00000010000a7c82 */ /* 0x000fe40008000000 */
[----:B------:R1:W-:Y:S02]  /*cc80*/  UTMALDG.4D [UR8], [UR4], desc[UR6] ;  /* 0x00000608040075b4 */ /* 0x0003e40008019000 */
[----:B-1----:R-:W-:Y:S01]  /*cc90*/  UMOV UR8, UR14 ;  /* 0x0000000e00087c82 */ /* 0x002fe20008000000 */
[----:B------:R-:W-:Y:S02]  /*cca0*/  UMOV UR10, UR17 ;  /* 0x00000011000a7c82 */ /* 0x000fe40008000000 */
[----:B------:R1:W-:Y:S01]  /*ccb0*/  UTMALDG.4D [UR8], [UR4], desc[UR6] ;  /* 0x00000608040075b4 */ /* 0x0003e20008019000 */
[----:B------:R-:W2:Y:S02]  /*ccc0*/  SYNCS.PHASECHK.TRANS64.TRYWAIT P1, [R2+URZ+0x60], R3 ;  /* 0x00006003020075a7 */ /* 0x000ea4000802017f */
[----:B-12---:R-:W-:Y:S05]  /*ccd0*/  @!P1 BRA `(.L_x_54) ;  /* 0x0000001c00a49947 */ /* 0x006fea0003800000 */
.L_x_99:
[----:B------:R-:W-:Y:S05]  /*cce0*/  @P2 BRA `(.L_x_55) ;  /* 0x00000000002c2947 */ /* 0x000fea0003800000 */
[----:B------:R-:W2:Y:S01]  /*ccf0*/  S2R R9, SR_TID.X ;  /* 0x0000000000097919 */ /* 0x000ea20000002100 */
[----:B------:R-:W-:Y:S01]  /*cd00*/  MOV R14, 0x400 ;  /* 0x00000400000e7802 */ /* 0x000fe20000000f00 */
[----:B-1----:R-:W-:Y:S01]  /*cd10*/  IMAD.MOV.U32 R3, RZ, RZ, 0xa800 ;  /* 0x0000a800ff037424 */ /* 0x002fe200078e00ff */
[----:B------:R-:W1:Y:S01]  /*cd20*/  S2R R15, SR_CgaCtaId ;  /* 0x00000000000f7919 */ /* 0x000e620000008800 */
[----:B--2---:R-:W-:-:S04]  /*cd30*/  LOP3.LUT R9, R9, 0x1f, RZ, 0xc0, !PT ;  /* 0x0000001f09097812 */ /* 0x004fc800078ec0ff */
[----:B------:R-:W-:Y:S02]  /*cd40*/  ISETP.NE.AND P1, PT, R9, RZ, PT ;  /* 0x000000ff0900720c */ /* 0x000fe40003f25270 */
[----:B-1----:R-:W-:-:S05]  /*cd50*/  LEA R14, R15, R14, 0x18 ;  /* 0x0000000e0f0e7211 */ /* 0x002fca00078ec0ff */
[----:B------:R-:W-:-:S04]  /*cd60*/  IMAD R2, R16, 0x8, R14 ;  /* 0x0000000810027824 */ /* 0x000fc800078e020e */
[----:B------:R2:W-:Y:S02]  /*cd70*/  SYNCS.ARRIVE.TRANS64 RZ, [R2+URZ+0x36850], R3 ;  /* 0x0368500302ff79a7 */ /* 0x0005e4000800003f */
[----:B------:R-:W-:Y:S05]  /*cd80*/  @!P1 BRA `(.L_x_55) ;  /* 0x0000000000049947 */ /* 0x000fea0003800000 */
[----:B------:R-:W-:Y:S01]  /*cd90*/  BPT.TRAP 0x1 ;  /* 0x000000040000795c */ /* 0x000fe20000300000 */
.L_x_55:
[----:B------:R-:W3:Y:S01]  /*cda0*/  S2R R9, SR_CgaCtaId ;  /* 0x0000000000097919 */ /* 0x000ee20000008800 */
[----:B-12---:R-:W-:Y:S01]  /*cdb0*/  MOV R3, 0x400 ;  /* 0x0000040000037802 */ /* 0x006fe20000000f00 */
[----:B------:R-:W-:Y:S01]  /*cdc0*/  UIADD3 UR4, UP0, UR36, 0x470, URZ ;  /* 0x0000047024047890 */ /* 0x000fe2000ff1e03f */
[----:B------:R-:W-:Y:S01]  /*cdd0*/  R2UR UR11, R18 ;  /* 0x00000000120b72ca */ /* 0x000fe200000e0000 */
[----:B------:R-:W-:Y:S01]  /*cde0*/  UMOV UR10, URZ ;  /* 0x0000003f000a7c82 */ /* 0x000fe20008000000 */
[----:B------:R-:W-:Y:S01]  /*cdf0*/  R2UR UR13, R5 ;  /* 0x00000000050d72ca */ /* 0x000fe200000e0000 */
[----:B------:R-:W-:Y:S01]  /*ce00*/  UIADD3.X UR5, URZ, UR37, URZ, UP0, !UPT ;  /* 0x000000253f057290 */ /* 0x000fe200087fe43f */
[----:B------:R-:W-:Y:S01]  /*ce10*/  R2UR UR12, R4 ;  /* 0x00000000040c72ca */ /* 0x000fe200000e0000 */
[----:B------:R-:W-:Y:S01]  /*ce20*/  UMOV UR6, 0x0 ;  /* 0x0000000000067882 */ /* 0x000fe20000000000 */
[----:B------:R-:W-:Y:S01]  /*ce30*/  UMOV UR7, 0x14f00000 ;  /* 0x14f0000000077882 */ /* 0x000fe20000000000 */
[----:B------:R-:W-:Y:S01]  /*ce40*/  UMOV UR16, 0x40 ;  /* 0x0000004000107882 */ /* 0x000fe20000000000 */
[----:B------:R-:W-:Y:S01]  /*ce50*/  IMAD.MOV.U32 R5, RZ, RZ, R8 ;  /* 0x000000ffff057224 */ /* 0x000fe200078e0008 */
[----:B------:R-:W-:-:S04]  /*ce60*/  MOV R18, R6 ;  /* 0x0000000600127202 */ /* 0x000fc80000000f00 */
[----:B------:R-:W-:Y:S01]  /*ce70*/  UIMAD UR11, UR11, 0x70, URZ ;  /* 0x000000700b0b78a4 */ /* 0x000fe2000f8e023f */
[----:B---3--:R-:W-:-:S05]  /*ce80*/  LEA R3, R9, R3, 0x18 ;  /* 0x0000000309037211 */ /* 0x008fca00078ec0ff */
[----:B------:R-:W-:-:S05]  /*ce90*/  IMAD R2, R16, 0x8, R3 ;  /* 0x0000000810027824 */ /* 0x000fca00078e0203 */
[----:B------:R-:W-:Y:S01]  /*cea0*/  R2UR UR9, R2 ;  /* 0x00000000020972ca */ /* 0x000fe200000e0000 */
[----:B------:R-:W-:-:S05]  /*ceb0*/  IMAD R2, R16, 0xa800, R3 ;  /* 0x0000a80010027824 */ /* 0x000fca00078e0203 */
[----:B------:R-:W-:-:S07]  /*cec0*/  R2UR UR15, R2 ;  /* 0x00000000020f72ca */ /* 0x000fce00000e0000 */
[----:B------:R-:W-:-:S06]  /*ced0*/  UIADD3 UR9, UR9, 0x36850, URZ ;  /* 0x0003685009097890 */ /* 0x000fcc000fffe03f */
[----:B------:R-:W-:Y:S02]  /*cee0*/  UIADD3 UR8, UR15, 0x400, URZ ;  /* 0x000004000f087890 */ /* 0x000fe4000fffe03f */
[----:B------:R-:W-:Y:S02]  /*cef0*/  UIADD3 UR14, UR15, 0x3c00, URZ ;  /* 0x00003c000f0e7890 */ /* 0x000fe4000fffe03f */
[----:B------:R-:W-:-:S05]  /*cf00*/  UIADD3 UR15, UR15, 0x7400, URZ ;  /* 0x000074000f0f7890 */ /* 0x000fca000fffe03f */
[----:B------:R1:W-:Y:S02]  /*cf10*/  UTMALDG.4D [UR8], [UR4], desc[UR6] ;  /* 0x00000608040075b4 */ /* 0x0003e40008019000 */
[----:B-1----:R-:W-:Y:S01]  /*cf20*/  UMOV UR8, UR14 ;  /* 0x0000000e00087c82 */ /* 0x002fe20008000000 */
[----:B------:R-:W-:Y:S01]  /*cf30*/  UMOV UR10, UR16 ;  /* 0x00000010000a7c82 */ /* 0x000fe20008000000 */
[----:B------:R-:W-:Y:S01]  /*cf40*/  UMOV UR14, 0x80 ;  /* 0x00000080000e7882 */ /* 0x000fe20000000000 */
[----:B------:R1:W-:Y:S02]  /*cf50*/  UTMALDG.4D [UR8], [UR4], desc[UR6] ;  /* 0x00000608040075b4 */ /* 0x0003e40008019000 */
[----:B-1----:R-:W-:Y:S01]  /*cf60*/  UMOV UR8, UR15 ;  /* 0x0000000f00087c82 */ /* 0x002fe20008000000 */
[----:B------:R-:W-:Y:S02]  /*cf70*/  UMOV UR10, UR14 ;  /* 0x0000000e000a7c82 */ /* 0x000fe40008000000 */
[----:B------:R1:W-:Y:S02]  /*cf80*/  UTMALDG.4D [UR8], [UR4], desc[UR6] ;  /* 0x00000608040075b4 */ /* 0x0003e40008019000 */
[----:B-1----:R-:W-:Y:S01]  /*cf90*/  NOP ;  /* 0x0000000000007918 */ /* 0x002fe20000000000 */
.L_x_50:
[----:B------:R-:W-:Y:S05]  /*cfa0*/  BSYNC B0 ;  /* 0x0000000000007941 */ /* 0x000fea0003800000 */
.L_x_49:
[----:B------:R-:W2:Y:S01]  /*cfb0*/  LDL.LU R2, [R1+0xc] ;  /* 0x00000c0001027983 */ /* 0x000ea20000300800 */
[----:B------:R-:W-:Y:S02]  /*cfc0*/  IMAD.MOV.U32 R16, RZ, RZ, R7 ;  /* 0x000000ffff107224 */ /* 0x000fe400078e0007 */
[----:B------:R-:W-:Y:S02]  /*cfd0*/  IMAD.MOV.U32 R17, RZ, RZ, R13 ;  /* 0x000000ffff117224 */ /* 0x000fe400078e000d */
[----:B--2---:R-:W-:-:S07]  /*cfe0*/  VIADD R6, R2, 0xfffffffd ;  /* 0xfffffffd02067836 */ /* 0x004fce0000000000 */
.L_x_48:
[----:B------:R-:W-:Y:S01]  /*cff0*/  IMAD.MOV R3, RZ, RZ, -R12 ;  /* 0x000000ffff037224 */ /* 0x000fe200078e0a0c */
[----:B------:R-:W-:Y:S04]  /*d000*/  BSSY B0, `(.L_x_47) ;  /* 0x00000f8000007945 */ /* 0x000fe80003800000 */
[----:B------:R-:W-:-:S13]  /*d010*/  ISETP.NE.AND P1, PT, R10, R3, PT ;  /* 0x000000030a00720c */ /* 0x000fda0003f25270 */
[----:B------:R-:W-:Y:S05]  /*d020*/  @!P1 BRA `(.L_x_56) ;  /* 0x0000000c00d49947 */ /* 0x000fea0003800000 */
[----:B------:R-:W-:-:S07]  /*d030*/  MOV R8, R5 ;  /* 0x0000000500087202 */ /* 0x000fce0000000f00 */
.L_x_71:
        /* <DEDUP_REMOVED lines=12> */
[----:B------:R-:W-:-:S04]  /*d100*/  IMAD R13, R11, UR4, RZ ;  /* 0x000000040b0d7c24 */ /* 0x000fc8000f8e02ff */
[----:B------:R-:W-:Y:S01]  /*d110*/  IMAD R13, R0, UR5, R13 ;  /* 0x00000005000d7c24 */ /* 0x000fe2000f8e020d */
[----:B-1----:R-:W-:-:S13]  /*d120*/  ISETP.NE.AND P1, PT, R9, 0x1, PT ;  /* 0x000000010900780c */ /* 0x002fda0003f25270 */
[----:B------:R-:W1:Y:S02]  /*d130*/  @P1 LDC.64 R2, c[0x0][0x420] ;  /* 0x00010800ff021b82 */ /* 0x000e640000000a00 */
[----:B-1----:R-:W-:-:S04]  /*d140*/  @P1 IMAD.HI.U32 R8, R6, R2, RZ ;  /* 0x0000000206081227 */ /* 0x002fc800078e00ff */
[----:B------:R-:W-:Y:S01]  /*d150*/  IMAD.MOV.U32 R2, RZ, RZ, R6 ;  /* 0x000000ffff027224 */ /* 0x000fe200078e0006 */
[----:B------:R-:W-:-:S04]  /*d160*/  @P1 SHF.R.U32.HI R2, RZ, R3, R8 ;  /* 0x00000003ff021219 */ /* 0x000fc80000011608 */
[--C-:B------:R-:W-:Y:S01]  /*d170*/  SHF.R.S32.HI R3, RZ, 0x1f, R2.reuse ;  /* 0x0000001fff037819 */ /* 0x100fe20000011402 */
[----:B------:R-:W-:-:S04]  /*d180*/  IMAD.MOV R12, RZ, RZ, -R2 ;  /* 0x000000ffff0c7224 */ /* 0x000fc800078e0a02 */
[----:B------:R-:W-:Y:S02]  /*d190*/  IMAD R12, R9, R12, R6 ;  /* 0x0000000c090c7224 */ /* 0x000fe400078e0206 */
[----:B------:R-:W1:Y:S01]  /*d1a0*/  LDC.64 R8, c[0x0][0x3f8] ;  /* 0x0000fe00ff087b82 */ /* 0x000e620000000a00 */
[----:B------:R-:W-:-:S05]  /*d1b0*/  IMAD.WIDE.U32 R2, R0, UR4, R2 ;  /* 0x0000000400027c25 */ /* 0x000fca000f8e0002 */
[----:B------:R-:W-:Y:S02]  /*d1c0*/  IADD3 R13, R13, R3, RZ ;  /* 0x000000030d0d7210 */ /* 0x000fe40007ffe0ff */
[----:B-1----:R-:W-:-:S04]  /*d1d0*/  LEA R8, P1, R2, R8, 0x2 ;  /* 0x0000000802087211 */ /* 0x002fc800078210ff */
[----:B------:R-:W-:-:S05]  /*d1e0*/  LEA.HI.X R9, R2, R9, R13, 0x2, P1 ;  /* 0x0000000902097211 */ /* 0x000fca00008f140d */
[----:B------:R1:W5:Y:S04]  /*d1f0*/  LDG.E R8, desc[UR6][R8.64] ;  /* 0x0000000608087981 */ /* 0x000368000c1e1900 */
.L_x_59:
[----:B------:R-:W2:Y:S01]  /*d200*/  S2R R3, SR_CgaCtaId ;  /* 0x0000000000037919 */ /* 0x000ea20000008800 */
[----:B------:R-:W-:-:S04]  /*d210*/  MOV R2, 0x400 ;  /* 0x0000040000027802 */ /* 0x000fc80000000f00 */
[----:B--2---:R-:W-:Y:S02]  /*d220*/  LEA R2, R3, R2, 0x18 ;  /* 0x0000000203027211 */ /* 0x004fe400078ec0ff */
[----:B------:R-:W-:-:S03]  /*d230*/  SHF.L.U32 R3, R10, 0x1f, RZ ;  /* 0x0000001f0a037819 */ /* 0x000fc600000006ff */
[----:B------:R-:W-:-:S04]  /*d240*/  IMAD R2, R7, 0x8, R2 ;  /* 0x0000000807027824 */ /* 0x000fc800078e0202 */
[----:B------:R-:W2:Y:S02]  /*d250*/  SYNCS.PHASECHK.TRANS64.TRYWAIT P1, [R2+URZ+0x36840], R3 ;  /* 0x03684003020075a7 */ /* 0x000ea4000802017f */
[----:B--2---:R-:W-:Y:S05]  /*d260*/  @!P1 BRA `(.L_x_60) ;  /* 0x0000001800549947 */ /* 0x004fea0003800000 */
.L_x_100:
[----:B-1----:R-:W1:Y:S02]  /*d270*/  S2R R9, SR_TID.X ;  /* 0x0000000000097919 */ /* 0x002e640000002100 */
[----:B-1----:R-:W-:-:S04]  /*d280*/  LOP3.LUT R9, R9, 0x7f, RZ, 0xc0, !PT ;  /* 0x0000007f09097812 */ /* 0x002fc800078ec0ff */
[----:B------:R-:W-:-:S13]  /*d290*/  ISETP.NE.AND P2, PT, R9, RZ, PT ;  /* 0x000000ff0900720c */ /* 0x000fda0003f45270 */
[----:B------:R-:W-:Y:S05]  /*d2a0*/  @P2 BRA `(.L_x_61) ;  /* 0x00000000001c2947 */ /* 0x000fea0003800000 */
[----:B------:R-:W1:Y:S01]  /*d2b0*/  S2R R9, SR_TID.X ;  /* 0x0000000000097919 */ /* 0x000e620000002100 */
[----:B--2---:R-:W-:-:S04]  /*d2c0*/  IMAD.MOV.U32 R3, RZ, RZ, 0xa800 ;  /* 0x0000a800ff037424 */ /* 0x004fc800078e00ff */
[----:B------:R3:W-:Y:S01]  /*d2d0*/  SYNCS.ARRIVE.TRANS64 RZ, [R2+URZ+0x36830], R3 ;  /* 0x0368300302ff79a7 */ /* 0x0007e2000800003f */
[----:B-1----:R-:W-:-:S04]  /*d2e0*/  LOP3.LUT R9, R9, 0x1f, RZ, 0xc0, !PT ;  /* 0x0000001f09097812 */ /* 0x002fc800078ec0ff */
[----:B------:R-:W-:-:S13]  /*d2f0*/  ISETP.NE.AND P1, PT, R9, RZ, PT ;  /* 0x000000ff0900720c */ /* 0x000fda0003f25270 */
[----:B---3--:R-:W-:Y:S05]  /*d300*/  @!P1 BRA `(.L_x_61) ;  /* 0x0000000000049947 */ /* 0x008fea0003800000 */
[----:B------:R-:W-:Y:S01]  /*d310*/  BPT.TRAP 0x1 ;  /* 0x000000040000795c */ /* 0x000fe20000300000 */
.L_x_61:
[----:B------:R-:W1:Y:S01]  /*d320*/  S2R R9, SR_CgaCtaId ;  /* 0x0000000000097919 */ /* 0x000e620000008800 */
        /* <DEDUP_REMOVED lines=12> */
[----:B------:R-:W-:-:S03]  /*d3f0*/  SHF.L.U32 R17, R17, 0x1f, RZ ;  /* 0x0000001f11117819 */ /* 0x000fc600000006ff */
[----:B------:R-:W-:Y:S02]  /*d400*/  UIADD3 UR9, UR9, 0x36830, URZ ;  /* 0x0003683009097890 */ /* 0x000fe4000fffe03f */
[----:B------:R-:W-:Y:S01]  /*d410*/  UIMAD UR11, UR11, 0x70, URZ ;  /* 0x000000700b0b78a4 */ /* 0x000fe2000f8e023f */
[----:B-1----:R-:W-:-:S05]  /*d420*/  LEA R3, R9, R3, 0x18 ;  /* 0x0000000309037211 */ /* 0x002fca00078ec0ff */
[----:B------:R-:W-:Y:S02]  /*d430*/  IMAD R2, R7, 0xa800, R3 ;  /* 0x0000a80007027824 */ /* 0x000fe400078e0203 */
[----:B------:R-:W-:-:S03]  /*d440*/  VIADD R3, R3, 0x36800 ;  /* 0x0003680003037836 */ /* 0x000fc60000000000 */
[----:B------:R-:W-:Y:S01]  /*d450*/  R2UR UR14, R2 ;  /* 0x00000000020e72ca */ /* 0x000fe200000e0000 */
[----:B------:R-:W-:-:S12]  /*d460*/  IMAD R2, R16, 0x8, R3 ;  /* 0x0000000810027824 */ /* 0x000fd800078e0203 */
        /* <DEDUP_REMOVED lines=12> */
.L_x_101:
[----:B------:R-:W-:Y:S05]  /*d530*/  @P2 BRA `(.L_x_63) ;  /* 0x00000000001c2947 */ /* 0x000fea0003800000 */
[----:B------:R-:W2:Y:S01]  /*d540*/  S2R R9, SR_TID.X ;  /* 0x0000000000097919 */ /* 0x000ea20000002100 */
[----:B------:R-:W-:-:S04]  /*d550*/  MOV R3, 0xa800 ;  /* 0x0000a80000037802 */ /* 0x000fc80000000f00 */
[----:B------:R3:W-:Y:S01]  /*d560*/  SYNCS.ARRIVE.TRANS64 RZ, [R2+URZ+0x50], R3 ;  /* 0x0000500302ff79a7 */ /* 0x0007e2000800003f */
[----:B--2---:R-:W-:-:S04]  /*d570*/  LOP3.LUT R9, R9, 0x1f, RZ, 0xc0, !PT ;  /* 0x0000001f09097812 */ /* 0x004fc800078ec0ff */
[----:B------:R-:W-:-:S13]  /*d580*/  ISETP.NE.AND P1, PT, R9, RZ, PT ;  /* 0x000000ff0900720c */ /* 0x000fda0003f25270 */
[----:B---3--:R-:W-:Y:S05]  /*d590*/  @!P1 BRA `(.L_x_63) ;  /* 0x0000000000049947 */ /* 0x008fea0003800000 */
[----:B------:R-:W-:Y:S01]  /*d5a0*/  BPT.TRAP 0x1 ;  /* 0x000000040000795c */ /* 0x000fe20000300000 */
.L_x_63:
        /* <DEDUP_REMOVED lines=9> */
[----:B------:R-:W-:Y:S01]  /*d640*/  R2UR UR12, R4 ;  /* 0x00000000040c72ca */ /* 0x000fe200000e0000 */
[----:B------:R-:W-:Y:S01]  /*d650*/  UMOV UR7, 0x14f00000 ;  /* 0x14f0000000077882 */ /* 0x000fe20000000000 */
[----:B------:R-:W-:Y:S01]  /*d660*/  UMOV UR17, 0x40 ;  /* 0x0000004000117882 */ /* 0x000fe20000000000 */
[----:B------:R-:W-:-:S02]  /*d670*/  IMAD.MOV.U32 R18, RZ, RZ, R12 ;  /* 0x000000ffff127224 */ /* 0x000fc400078e000c */
[----:B------:R-:W-:Y:S02]  /*d680*/  IMAD.MOV.U32 R5, RZ, RZ, R8 ;  /* 0x000000ffff057224 */ /* 0x000fe400078e0008 */
[----:B------:R-:W-:Y:S02]  /*d690*/  UIMAD UR11, UR11, 0x70, URZ ;  /* 0x000000700b0b78a4 */ /* 0x000fe4000f8e023f */
[----:B------:R-:W-:Y:S01]  /*d6a0*/  UIADD3 UR9, UR9, 0x50, URZ ;  /* 0x0000005009097890 */ /* 0x000fe2000fffe03f */
[----:B--2---:R-:W-:-:S05]  /*d6b0*/  LEA R3, R9, R3, 0x18 ;  /* 0x0000000309037211 */ /* 0x004fca00078ec0ff */
        /* <DEDUP_REMOVED lines=15> */
.L_x_58:
[----:B------:R-:W-:Y:S05]  /*d7b0*/  BSYNC B1 ;  /* 0x0000000000017941 */ /* 0x000fea0003800000 */
.L_x_57:
[----:B------:R-:W-:Y:S01]  /*d7c0*/  VIADD R16, R7, 0x1 ;  /* 0x0000000107107836 */ /* 0x000fe20000000000 */
[----:B------:R-:W-:Y:S04]  /*d7d0*/  BSSY B1, `(.L_x_64) ;  /* 0x0000077000017945 */ /* 0x000fe80003800000 */
[----:B------:R-:W-:-:S04]  /*d7e0*/  ISETP.NE.AND P1, PT, R16, 0x2, PT ;  /* 0x000000021000780c */ /* 0x000fc80003f25270 */
[----:B-1----:R-:W-:Y:S02]  /*d7f0*/  SEL R17, RZ, 0x1, P1 ;  /* 0x00000001ff117807 */ /* 0x002fe40000800000 */
[----:B------:R-:W-:Y:S02]  /*d800*/  SEL R16, R16, RZ, P1 ;  /* 0x000000ff10107207 */ /* 0x000fe40000800000 */
[----:B------:R-:W-:Y:S01]  /*d810*/  LOP3.LUT R17, R10, R17, RZ, 0x3c, !PT ;  /* 0x000000110a117212 */ /* 0x000fe200078e3cff */
[----:B------:R-:W-:Y:S06]  /*d820*/  @!P6 BRA `(.L_x_65) ;  /* 0x0000000400c4e947 */ /* 0x000fec0003800000 */
[----:B------:R-:W-:Y:S01]  /*d830*/  VIADD R12, R6, 0xffffffff ;  /* 0xffffffff060c7836 */ /* 0x000fe20000000000 */
        /* <DEDUP_REMOVED lines=8> */
[----:B-1----:R-:W-:Y:S01]  /*d8c0*/  @P1 IMAD.HI.U32 R9, R12, R2, RZ ;  /* 0x000000020c091227 */ /* 0x002fe200078e00ff */
[----:B------:R-:W-:-:S04]  /*d8d0*/  MOV R2, R12 ;  /* 0x0000000c00027202 */ /* 0x000fc80000000f00 */
[----:B------:R-:W-:-:S05]  /*d8e0*/  @P1 SHF.R.U32.HI R2, RZ, R3, R9 ;  /* 0x00000003ff021219 */ /* 0x000fca0000011609 */
[----:B------:R-:W-:-:S04]  /*d8f0*/  IMAD.MOV R3, RZ, RZ, -R2 ;  /* 0x000000ffff037224 */ /* 0x000fc800078e0a02 */
[----:B------:R-:W-:Y:S01]  /*d900*/  IMAD R12, R8, R3, R12 ;  /* 0x00000003080c7224 */ /* 0x000fe200078e020c */
[--C-:B------:R-:W-:Y:S01]  /*d910*/  SHF.R.S32.HI R3, RZ, 0x1f, R2.reuse ;  /* 0x0000001fff037819 */ /* 0x100fe20000011402 */
[----:B------:R-:W1:Y:S02]  /*d920*/  LDC.64 R8, c[0x0][0x3f8] ;  /* 0x0000fe00ff087b82 */ /* 0x000e640000000a00 */
[----:B------:R-:W-:-:S04]  /*d930*/  IMAD.WIDE.U32 R2, R0, UR4, R2 ;  /* 0x0000000400027c25 */ /* 0x000fc8000f8e0002 */
[----:B------:R-:W-:Y:S01]  /*d940*/  IMAD.IADD R13, R13, 0x1, R3 ;  /* 0x000000010d0d7824 */ /* 0x000fe200078e0203 */
[----:B-1----:R-:W-:-:S04]  /*d950*/  LEA R8, P1, R2, R8, 0x2 ;  /* 0x0000000802087211 */ /* 0x002fc800078210ff */
[----:B------:R-:W-:-:S05]  /*d960*/  LEA.HI.X R9, R2, R9, R13, 0x2, P1 ;  /* 0x0000000902097211 */ /* 0x000fca00008f140d */
[----:B------:R1:W5:Y:S04]  /*d970*/  LDG.E R8, desc[UR6][R8.64] ;  /* 0x0000000608087981 */ /* 0x000368000c1e1900 */
.L_x_66:
[----:B------:R-:W2:Y:S01]  /*d980*/  S2R R3, SR_CgaCtaId ;  /* 0x0000000000037919 */ /* 0x000ea20000008800 */
[----:B------:R-:W-:-:S04]  /*d990*/  MOV R2, 0x400 ;  /* 0x0000040000027802 */ /* 0x000fc80000000f00 */
[----:B--2---:R-:W-:Y:S02]  /*d9a0*/  LEA R2, R3, R2, 0x18 ;  /* 0x0000000203027211 */ /* 0x004fe400078ec0ff */
[----:B------:R-:W-:-:S03]  /*d9b0*/  SHF.L.U32 R3, R17, 0x1f, RZ ;  /* 0x0000001f11037819 */ /* 0x000fc600000006ff */
[----:B------:R-:W-:-:S04]  /*d9c0*/  IMAD R2, R16, 0x8, R2 ;  /* 0x0000000810027824 */ /* 0x000fc800078e0202 */
[----:B------:R-:W2:Y:S02]  /*d9d0*/  SYNCS.PHASECHK.TRANS64.TRYWAIT P1, [R2+URZ+0x36840], R3 ;  /* 0x03684003020075a7 */ /* 0x000ea4000802017f */
[----:B--2---:R-:W-:Y:S05]  /*d9e0*/  @!P1 BRA `(.L_x_67) ;  /* 0x00000010009c9947 */ /* 0x004fea0003800000 */
.L_x_102:
        /* <DEDUP_REMOVED lines=11> */
.L_x_68:
[----:B------:R-:W1:Y:S01]  /*daa0*/  S2R R13, SR_CgaCtaId ;  /* 0x00000000000d7919 */ /* 0x000e620000008800 */
[----:B------:R-:W-:Y:S01]  /*dab0*/  MOV R9, 0x400 ;  /* 0x0000040000097802 */ /* 0x000fe20000000f00 */
[----:B------:R-:W-:Y:S01]  /*dac0*/  UIADD3 UR4, UP0, UR36, 0x370, URZ ;  /* 0x0000037024047890 */ /* 0x000fe2000ff1e03f */
[----:B------:R-:W-:Y:S01]  /*dad0*/  R2UR UR11, R12 ;  /* 0x000000000c0b72ca */ /* 0x000fe200000e0000 */
[----:B------:R-:W-:Y:S01]  /*dae0*/  UMOV UR10, URZ ;  /* 0x0000003f000a7c82 */ /* 0x000fe20008000000 */
[----:B------:R-:W-:Y:S01]  /*daf0*/  R2UR UR12, R4 ;  /* 0x00000000040c72ca */ /* 0x000fe200000e0000 */
[----:B------:R-:W-:Y:S01]  /*db00*/  UIADD3.X UR5, URZ, UR37, URZ, UP0, !UPT ;  /* 0x000000253f057290 */ /* 0x000fe200087fe43f */
[----:B-----5:R-:W-:Y:S01]  /*db10*/  R2UR UR13, R8 ;  /* 0x00000000080d72ca */ /* 0x020fe200000e0000 */
[----:B------:R-:W-:Y:S01]  /*db20*/  UMOV UR6, 0x0 ;  /* 0x0000000000067882 */ /* 0x000fe20000000000 */
[----:B------:R-:W-:Y:S01]  /*db30*/  UMOV UR7, 0x14f00000 ;  /* 0x14f0000000077882 */ /* 0x000fe20000000000 */
[----:B------:R-:W-:Y:S01]  /*db40*/  UMOV UR17, 0x40 ;  /* 0x0000004000117882 */ /* 0x000fe20000000000 */
[----:B------:R-:W-:-:S05]  /*db50*/  UMOV UR18, 0x80 ;  /* 0x0000008000127882 */ /* 0x000fca0000000000 */
[----:B------:R-:W-:Y:S01]  /*db60*/  UIMAD UR11, UR11, 0x70, URZ ;  /* 0x000000700b0b78a4 */ /* 0x000fe2000f8e023f */
[----:B-1----:R-:W-:-:S04]  /*db70*/  LEA R9, R13, R9, 0x18 ;  /* 0x000000090d097211 */ /* 0x002fc800078ec0ff */
[----:B--2---:R-:W-:-:S05]  /*db80*/  IADD3 R2, R9, 0x36800, RZ ;  /* 0x0003680009027810 */ /* 0x004fca0007ffe0ff */
[--C-:B------:R-:W-:Y:S02]  /*db90*/  IMAD R3, R16, 0x8, R2.reuse ;  /* 0x0000000810037824 */ /* 0x100fe400078e0202 */
[----:B------:R-:W-:-:S03]  /*dba0*/  IMAD R2, R7, 0x8, R2 ;  /* 0x0000000807027824 */ /* 0x000fc600078e0202 */
[----:B------:R-:W-:Y:S01]  /*dbb0*/  R2UR UR9, R3 ;  /* 0x00000000030972ca */ /* 0x000fe200000e0000 */
[----:B------:R-:W-:-:S05]  /*dbc0*/  IMAD R3, R16, 0xa800, R9 ;  /* 0x0000a80010037824 */ /* 0x000fca00078e0209 */
[----:B------:R-:W-:Y:S02]  /*dbd0*/  R2UR UR8, R3 ;  /* 0x00000000030872ca */ /* 0x000fe400000e0000 */
[----:B------:R-:W-:-:S05]  /*dbe0*/  SHF.L.U32 R3, R10, 0x1f, RZ ;  /* 0x0000001f0a037819 */ /* 0x000fca00000006ff */
[----:B------:R-:W-:-:S06]  /*dbf0*/  UIADD3 UR9, UR9, 0x30, URZ ;  /* 0x0000003009097890 */ /* 0x000fcc000fffe03f */
[----:B------:R-:W-:Y:S02]  /*dc00*/  UIADD3 UR14, UR8, 0x21400, URZ ;  /* 0x00021400080e7890 */ /* 0x000fe4000fffe03f */
[----:B------:R-:W-:Y:S02]  /*dc10*/  UIADD3 UR15, UR8, 0x24c00, URZ ;  /* 0x00024c00080f7890 */ /* 0x000fe4000fffe03f */
[----:B------:R-:W-:-:S03]  /*dc20*/  UIADD3 UR16, UR8, 0x28400, URZ ;  /* 0x0002840008107890 */ /* 0x000fc6000fffe03f */
[----:B------:R-:W-:Y:S02]  /*dc30*/  UMOV UR8, UR14 ;  /* 0x0000000e00087c82 */ /* 0x000fe40008000000 */
[----:B------:R1:W-:Y:S02]  /*dc40*/  UTMALDG.4D [UR8], [UR4], desc[UR6] ;  /* 0x00000608040075b4 */ /* 0x0003e40008019000 */
[----:B-1----:R-:W-:Y:S01]  /*dc50*/  UMOV UR8, UR15 ;  /* 0x0000000f00087c82 */ /* 0x002fe20008000000 */
[----:B------:R-:W-:Y:S02]  /*dc60*/  UMOV UR10, UR17 ;  /* 0x00000011000a7c82 */ /* 0x000fe40008000000 */
[----:B------:R1:W-:Y:S02]  /*dc70*/  UTMALDG.4D [UR8], [UR4], desc[UR6] ;  /* 0x00000608040075b4 */ /* 0x0003e40008019000 */
[----:B-1----:R-:W-:Y:S01]  /*dc80*/  UMOV UR8, UR16 ;  /* 0x0000001000087c82 */ /* 0x002fe20008000000 */
[----:B------:R-:W-:-:S02]  /*dc90*/  UMOV UR10, UR18 ;  /* 0x00000012000a7c82 */ /* 0x000fc40008000000 */
[----:B------:R1:W-:Y:S01]  /*dca0*/  UTMALDG.4D [UR8], [UR4], desc[UR6] ;  /* 0x00000608040075b4 */ /* 0x0003e20008019000 */
[----:B------:R-:W2:Y:S02]  /*dcb0*/  SYNCS.PHASECHK.TRANS64.TRYWAIT P1, [R2+URZ+0x60], R3 ;  /* 0x00006003020075a7 */ /* 0x000ea4000802017f */
[----:B-12---:R-:W-:Y:S05]  /*dcc0*/  @!P1 BRA `(.L_x_69) ;  /* 0x0000000c00f89947 */ /* 0x006fea0003800000 */
.L_x_103:
        /* <DEDUP_REMOVED lines=8> */
.L_x_70:
[----:B------:R-:W2:Y:S01]  /*dd50*/  S2R R9, SR_CgaCtaId ;  /* 0x0000000000097919 */ /* 0x000ea20000008800 */
[----:B-1----:R-:W-:Y:S01]  /*dd60*/  MOV R3, 0x400 ;  /* 0x0000040000037802 */ /* 0x002fe20000000f00 */
        /* <DEDUP_REMOVED lines=10> */
[----:B------:R-:W-:Y:S01]  /*de10*/  IMAD.MOV.U32 R18, RZ, RZ, R12 ;  /* 0x000000ffff127224 */ /* 0x000fe200078e000c */
[----:B------:R-:W-:-:S03]  /*de20*/  MOV R5, R8 ;  /* 0x0000000800057202 */ /* 0x000fc60000000f00 */
[----:B------:R-:W-:Y:S02]  /*de30*/  UIMAD UR11, UR11, 0x70, URZ ;  /* 0x000000700b0b78a4 */ /* 0x000fe4000f8e023f */
[----:B------:R-:W-:Y:S01]  /*de40*/  UIADD3 UR9, UR9, 0x50, URZ ;  /* 0x0000005009097890 */ /* 0x000fe2000fffe03f */
[----:B--2---:R-:W-:-:S05]  /*de50*/  LEA R3, R9, R3, 0x18 ;  /* 0x0000000309037211 */ /* 0x004fca00078ec0ff */
[----:B------:R-:W-:-:S05]  /*de60*/  IMAD R7, R7, 0xa800, R3 ;  /* 0x0000a80007077824 */ /* 0x000fca00078e0203 */
[----:B------:R-:W-:-:S13]  /*de70*/  R2UR UR15, R7 ;  /* 0x00000000070f72ca */ /* 0x000fda00000e0000 */
        /* <DEDUP_REMOVED lines=12> */
.L_x_65:
[----:B------:R-:W-:Y:S05]  /*df40*/  BSYNC B1 ;  /* 0x0000000000017941 */ /* 0x000fea0003800000 */
.L_x_64:
[C---:B------:R-:W-:Y:S01]  /*df50*/  ISETP.GT.AND P1, PT, R6.reuse, 0x1, PT ;  /* 0x000000010600780c */ /* 0x040fe20003f24270 */
[----:B------:R-:W-:-:S12]  /*df60*/  VIADD R6, R6, 0xfffffffe ;  /* 0xfffffffe06067836 */ /* 0x000fd80000000000 */
[----:B------:R-:W-:Y:S05]  /*df70*/  @P1 BRA `(.L_x_71) ;  /* 0xfffffff000301947 */ /* 0x000fea000383ffff */
.L_x_56:
[----:B------:R-:W-:Y:S05]  /*df80*/  BSYNC B0 ;  /* 0x0000000000007941 */ /* 0x000fea0003800000 */
.L_x_47:
[----:B------:R-:W-:Y:S04]  /*df90*/  BSSY B0, `(.L_x_72) ;  /* 0x0000032000007945 */ /* 0x000fe80003800000 */
[----:B------:R-:W-:Y:S05]  /*dfa0*/  @!P6 BRA `(.L_x_73) ;  /* 0x0000000000c0e947 */ /* 0x000fea0003800000 */
[----:B------:R-:W2:Y:S01]  /*dfb0*/  S2R R3, SR_CgaCtaId ;  /* 0x0000000000037919 */ /* 0x000ea20000008800 */
[----:B------:R-:W-:Y:S01]  /*dfc0*/  MOV R0, 0x400 ;  /* 0x0000040000007802 */ /* 0x000fe20000000f00 */
[----:B------:R-:W3:Y:S03]  /*dfd0*/  S2R R2, SR_TID.X ;  /* 0x0000000000027919 */ /* 0x000ee60000002100 */
[----:B--2---:R-:W-:Y:S02]  /*dfe0*/  LEA R0, R3, R0, 0x18 ;  /* 0x0000000003007211 */ /* 0x004fe400078ec0ff */
[----:B---3--:R-:W-:-:S03]  /*dff0*/  LOP3.LUT R2, R2, 0x7f, RZ, 0xc0, !PT ;  /* 0x0000007f02027812 */ /* 0x008fc600078ec0ff */
[----:B------:R-:W-:Y:S01]  /*e000*/  IMAD R3, R16, 0x8, R0 ;  /* 0x0000000810037824 */ /* 0x000fe200078e0200 */
[----:B------:R-:W-:Y:S02]  /*e010*/  SHF.L.U32 R0, R17, 0x1f, RZ ;  /* 0x0000001f11007819 */ /* 0x000fe400000006ff */
[----:B------:R-:W-:Y:S02]  /*e020*/  ISETP.NE.AND P1, PT, R2, RZ, PT ;  /* 0x000000ff0200720c */ /* 0x000fe40003f25270 */
[----:B------:R-:W2:Y:S02]  /*e030*/  SYNCS.PHASECHK.TRANS64.TRYWAIT P0, [R3+URZ+0x36860], R0 ;  /* 0x03686000030075a7 */ /* 0x000ea4000800017f */
[----:B--2---:R-:W-:Y:S09]  /*e040*/  @!P0 BRA `(.L_x_74) ;  /* 0x0000000c002c8947 */ /* 0x004ff20003800000 */
.L_x_104:
        /* <DEDUP_REMOVED lines=8> */
.L_x_75:
        /* <DEDUP_REMOVED lines=30> */
.L_x_73:
[----:B------:R-:W-:Y:S05]  /*e2b0*/  BSYNC B0 ;  /* 0x0000000000007941 */ /* 0x000fea0003800000 */
.L_x_72:
[----:B------:R-:W2:Y:S01]  /*e2c0*/  LDL.LU R0, [R1+0x10] ;  /* 0x0000100001007983 */ /* 0x000ea20000300800 */
[----:B------:R-:W-:-:S03]  /*e2d0*/  ULDC UR4, c[0x0][0xda4] ;  /* 0x0003690000047ab9 */ /* 0x000fc60000000800 */
[----:B------:R-:W3:Y:S01]  /*e2e0*/  LDL.LU R2, [R1+0x18] ;  /* 0x0000180001027983 */ /* 0x000ee20000300800 */
[----:B------:R-:W-:-:S05]  /*e2f0*/  VIADD R16, R16, 0x1 ;  /* 0x0000000110107836 */ /* 0x000fca0000000000 */
[----:B------:R-:W-:-:S04]  /*e300*/  ISETP.NE.AND P0, PT, R16, 0x2, PT ;  /* 0x000000021000780c */ /* 0x000fc80003f05270 */
[----:B------:R-:W-:Y:S02]  /*e310*/  SEL R16, R16, RZ, P0 ;  /* 0x000000ff10107207 */ /* 0x000fe40000000000 */
[----:B--2---:R-:W-:Y:S01]  /*e320*/  IADD3 R0, R0, UR38, RZ ;  /* 0x0000002600007c10 */ /* 0x004fe2000fffe0ff */
[----:B---3--:R-:W-:-:S04]  /*e330*/  VIADD R2, R2, 0x1 ;  /* 0x0000000102027836 */ /* 0x008fc80000000000 */
[----:B------:R2:W-:Y:S01]  /*e340*/  STL [R1+0x10], R0 ;  /* 0x0000100001007387 */ /* 0x0005e20000100800 */
[----:B------:R-:W-:-:S03]  /*e350*/  ISETP.GE.AND P1, PT, R0, UR4, PT ;  /* 0x0000000400007c0c */ /* 0x000fc6000bf26270 */
[----:B------:R3:W-:Y:S01]  /*e360*/  STL [R1+0x18], R2 ;  /* 0x0000180201007387 */ /* 0x0007e20000100800 */
[----:B--2---:R-:W-:-:S04]  /*e370*/  SEL R0, RZ, 0x1, P0 ;  /* 0x00000001ff007807 */ /* 0x004fc80000000000 */
[----:B------:R-:W-:-:S05]  /*e380*/  LOP3.LUT R17, R17, R0, RZ, 0x3c, !PT ;  /* 0x0000000011117212 */ /* 0x000fca00078e3cff */
[----:B---3--:R-:W-:Y:S05]  /*e390*/  @!P1 BRA `(.L_x_76) ;  /* 0xffffffd0006c9947 */ /* 0x008fea000383ffff */
[----:B------:R-:W-:-:S07]  /*e3a0*/  LOP3.LUT R2, R2, 0x1, RZ, 0xc, !PT ;  /* 0x0000000102027812 */ /* 0x000fce00078e0cff */
.L_x_32:
[----:B------:R-:W2:Y:S01]  /*e3b0*/  S2R R3, SR_CgaCtaId ;  /* 0x0000000000037919 */ /* 0x000ea20000008800 */
[----:B------:R-:W-:Y:S01]  /*e3c0*/  MOV R0, 0x400 ;  /* 0x0000040000007802 */ /* 0x000fe20000000f00 */
[----:B------:R-:W-:Y:S03]  /*e3d0*/  BSSY B0, `(.L_x_77) ;  /* 0x0000005000007945 */ /* 0x000fe60003800000 */
[----:B--2---:R-:W-:Y:S02]  /*e3e0*/  LEA R0, R3, R0, 0x18 ;  /* 0x0000000003007211 */ /* 0x004fe400078ec0ff */
[----:B------:R-:W-:-:S04]  /*e3f0*/  SHF.L.U32 R3, R2, 0x1f, RZ ;  /* 0x0000001f02037819 */ /* 0x000fc800000006ff */
[----:B------:R-:W2:Y:S02]  /*e400*/  SYNCS.PHASECHK.TRANS64.TRYWAIT P0, [R0+URZ+0x36820], R3 ;  /* 0x03682003000075a7 */ /* 0x000ea4000800017f */
[----:B--2---:R-:W-:Y:S05]  /*e410*/  @!P0 BRA `(.L_x_78) ;  /* 0x00000008004c8947 */ /* 0x004fea0003800000 */
.L_x_105:
[----:B------:R-:W-:Y:S05]  /*e420*/  BSYNC B0 ;  /* 0x0000000000007941 */ /* 0x000fea0003800000 */
.L_x_77:
[----:B------:R-:W-:-:S03]  /*e430*/  UMOV UR4, 0xffffffff ;  /* 0xffffffff00047882 */ /* 0x000fc60000000000 */
[----:B------:R-:W-:Y:S05]  /*e440*/  BRA.DIV UR4, `(.L_x_79) ;  /* 0x0000000a04547947 */ /* 0x000fea000b800000 */
[----:B------:R-:W3:Y:S02]  /*e450*/  S2R R2, SR_TID.X ;  /* 0x0000000000027919 */ /* 0x000ee40000002100 */
[----:B---3--:R-:W-:-:S04]  /*e460*/  SHF.R.U32.HI R2, RZ, 0x5, R2 ;  /* 0x00000005ff027819 */ /* 0x008fc80000011602 */
[----:B------:R-:W-:-:S05]  /*e470*/  LOP3.LUT R2, R2, 0x3, RZ, 0xc0, !PT ;  /* 0x0000000302027812 */ /* 0x000fca00078ec0ff */
[----:B------:R3:W4:Y:S02]  /*e480*/  SHFL.IDX PT, R14, R2, RZ, 0x1f ;  /* 0x00001fff020e7589 */ /* 0x00072400000e0000 */
.L_x_108:
[----:B----4-:R-:W-:Y:S01]  /*e490*/  ISETP.NE.AND P0, PT, R14, RZ, PT ;  /* 0x000000ff0e00720c */ /* 0x010fe20003f05270 */
[----:B------:R-:W-:-:S12]  /*e4a0*/  BSSY B0, `(.L_x_80) ;  /* 0x0000026000007945 */ /* 0x000fd80003800000 */
[----:B------:R-:W-:Y:S05]  /*e4b0*/  @P0 BRA `(.L_x_81) ;  /* 0x0000000000900947 */ /* 0x000fea0003800000 */
[----:B------:R-:W-:-:S03]  /*e4c0*/  UMOV UR4, 0xffffffff ;  /* 0xffffffff00047882 */ /* 0x000fc60000000000 */
[----:B------:R-:W-:Y:S05]  /*e4d0*/  BRA.DIV UR4, `(.L_x_82) ;  /* 0x0000000a04647947 */ /* 0x000fea000b800000 */
[----:B------:R-:W-:-:S13]  /*e4e0*/  ELECT P6, URZ, PT ;  /* 0x00000000003f782f */ /* 0x000fda00038c0000 */
.L_x_111:
[----:B------:R-:W-:Y:S05]  /*e4f0*/  @!P6 BRA `(.L_x_81) ;  /* 0x000000000080e947 */ /* 0x000fea0003800000 */
[----:B---3--:R-:W3:Y:S02]  /*e500*/  LDL R2, [R1+0x1c] ;  /* 0x00001c0001027983 */ /* 0x008ee40000100800 */
[----:B---3--:R-:W-:-:S13]  /*e510*/  R2UR UR4, R2 ;  /* 0x00000000020472ca */ /* 0x008fda00000e0000 */
[----:B------:R-:W-:-:S06]  /*e520*/  ULOP3.LUT UR4, UR4, 0x2, URZ, 0xfc, !UPT ;  /* 0x0000000204047892 */ /* 0x000fcc000f8efc3f */
[----:B------:R-:W-:-:S05]  /*e530*/  IMAD.U32 R2, RZ, RZ, UR4 ;  /* 0x00000004ff027e24 */ /* 0x000fca000f8e00ff */
[----:B------:R-:W-:-:S13]  /*e540*/  ISETP.NE.AND P2, PT, R2, 0x3, PT ;  /* 0x000000030200780c */ /* 0x000fda0003f45270 */
[----:B------:R-:W-:Y:S05]  /*e550*/  @!P2 BRA `(.L_x_83) ;  /* 0x000000000004a947 */ /* 0x000fea0003800000 */
[----:B------:R-:W-:Y:S01]  /*e560*/  BPT.TRAP 0x1 ;  /* 0x000000040000795c */ /* 0x000fe20000300000 */
.L_x_83:
[----:B--2---:R-:W-:Y:S01]  /*e570*/  VIADD R3, R0, 0x36840 ;  /* 0x0003684000037836 */ /* 0x004fe20000000000 */
[----:B------:R-:W-:Y:S02]  /*e580*/  SHF.L.U32 R5, R17, 0x1f, RZ ;  /* 0x0000001f11057819 */ /* 0x000fe400000006ff */
[C---:B------:R-:W-:Y:S01]  /*e590*/  IADD3 R2, R16.reuse, 0x1, RZ ;  /* 0x0000000110027810 */ /* 0x040fe20007ffe0ff */
[----:B-1----:R-:W-:-:S03]  /*e5a0*/  IMAD R6, R16, 0x8, R3 ;  /* 0x0000000810067824 */ /* 0x002fc600078e0203 */
[----:B------:R-:W-:Y:S01]  /*e5b0*/  ISETP.NE.AND P1, PT, R2, 0x2, PT ;  /* 0x000000020200780c */ /* 0x000fe20003f25270 */
[----:B------:R-:W1:Y:S03]  /*e5c0*/  SYNCS.PHASECHK.TRANS64.TRYWAIT P0, [R6+URZ], R5 ;  /* 0x00000005060075a7 */ /* 0x000e66000800017f */
[----:B------:R-:W-:-:S04]  /*e5d0*/  SEL R4, RZ, 0x1, P1 ;  /* 0x00000001ff047807 */ /* 0x000fc80000800000 */
[----:B------:R-:W-:Y:S02]  /*e5e0*/  LOP3.LUT R17, R17, R4, RZ, 0x3c, !PT ;  /* 0x0000000411117212 */ /* 0x000fe400078e3cff */
[----:B------:R-:W-:Y:S02]  /*e5f0*/  SEL R4, R2, RZ, P1 ;  /* 0x000000ff02047207 */ /* 0x000fe40000800000 */
[----:B------:R-:W-:-:S03]  /*e600*/  SHF.L.U32 R2, R17, 0x1f, RZ ;  /* 0x0000001f11027819 */ /* 0x000fc600000006ff */
[----:B------:R-:W-:Y:S01]  /*e610*/  IMAD R3, R4, 0x8, R3 ;  /* 0x0000000804037824 */ /* 0x000fe200078e0203 */
[----:B-1----:R-:W-:Y:S06]  /*e620*/  @!P0 BRA `(.L_x_84) ;  /* 0x0000000800308947 */ /* 0x002fec0003800000 */
.L_x_112:
[----:B------:R-:W2:Y:S02]  /*e630*/  SYNCS.PHASECHK.TRANS64.TRYWAIT P0, [R3+URZ], R2 ;  /* 0x00000002030075a7 */ /* 0x000ea4000800017f */
[----:B--2---:R-:W-:Y:S05]  /*e640*/  @!P0 BRA `(.L_x_85) ;  /* 0x00000008003c8947 */ /* 0x004fea0003800000 */
.L_x_113:
[----:B------:R-:W-:Y:S05]  /*e650*/  @!P2 BRA `(.L_x_86) ;  /* 0x000000000004a947 */ /* 0x000fea0003800000 */
[----:B------:R-:W-:Y:S01]  /*e660*/  BPT.TRAP 0x1 ;  /* 0x000000040000795c */ /* 0x000fe20000300000 */
.L_x_86:
[----:B--2---:R-:W-:-:S04]  /*e670*/  VIADD R3, R0, 0x36860 ;  /* 0x0003686000037836 */ /* 0x004fc80000000000 */
[----:B------:R-:W-:-:S04]  /*e680*/  IMAD R16, R16, 0x8, R3 ;  /* 0x0000000810107824 */ /* 0x000fc800078e0203 */
[----:B------:R-:W2:Y:S02]  /*e690*/  SYNCS.PHASECHK.TRANS64.TRYWAIT P0, [R16+URZ], R5 ;  /* 0x00000005100075a7 */ /* 0x000ea4000800017f */
[----:B--2---:R-:W-:Y:S05]  /*e6a0*/  @!P0 BRA `(.L_x_87) ;  /* 0x0000000800388947 */ /* 0x004fea0003800000 */
.L_x_114:
[----:B------:R-:W-:-:S07]  /*e6b0*/  IMAD R3, R4, 0x8, R3 ;  /* 0x0000000804037824 */ /* 0x000fce00078e0203 */
.L_x_88:
[----:B---3--:R3:W4:Y:S02]  /*e6c0*/  SYNCS.PHASECHK.TRANS64.TRYWAIT P0, [R3+URZ], R2 ;  /* 0x00000002030075a7 */ /* 0x008724000800017f */
[----:B----4-:R-:W-:Y:S05]  /*e6d0*/  @!P0 NANOSLEEP.SYNCS 0x989680 ;  /* 0x009896800000895d */ /* 0x010fea0003900000 */
[----:B------:R-:W4:Y:S02]  /*e6e0*/  @!P0 SYNCS.PHASECHK.TRANS64 P0, [R3+URZ], R2 ;  /* 0x00000002030085a7 */ /* 0x000f24000800007f */
[----:B----4-:R-:W-:Y:S05]  /*e6f0*/  @!P0 BRA `(.L_x_88) ;  /* 0xfffffffc00f08947 */ /* 0x010fea000383ffff */
.L_x_81:
[----:B------:R-:W-:Y:S05]  /*e700*/  BSYNC B0 ;  /* 0x0000000000007941 */ /* 0x000fea0003800000 */
.L_x_80:
[----:B------:R-:W-:Y:S05]  /*e710*/  EXIT ;  /* 0x000000000000794d */ /* 0x000fea0003800000 */
.L_x_10:
[----:B------:R-:W-:-:S13]  /*e720*/  R2UR UR4, R16 ;  /* 0x00000000100472ca */ /* 0x000fda00000e0000 */
[----:B-1----:R-:W-:-:S04]  /*e730*/  MOV R3, UR4 ;  /* 0x0000000400037c02 */ /* 0x002fc80008000f00 */
[----:B------:R1:W2:Y:S03]  /*e740*/  SYNCS.PHASECHK.TRANS64.TRYWAIT P1, [R3+URZ+0x36800], R0 ;  /* 0x03680000030075a7 */ /* 0x0002a6000802017f */
[----:B--2---:R-:W-:Y:S05]  /*e750*/  @!P1 NANOSLEEP.SYNCS 0x989680 ;  /* 0x009896800000995d */ /* 0x004fea0003900000 */
[----:B------:R-:W2:Y:S02]  /*e760*/  @!P1 SYNCS.PHASECHK.TRANS64 P1, [R3+URZ+0x36800], R0 ;  /* 0x03680000030095a7 */ /* 0x000ea4000802007f */
[----:B--2---:R-:W-:Y:S05]  /*e770*/  @!P1 BRA `(.L_x_10) ;  /* 0xfffffffc00e89947 */ /* 0x004fea000383ffff */
[----:B------:R-:W-:Y:S05]  /*e780*/  BRA `(.L_x_89) ;  /* 0xffffff2800987947 */ /* 0x000fea000383ffff */
.L_x_14:
[----:B--2---:R2:W3:Y:S02]  /*e790*/  SYNCS.PHASECHK.TRANS64.TRYWAIT P2, [R2+URZ+0x36830], R3 ;  /* 0x03683003020075a7 */ /* 0x0044e4000804017f */
[----:B---3--:R-:W-:Y:S05]  /*e7a0*/  @!P2 NANOSLEEP.SYNCS 0x989680 ;  /* 0x009896800000a95d */ /* 0x008fea0003900000 */
[----:B------:R-:W3:Y:S02]  /*e7b0*/  @!P2 SYNCS.PHASECHK.TRANS64 P2, [R2+URZ+0x36830], R3 ;  /* 0x036830030200a5a7 */ /* 0x000ee4000804007f */
[----:B---3--:R-:W-:Y:S05]  /*e7c0*/  @!P2 BRA `(.L_x_14) ;  /* 0xfffffffc00f0a947 */ /* 0x008fea000383ffff */
[----:B------:R-:W-:Y:S05]  /*e7d0*/  BRA `(.L_x_13) ;  /* 0xffffff2800cc7947 */ /* 0x000fea000383ffff */
.L_x_19:
[----:B--2---:R-:W-:-:S04]  /*e7e0*/  IMAD.U32 R3, RZ, RZ, UR39 ;  /* 0x00000027ff037e24 */ /* 0x004fc8000f8e00ff */
[----:B------:R2:W3:Y:S03]  /*e7f0*/  SYNCS.PHASECHK.TRANS64.TRYWAIT P2, [R3+URZ+0x36830], R0 ;  /* 0x03683000030075a7 */ /* 0x0004e6000804017f */
[----:B---3--:R-:W-:Y:S05]  /*e800*/  @!P2 NANOSLEEP.SYNCS 0x989680 ;  /* 0x009896800000a95d */ /* 0x008fea0003900000 */
[----:B------:R-:W3:Y:S02]  /*e810*/  @!P2 SYNCS.PHASECHK.TRANS64 P2, [R3+URZ+0x36830], R0 ;  /* 0x036830000300a5a7 */ /* 0x000ee4000804007f */
[----:B---3--:R-:W-:Y:S05]  /*e820*/  @!P2 BRA `(.L_x_19) ;  /* 0xfffffffc00eca947 */ /* 0x008fea000383ffff */
[----:B------:R-:W-:Y:S05]  /*e830*/  BRA `(.L_x_18) ;  /* 0xffffff7000747947 */ /* 0x000fea000383ffff */
.L_x_23:
[----:B--2---:R-:W-:-:S04]  /*e840*/  IMAD.U32 R3, RZ, RZ, UR4 ;  /* 0x00000004ff037e24 */ /* 0x004fc8000f8e00ff */
[----:B------:R2:W3:Y:S03]  /*e850*/  SYNCS.PHASECHK.TRANS64.TRYWAIT P2, [R3+URZ+0x36850], R0 ;  /* 0x03685000030075a7 */ /* 0x0004e6000804017f */
[----:B---3--:R-:W-:Y:S05]  /*e860*/  @!P2 NANOSLEEP.SYNCS 0x989680 ;  /* 0x009896800000a95d */ /* 0x008fea0003900000 */
[----:B------:R-:W3:Y:S02]  /*e870*/  @!P2 SYNCS.PHASECHK.TRANS64 P2, [R3+URZ+0x36850], R0 ;  /* 0x036850000300a5a7 */ /* 0x000ee4000804007f */
[----:B---3--:R-:W-:Y:S05]  /*e880*/  @!P2 BRA `(.L_x_23) ;  /* 0xfffffffc00eca947 */ /* 0x008fea000383ffff */
[----:B------:R-:W-:Y:S05]  /*e890*/  BRA `(.L_x_22) ;  /* 0xffffff9400d47947 */ /* 0x000fea000383ffff */
.L_x_28:
[----:B--2---:R-:W-:-:S04]  /*e8a0*/  IMAD.U32 R9, RZ, RZ, UR7 ;  /* 0x00000007ff097e24 */ /* 0x004fc8000f8e00ff */
[----:B------:R2:W3:Y:S03]  /*e8b0*/  SYNCS.PHASECHK.TRANS64.TRYWAIT P0, [R9+URZ+0x36850], R2 ;  /* 0x03685002090075a7 */ /* 0x0004e6000800017f */
[----:B---3--:R-:W-:Y:S05]  /*e8c0*/  @!P0 NANOSLEEP.SYNCS 0x989680 ;  /* 0x009896800000895d */ /* 0x008fea0003900000 */
[----:B------:R-:W3:Y:S02]  /*e8d0*/  @!P0 SYNCS.PHASECHK.TRANS64 P0, [R9+URZ+0x36850], R2 ;  /* 0x03685002090085a7 */ /* 0x000ee4000800007f */
[----:B---3--:R-:W-:Y:S05]  /*e8e0*/  @!P0 BRA `(.L_x_28) ;  /* 0xfffffffc00ec8947 */ /* 0x008fea000383ffff */
[----:B------:R-:W-:Y:S05]  /*e8f0*/  BRA `(.L_x_27) ;  /* 0xffffffb0008c7947 */ /* 0x000fea000383ffff */
.L_x_39:
[----:B------:R-:W1:Y:S01]  /*e900*/  S2R R6, SR_TID.X ;  /* 0x0000000000067919 */ /* 0x000e620000002100 */
[----:B------:R-:W-:Y:S01]  /*e910*/  BSSY B0, `(.L_x_90) ;  /* 0x000000a000007945 */ /* 0x000fe20003800000 */
[----:B------:R-:W-:Y:S01]  /*e920*/  MOV R12, RZ ;  /* 0x000000ff000c7202 */ /* 0x000fe20000000f00 */
[----:B------:R-:W-:Y:S02]  /*e930*/  IMAD.MOV.U32 R11, RZ, RZ, 0x1f ;  /* 0x0000001fff0b7424 */ /* 0x000fe400078e00ff */
[----:B------:R-:W-:Y:S01]  /*e940*/  IMAD.MOV.U32 R15, RZ, RZ, -0x1 ;  /* 0xffffffffff0f7424 */ /* 0x000fe200078e00ff */
[----:B-1----:R-:W-:-:S04]  /*e950*/  SHF.R.U32.HI R6, RZ, 0x5, R6 ;  /* 0x00000005ff067819 */ /* 0x002fc80000011606 */
[----:B------:R-:W-:-:S05]  /*e960*/  LOP3.LUT R6, R6, 0x3, RZ, 0xc0, !PT ;  /* 0x0000000306067812 */ /* 0x000fca00078ec0ff */
[----:B------:R-:W-:-:S07]  /*e970*/  IMAD.MOV.U32 R13, RZ, RZ, R6 ;  /* 0x000000ffff0d7224 */ /* 0x000fce00078e0006 */
[----:B------:R-:W-:Y:S05]  /*e980*/  WARPSYNC.COLLECTIVE R15, `(.L_x_91) ;  /* 0x000000000f087348 */ /* 0x000fea0003c00000 */
[----:B------:R1:W2:Y:S02]  /*e990*/  SHFL.IDX P6, R14, R13, R12, R11 ;  /* 0x0000000c0d0e7389 */ /* 0x0002a400000c000b */
[----:B-12---:R-:W-:Y:S01]  /*e9a0*/  ENDCOLLECTIVE ;  /* 0x000000000000791b */ /* 0x006fe20003800000 */
.L_x_91:
[----:B------:R-:W-:Y:S05]  /*e9b0*/  BSYNC B0 ;  /* 0x0000000000007941 */ /* 0x000fea0003800000 */
.L_x_90:
[----:B------:R-:W-:Y:S05]  /*e9c0*/  BRA `(.L_x_92) ;  /* 0xffffffd400747947 */ /* 0x000fea000383ffff */
.L_x_40:
[----:B------:R-:W-:Y:S01]  /*e9d0*/  BSSY B0, `(.L_x_93) ;  /* 0x0000006000007945 */ /* 0x000fe20003800000 */
[----:B------:R-:W-:-:S07]  /*e9e0*/  IMAD.MOV.U32 R15, RZ, RZ, -0x1 ;  /* 0xffffffffff0f7424 */ /* 0x000fce00078e00ff */
[----:B------:R-:W-:Y:S05]  /*e9f0*/  WARPSYNC.COLLECTIVE R15, `(.L_x_94) ;  /* 0x000000000f0c7348 */ /* 0x000fea0003c00000 */
[----:B------:R-:W-:Y:S02]  /*ea00*/  ELECT P6, UR62, PT ;  /* 0x00000000003e782f */ /* 0x000fe400038c0000 */
[----:B------:R-:W-:Y:S01]  /*ea10*/  MOV R14, UR62 ;  /* 0x0000003e000e7c02 */ /* 0x000fe20008000f00 */
[----:B------:R-:W-:Y:S10]  /*ea20*/  ENDCOLLECTIVE ;  /* 0x000000000000791b */ /* 0x000ff40003800000 */
.L_x_94:
[----:B------:R-:W-:Y:S05]  /*ea30*/  BSYNC B0 ;  /* 0x0000000000007941 */ /* 0x000fea0003800000 */
.L_x_93:
[----:B------:R-:W-:Y:S05]  /*ea40*/  BRA `(.L_x_95) ;  /* 0xffffffd4006c7947 */ /* 0x000fea000383ffff */
.L_x_43:
[----:B--2---:R2:W3:Y:S02]  /*ea50*/  SYNCS.PHASECHK.TRANS64.TRYWAIT P1, [R6+URZ+0x36840], R7 ;  /* 0x03684007060075a7 */ /* 0x0044e4000802017f */
[----:B---3--:R-:W-:Y:S05]  /*ea60*/  @!P1 NANOSLEEP.SYNCS 0x989680 ;  /* 0x009896800000995d */ /* 0x008fea0003900000 */
[----:B------:R-:W3:Y:S02]  /*ea70*/  @!P1 SYNCS.PHASECHK.TRANS64 P1, [R6+URZ+0x36840], R7 ;  /* 0x03684007060095a7 */ /* 0x000ee4000802007f */
[----:B---3--:R-:W-:Y:S05]  /*ea80*/  @!P1 BRA `(.L_x_43) ;  /* 0xfffffffc00f09947 */ /* 0x008fea000383ffff */
[----:B------:R-:W-:Y:S05]  /*ea90*/  BRA `(.L_x_96) ;  /* 0xffffffd400d07947 */ /* 0x000fea000383ffff */
.L_x_46:
[----:B-1----:R-:W1:Y:S01]  /*eaa0*/  S2R R8, SR_CgaCtaId ;  /* 0x0000000000087919 */ /* 0x002e620000008800 */
[----:B------:R-:W-:-:S04]  /*eab0*/  MOV R7, 0x400 ;  /* 0x0000040000077802 */ /* 0x000fc80000000f00 */
[----:B-1----:R-:W-:-:S04]  /*eac0*/  LEA R7, R8, R7, 0x18 ;  /* 0x0000000708077211 */ /* 0x002fc800078ec0ff */
[----:B------:R1:W2:Y:S03]  /*ead0*/  SYNCS.PHASECHK.TRANS64.TRYWAIT P1, [R7+URZ+0x36820], R6 ;  /* 0x03682006070075a7 */ /* 0x0002a6000802017f */
[----:B--2---:R-:W-:Y:S05]  /*eae0*/  @!P1 NANOSLEEP.SYNCS 0x989680 ;  /* 0x009896800000995d */ /* 0x004fea0003900000 */
[----:B------:R-:W2:Y:S02]  /*eaf0*/  @!P1 SYNCS.PHASECHK.TRANS64 P1, [R7+URZ+0x36820], R6 ;  /* 0x03682006070095a7 */ /* 0x000ea4000802007f */
[----:B--2---:R-:W-:Y:S05]  /*eb00*/  @!P1 BRA `(.L_x_46) ;  /* 0xfffffffc00e49947 */ /* 0x004fea000383ffff */
[----:B------:R-:W-:Y:S05]  /*eb10*/  BRA `(.L_x_97) ;  /* 0xffffffdc000c7947 */ /* 0x000fea000383ffff */
.L_x_52:
[----:B-1----:R1:W2:Y:S02]  /*eb20*/  SYNCS.PHASECHK.TRANS64.TRYWAIT P1, [R2+URZ+0x36840], R3 ;  /* 0x03684003020075a7 */ /* 0x0022a4000802017f */
[----:B--2---:R-:W-:Y:S05]  /*eb30*/  @!P1 NANOSLEEP.SYNCS 0x989680 ;  /* 0x009896800000995d */ /* 0x004fea0003900000 */
[----:B------:R-:W2:Y:S02]  /*eb40*/  @!P1 SYNCS.PHASECHK.TRANS64 P1, [R2+URZ+0x36840], R3 ;  /* 0x03684003020095a7 */ /* 0x000ea4000802007f */
[----:B--2---:R-:W-:Y:S05]  /*eb50*/  @!P1 BRA `(.L_x_52) ;  /* 0xfffffffc00f09947 */ /* 0x004fea000383ffff */
[----:B------:R-:W-:Y:S05]  /*eb60*/  BRA `(.L_x_98) ;  /* 0xffffffdc00ac7947 */ /* 0x000fea000383ffff */
.L_x_54:
[----:B-1----:R1:W2:Y:S02]  /*eb70*/  SYNCS.PHASECHK.TRANS64.TRYWAIT P1, [R2+URZ+0x60], R3 ;  /* 0x00006003020075a7 */ /* 0x0022a4000802017f */
[----:B--2---:R-:W-:Y:S05]  /*eb80*/  @!P1 NANOSLEEP.SYNCS 0x989680 ;  /* 0x009896800000995d */ /* 0x004fea0003900000 */
[----:B------:R-:W2:Y:S02]  /*eb90*/  @!P1 SYNCS.PHASECHK.TRANS64 P1, [R2+URZ+0x60], R3 ;  /* 0x00006003020095a7 */ /* 0x000ea4000802007f */
[----:B--2---:R-:W-:Y:S05]  /*eba0*/  @!P1 BRA `(.L_x_54) ;  /* 0xfffffffc00f09947 */ /* 0x004fea000383ffff */
[----:B------:R-:W-:Y:S05]  /*ebb0*/  BRA `(.L_x_99) ;  /* 0xffffffe000487947 */ /* 0x000fea000383ffff */
.L_x_60:
[----:B--2---:R2:W3:Y:S02]  /*ebc0*/  SYNCS.PHASECHK.TRANS64.TRYWAIT P1, [R2+URZ+0x36840], R3 ;  /* 0x03684003020075a7 */ /* 0x0044e4000802017f */
[----:B---3--:R-:W-:Y:S05]  /*ebd0*/  @!P1 NANOSLEEP.SYNCS 0x989680 ;  /* 0x009896800000995d */ /* 0x008fea0003900000 */
[----:B------:R-:W3:Y:S02]  /*ebe0*/  @!P1 SYNCS.PHASECHK.TRANS64 P1, [R2+URZ+0x36840], R3 ;  /* 0x03684003020095a7 */ /* 0x000ee4000802007f */
[----:B---3--:R-:W-:Y:S05]  /*ebf0*/  @!P1 BRA `(.L_x_60) ;  /* 0xfffffffc00f09947 */ /* 0x008fea000383ffff */
[----:B------:R-:W-:Y:S05]  /*ec00*/  BRA `(.L_x_100) ;  /* 0xffffffe400987947 */ /* 0x000fea000383ffff */
.L_x_62:
[----:B-1----:R1:W2:Y:S02]  /*ec10*/  SYNCS.PHASECHK.TRANS64.TRYWAIT P1, [R2+URZ+0x60], R17 ;  /* 0x00006011020075a7 */ /* 0x0022a4000802017f */
[----:B--2---:R-:W-:Y:S05]  /*ec20*/  @!P1 NANOSLEEP.SYNCS 0x989680 ;  /* 0x009896800000995d */ /* 0x004fea0003900000 */
[----:B------:R-:W2:Y:S02]  /*ec30*/  @!P1 SYNCS.PHASECHK.TRANS64 P1, [R2+URZ+0x60], R17 ;  /* 0x00006011020095a7 */ /* 0x000ea4000802007f */
[----:B--2---:R-:W-:Y:S05]  /*ec40*/  @!P1 BRA `(.L_x_62) ;  /* 0xfffffffc00f09947 */ /* 0x004fea000383ffff */
[----:B------:R-:W-:Y:S05]  /*ec50*/  BRA `(.L_x_101) ;  /* 0xffffffe800347947 */ /* 0x000fea000383ffff */
.L_x_67:
[----:B--2---:R2:W3:Y:S02]  /*ec60*/  SYNCS.PHASECHK.TRANS64.TRYWAIT P1, [R2+URZ+0x36840], R3 ;  /* 0x03684003020075a7 */ /* 0x0044e4000802017f */
[----:B---3--:R-:W-:Y:S05]  /*ec70*/  @!P1 NANOSLEEP.SYNCS 0x989680 ;  /* 0x009896800000995d */ /* 0x008fea0003900000 */
[----:B------:R-:W3:Y:S02]  /*ec80*/  @!P1 SYNCS.PHASECHK.TRANS64 P1, [R2+URZ+0x36840], R3 ;  /* 0x03684003020095a7 */ /* 0x000ee4000802007f */
[----:B---3--:R-:W-:Y:S05]  /*ec90*/  @!P1 BRA `(.L_x_67) ;  /* 0xfffffffc00f09947 */ /* 0x008fea000383ffff */
[----:B------:R-:W-:Y:S05]  /*eca0*/  BRA `(.L_x_102) ;  /* 0xffffffec00507947 */ /* 0x000fea000383ffff */
.L_x_69:
[----:B-1----:R1:W2:Y:S02]  /*ecb0*/  SYNCS.PHASECHK.TRANS64.TRYWAIT P1, [R2+URZ+0x60], R3 ;  /* 0x00006003020075a7 */ /* 0x0022a4000802017f */
[----:B--2---:R-:W-:Y:S05]  /*ecc0*/  @!P1 NANOSLEEP.SYNCS 0x989680 ;  /* 0x009896800000995d */ /* 0x004fea0003900000 */
[----:B------:R-:W2:Y:S02]  /*ecd0*/  @!P1 SYNCS.PHASECHK.TRANS64 P1, [R2+URZ+0x60], R3 ;  /* 0x00006003020095a7 */ /* 0x000ea4000802007f */
[----:B--2---:R-:W-:Y:S05]  /*ece0*/  @!P1 BRA `(.L_x_69) ;  /* 0xfffffffc00f09947 */ /* 0x004fea000383ffff */
[----:B------:R-:W-:Y:S05]  /*ecf0*/  BRA `(.L_x_103) ;  /* 0xffffffec00f47947 */ /* 0x000fea000383ffff */
.L_x_74:
[----:B--2---:R2:W3:Y:S02]  /*ed00*/  SYNCS.PHASECHK.TRANS64.TRYWAIT P0, [R3+URZ+0x36860], R0 ;  /* 0x03686000030075a7 */ /* 0x0044e4000800017f */
[----:B---3--:R-:W-:Y:S05]  /*ed10*/  @!P0 NANOSLEEP.SYNCS 0x989680 ;  /* 0x009896800000895d */ /* 0x008fea0003900000 */
[----:B------:R-:W3:Y:S02]  /*ed20*/  @!P0 SYNCS.PHASECHK.TRANS64 P0, [R3+URZ+0x36860], R0 ;  /* 0x03686000030085a7 */ /* 0x000ee4000800007f */
[----:B---3--:R-:W-:Y:S05]  /*ed30*/  @!P0 BRA `(.L_x_74) ;  /* 0xfffffffc00f08947 */ /* 0x008fea000383ffff */
[----:B------:R-:W-:Y:S05]  /*ed40*/  BRA `(.L_x_104) ;  /* 0xfffffff000c07947 */ /* 0x000fea000383ffff */
.L_x_78:
[----:B--2---:R2:W3:Y:S02]  /*ed50*/  SYNCS.PHASECHK.TRANS64.TRYWAIT P0, [R0+URZ+0x36820], R3 ;  /* 0x03682003000075a7 */ /* 0x0044e4000800017f */
[----:B---3--:R-:W-:Y:S05]  /*ed60*/  @!P0 NANOSLEEP.SYNCS 0x989680 ;  /* 0x009896800000895d */ /* 0x008fea0003900000 */
[----:B------:R-:W3:Y:S02]  /*ed70*/  @!P0 SYNCS.PHASECHK.TRANS64 P0, [R0+URZ+0x36820], R3 ;  /* 0x03682003000085a7 */ /* 0x000ee4000800007f */
[----:B---3--:R-:W-:Y:S05]  /*ed80*/  @!P0 BRA `(.L_x_78) ;  /* 0xfffffffc00f08947 */ /* 0x008fea000383ffff */
[----:B------:R-:W-:Y:S05]  /*ed90*/  BRA `(.L_x_105) ;  /* 0xfffffff400a07947 */ /* 0x000fea000383ffff */
.L_x_79:
[----:B------:R-:W3:Y:S01]  /*eda0*/  S2R R2, SR_TID.X ;  /* 0x0000000000027919 */ /* 0x000ee20000002100 */
[----:B------:R-:W-:Y:S01]  /*edb0*/  BSSY B0, `(.L_x_106) ;  /* 0x000000a000007945 */ /* 0x000fe20003800000 */
[----:B------:R-:W-:Y:S01]  /*edc0*/  MOV R12, RZ ;  /* 0x000000ff000c7202 */ /* 0x000fe20000000f00 */
[----:B------:R-:W-:Y:S02]  /*edd0*/  IMAD.MOV.U32 R11, RZ, RZ, 0x1f ;  /* 0x0000001fff0b7424 */ /* 0x000fe400078e00ff */
[----:B------:R-:W-:Y:S01]  /*ede0*/  IMAD.MOV.U32 R15, RZ, RZ, -0x1 ;  /* 0xffffffffff0f7424 */ /* 0x000fe200078e00ff */
[----:B---3--:R-:W-:-:S04]  /*edf0*/  SHF.R.U32.HI R2, RZ, 0x5, R2 ;  /* 0x00000005ff027819 */ /* 0x008fc80000011602 */
[----:B------:R-:W-:-:S05]  /*ee00*/  LOP3.LUT R2, R2, 0x3, RZ, 0xc0, !PT ;  /* 0x0000000302027812 */ /* 0x000fca00078ec0ff */
[----:B------:R-:W-:-:S07]  /*ee10*/  IMAD.MOV.U32 R13, RZ, RZ, R2 ;  /* 0x000000ffff0d7224 */ /* 0x000fce00078e0002 */
[----:B-12---:R-:W-:Y:S05]  /*ee20*/  WARPSYNC.COLLECTIVE R15, `(.L_x_107) ;  /* 0x000000000f087348 */ /* 0x006fea0003c00000 */
[----:B------:R3:W4:Y:S02]  /*ee30*/  SHFL.IDX P6, R14, R13, R12, R11 ;  /* 0x0000000c0d0e7389 */ /* 0x00072400000c000b */
[----:B-1234-:R-:W-:Y:S01]  /*ee40*/  ENDCOLLECTIVE ;  /* 0x000000000000791b */ /* 0x01efe20003800000 */
.L_x_107:
[----:B------:R-:W-:Y:S05]  /*ee50*/  BSYNC B0 ;  /* 0x0000000000007941 */ /* 0x000fea0003800000 */
.L_x_106:
[----:B------:R-:W-:Y:S05]  /*ee60*/  BRA `(.L_x_108) ;  /* 0xfffffff400887947 */ /* 0x000fea000383ffff */
.L_x_82:
[----:B------:R-:W-:Y:S01]  /*ee70*/  BSSY B1, `(.L_x_109) ;  /* 0x0000006000017945 */ /* 0x000fe20003800000 */
[----:B------:R-:W-:-:S07]  /*ee80*/  IMAD.MOV.U32 R15, RZ, RZ, -0x1 ;  /* 0xffffffffff0f7424 */ /* 0x000fce00078e00ff */
[----:B-123--:R-:W-:Y:S05]  /*ee90*/  WARPSYNC.COLLECTIVE R15, `(.L_x_110) ;  /* 0x000000000f0c7348 */ /* 0x00efea0003c00000 */
[----:B------:R-:W-:Y:S02]  /*eea0*/  ELECT P6, UR62, PT ;  /* 0x00000000003e782f */ /* 0x000fe400038c0000 */
[----:B------:R-:W-:Y:S01]  /*eeb0*/  MOV R14, UR62 ;  /* 0x0000003e000e7c02 */ /* 0x000fe20008000f00 */
[----:B-123--:R-:W-:Y:S10]  /*eec0*/  ENDCOLLECTIVE ;  /* 0x000000000000791b */ /* 0x00eff40003800000 */
.L_x_110:
[----:B------:R-:W-:Y:S05]  /*eed0*/  BSYNC B1 ;  /* 0x0000000000017941 */ /* 0x000fea0003800000 */
.L_x_109:
[----:B------:R-:W-:Y:S05]  /*eee0*/  BRA `(.L_x_111) ;  /* 0xfffffff400807947 */ /* 0x000fea000383ffff */
.L_x_84:
[----:B-1----:R1:W2:Y:S02]  /*eef0*/  SYNCS.PHASECHK.TRANS64.TRYWAIT P0, [R6+URZ], R5 ;  /* 0x00000005060075a7 */ /* 0x0022a4000800017f */
[----:B--2---:R-:W-:Y:S05]  /*ef00*/  @!P0 NANOSLEEP.SYNCS 0x989680 ;  /* 0x009896800000895d */ /* 0x004fea0003900000 */
[----:B------:R-:W2:Y:S02]  /*ef10*/  @!P0 SYNCS.PHASECHK.TRANS64 P0, [R6+URZ], R5 ;  /* 0x00000005060085a7 */ /* 0x000ea4000800007f */
[----:B--2---:R-:W-:Y:S05]  /*ef20*/  @!P0 BRA `(.L_x_84) ;  /* 0xfffffffc00f08947 */ /* 0x004fea000383ffff */
[----:B------:R-:W-:Y:S05]  /*ef30*/  BRA `(.L_x_112) ;  /* 0xfffffff400bc7947 */ /* 0x000fea000383ffff */
.L_x_85:
[----:B--2---:R2:W3:Y:S02]  /*ef40*/  SYNCS.PHASECHK.TRANS64.TRYWAIT P0, [R3+URZ], R2 ;  /* 0x00000002030075a7 */ /* 0x0044e4000800017f */
[----:B---3--:R-:W-:Y:S05]  /*ef50*/  @!P0 NANOSLEEP.SYNCS 0x989680 ;  /* 0x009896800000895d */ /* 0x008fea0003900000 */
[----:B------:R-:W3:Y:S02]  /*ef60*/  @!P0 SYNCS.PHASECHK.TRANS64 P0, [R3+URZ], R2 ;  /* 0x00000002030085a7 */ /* 0x000ee4000800007f */
[----:B---3--:R-:W-:Y:S05]  /*ef70*/  @!P0 BRA `(.L_x_85) ;  /* 0xfffffffc00f08947 */ /* 0x008fea000383ffff */
[----:B------:R-:W-:Y:S05]  /*ef80*/  BRA `(.L_x_113) ;  /* 0xfffffff400b07947 */ /* 0x000fea000383ffff */
.L_x_87:
[----:B--2---:R2:W3:Y:S02]  /*ef90*/  SYNCS.PHASECHK.TRANS64.TRYWAIT P0, [R16+URZ], R5 ;  /* 0x00000005100075a7 */ /* 0x0044e4000800017f */
[----:B---3--:R-:W-:Y:S05]  /*efa0*/  @!P0 NANOSLEEP.SYNCS 0x989680 ;  /* 0x009896800000895d */ /* 0x008fea0003900000 */
[----:B------:R-:W3:Y:S02]  /*efb0*/  @!P0 SYNCS.PHASECHK.TRANS64 P0, [R16+URZ], R5 ;  /* 0x00000005100085a7 */ /* 0x000ee4000800007f */
[----:B---3--:R-:W-:Y:S05]  /*efc0*/  @!P0 BRA `(.L_x_87) ;  /* 0xfffffffc00f08947 */ /* 0x008fea000383ffff */
[----:B------:R-:W-:Y:S05]  /*efd0*/  BRA `(.L_x_114) ;  /* 0xfffffff400b47947 */ /* 0x000fea000383ffff */
.L_x_115:
[----:B------:R-:W-:-:S00]  /*efe0*/  BRA `(.L_x_115) ;  /* 0xfffffffc00fc7947 */ /* 0x000fc0000383ffff */
[----:B------:R-:W-:-:S00]  /*eff0*/  NOP ;  /* 0x0000000000007918 */ /* 0x000fc00000000000 */
        /* <DEDUP_REMOVED lines=8> */
.L_x_2655:


//--------------------- .text._ZN7cutlass13device_kernelIN5flash11enable_sm90INS1_16FlashAttnFwdSm90INS1_25CollectiveMainloopFwdSm90ILi2EN4cute5tupleIJNS5_1CILi2EEENS7_ILi1EEES9_EEENS6_IJNS7_ILi128EEENS7_ILi112EEENS7_ILi192EEEEEELi192ENS_6half_tEfNS_4arch4Sm90ELb0ELb0ELb0ELb0ELb0ELb0ELb0ELb1ELb1ELb0ELb0ELb0EEENS1_21CollectiveEpilogueFwdINS6_IJSB_SD_SC_EEESA_SF_SH_Li256ELb0ELb0ELb0ELb0EEENS1_29StaticPersistentTileSchedulerILb0EEEEEEEEEvNT_6ParamsE --------------------------
	.section	.text._ZN7cutlass13device_kernelIN5flash11enable_sm90INS1_16FlashAttnFwdSm90INS1_25CollectiveMainloopFwdSm90ILi2EN4cute5tupleIJNS5_1CILi2EEENS7_ILi1EEES9_EEENS6_IJNS7_ILi128EEENS7_ILi112EEENS7_ILi192EEEEEELi192ENS_6half_tEfNS_4arch4Sm90ELb0ELb0ELb0ELb0ELb0ELb0ELb0ELb1ELb1ELb0ELb0ELb0EEENS1_21CollectiveEpilogueFwdINS6_IJSB_SD_SC_EEESA_SF_SH_Li256ELb0ELb0ELb0ELb0EEENS1_29StaticPersistentTileSchedulerILb0EEEEEEEEEvNT_6ParamsE,"ax",@progbits
	.align	128
.text._ZN7cutlass13device_kernelIN5flash11enable_sm90INS1_16FlashAttnFwdSm90INS1_25CollectiveMainloopFwdSm90ILi2EN4cute5tupleIJNS5_1CILi2EEENS7_ILi1EEES9_EEENS6_IJNS7_ILi128EEENS7_ILi112EEENS7_ILi192EEEEEELi192ENS_6half_tEfNS_4arch4Sm90ELb0ELb0ELb0ELb0ELb0ELb0ELb0ELb1ELb1ELb0ELb0ELb0EEENS1_21CollectiveEpilogueFwdINS6_IJSB_SD_SC_EEESA_SF_SH_Li256ELb0ELb0ELb0ELb0EEENS1_29StaticPersistentTileSchedulerILb0EEEEEEEEEvNT_6ParamsE:
        .type           _ZN7cutlass13device_kernelIN5flash11enable_sm90INS1_16FlashAttnFwdSm90INS1_25CollectiveMainloopFwdSm90ILi2EN4cute5tupleIJNS5_1CILi2EEENS7_ILi1EEES9_EEENS6_IJNS7_ILi128EEENS7_ILi112EEENS7_ILi192EEEEEELi192ENS_6half_tEfNS_4arch4Sm90ELb0ELb0ELb0ELb0ELb0ELb0ELb0ELb1ELb1ELb0ELb0ELb0EEENS1_21CollectiveEpilogueFwdINS6_IJSB_SD_SC_EEESA_SF_SH_Li256ELb0ELb0ELb0ELb0EEENS1_29StaticPersistentTileSchedulerILb0EEEEEEEEEvNT_6ParamsE,@function
        .size           _ZN7cutlass13device_kernelIN5flash11enable_sm90INS1_16FlashAttnFwdSm90INS1_25CollectiveMainloopFwdSm90ILi2EN4cute5tupleIJNS5_1CILi2EEENS7_ILi1EEES9_EEENS6_IJNS7_ILi128EEENS7_ILi112EEENS7_ILi192EEEEEELi192ENS_6half_tEfNS_4arch4Sm90ELb0ELb0ELb0ELb0ELb0ELb0ELb0ELb1ELb1ELb0ELb0ELb0EEENS1_21CollectiveEpilogueFwdINS6_IJSB_SD_SC_EEESA_SF_SH_Li256ELb0ELb0ELb0ELb0EEENS1_29StaticPersistentTileSchedulerILb0EEEEEEEEEvNT_6ParamsE,(.L_x_2656 - _ZN7cutlass13device_kernelIN5flash11enable_sm90INS1_16FlashAttnFwdSm90INS1_25CollectiveMainloopFwdSm90ILi2EN4cute5tupleIJNS5_1CILi2EEENS7_ILi1EEES9_EEENS6_IJNS7_ILi128EEENS7_ILi112EEENS7_ILi192EEEEEELi192ENS_6half_tEfNS_4arch4Sm90ELb0ELb0ELb0ELb0ELb0ELb0ELb0ELb1ELb1ELb0ELb0ELb0EEENS1_21CollectiveEpilogueFwdINS6_IJSB_SD_SC_EEESA_SF_SH_Li256ELb0ELb0ELb0ELb0EEENS1_29StaticPersistentTileSchedulerILb0EEEEEEEEEvNT_6ParamsE)
        .other          _ZN7cutlass13device_kernelIN5flash11enable_sm90INS1_16FlashAttnFwdSm90INS1_25CollectiveMainloopFwdSm90ILi2EN4cute5tupleIJNS5_1CILi2EEENS7_ILi1EEES9_EEENS6_IJNS7_ILi128EEENS7_ILi112EEENS7_ILi192EEEEEELi192ENS_6half_tEfNS_4arch4Sm90ELb0ELb0ELb0ELb0ELb0ELb0ELb0ELb1ELb1ELb0ELb0ELb0EEENS1_21CollectiveEpilogueFwdINS6_IJSB_SD_SC_EEESA_SF_SH_Li256ELb0ELb0ELb0ELb0EEENS1_29StaticPersistentTileSchedulerILb0EEEEEEEEEvNT_6ParamsE,@"STO_CUDA_ENTRY STV_DEFAULT"
_ZN7cutlass13device_kernelIN5flash11enable_sm90INS1_16FlashAttnFwdSm90INS1_25CollectiveMainloopFwdSm90ILi2EN4cute5tupleIJNS5_1CILi2EEENS7_ILi1EEES9_EEENS6_IJNS7_ILi128EEENS7_ILi112EEENS7_ILi192EEEEEELi192ENS_6half_tEfNS_4arch4Sm90ELb0ELb0ELb0ELb0ELb0ELb0ELb0ELb1ELb1ELb0ELb0ELb0EEENS1_21CollectiveEpilogueFwdINS6_IJSB_SD_SC_EEESA_SF_SH_Li256ELb0ELb0ELb0ELb0EEENS1_29StaticPersistentTileSchedulerILb0EEEEEEEEEvNT_6ParamsE:
[----:B------:R-:W1:Y:S02]  /*0000*/  LDC R1, c[0x0][0x28] ;  /* 0x00000a00ff017b82 */ /* 0x000e640000000800 */
[----:B-1----:R-:W-:Y:S01]  /*0010*/  VIADD R1, R1, 0xffffffd0 ;  /* 0xffffffd001017836 */ /* 0x002fe20000000000 */
[----:B------:R-:W1:Y:S01]  /*0020*/  S2R R11, SR_TID.X ;  /* 0x00000000000b7919 */ /* 0x000e620000002100 */
[----:B------:R-:W-:Y:S01]  /*0030*/  ELECT P0, URZ, PT ;  /* 0x00000000003f782f */ /* 0x000fe20003800000 */
[----:B------:R-:W-:Y:S01]  /*0040*/  BSSY B0, `(.L_x_116) ;  /* 0x0000013000007945 */ /* 0x000fe20003800000 */
[----:B-1----:R-:W-:-:S05]  /*0050*/  SHF.R.U32.HI R0, RZ, 0x5, R11 ;  /* 0x00000005ff007819 */ /* 0x002fca000001160b */
[----:B------:R-:W1:Y:S02]  /*0060*/  SHFL.IDX PT, R2, R0, RZ, 0x1f ;  /* 0x00001fff00027589 */ /* 0x000e6400000e0000 */
[----:B-1----:R-:W-:-:S13]  /*0070*/  ISETP.EQ.AND P0, PT, R2, RZ, P0 ;  /* 0x000000ff0200720c */ /* 0x002fda0000702270 */
        /* <DEDUP_REMOVED lines=15> */
.L_x_117:
[----:B------:R-:W-:Y:S05]  /*0170*/  BSYNC B0 ;  /* 0x0000000000007941 */ /* 0x000fea0003800000 */
.L_x_116:
[----:B------:R-:W-:Y:S01]  /*0180*/  VOTEU.ANY UP0, P0 ;  /* 0x00000000003f7886 */ /* 0x000fe20000000100 */
[----:B------:R-:W1:Y:S01]  /*0190*/  SHFL.IDX PT, R3, R0, RZ, 0x1f ;  /* 0x00001fff00037589 */ /* 0x000e6200000e0000 */
[----:B------:R-:W-:Y:S01]  /*01a0*/  UMOV UR4, 0x1 ;  /* 0x0000000100047882 */ /* 0x000fe20000000000 */
[----:B------:R-:W-:Y:S01]  /*01b0*/  UMOV UR7, 0x2 ;  /* 0x0000000200077882 */ /* 0x000fe20000000000 */
[----:B------:R-:W-:Y:S01]  /*01c0*/  SHF.R.U32.HI R2, RZ, 0x7, R11 ;  /* 0x00000007ff027819 */ /* 0x000fe2000001160b */
[----:B------:R-:W2:Y:S01]  /*01d0*/  @UP0 S2UR UR8, SR_CgaCtaId ;  /* 0x00000000000809c3 */ /* 0x000ea20000008800 */
[----:B------:R-:W-:Y:S01]  /*01e0*/  @UP0 UMOV UR6, 0x400 ;  /* 0x0000040000060882 */ /* 0x000fe20000000000 */
[----:B------:R-:W-:-:S04]  /*01f0*/  @UP0 UIADD3 UR4, -UR4, 0x100000, URZ ;  /* 0x0010000004040890 */ /* 0x000fc8000fffe13f */
[----:B------:R-:W-:Y:S02]  /*0200*/  @UP0 USHF.L.U32 UR5, UR4, 0xb, URZ ;  /* 0x0000000b04050899 */ /* 0x000fe4000800063f */
[----:B------:R-:W-:Y:S01]  /*0210*/  @UP0 USHF.L.U32 UR4, UR4, 0x1, URZ ;  /* 0x0000000104040899 */ /* 0x000fe2000800063f */
[----:B------:R-:W-:Y:S01]  /*0220*/  VOTEU.ANY UP1, P0 ;  /* 0x00000000003f7886 */ /* 0x000fe20000020100 */
[----:B------:R-:W3:Y:S01]  /*0230*/  SHFL.IDX PT, R2, R2, RZ, 0x1f ;  /* 0x00001fff02027589 */ /* 0x000ee200000e0000 */
[----:B-1----:R-:W-:Y:S01]  /*0240*/  ISETP.NE.AND P1, PT, R3, RZ, PT ;  /* 0x000000ff0300720c */ /* 0x002fe20003f25270 */
[----:B--2---:R-:W-:Y:S02]  /*0250*/  @UP0 ULEA UR8, UR8, UR6, 0x18 ;  /* 0x0000000608080291 */ /* 0x004fe4000f8ec03f */
[----:B------:R-:W-:-:S04]  /*0260*/  @UP0 UIADD3 UR6, -UR7, 0x100000, URZ ;  /* 0x0010000007060890 */ /* 0x000fc8000fffe13f */
[----:B------:R-:W-:Y:S02]  /*0270*/  @UP0 USHF.L.U32 UR7, UR6, 0xb, URZ ;  /* 0x0000000b06070899 */ /* 0x000fe4000800063f */
[----:B------:R-:W-:Y:S01]  /*0280*/  @UP0 USHF.L.U32 UR6, UR6, 0x1, URZ ;  /* 0x0000000106060899 */ /* 0x000fe2000800063f */
[----:B------:R-:W-:Y:S01]  /*0290*/  VOTEU.ANY UP0, P0 ;  /* 0x00000000003f7886 */ /* 0x000fe20000000100 */
[----:B------:R-:W1:Y:S04]  /*02a0*/  FENCE.VIEW.ASYNC.S ;  /* 0x00000000000073c6 */ /* 0x000e680000000000 */
[----:B-1----:R1:W2:Y:S06]  /*02b0*/  @UP0 SYNCS.EXCH.64 URZ, [UR8+0x36800], UR4 ;  /* 0x03680004083f05b2 */ /* 0x0022ac0008000100 */
[----:B------:R1:W4:Y:S01]  /*02c0*/  @UP1 SYNCS.EXCH.64 URZ, [UR8+0x36820], UR6 ;  /* 0x03682006083f15b2 */ /* 0x0003220008000100 */
[----:B---3--:R-:W-:Y:S05]  /*02d0*/  @P1 BRA `(.L_x_118) ;  /* 0x0000000000481947 */ /* 0x008fea0003800000 */
        /* <DEDUP_REMOVED lines=17> */
[----:B---3--:R-:W-:Y:S01]  /*03f0*/  NOP ;  /* 0x0000000000007918 */ /* 0x008fe20000000000 */
.L_x_118:
[----:B-1----:R-:W1:Y:S01]  /*0400*/  S2UR UR4, SR_CTAID.Y ;  /* 0x00000000000479c3 */ /* 0x002e620000002600 */
[----:B------:R-:W3:Y:S01]  /*0410*/  SHFL.IDX PT, R7, R0, RZ, 0x1f ;  /* 0x00001fff00077589 */ /* 0x000ee200000e0000 */
[----:B------:R-:W-:Y:S01]  /*0420*/  ULDC UR5, c[0x0][0x154] ;  /* 0x0000550000057ab9 */ /* 0x000fe20000000800 */
[----:B------:R-:W-:-:S05]  /*0430*/  NOP ;  /* 0x0000000000007918 */ /* 0x000fca0000000000 */
[----:B------:R-:W5:Y:S08]  /*0440*/  S2UR UR6, SR_CTAID.X ;  /* 0x00000000000679c3 */ /* 0x000f700000002500 */
[----:B------:R-:W2:Y:S01]  /*0450*/  LDC R8, c[0x0][0x148] ;  /* 0x00005200ff087b82 */ /* 0x000ea20000000800 */
[----:B-1----:R-:W-:Y:S02]  /*0460*/  I2FP.F32.U32 R4, UR4 ;  /* 0x0000000400047c45 */ /* 0x002fe40008201000 */
[----:B---3--:R-:W-:-:S03]  /*0470*/  ISETP.NE.AND P0, PT, R7, RZ, PT ;  /* 0x000000ff0700720c */ /* 0x008fc60003f05270 */
[----:B------:R-:W-:Y:S01]  /*0480*/  FMUL R6, R4, UR5 ;  /* 0x0000000504067c20 */ /* 0x000fe20008400000 */
[----:B------:R-:W-:Y:S02]  /*0490*/  SHF.R.S32.HI R4, RZ, 0x1f, R11 ;  /* 0x0000001fff047819 */ /* 0x000fe4000001140b */
[----:B-----5:R-:W-:Y:S02]  /*04a0*/  I2FP.F32.U32 R5, UR6 ;  /* 0x0000000600057c45 */ /* 0x020fe40008201000 */
[----:B------:R-:W-:Y:S01]  /*04b0*/  LEA.HI R4, R4, R11, RZ, 0x7 ;  /* 0x0000000b04047211 */ /* 0x000fe200078f38ff */
[----:B------:R-:W1:Y:S02]  /*04c0*/  F2I.U32.TRUNC.NTZ R6, R6 ;  /* 0x0000000600067305 */ /* 0x000e64000020f000 */
[----:B-1----:R-:W-:-:S04]  /*04d0*/  IMAD.MOV R9, RZ, RZ, -R6 ;  /* 0x000000ffff097224 */ /* 0x002fc800078e0a06 */
[----:B--2---:R-:W-:Y:S01]  /*04e0*/  IMAD R12, R8, R9, UR4 ;  /* 0x00000004080c7e24 */ /* 0x004fe2000f8e0209 */
[----:B------:R-:W-:Y:S02]  /*04f0*/  ULDC UR4, c[0x0][0x150] ;  /* 0x0000540000047ab9 */ /* 0x000fe40000000800 */
[----:B------:R-:W-:Y:S01]  /*0500*/  FMUL R9, R5, UR4 ;  /* 0x0000000405097c20 */ /* 0x000fe20008400000 */
[----:B------:R-:W-:Y:S06]  /*0510*/  @P0 BRA `(.L_x_119) ;  /* 0x0000000000480947 */ /* 0x000fec0003800000 */
[----:B------:R-:W1:Y:S01]  /*0520*/  S2UR UR5, SR_CgaCtaId ;  /* 0x00000000000579c3 */ /* 0x000e620000008800 */
        /* <DEDUP_REMOVED lines=12> */
[----:B-1----:R1:W2:Y:S08]  /*05f0*/  SYNCS.EXCH.64 URZ, [UR8+0x36850], UR4 ;  /* 0x03685004083f75b2 */ /* 0x0022b00008000100 */
[----:B------:R1:W3:Y:S01]  /*0600*/  SYNCS.EXCH.64 URZ, [UR8+0x36860], UR6 ;  /* 0x03686006083f75b2 */ /* 0x0002e20008000100 */
[----:B------:R1:W1:Y:S01]  /*0610*/  SYNCS.EXCH.64 URZ, [UR8+0x36858], UR4 ;  /* 0x03685804083f75b2 */ /* 0x0002620008000100 */
[----:B------:R1:W1:Y:S01]  /*0620*/  SYNCS.EXCH.64 URZ, [UR8+0x36868], UR6 ;  /* 0x03686806083f75b2 */ /* 0x0002620008000100 */
[----:B------:R-:W-:Y:S01]  /*0630*/  NOP ;  /* 0x0000000000007918 */ /* 0x000fe20000000000 */
.L_x_119:
[----:B------:R-:W5:Y:S01]  /*0640*/  SHFL.IDX PT, R10, R0, RZ, 0x1f ;  /* 0x00001fff000a7589 */ /* 0x000f6200000e0000 */
[----:B------:R-:W-:Y:S01]  /*0650*/  LOP3.LUT R4, R4, 0xffffff80, RZ, 0xc0, !PT ;  /* 0xffffff8004047812 */ /* 0x000fe200078ec0ff */
[----:B------:R-:W1:Y:S01]  /*0660*/  F2I.U32.TRUNC.NTZ R9, R9 ;  /* 0x0000000900097305 */ /* 0x000e62000020f000 */
[----:B------:R-:W-:Y:S01]  /*0670*/  SHF.R.S32.HI R8, RZ, 0x1f, R3 ;  /* 0x0000001fff087819 */ /* 0x000fe20000011403 */
[----:B------:R-:W-:Y:S02]  /*0680*/  NOP ;  /* 0x0000000000007918 */ /* 0x000fe40000000000 */
[----:B------:R-:W-:Y:S01]  /*0690*/  IMAD.IADD R4, R11, 0x1, -R4 ;  /* 0x000000010b047824 */ /* 0x000fe200078e0a04 */
[----:B------:R-:W-:Y:S01]  /*06a0*/  LEA.HI R8, R8, R3, RZ, 0x2 ;  /* 0x0000000308087211 */ /* 0x000fe200078f10ff */
[----:B------:R-:W1:Y:S03]  /*06b0*/  LDC R11, c[0x0][0x144] ;  /* 0x00005100ff0b7b82 */ /* 0x000e660000000800 */
[----:B------:R-:W-:-:S02]  /*06c0*/  SHF.R.S32.HI R5, RZ, 0x1f, R4 ;  /* 0x0000001fff057819 */ /* 0x000fc40000011404 */
[----:B------:R-:W-:Y:S02]  /*06d0*/  LOP3.LUT R8, R8, 0x3ffffffc, RZ, 0xc0, !PT ;  /* 0x3ffffffc08087812 */ /* 0x000fe400078ec0ff */
[----:B------:R-:W-:-:S04]  /*06e0*/  LEA.HI R5, R5, R4, RZ, 0x3 ;  /* 0x0000000405057211 */ /* 0x000fc800078f18ff */
[--C-:B------:R-:W-:Y:S02]  /*06f0*/  SHF.R.S32.HI R6, RZ, 0x3, R5.reuse ;  /* 0x00000003ff067819 */ /* 0x100fe40000011405 */
[----:B------:R-:W-:Y:S02]  /*0700*/  SHF.R.S32.HI R5, RZ, 0x1f, R5 ;  /* 0x0000001fff057819 */ /* 0x000fe40000011405 */
[----:B-----5:R-:W-:Y:S02]  /*0710*/  ISETP.NE.AND P0, PT, R10, RZ, PT ;  /* 0x000000ff0a00720c */ /* 0x020fe40003f05270 */
[----:B------:R-:W-:Y:S02]  /*0720*/  LEA.HI R5, R5, R6, RZ, 0x2 ;  /* 0x0000000605057211 */ /* 0x000fe400078f10ff */
[----:B------:R-:W-:Y:S02]  /*0730*/  SHF.R.S32.HI R10, RZ, 0x1f, R7 ;  /* 0x0000001fff0a7819 */ /* 0x000fe40000011407 */
[----:B------:R-:W-:-:S02]  /*0740*/  LOP3.LUT R5, R5, 0xfffffffc, RZ, 0xc0, !PT ;  /* 0xfffffffc05057812 */ /* 0x000fc400078ec0ff */
[----:B------:R-:W-:-:S05]  /*0750*/  LEA.HI R10, R10, R7, RZ, 0x2 ;  /* 0x000000070a0a7211 */ /* 0x000fca00078f10ff */
        /* <DEDUP_REMOVED lines=17> */
[----:B------:R1:W1:Y:S01]  /*0870*/  SYNCS.EXCH.64 URZ, [UR8+0x36888], UR6 ;  /* 0x03688806083f75b2 */ /* 0x0002620008000100 */
[----:B------:R-:W-:Y:S01]  /*0880*/  NOP ;  /* 0x0000000000007918 */ /* 0x000fe20000000000 */
.L_x_120:
[----:B------:R-:W5:Y:S01]  /*0890*/  SHFL.IDX PT, R13, R0, RZ, 0x1f ;  /* 0x00001fff000d7589 */ /* 0x000f6200000e0000 */
[----:B-1----:R-:W1:Y:S01]  /*08a0*/  S2UR UR4, SR_CTAID.X ;  /* 0x00000000000479c3 */ /* 0x002e620000002500 */
[----:B------:R-:W-:Y:S01]  /*08b0*/  LOP3.LUT R10, R10, 0x3ffffffc, RZ, 0xc0, !PT ;  /* 0x3ffffffc0a0a7812 */ /* 0x000fe200078ec0ff */
[----:B------:R-:W-:Y:S01]  /*08c0*/  IMAD.IADD R5, R6, 0x1, -R5 ;  /* 0x0000000106057824 */ /* 0x000fe200078e0a05 */
[----:B------:R-:W-:Y:S01]  /*08d0*/  NOP ;  /* 0x0000000000007918 */ /* 0x000fe20000000000 */
[----:B------:R-:W-:Y:S02]  /*08e0*/  IMAD.IADD R8, R3, 0x1, -R8 ;  /* 0x0000000103087824 */ /* 0x000fe400078e0a08 */
[----:B------:R-:W-:Y:S02]  /*08f0*/  IMAD.IADD R10, R7, 0x1, -R10 ;  /* 0x00000001070a7824 */ /* 0x000fe400078e0a0a */
[----:B------:R-:W2:Y:S01]  /*0900*/  LDC R7, c[0x0][0x140] ;  /* 0x00005000ff077b82 */ /* 0x000ea20000000800 */
[----:B------:R-:W-:-:S02]  /*0910*/  IMAD R8, R8, 0x4, R5 ;  /* 0x0000000408087824 */ /* 0x000fc400078e0205 */
[----:B------:R-:W-:Y:S02]  /*0920*/  IMAD R10, R10, 0x4, R5 ;  /* 0x000000040a0a7824 */ /* 0x000fe400078e0205 */
[----:B------:R-:W-:Y:S01]  /*0930*/  IMAD.MOV R6, RZ, RZ, -R9 ;  /* 0x000000ffff067224 */ /* 0x000fe200078e0a09 */
[----:B------:R-:W-:Y:S02]  /*0940*/  LEA.HI R3, R8, R8, RZ, 0x1 ;  /* 0x0000000808037211 */ /* 0x000fe400078f08ff */
[----:B------:R-:W-:Y:S02]  /*0950*/  LEA.HI R5, R10, R10, RZ, 0x1 ;  /* 0x0000000a0a057211 */ /* 0x000fe400078f08ff */
[----:B------:R-:W-:Y:S02]  /*0960*/  LOP3.LUT R3, R3, 0xfffffffe, RZ, 0xc0, !PT ;  /* 0xfffffffe03037812 */ /* 0x000fe400078ec0ff */
[----:B------:R-:W-:Y:S02]  /*0970*/  LOP3.LUT R5, R5, 0xfffffffe, RZ, 0xc0, !PT ;  /* 0xfffffffe05057812 */ /* 0x000fe400078ec0ff */
[----:B-----5:R-:W-:Y:S01]  /*0980*/  ISETP.NE.AND P0, PT, R13, RZ, PT ;  /* 0x000000ff0d00720c */ /* 0x020fe20003f05270 */
[----:B-1----:R-:W-:-:S02]  /*0990*/  IMAD R6, R11, R6, UR4 ;  /* 0x000000040b067e24 */ /* 0x002fc4000f8e0206 */
[----:B------:R-:W-:Y:S02]  /*09a0*/  IMAD.IADD R3, R8, 0x1, -R3 ;  /* 0x0000000108037824 */ /* 0x000fe400078e0a03 */
[----:B------:R-:W-:-:S03]  /*09b0*/  IMAD.IADD R5, R10, 0x1, -R5 ;  /* 0x000000010a057824 */ /* 0x000fc600078e0a05 */
[-C--:B------:R-:W-:Y:S02]  /*09c0*/  ISETP.NE.AND P3, PT, R3, R6.reuse, PT ;  /* 0x000000060300720c */ /* 0x080fe40003f65270 */
[----:B------:R-:W-:-:S03]  /*09d0*/  ISETP.NE.AND P5, PT, R5, R6, PT ;  /* 0x000000060500720c */ /* 0x000fc60003fa5270 */
[----:B------:R-:W-:Y:S10]  /*09e0*/  @P0 BRA `(.L_x_121) ;  /* 0x0000000000480947 */ /* 0x000ff40003800000 */
        /* <DEDUP_REMOVED lines=18> */
.L_x_121:
[----:B------:R-:W5:Y:S01]  /*0b10*/  SHFL.IDX PT, R6, R0, RZ, 0x1f ;  /* 0x00001fff00067589 */ /* 0x000f6200000e0000 */
[----:B------:R-:W-:Y:S01]  /*0b20*/  IMAD.SHL.U32 R3, R8, 0x4, RZ ;  /* 0x0000000408037824 */ /* 0x000fe200078e00ff */
[----:B------:R-:W-:Y:S01]  /*0b30*/  LOP3.LUT P0, RZ, R4, 0x7, RZ, 0xc0, !PT ;  /* 0x0000000704ff7812 */ /* 0x000fe2000780c0ff */
[----:B------:R-:W-:Y:S01]  /*0b40*/  IMAD.SHL.U32 R5, R10, 0x4, RZ ;  /* 0x000000040a057824 */ /* 0x000fe200078e00ff */
[----:B------:R-:W-:Y:S01]  /*0b50*/  ISETP.NE.AND P2, PT, R2, RZ, PT ;  /* 0x000000ff0200720c */ /* 0x000fe20003f45270 */
[----:B------:R-:W-:Y:S01]  /*0b60*/  IMAD.MOV.U32 R23, RZ, RZ, 0x1 ;  /* 0x00000001ff177424 */ /* 0x000fe200078e00ff */
[----:B------:R-:W-:Y:S01]  /*0b70*/  LOP3.LUT R11, R8, 0xc, R3, 0x78, !PT ;  /* 0x0000000c080b7812 */ /* 0x000fe200078e7803 */
[----:B------:R-:W-:Y:S01]  /*0b80*/  IMAD.MOV.U32 R22, RZ, RZ, 0x1 ;  /* 0x00000001ff167424 */ /* 0x000fe200078e00ff */
[----:B------:R-:W-:Y:S01]  /*0b90*/  LOP3.LUT R9, R10, 0xc, R5, 0x78, !PT ;  /* 0x0000000c0a097812 */ /* 0x000fe200078e7805 */
[----:B------:R-:W-:Y:S01]  /*0ba0*/  NOP ;  /* 0x0000000000007918 */ /* 0x000fe20000000000 */
[----:B------:R-:W-:Y:S01]  /*0bb0*/  @P3 LEA.HI R3, R11, R11, RZ, 0x1 ;  /* 0x0000000b0b033211 */ /* 0x000fe200078f08ff */
[----:B------:R1:W-:Y:S01]  /*0bc0*/  STL [R1+0x4], R11 ;  /* 0x0000040b01007387 */ /* 0x0003e20000100800 */
[----:B------:R-:W-:-:S02]  /*0bd0*/  @P5 LEA.HI R5, R9, R9, RZ, 0x1 ;  /* 0x0000000909055211 */ /* 0x000fc400078f08ff */
[----:B------:R-:W-:Y:S01]  /*0be0*/  @P3 SHF.R.S32.HI R3, RZ, 0x1, R3 ;  /* 0x00000001ff033819 */ /* 0x000fe20000011403 */
[----:B------:R1:W-:Y:S01]  /*0bf0*/  STL [R1], R9 ;  /* 0x0000000901007387 */ /* 0x0003e20000100800 */
[----:B------:R-:W-:Y:S02]  /*0c00*/  @P5 SHF.R.S32.HI R5, RZ, 0x1, R5 ;  /* 0x00000001ff055819 */ /* 0x000fe40000011405 */
[-C--:B------:R-:W-:Y:S02]  /*0c10*/  @P3 ISETP.NE.AND P6, PT, R3, R12.reuse, PT ;  /* 0x0000000c0300320c */ /* 0x080fe40003fc5270 */
[----:B------:R-:W-:Y:S02]  /*0c20*/  @P5 ISETP.NE.AND P4, PT, R5, R12, PT ;  /* 0x0000000c0500520c */ /* 0x000fe40003f85270 */
[----:B------:R-:W-:Y:S02]  /*0c30*/  @P3 SEL R23, RZ, 0x1, P6 ;  /* 0x00000001ff173807 */ /* 0x000fe40003000000 */
[----:B-----5:R-:W-:-:S02]  /*0c40*/  ISETP.NE.AND P3, PT, R6, RZ, PT ;  /* 0x000000ff0600720c */ /* 0x020fc40003f65270 */
[----:B------:R-:W-:Y:S02]  /*0c50*/  ISETP.LT.U32.AND P6, PT, R11, 0x2, !P0 ;  /* 0x000000020b00780c */ /* 0x000fe400047c1070 */
[----:B------:R-:W-:Y:S02]  /*0c60*/  ISETP.LT.U32.AND P0, PT, R9, 0x2, !P0 ;  /* 0x000000020900780c */ /* 0x000fe40004701070 */
[----:B--2---:R-:W-:Y:S02]  /*0c70*/  ISETP.EQ.U32.AND P1, PT, R7, 0x1, PT ;  /* 0x000000010700780c */ /* 0x004fe40003f22070 */
[----:B------:R-:W-:Y:S02]  /*0c80*/  SEL R2, RZ, 0x1, !P6 ;  /* 0x00000001ff027807 */ /* 0x000fe40007000000 */
[----:B------:R-:W-:Y:S02]  /*0c90*/  SEL R3, RZ, 0x1, !P0 ;  /* 0x00000001ff037807 */ /* 0x000fe40004000000 */
[----:B------:R-:W-:Y:S01]  /*0ca0*/  @P5 SEL R22, RZ, 0x1, P4 ;  /* 0x00000001ff165807 */ /* 0x000fe20002000000 */
[----:B-1----:R-:W-:Y:S06]  /*0cb0*/  @P3 BRA `(.L_x_122) ;  /* 0x0000000000483947 */ /* 0x002fec0003800000 */
        /* <DEDUP_REMOVED lines=14> */
[----:B------:R1:W1:Y:S01]  /*0da0*/  SYNCS.EXCH.64 URZ, [UR8+0x368c0], UR6 ;  /* 0x0368c006083f75b2 */ /* 0x0002620008000100 */
[----:B------:R1:W1:Y:S01]  /*0db0*/  SYNCS.EXCH.64 URZ, [UR8+0x368b8], UR4 ;  /* 0x0368b804083f75b2 */ /* 0x0002620008000100 */
[----:B------:R1:W1:Y:S01]  /*0dc0*/  SYNCS.EXCH.64 URZ, [UR8+0x368c8], UR6 ;  /* 0x0368c806083f75b2 */ /* 0x0002620008000100 */
[----:B------:R-:W-:Y:S01]  /*0dd0*/  NOP ;  /* 0x0000000000007918 */ /* 0x000fe20000000000 */
.L_x_122:
[----:B------:R-:W-:Y:S01]  /*0de0*/  LOP3.LUT R23, R23, R2, RZ, 0xc0, !PT ;  /* 0x0000000217177212 */ /* 0x000fe200078ec0ff */
[----:B------:R-:W-:Y:S01]  /*0df0*/  NOP ;  /* 0x0000000000007918 */ /* 0x000fe20000000000 */
[----:B------:R-:W-:Y:S01]  /*0e00*/  LOP3.LUT R22, R22, R3, RZ, 0xc0, !PT ;  /* 0x0000000316167212 */ /* 0x000fe200078ec0ff */
[----:B------:R-:W-:Y:S06]  /*0e10*/  @!P1 BRA `(.L_x_123) ;  /* 0x0000000000089947 */ /* 0x000fec0003800000 */
[----:B-1234-:R-:W-:Y:S01]  /*0e20*/  UCGABAR_ARV ;  /* 0x00000000000079c7 */ /* 0x01efe20008000000 */
[----:B------:R-:W-:Y:S05]  /*0e30*/  BRA `(.L_x_124) ;  /* 0x0000000000047947 */ /* 0x000fea0003800000 */
.L_x_123:
[----:B-1234-:R-:W-:Y:S01]  /*0e40*/  NOP ;  /* 0x0000000000007918 */ /* 0x01efe20000000000 */
.L_x_124:
[----:B------:R-:W-:Y:S05]  /*0e50*/  @!P1 BRA `(.L_x_125) ;  /* 0x00000000000c9947 */ /* 0x000fea0003800000 */
[----:B------:R-:W-:Y:S01]  /*0e60*/  UCGABAR_WAIT ;  /* 0x0000000000007dc7 */ /* 0x000fe20008000000 */
[----:B------:R-:W-:Y:S01]  /*0e70*/  CCTL.IVALL ;  /* 0x00000000ff00798f */ /* 0x000fe20002000000 */
[----:B------:R-:W-:Y:S05]  /*0e80*/  BRA `(.L_x_126) ;  /* 0x0000000000047947 */ /* 0x000fea0003800000 */
.L_x_125:
[----:B------:R-:W-:Y:S06]  /*0e90*/  BAR.SYNC.DEFER_BLOCKING 0x0 ;  /* 0x0000000000007b1d */ /* 0x000fec0000010000 */
.L_x_126:
[----:B------:R-:W-:-:S05]  /*0ea0*/  IMAD.MOV.U32 R2, RZ, RZ, 0x1 ;  /* 0x00000001ff027424 */ /* 0x000fca00078e00ff */
[----:B------:R-:W-:-:S05]  /*0eb0*/  SEL R2, R2, 0x2, !P2 ;  /* 0x0000000202027807 */ /* 0x000fca0005000000 */
[----:B------:R1:W-:Y:S01]  /*0ec0*/  STL [R1+0x1c], R2 ;  /* 0x00001c0201007387 */ /* 0x0003e20000100800 */
[----:B------:R-:W-:Y:S05]  /*0ed0*/  @!P2 BRA `(.L_x_127) ;  /* 0x000000a00098a947 */ /* 0x000fea0003800000 */
.L_x_128:
        /* <DEDUP_REMOVED lines=9> */
[----:B------:R-:W2:Y:S01]  /*0f70*/  LDL.LU R8, [R1+0x1c] ;  /* 0x00001c0001087983 */ /* 0x000ea20000300800 */
[----:B-1----:R-:W1:Y:S01]  /*0f80*/  S2R R2, SR_TID.X ;  /* 0x0000000000027919 */ /* 0x002e620000002100 */
[----:B------:R-:W3:Y:S01]  /*0f90*/  S2UR UR5, SR_CgaCtaId ;  /* 0x00000000000579c3 */ /* 0x000ee20000008800 */
[----:B-1----:R-:W-:-:S05]  /*0fa0*/  VIADD R0, R2, 0xffffff80 ;  /* 0xffffff8002007836 */ /* 0x002fca0000000000 */
[----:B------:R-:W-:-:S04]  /*0fb0*/  SHF.R.S32.HI R3, RZ, 0x1f, R0 ;  /* 0x0000001fff037819 */ /* 0x000fc80000011400 */
[----:B------:R-:W-:-:S04]  /*0fc0*/  LEA.HI R2, R3, R0, RZ, 0x7 ;  /* 0x0000000003027211 */ /* 0x000fc800078f38ff */
[----:B------:R-:W-:Y:S02]  /*0fd0*/  LOP3.LUT R5, R2, 0xffffff80, RZ, 0xc0, !PT ;  /* 0xffffff8002057812 */ /* 0x000fe400078ec0ff */
[----:B------:R-:W-:-:S03]  /*0fe0*/  LEA.HI R6, R3, R0, RZ, 0x4 ;  /* 0x0000000003067211 */ /* 0x000fc600078f20ff */
[----:B------:R-:W-:Y:S01]  /*0ff0*/  IMAD.IADD R206, R0, 0x1, -R5 ;  /* 0x0000000100ce7824 */ /* 0x000fe200078e0a05 */
[----:B------:R-:W1:Y:S01]  /*1000*/  S2UR UR6, SR_SWINHI ;  /* 0x00000000000679c3 */ /* 0x000e620000002f00 */
[----:B------:R-:W-:-:S03]  /*1010*/  LOP3.LUT R7, R6, 0x3fffff0, RZ, 0xc0, !PT ;  /* 0x03fffff006077812 */ /* 0x000fc600078ec0ff */
[----:B------:R-:W-:Y:S02]  /*1020*/  SHF.R.S32.HI R5, RZ, 0x1f, R206 ;  /* 0x0000001fff057819 */ /* 0x000fe400000114ce */
[----:B------:R-:W-:Y:S02]  /*1030*/  SHF.R.S32.HI R9, RZ, 0x4, R6 ;  /* 0x00000004ff097819 */ /* 0x000fe40000011406 */
[----:B------:R-:W-:Y:S01]  /*1040*/  LEA.HI R4, R5, R206, RZ, 0x2 ;  /* 0x000000ce05047211 */ /* 0x000fe200078f10ff */
[----:B------:R-:W-:Y:S01]  /*1050*/  IMAD.IADD R7, R0, 0x1, -R7 ;  /* 0x0000000100077824 */ /* 0x000fe200078e0a07 */
[----:B------:R-:W-:Y:S02]  /*1060*/  LEA.HI R210, R3, R0, RZ, 0x5 ;  /* 0x0000000003d27211 */ /* 0x000fe400078f28ff */
[----:B------:R-:W-:Y:S02]  /*1070*/  LEA.HI R6, R6, R9, RZ, 0x1 ;  /* 0x0000000906067211 */ /* 0x000fe400078f08ff */
[----:B------:R-:W-:-:S02]  /*1080*/  SHF.R.S32.HI R0, RZ, 0x2, R4 ;  /* 0x00000002ff007819 */ /* 0x000fc40000011404 */
[----:B------:R-:W-:Y:S02]  /*1090*/  SHF.R.S32.HI R3, RZ, 0x1f, R4 ;  /* 0x0000001fff037819 */ /* 0x000fe40000011404 */
[----:B------:R-:W-:Y:S02]  /*10a0*/  LOP3.LUT R6, R6, 0x1ffffffe, RZ, 0xc0, !PT ;  /* 0x1ffffffe06067812 */ /* 0x000fe400078ec0ff */
[----:B------:R-:W-:Y:S02]  /*10b0*/  SHF.R.S32.HI R210, RZ, 0x5, R210 ;  /* 0x00000005ffd27819 */ /* 0x000fe400000114d2 */
[----:B------:R-:W-:Y:S02]  /*10c0*/  LEA.HI R3, R3, R0, RZ, 0x3 ;  /* 0x0000000003037211 */ /* 0x000fe400078f18ff */
[----:B------:R-:W-:Y:S01]  /*10d0*/  SHF.R.S32.HI R209, RZ, 0x7, R2 ;  /* 0x00000007ffd17819 */ /* 0x000fe20000011402 */
[----:B------:R-:W-:Y:S01]  /*10e0*/  UMOV UR4, 0x400 ;  /* 0x0000040000047882 */ /* 0x000fe20000000000 */
[----:B------:R-:W-:Y:S01]  /*10f0*/  IMAD.IADD R6, R9, 0x1, -R6 ;  /* 0x0000000109067824 */ /* 0x000fe200078e0a06 */
[----:B------:R-:W-:Y:S01]  /*1100*/  LOP3.LUT R3, R3, 0xfffffff8, RZ, 0xc0, !PT ;  /* 0xfffffff803037812 */ /* 0x000fe200078ec0ff */
[----:B------:R-:W-:Y:S01]  /*1110*/  IMAD R7, R210, 0x10, R7 ;  /* 0x00000010d2077824 */ /* 0x000fe200078e0207 */
[----:B---3--:R-:W-:Y:S01]  /*1120*/  ULEA UR8, UR5, UR4, 0x18 ;  /* 0x0000000405087291 */ /* 0x008fe2000f8ec03f */
[----:B------:R-:W-:-:S02]  /*1130*/  LEA.HI R5, R5, R206, RZ, 0x5 ;  /* 0x000000ce05057211 */ /* 0x000fc400078f28ff */
[----:B------:R-:W-:Y:S01]  /*1140*/  LEA.HI R2, R2, R209, RZ, 0x1 ;  /* 0x000000d102027211 */ /* 0x000fe200078f08ff */
[----:B------:R-:W-:Y:S02]  /*1150*/  IMAD R6, R7, 0x8, R6 ;  /* 0x0000000807067824 */ /* 0x000fe400078e0206 */
[----:B------:R-:W-:Y:S01]  /*1160*/  IMAD.IADD R7, R0, 0x1, -R3 ;  /* 0x0000000100077824 */ /* 0x000fe200078e0a03 */
[----:B------:R-:W-:Y:S02]  /*1170*/  LOP3.LUT R3, R4, 0x7ffffffc, RZ, 0xc0, !PT ;  /* 0x7ffffffc04037812 */ /* 0x000fe400078ec0ff */
[----:B------:R-:W-:Y:S02]  /*1180*/  SHF.R.S32.HI R0, RZ, 0x5, R5 ;  /* 0x00000005ff007819 */ /* 0x000fe40000011405 */
[----:B------:R-:W-:Y:S01]  /*1190*/  LOP3.LUT R2, R2, 0x3fffffe, RZ, 0xc0, !PT ;  /* 0x03fffffe02027812 */ /* 0x000fe200078ec0ff */
[----:B------:R-:W-:Y:S01]  /*11a0*/  UMOV UR4, UR8 ;  /* 0x0000000800047c82 */ /* 0x000fe20008000000 */
[----:B-1----:R-:W-:Y:S01]  /*11b0*/  UMOV UR5, UR6 ;  /* 0x0000000600057c82 */ /* 0x002fe20008000000 */
[----:B------:R-:W-:-:S02]  /*11c0*/  IMAD.MOV.U32 R212, RZ, RZ, -0x2 ;  /* 0xfffffffeffd47424 */ /* 0x000fc400078e00ff */
[----:B------:R-:W-:Y:S02]  /*11d0*/  IMAD.U32 R18, RZ, RZ, UR4 ;  /* 0x00000004ff127e24 */ /* 0x000fe4000f8e00ff */
[----:B------:R-:W-:Y:S02]  /*11e0*/  IMAD.U32 R19, RZ, RZ, UR5 ;  /* 0x00000005ff137e24 */ /* 0x000fe4000f8e00ff */
[----:B------:R-:W-:Y:S02]  /*11f0*/  IMAD.IADD R3, R206, 0x1, -R3 ;  /* 0x00000001ce037824 */ /* 0x000fe400078e0a03 */
[----:B------:R-:W-:Y:S02]  /*1200*/  IMAD.SHL.U32 R5, R6, 0x8, RZ ;  /* 0x0000000806057824 */ /* 0x000fe400078e00ff */
[----:B------:R-:W-:Y:S02]  /*1210*/  IMAD R7, R0, 0x10, R7 ;  /* 0x0000001000077824 */ /* 0x000fe400078e0207 */
[----:B------:R-:W-:-:S02]  /*1220*/  IMAD.IADD R2, R209, 0x1, -R2 ;  /* 0x00000001d1027824 */ /* 0x000fc400078e0a02 */
[----:B------:R-:W-:Y:S02]  /*1230*/  IMAD.U32 R16, RZ, RZ, UR8 ;  /* 0x00000008ff107e24 */ /* 0x000fe4000f8e00ff */
[----:B------:R-:W-:Y:S02]  /*1240*/  IMAD R212, R3, R212, 0x70 ;  /* 0x0000007003d47424 */ /* 0x000fe400078e02d4 */
[----:B------:R-:W-:Y:S01]  /*1250*/  IMAD.WIDE R18, R5, 0x2, R18 ;  /* 0x0000000205127825 */ /* 0x000fe200078e0212 */
[----:B------:R-:W-:-:S03]  /*1260*/  UMOV UR61, URZ ;  /* 0x0000003f003d7c82 */ /* 0x000fc60008000000 */
[----:B------:R-:W-:Y:S02]  /*1270*/  IMAD R211, R2, 0x40, R7 ;  /* 0x0000004002d37824 */ /* 0x000fe400078e0207 */
[----:B------:R-:W-:Y:S02]  /*1280*/  IMAD.U32 R204, RZ, RZ, UR7 ;  /* 0x00000007ffcc7e24 */ /* 0x000fe4000f8e00ff */
[----:B------:R-:W-:Y:S01]  /*1290*/  IMAD.MOV.U32 R205, RZ, RZ, RZ ;  /* 0x000000ffffcd7224 */ /* 0x000fe200078e00ff */
[----:B------:R-:W-:Y:S01]  /*12a0*/  UMOV UR38, URZ ;  /* 0x0000003f00267c82 */ /* 0x000fe20008000000 */
[----:B--2---:R-:W-:-:S07]  /*12b0*/  LOP3.LUT R17, R8, 0x1, RZ, 0xfc, !PT ;  /* 0x0000000108117812 */ /* 0x004fce00078efcff */
.L_x_155:
[----:B------:R-:W1:Y:S01]  /*12c0*/  SHFL.IDX PT, R0, R209, RZ, 0x1f ;  /* 0x00001fffd1007589 */ /* 0x000e6200000e0000 */
[----:B--2---:R-:W2:Y:S01]  /*12d0*/  LDC R81, c[0x0][0x2e0] ;  /* 0x0000b800ff517b82 */ /* 0x004ea20000000800 */
[----:B------:R-:W-:Y:S01]  /*12e0*/  R2UR UR12, R16 ;  /* 0x00000000100c72ca */ /* 0x000fe200000e0000 */
[----:B------:R-:W-:Y:S01]  /*12f0*/  ULDC UR4, c[0x0][0xda8] ;  /* 0x00036a0000047ab9 */ /* 0x000fe20000000800 */
[----:B------:R-:W-:Y:S01]  /*1300*/  ULDC.64 UR8, c[0x0][0x3f8] ;  /* 0x0000fe0000087ab9 */ /* 0x000fe20000000a00 */
[----:B------:R-:W-:Y:S01]  /*1310*/  R2UR UR10, R204 ;  /* 0x00000000cc0a72ca */ /* 0x000fe200000e0000 */
[----:B------:R-:W-:Y:S01]  /*1320*/  UISETP.NE.AND UP1, UPT, UR4, 0x1, UPT ;  /* 0x000000010400788c */ /* 0x000fe2000bf25270 */
[----:B------:R-:W-:Y:S01]  /*1330*/  IMAD.MOV.U32 R2, RZ, RZ, RZ ;  /* 0x000000ffff027224 */ /* 0x000fe200078e00ff */
[----:B------:R-:W-:Y:S01]  /*1340*/  UISETP.NE.U32.AND UP0, UPT, UR8, URZ, UPT ;  /* 0x0000003f0800728c */ /* 0x000fe2000bf05070 */
[----:B------:R-:W-:Y:S01]  /*1350*/  ULDC UR5, c[0x0][0xdb4] ;  /* 0x00036d0000057ab9 */ /* 0x000fe20000000800 */
[----:B------:R-:W-:-:S02]  /*1360*/  ULDC UR6, c[0x0][0x404] ;  /* 0x0001010000067ab9 */ /* 0x000fc40000000800 */
[----:B------:R-:W-:Y:S02]  /*1370*/  UISETP.NE.AND.EX UP0, UPT, UR9, URZ, UPT, UP0 ;  /* 0x0000003f0900728c */ /* 0x000fe4000bf05300 */
[----:B------:R-:W-:Y:S02]  /*1380*/  UISETP.NE.AND UP2, UPT, UR5, 0x1, UPT ;  /* 0x000000010500788c */ /* 0x000fe4000bf45270 */
[----:B------:R-:W-:Y:S02]  /*1390*/  UIADD3 UR9, UR12, 0x15400, URZ ;  /* 0x000154000c097890 */ /* 0x000fe4000fffe03f */
[----:B------:R-:W-:Y:S01]  /*13a0*/  USEL UR6, UR6, 0x1, UP0 ;  /* 0x0000000106067887 */ /* 0x000fe20008000000 */
[----:B------:R-:W-:Y:S01]  /*13b0*/  @UP1 ULDC UR5, c[0x0][0xdac] ;  /* 0x00036b0000051ab9 */ /* 0x000fe20000000800 */
[----:B------:R-:W-:Y:S01]  /*13c0*/  ULOP3.LUT UP0, URZ, UR9, 0x9f, URZ, 0xc0, !UPT ;  /* 0x0000009f093f7892 */ /* 0x000fe2000f80c03f */
[----:B------:R-:W-:Y:S01]  /*13d0*/  UMOV UR11, UR10 ;  /* 0x0000000a000b7c82 */ /* 0x000fe20008000000 */
[----:B-1----:R-:W-:-:S02]  /*13e0*/  R2UR UR7, R0 ;  /* 0x00000000000772ca */ /* 0x002fc400000e0000 */
[----:B--2---:R-:W-:Y:S01]  /*13f0*/  IMAD R81, R81, UR6, RZ ;  /* 0x0000000651517c24 */ /* 0x004fe2000f8e02ff */
[----:B------:R-:W-:Y:S01]  /*1400*/  @UP1 ULDC UR6, c[0x0][0xdb0] ;  /* 0x00036c0000061ab9 */ /* 0x000fe20000000800 */
[----:B------:R-:W-:Y:S02]  /*1410*/  PLOP3.LUT P0, PT, PT, PT, UP0, 0x80, 0x0 ;  /* 0x000000000000781c */ /* 0x000fe40003f0f008 */
[----:B------:R-:W-:-:S04]  /*1420*/  VIADD R3, R81, 0x6f ;  /* 0x0000006f51037836 */ /* 0x000fc80000000000 */
[----:B------:R-:W-:-:S03]  /*1430*/  IMAD.HI R2, R3, -0x6db6db6d, R2 ;  /* 0x9249249303027827 */ /* 0x000fc600078e0202 */
[----:B------:R-:W-:Y:S02]  /*1440*/  ULEA.HI UR4, UR7, UR7, URZ, 0x1 ;  /* 0x0000000707047291 */ /* 0x000fe4000f8f083f */
[----:B------:R-:W-:Y:S02]  /*1450*/  SHF.R.U32.HI R3, RZ, 0x1f, R2 ;  /* 0x0000001fff037819 */ /* 0x000fe40000011602 */
[----:B------:R-:W-:Y:S02]  /*1460*/  ULOP3.LUT UR8, UR4, 0x1e, URZ, 0xc0, !UPT ;  /* 0x0000001e04087892 */ /* 0x000fe4000f8ec03f */
[----:B------:R-:W-:Y:S01]  /*1470*/  LEA.HI.SX32 R120, R2, R3, 0x1a ;  /* 0x0000000302787211 */ /* 0x000fe200078fd2ff */
[----:B------:R-:W-:Y:S02]  /*1480*/  UIMAD.WIDE.U32 UR4, UR10, UR5, URZ ;  /* 0x000000050a0472a5 */ /* 0x000fe4000f8e003f */
[----:B------:R-:W-:Y:S02]  /*1490*/  UIADD3 UR8, UR7, -UR8, URZ ;  /* 0x8000000807087290 */ /* 0x000fe4000fffe03f */
[----:B------:R-:W-:-:S02]  /*14a0*/  @UP1 USHF.R.U32.HI UR11, URZ, UR6, UR5 ;  /* 0x000000063f0b1299 */ /* 0x000fc40008011605 */
[----:B------:R-:W-:Y:S01]  /*14b0*/  ULEA UR8, UR8, UR9, 0xd ;  /* 0x0000000908087291 */ /* 0x000fe2000f8e683f */
[----:B------:R-:W-:Y:S02]  /*14c0*/  @UP2 ULDC.64 UR6, c[0x0][0xdb8] ;  /* 0x00036e0000062ab9 */ /* 0x000fe40000000a00 */
[----:B------:R-:W-:Y:S02]  /*14d0*/  UIMAD.WIDE.U32 UR4, UR11, UR6, URZ ;  /* 0x000000060b0472a5 */ /* 0x000fe4000f8e003f */
[----:B------:R-:W-:Y:S01]  /*14e0*/  IMAD.U32 R208, RZ, RZ, UR11 ;  /* 0x0000000bffd07e24 */ /* 0x000fe2000f8e00ff */
[----:B------:R-:W-:Y:S01]  /*14f0*/  USHF.R.U32.HI UR8, URZ, 0x4, UR8 ;  /* 0x000000043f087899 */ /* 0x000fe20008011608 */
[----:B------:R-:W-:Y:S01]  /*1500*/  UMOV UR36, UR11 ;  /* 0x0000000b00247c82 */ /* 0x000fe20008000000 */
[----:B------:R-:W-:Y:S02]  /*1510*/  @UP2 USHF.R.U32.HI UR36, URZ, UR7, UR5 ;  /* 0x000000073f242299 */ /* 0x000fe40008011605 */
[----:B------:R-:W-:Y:S01]  /*1520*/  UMOV UR4, UR10 ;  /* 0x0000000a00047c82 */ /* 0x000fe20008000000 */
[----:B------:R-:W-:Y:S01]  /*1530*/  ULOP3.LUT UR37, UR8, 0x3fff, URZ, 0xc0, !UPT ;  /* 0x00003fff08257892 */ /* 0x000fe2000f8ec03f */
[----:B------:R-:W-:Y:S01]  /*1540*/  IMAD.U32 R207, RZ, RZ, UR4 ;  /* 0x00000004ffcf7e24 */ /* 0x000fe2000f8e00ff */
        /* <DEDUP_REMOVED lines=17> */
.L_x_129:
[----:B------:R-:W-:Y:S02]  /*1660*/  R2UR UR4, R16 ;  /* 0x00000000100472ca */ /* 0x000fe400000e0000 */
[----:B------:R-:W-:Y:S02]  /*1670*/  LOP3.LUT R0, R205, 0x1, RZ, 0xc0, !PT ;  /* 0x00000001cd007812 */ /* 0x000fe400078ec0ff */
[----:B------:R-:W-:Y:S02]  /*1680*/  ISETP.NE.AND P0, PT, R17, 0x3, PT ;  /* 0x000000031100780c */ /* 0x000fe40003f05270 */
[----:B------:R-:W-:-:S07]  /*1690*/  SHF.L.U32 R0, R0, 0x1f, RZ ;  /* 0x0000001f00007819 */ /* 0x000fce00000006ff */
[----:B------:R-:W1:Y:S02]  /*16a0*/  SYNCS.PHASECHK.TRANS64.TRYWAIT P1, [UR4+0x36800], R0 ;  /* 0x03680000ff0075a7 */ /* 0x000e640008020144 */
[----:B-1----:R-:W-:Y:S05]  /*16b0*/  @!P1 BRA `(.L_x_130) ;  /* 0x000000d0001c9947 */ /* 0x002fea0003800000 */
.L_x_221:
[----:B------:R-:W-:Y:S05]  /*16c0*/  @!P0 BRA `(.L_x_131) ;  /* 0x0000000000048947 */ /* 0x000fea0003800000 */
[----:B------:R-:W-:Y:S01]  /*16d0*/  BPT.TRAP 0x1 ;  /* 0x000000040000795c */ /* 0x000fe20000300000 */
.L_x_131:
[----:B------:R-:W-:Y:S01]  /*16e0*/  R2UR UR4, R16 ;  /* 0x00000000100472ca */ /* 0x000fe200000e0000 */
[----:B------:R-:W-:Y:S02]  /*16f0*/  IMAD.U32 R2, RZ, RZ, UR38 ;  /* 0x00000026ff027e24 */ /* 0x000fe4000f8e00ff */
[----:B-1----:R-:W-:-:S05]  /*1700*/  IMAD.U32 R3, RZ, RZ, UR61 ;  /* 0x0000003dff037e24 */ /* 0x002fca000f8e00ff */
[----:B------:R-:W-:-:S05]  /*1710*/  SHF.L.U32 R3, R3, 0x1f, RZ ;  /* 0x0000001f03037819 */ /* 0x000fca00000006ff */
[----:B------:R-:W-:-:S04]  /*1720*/  LEA R2, R2, UR4, 0x3 ;  /* 0x0000000402027c11 */ /* 0x000fc8000f8e18ff */
[----:B------:R1:W2:Y:S01]  /*1730*/  SYNCS.PHASECHK.TRANS64.TRYWAIT P1, [R2+URZ+0x36830], R3 ;  /* 0x03683003020075a7 */ /* 0x0002a2000802017f */
[----:B------:R-:W-:Y:S05]  /*1740*/  @!P0 BRA `(.L_x_132) ;  /* 0x0000000000048947 */ /* 0x000fea0003800000 */
[----:B------:R-:W-:Y:S01]  /*1750*/  BPT.TRAP 0x1 ;  /* 0x000000040000795c */ /* 0x000fe20000300000 */
.L_x_132:
[----:B--2---:R-:W-:Y:S05]  /*1760*/  @P1 BRA `(.L_x_133) ;  /* 0x0000000000081947 */ /* 0x004fea0003800000 */
[----:B------:R-:W2:Y:S02]  /*1770*/  SYNCS.PHASECHK.TRANS64.TRYWAIT P1, [R2+URZ+0x36830], R3 ;  /* 0x03683003020075a7 */ /* 0x000ea4000802017f */
[----:B--2---:R-:W-:Y:S05]  /*1780*/  @!P1 BRA `(.L_x_134) ;  /* 0x000000d000049947 */ /* 0x004fea0003800000 */
.L_x_133:
[----:B------:R-:W-:Y:S05]  /*1790*/  WARPSYNC.ALL ;  /* 0x0000000000007948 */ /* 0x000fea0003800000 */
[----:B------:R-:W-:Y:S01]  /*17a0*/  R2UR UR4, R16 ;  /* 0x00000000100472ca */ /* 0x000fe200000e0000 */
[----:B------:R-:W-:Y:S01]  /*17b0*/  WARPGROUP.ARRIVE ;  /* 0x00000000000079c5 */ /* 0x000fe20000000000 */
[----:B------:R-:W-:Y:S01]  /*17c0*/  UMOV UR57, 0x40000040 ;  /* 0x4000004000397882 */ /* 0x000fe20000000000 */
[----:B------:R-:W-:Y:S01]  /*17d0*/  UMOV UR59, 0x40000040 ;  /* 0x40000040003b7882 */ /* 0x000fe20000000000 */
[----:B------:R-:W-:Y:S01]  /*17e0*/  UMOV UR9, UR57 ;  /* 0x0000003900097c82 */ /* 0x000fe20008000000 */
[----:B------:R-:W-:Y:S01]  /*17f0*/  UMOV UR11, 0x40000040 ;  /* 0x40000040000b7882 */ /* 0x000fe20000000000 */
[----:B------:R-:W-:Y:S01]  /*1800*/  UMOV UR13, UR57 ;  /* 0x00000039000d7c82 */ /* 0x000fe20008000000 */
[----:B------:R-:W-:Y:S01]  /*1810*/  UMOV UR15, 0x40000040 ;  /* 0x40000040000f7882 */ /* 0x000fe20000000000 */
[----:B------:R-:W-:Y:S01]  /*1820*/  UMOV UR17, UR57 ;  /* 0x0000003900117c82 */ /* 0x000fe20008000000 */
[----:B------:R-:W-:Y:S01]  /*1830*/  UMOV UR19, 0x40000040 ;  /* 0x4000004000137882 */ /* 0x000fe20000000000 */
[----:B------:R-:W-:Y:S01]  /*1840*/  UMOV UR21, UR57 ;  /* 0x0000003900157c82 */ /* 0x000fe20008000000 */
[----:B------:R-:W-:Y:S01]  /*1850*/  UMOV UR23, 0x40000040 ;  /* 0x4000004000177882 */ /* 0x000fe20000000000 */
[----:B------:R-:W-:Y:S01]  /*1860*/  UMOV UR27, 0x40000040 ;  /* 0x40000040001b7882 */ /* 0x000fe20000000000 */
[----:B------:R-:W-:Y:S01]  /*1870*/  UIADD3 UR4, UR4, 0x21400, URZ ;  /* 0x0002140004047890 */ /* 0x000fe2000fffe03f */
[----:B------:R-:W-:Y:S01]  /*1880*/  MOV R4, UR38 ;  /* 0x0000002600047c02 */ /* 0x000fe20008000f00 */
[----:B------:R-:W-:Y:S01]  /*1890*/  UMOV UR31, 0x40000040 ;  /* 0x40000040001f7882 */ /* 0x000fe20000000000 */
[----:B------:R-:W-:Y:S01]  /*18a0*/  UMOV UR35, 0x40000040 ;  /* 0x4000004000237882 */ /* 0x000fe20000000000 */
[----:B------:R-:W-:Y:S01]  /*18b0*/  USHF.R.U32.HI UR5, URZ, 0x4, UR4 ;  /* 0x000000043f057899 */ /* 0x000fe20008011604 */
[----:B------:R-:W-:Y:S01]  /*18c0*/  MOV R5, UR36 ;  /* 0x0000002400057c02 */ /* 0x000fe20008000f00 */
[----:B------:R-:W-:Y:S01]  /*18d0*/  ULOP3.LUT UR4, UR37, 0x10000, URZ, 0xfc, !UPT ;  /* 0x0001000025047892 */ /* 0x000fe2000f8efc3f */
[----:B------:R-:W-:Y:S01]  /*18e0*/  MOV R0, UR57 ;  /* 0x0000003900007c02 */ /* 0x000fe20008000f00 */
[----:B------:R-:W-:Y:S01]  /*18f0*/  ULOP3.LUT UR5, UR5, 0x3fff, URZ, 0xc0, !UPT ;  /* 0x00003fff05057892 */ /* 0x000fe2000f8ec03f */
[----:B------:R-:W-:Y:S01]  /*1900*/  UMOV UR43, 0x40000040 ;  /* 0x40000040002b7882 */ /* 0x000fe20000000000 */
[----:B------:R-:W-:-:S02]  /*1910*/  UMOV UR47, 0x40000040 ;  /* 0x40000040002f7882 */ /* 0x000fc40000000000 */
[----:B------:R-:W-:Y:S01]  /*1920*/  ULOP3.LUT UR6, UR5, 0x10000, URZ, 0xfc, !UPT ;  /* 0x0001000005067892 */ /* 0x000fe2000f8efc3f */
[----:B------:R-:W-:Y:S01]  /*1930*/  UMOV UR56, UR4 ;  /* 0x0000000400387c82 */ /* 0x000fe20008000000 */
[----:B------:R-:W-:Y:S01]  /*1940*/  UMOV UR51, 0x40000040 ;  /* 0x4000004000337882 */ /* 0x000fe20000000000 */
[----:B------:R-:W-:Y:S01]  /*1950*/  UMOV UR8, UR56 ;  /* 0x0000003800087c82 */ /* 0x000fe20008000000 */
[----:B------:R-:W-:Y:S02]  /*1960*/  UMOV UR12, UR56 ;  /* 0x00000038000c7c82 */ /* 0x000fe40008000000 */
[----:B------:R-:W-:Y:S01]  /*1970*/  IMAD.U32 R8, RZ, RZ, UR6 ;  /* 0x00000006ff087e24 */ /* 0x000fe2000f8e00ff */
[----:B------:R-:W-:Y:S01]  /*1980*/  UIMAD UR6, UR38, 0xa80, UR6 ;  /* 0x00000a80260678a4 */ /* 0x000fe2000f8e0206 */
[----:B-12---:R-:W-:Y:S01]  /*1990*/  MOV R3, UR56 ;  /* 0x0000003800037c02 */ /* 0x006fe20008000f00 */
[----:B------:R-:W-:Y:S01]  /*19a0*/  UMOV UR16, UR56 ;  /* 0x0000003800107c82 */ /* 0x000fe20008000000 */
[----:B------:R-:W-:Y:S01]  /*19b0*/  UMOV UR20, UR56 ;  /* 0x0000003800147c82 */ /* 0x000fe20008000000 */
[----:B------:R-:W-:-:S02]  /*19c0*/  UIADD3 UR10, UR6, 0x80, URZ ;  /* 0x00000080060a7890 */ /* 0x000fc4000fffe03f */
[----:B------:R-:W-:Y:S02]  /*19d0*/  UIADD3 UR14, UR6, 0x100, URZ ;  /* 0x00000100060e7890 */ /* 0x000fe4000fffe03f */
[----:B------:R-:W-:Y:S01]  /*19e0*/  UMOV UR58, UR6 ;  /* 0x00000006003a7c82 */ /* 0x000fe20008000000 */
[----:B------:R-:W-:Y:S01]  /*19f0*/  UIADD3 UR18, UR6, 0x180, URZ ;  /* 0x0000018006127890 */ /* 0x000fe2000fffe03f */
[----:B------:R-:W-:Y:S01]  /*1a00*/  HGMMA.64x16x16.F32 R72, gdesc[UR56], RZ, !UPT, gsb0 ;  /* 0x00200000384879f0 */ /* 0x000fe2000c0008ff */
[----:B------:R-:W-:Y:S02]  /*1a10*/  UIADD3 UR22, UR6, 0x200, URZ ;  /* 0x0000020006167890 */ /* 0x000fe4000fffe03f */
[----:B------:R-:W-:Y:S01]  /*1a20*/  UIADD3 UR58, UR6, 0x280, URZ ;  /* 0x00000280063a7890 */ /* 0x000fe2000fffe03f */
[----:B------:R-:W-:Y:S01]  /*1a30*/  UMOV UR59, 0x40000040 ;  /* 0x40000040003b7882 */ /* 0x000fe20000000000 */
[----:B------:R-:W-:Y:S02]  /*1a40*/  UIADD3 UR5, UR6, 0x300, URZ ;  /* 0x0000030006057890 */ /* 0x000fe4000fffe03f */
[----:B------:R-:W-:-:S02]  /*1a50*/  UIADD3 UR26, UR6, 0x204, URZ ;  /* 0x00000204061a7890 */ /* 0x000fc4000fffe03f */
[----:B------:R-:W-:Y:S02]  /*1a60*/  UIADD3 UR30, UR6, 0x206, URZ ;  /* 0x00000206061e7890 */ /* 0x000fe4000fffe03f */
[----:B------:R-:W-:Y:S02]  /*1a70*/  UIADD3 UR34, UR6, 0x580, URZ ;  /* 0x0000058006227890 */ /* 0x000fe4000fffe03f */
[----:B------:R-:W-:Y:S02]  /*1a80*/  UIADD3 UR42, UR6, 0x582, URZ ;  /* 0x00000582062a7890 */ /* 0x000fe4000fffe03f */
[----:B------:R-:W-:Y:S02]  /*1a90*/  UIADD3 UR46, UR6, 0x584, URZ ;  /* 0x00000584062e7890 */ /* 0x000fe4000fffe03f */
[----:B------:R-:W-:Y:S02]  /*1aa0*/  UIADD3 UR50, UR6, 0x586, URZ ;  /* 0x0000058606327890 */ /* 0x000fe4000fffe03f */
[----:B------:R-:W-:Y:S01]  /*1ab0*/  UIADD3 UR54, UR6, 0x780, URZ ;  /* 0x0000078006367890 */ /* 0x000fe2000fffe03f */
[----:B------:R-:W-:Y:S01]  /*1ac0*/  UMOV UR55, 0x40000040 ;  /* 0x4000004000377882 */ /* 0x000fe20000000000 */
[----:B------:R-:W-:Y:S01]  /*1ad0*/  UMOV UR39, 0x40000040 ;  /* 0x4000004000277882 */ /* 0x000fe20000000000 */
[----:B------:R-:W-:Y:S01]  /*1ae0*/  UIADD3 UR7, UR6, 0xa02, URZ ;  /* 0x00000a0206077890 */ /* 0x000fe2000fffe03f */
[----:B------:R-:W-:-:S02]  /*1af0*/  WARPGROUP.DEPBAR.LE gsb0, 0x0 ;  /* 0x00008000000079c5 */ /* 0x000fc40000010000 */
[----:B------:R-:W-:-:S06]  /*1b00*/  WARPGROUP.ARRIVE ;  /* 0x00000000000079c5 */ /* 0x000fcc0000000000 */
[----:B------:R-:W-:Y:S01]  /*1b10*/  HGMMA.64x16x16.F32 R64, gdesc[UR8], RZ, !UPT, gsb0 ;  /* 0x00200000084079f0 */ /* 0x000fe2000c0008ff */
[----:B------:R-:W-:Y:S02]  /*1b20*/  UIADD3 UR8, UR4, 0x2, URZ ;  /* 0x0000000204087890 */ /* 0x000fe4000fffe03f */
[----:B------:R-:W-:Y:S01]  /*1b30*/  UIADD3 UR10, UR6, 0x2, URZ ;  /* 0x00000002060a7890 */ /* 0x000fe2000fffe03f */
[----:B------:R-:W-:Y:S01]  /*1b40*/  UMOV UR9, 0x40000040 ;  /* 0x4000004000097882 */ /* 0x000fe20000000000 */
        /* <DEDUP_REMOVED lines=31> */
[----:B------:R-:W-:Y:S02]  /*1d40*/  UMOV UR59, 0x40000040 ;  /* 0x40000040003b7882 */ /* 0x000fe40000000000 */
        /* <DEDUP_REMOVED lines=14> */
[----:B------:R-:W-:Y:S02]  /*1e30*/  UIADD3 UR12, UR4, 0x4, URZ ;  /* 0x00000004040c7890 */ /* 0x000fe4000fffe03f */
[----:B------:R-:W-:Y:S01]  /*1e40*/  UIADD3 UR14, UR6, 0x4, URZ ;  /* 0x00000004060e7890 */ /* 0x000fe2000fffe03f */
[----:B------:R-:W-:Y:S01]  /*1e50*/  UMOV UR13, 0x40000040 ;  /* 0x40000040000d7882 */ /* 0x000fe20000000000 */
[----:B------:R-:W-:Y:S01]  /*1e60*/  UMOV UR15, 0x40000040 ;  /* 0x40000040000f7882 */ /* 0x000fe20000000000 */
[----:B------:R-:W-:Y:S02]  /*1e70*/  UMOV UR25, UR13 ;  /* 0x0000000d00197c82 */ /* 0x000fe40008000000 */
        /* <DEDUP_REMOVED lines=310> */
[----:B------:R-:W-:Y:S01]  /*31e0*/  UMOV UR52, UR44 ;  /* 0x0000002c00347c82 */ /* 0x000fe20008000000 */
[----:B------:R-:W-:Y:S01]  /*31f0*/  UMOV UR53, UR45 ;  /* 0x0000002d00357c82 */ /* 0x000fe20008000000 */
        /* <DEDUP_REMOVED lines=12> */
[----:B------:R-:W-:-:S07]  /*32c0*/  UIADD3 UR5, UR6, 0x782, URZ ;  /* 0x0000078206057890 */ /* 0x000fce000fffe03f */
[----:B------:R-:W-:Y:S01]  /*32d0*/  UMOV UR38, UR5 ;  /* 0x0000000500267c82 */ /* 0x000fe20008000000 */
        /* <DEDUP_REMOVED lines=12> */
[----:B------:R-:W-:Y:S02]  /*33a0*/  UMOV UR39, 0x40000040 ;  /* 0x4000004000277882 */ /* 0x000fe40000000000 */
        /* <DEDUP_REMOVED lines=24> */
[----:B------:R-:W-:Y:S01]  /*3530*/  UMOV UR52, UR48 ;  /* 0x0000003000347c82 */ /* 0x000fe20008000000 */
[----:B------:R-:W-:Y:S01]  /*3540*/  UMOV UR53, UR49 ;  /* 0x0000003100357c82 */ /* 0x000fe20008000000 */
[----:B------:R-:W-:-:S02]  /*3550*/  WARPGROUP.DEPBAR.LE gsb0, 0x0 ;  /* 0x00008000000079c5 */ /* 0x000fc40000010000 */
        /* <DEDUP_REMOVED lines=48> */
[----:B------:R-:W-:-:S07]  /*3860*/  UIADD3 UR7, UR6, 0x786, URZ ;  /* 0x0000078606077890 */ /* 0x000fce000fffe03f */
        /* <DEDUP_REMOVED lines=9> */
[----:B------:R-:W-:Y:S02]  /*3900*/  UMOV UR55, 0x40000040 ;  /* 0x4000004000377882 */ /* 0x000fe40000000000 */
[----:B------:R-:W-:Y:S01]  /*3910*/  UMOV UR6, UR11 ;  /* 0x0000000b00067c82 */ /* 0x000fe20008000000 */
[----:B------:R-:W-:Y:S02]  /*3920*/  WARPGROUP.DEPBAR.LE gsb0, 0x0 ;  /* 0x00008000000079c5 */ /* 0x000fe40000010000 */
[----:B------:R-:W-:-:S06]  /*3930*/  WARPGROUP.ARRIVE ;  /* 0x00000000000079c5 */ /* 0x000fcc0000000000 */
[----:B------:R-:W-:Y:S01]  /*3940*/  HGMMA.64x16x16.F32 R64, gdesc[UR56], R64, gsb0 ;  /* 0x00200000384079f0 */ /* 0x000fe20008000840 */
[----:B------:R-:W-:Y:S02]  /*3950*/  R2UR UR57, R0 ;  /* 0x00000000003972ca */ /* 0x000fe400000e0000 */
[----:B------:R-:W-:Y:S01]  /*3960*/  R2UR UR56, R3 ;  /* 0x00000000033872ca */ /* 0x000fe200000e0000 */
[----:B------:R-:W-:Y:S02]  /*3970*/  WARPGROUP.DEPBAR.LE gsb0, 0x0 ;  /* 0x00008000000079c5 */ /* 0x000fe40000010000 */
[----:B------:R-:W-:-:S06]  /*3980*/  WARPGROUP.ARRIVE ;  /* 0x00000000000079c5 */ /* 0x000fcc0000000000 */
[----:B------:R-:W-:Y:S01]  /*3990*/  HGMMA.64x16x16.F32 R56, gdesc[UR36], R56, gsb0 ;  /* 0x00200000243879f0 */ /* 0x000fe20008000838 */
[----:B------:R-:W-:Y:S02]  /*39a0*/  R2UR UR38, R4 ;  /* 0x00000000042672ca */ /* 0x000fe400000e0000 */
[----:B------:R-:W-:Y:S01]  /*39b0*/  R2UR UR36, R5 ;  /* 0x00000000052472ca */ /* 0x000fe200000e0000 */
        /* <DEDUP_REMOVED lines=23> */
.L_x_135:
[----:B------:R-:W-:Y:S01]  /*3b30*/  IMAD.IADD R3, R212, 0x1, R81 ;  /* 0x00000001d4037824 */ /* 0x000fe200078e0251 */
[----:B------:R-:W2:Y:S01]  /*3b40*/  LDL R82, [R1+0x4] ;  /* 0x0000040001527983 */ /* 0x000ea20000100800 */
[----:B------:R-:W-:Y:S01]  /*3b50*/  P2R R80, PR, RZ, 0x1 ;  /* 0x00000001ff507803 */ /* 0x000fe20000000000 */
[----:B------:R-:W-:Y:S01]  /*3b60*/  ULDC UR4, c[0x0][0x988] ;  /* 0x0002620000047ab9 */ /* 0x000fe20000000800 */
[----:B------:R-:W-:-:S05]  /*3b70*/  IMAD R3, R120, -0x70, R3 ;  /* 0xffffff9078037824 */ /* 0x000fca00078e0203 */
[C---:B------:R-:W-:Y:S02]  /*3b80*/  ISETP.GT.AND P6, PT, R3.reuse, RZ, PT ;  /* 0x000000ff0300720c */ /* 0x040fe40003fc4270 */
[C---:B------:R-:W-:Y:S02]  /*3b90*/  ISETP.GT.AND P5, PT, R3.reuse, 0x1, PT ;  /* 0x000000010300780c */ /* 0x040fe40003fa4270 */
[----:B------:R-:W-:Y:S02]  /*3ba0*/  ISETP.GT.AND P4, PT, R3, 0x8, PT ;  /* 0x000000080300780c */ /* 0x000fe40003f84270 */
[----:B------:R-:W-:Y:S02]  /*3bb0*/  FSEL R21, R72, -INF , P6 ;  /* 0xff80000048157808 */ /* 0x000fe40003000000 */
[----:B------:R-:W-:Y:S02]  /*3bc0*/  FSEL R73, R73, -INF , P5 ;  /* 0xff80000049497808 */ /* 0x000fe40002800000 */
[----:B------:R-:W-:-:S02]  /*3bd0*/  ISETP.GT.AND P3, PT, R3, 0x9, PT ;  /* 0x000000090300780c */ /* 0x000fc40003f64270 */
[----:B------:R-:W-:Y:S02]  /*3be0*/  FSEL R83, R76, -INF , P4 ;  /* 0xff8000004c537808 */ /* 0x000fe40002000000 */
[----:B------:R-:W-:Y:S02]  /*3bf0*/  FMNMX.FTZ R0, R21, R73, !PT ;  /* 0x0000004915007209 */ /* 0x000fe40007810000 */
[----:B------:R-:W-:Y:S02]  /*3c00*/  ISETP.GT.AND P1, PT, R3, 0x10, PT ;  /* 0x000000100300780c */ /* 0x000fe40003f24270 */
[----:B------:R-:W-:Y:S02]  /*3c10*/  FSEL R77, R77, -INF , P3 ;  /* 0xff8000004d4d7808 */ /* 0x000fe40001800000 */
[----:B------:R-:W-:Y:S02]  /*3c20*/  FMNMX.FTZ R0, R83, R0, !PT ;  /* 0x0000000053007209 */ /* 0x000fe40007810000 */
[----:B------:R-:W-:-:S02]  /*3c30*/  ISETP.GT.AND P2, PT, R3, 0x11, PT ;  /* 0x000000110300780c */ /* 0x000fc40003f44270 */
[----:B------:R-:W-:Y:S02]  /*3c40*/  FSEL R85, R64, -INF , P1 ;  /* 0xff80000040557808 */ /* 0x000fe40000800000 */
[----:B------:R-:W-:Y:S02]  /*3c50*/  FMNMX.FTZ R0, R77, R0, !PT ;  /* 0x000000004d007209 */ /* 0x000fe40007810000 */
[----:B------:R-:W-:Y:S02]  /*3c60*/  FSEL R5, R74, -INF , P6 ;  /* 0xff8000004a057808 */ /* 0x000fe40003000000 */
[----:B------:R-:W-:Y:S02]  /*3c70*/  ISETP.GT.AND P6, PT, R3, 0x18, PT ;  /* 0x000000180300780c */ /* 0x000fe40003fc4270 */
[----:B------:R-:W-:Y:S02]  /*3c80*/  FSEL R65, R65, -INF , P2 ;  /* 0xff80000041417808 */ /* 0x000fe40001000000 */
[----:B------:R-:W-:-:S02]  /*3c90*/  FMNMX.FTZ R0, R85, R0, !PT ;  /* 0x0000000055007209 */ /* 0x000fc40007810000 */
[----:B------:R-:W-:Y:S02]  /*3ca0*/  FSEL R75, R75, -INF , P5 ;  /* 0xff8000004b4b7808 */ /* 0x000fe40002800000 */
[----:B------:R-:W-:Y:S02]  /*3cb0*/  ISETP.GT.AND P5, PT, R3, 0x19, PT ;  /* 0x000000190300780c */ /* 0x000fe40003fa4270 */
[----:B------:R-:W-:Y:S02]  /*3cc0*/  FSEL R87, R68, -INF , P6 ;  /* 0xff80000044577808 */ /* 0x000fe40003000000 */
[----:B------:R-:W-:Y:S02]  /*3cd0*/  FMNMX.FTZ R0, R65, R0, !PT ;  /* 0x0000000041007209 */ /* 0x000fe40007810000 */
[----:B------:R-:W-:Y:S02]  /*3ce0*/  FSEL R7, R78, -INF , P4 ;  /* 0xff8000004e077808 */ /* 0x000fe40002000000 */
        /* <DEDUP_REMOVED lines=43> */
[----:B------:R-:W-:Y:S02]  /*3fa0*/  ISETP.GT.AND P0, PT, R3, 0x49, PT ;  /* 0x000000490300780c */ /* 0x000fe40003f04270 */
[----:B------:R-:W-:Y:S02]  /*3fb0*/  FSEL R105, R44, -INF , P6 ;  /* 0xff8000002c697808 */ /* 0x000fe40003000000 */
[----:B------:R-:W-:Y:S02]  /*3fc0*/  FMNMX.FTZ R0, R103, R0, !PT ;  /* 0x0000000067007209 */ /* 0x000fe40007810000 */
[----:B------:R-:W-:Y:S02]  /*3fd0*/  FSEL R51, R51, -INF , P5 ;  /* 0xff80000033337808 */ /* 0x000fe40002800000 */
[----:B------:R-:W-:Y:S02]  /*3fe0*/  ISETP.GT.AND P5, PT, R3, 0x50, PT ;  /* 0x000000500300780c */ /* 0x000fe40003fa4270 */
[----:B------:R-:W-:-:S02]  /*3ff0*/  FSEL R107, R45, -INF , P0 ;  /* 0xff8000002d6b7808 */ /* 0x000fc40000000000 */
[----:B------:R-:W-:Y:S02]  /*4000*/  FMNMX.FTZ R0, R105, R0, !PT ;  /* 0x0000000069007209 */ /* 0x000fe40007810000 */
        /* <DEDUP_REMOVED lines=12> */
[----:B------:R-:W-:Y:S02]  /*40d0*/  FSEL R115, R37, -INF , P2 ;  /* 0xff80000025737808 */ /* 0x000fe40001000000 */
[----:B------:R-:W-:Y:S02]  /*40e0*/  FMNMX.FTZ R0, R113, R0, !PT ;  /* 0x0000000071007209 */ /* 0x000fe40007810000 */
[----:B------:R-:W-:Y:S02]  /*40f0*/  ISETP.GT.AND P3, PT, R3, 0x60, PT ;  /* 0x000000600300780c */ /* 0x000fe40003f64270 */
[----:B------:R-:W-:Y:S02]  /*4100*/  FSEL R53, R54, -INF , P4 ;  /* 0xff80000036357808 */ /* 0x000fe40002000000 */
[----:B------:R-:W-:-:S02]  /*4110*/  FSEL R117, R24, -INF , P3 ;  /* 0xff80000018757808 */ /* 0x000fc40001800000 */
[----:B------:R-:W-:Y:S02]  /*4120*/  FMNMX.FTZ R0, R115, R0, !PT ;  /* 0x0000000073007209 */ /* 0x000fe40007810000 */
[----:B------:R-:W-:Y:S02]  /*4130*/  ISETP.GT.AND P4, PT, R3, 0x61, PT ;  /* 0x000000610300780c */ /* 0x000fe40003f84270 */
[----:B------:R-:W-:Y:S02]  /*4140*/  FMNMX.FTZ R0, R117, R0, !PT ;  /* 0x0000000075007209 */ /* 0x000fe40007810000 */
[----:B------:R-:W-:Y:S02]  /*4150*/  FSEL R119, R25, -INF , P4 ;  /* 0xff80000019777808 */ /* 0x000fe40002000000 */
[----:B------:R-:W-:Y:S02]  /*4160*/  ISETP.GT.AND P5, PT, R3, 0x68, PT ;  /* 0x000000680300780c */ /* 0x000fe40003fa4270 */
[----:B------:R-:W-:-:S02]  /*4170*/  FMNMX.FTZ R0, R119, R0, !PT ;  /* 0x0000000077007209 */ /* 0x000fc40007810000 */
[----:B------:R-:W-:Y:S02]  /*4180*/  FSEL R121, R28, -INF , P5 ;  /* 0xff8000001c797808 */ /* 0x000fe40002800000 */
[----:B------:R-:W-:Y:S02]  /*4190*/  ISETP.GT.AND P6, PT, R3, 0x69, PT ;  /* 0x000000690300780c */ /* 0x000fe40003fc4270 */
[----:B------:R-:W-:Y:S02]  /*41a0*/  FMNMX.FTZ R0, R121, R0, !PT ;  /* 0x0000000079007209 */ /* 0x000fe40007810000 */
[----:B------:R-:W-:Y:S02]  /*41b0*/  FSEL R123, R29, -INF , P6 ;  /* 0xff8000001d7b7808 */ /* 0x000fe40003000000 */
[----:B------:R-:W-:Y:S02]  /*41c0*/  P2R R20, PR, RZ, 0x4 ;  /* 0x00000004ff147803 */ /* 0x000fe40000000000 */
[----:B------:R-:W-:Y:S01]  /*41d0*/  FMNMX.FTZ R6, R123, R0, !PT ;  /* 0x000000007b067209 */ /* 0x000fe20007810000 */
[----:B------:R-:W-:Y:S01]  /*41e0*/  IMAD.U32 R0, RZ, RZ, UR4 ;  /* 0x00000004ff007e24 */ /* 0x000fe2000f8e00ff */
[----:B------:R-:W-:-:S02]  /*41f0*/  ISETP.GT.AND P2, PT, R3, 0x48, PT ;  /* 0x000000480300780c */ /* 0x000fc40003f44270 */
[----:B------:R-:W-:Y:S01]  /*4200*/  P2R R32, PR, RZ, 0x2 ;  /* 0x00000002ff207803 */ /* 0x000fe20000000000 */
[----:B------:R-:W1:Y:S01]  /*4210*/  SHFL.BFLY PT, R25, R6, 0x2, 0x1f ;  /* 0x0c401f0006197f89 */ /* 0x000e6200000e0000 */
[C---:B------:R-:W-:Y:S02]  /*4220*/  ISETP.GT.AND P1, PT, R3.reuse, 0x49, PT ;  /* 0x000000490300780c */ /* 0x040fe40003f24270 */
[----:B------:R-:W-:Y:S02]  /*4230*/  FSEL R45, R46, -INF , P2 ;  /* 0xff8000002e2d7808 */ /* 0x000fe40001000000 */
[----:B------:R-:W-:Y:S02]  /*4240*/  P2R R33, PR, RZ, 0x1 ;  /* 0x00000001ff217803 */ /* 0x000fe40000000000 */
[----:B------:R-:W-:Y:S02]  /*4250*/  ISETP.GT.AND P0, PT, R3, 0x50, PT ;  /* 0x000000500300780c */ /* 0x000fe40003f04270 */
[----:B------:R-:W-:-:S02]  /*4260*/  FSEL R47, R47, -INF , P1 ;  /* 0xff8000002f2f7808 */ /* 0x000fc40000800000 */
[----:B------:R-:W-:Y:S02]  /*4270*/  P2R R14, PR, RZ, 0x8 ;  /* 0x00000008ff0e7803 */ /* 0x000fe40000000000 */
[----:B------:R-:W-:Y:S02]  /*4280*/  FSEL R37, R34, -INF , P0 ;  /* 0xff80000022257808 */ /* 0x000fe40000000000 */
[----:B------:R-:W-:Y:S02]  /*4290*/  ISETP.NE.AND P0, PT, R33, RZ, PT ;  /* 0x000000ff2100720c */ /* 0x000fe40003f05270 */
[----:B------:R-:W-:Y:S02]  /*42a0*/  ISETP.NE.AND P1, PT, R32, RZ, PT ;  /* 0x000000ff2000720c */ /* 0x000fe40003f25270 */
[----:B------:R-:W-:Y:S02]  /*42b0*/  FSEL R35, R35, -INF , P0 ;  /* 0xff80000023237808 */ /* 0x000fe40000000000 */
[----:B------:R-:W-:-:S02]  /*42c0*/  ISETP.NE.AND P2, PT, R20, RZ, PT ;  /* 0x000000ff1400720c */ /* 0x000fc40003f45270 */
[----:B------:R-:W-:Y:S02]  /*42d0*/  FSEL R27, R27, -INF , P4 ;  /* 0xff8000001b1b7808 */ /* 0x000fe40002000000 */
[----:B-1----:R-:W-:Y:S02]  /*42e0*/  FMNMX.FTZ R25, R6, R25, !PT ;  /* 0x0000001906197209 */ /* 0x002fe40007810000 */
[----:B------:R-:W-:Y:S02]  /*42f0*/  FMNMX.FTZ R6, R5, R75, !PT ;  /* 0x0000004b05067209 */ /* 0x000fe40007810000 */
[----:B------:R-:W-:Y:S01]  /*4300*/  FSEL R39, R39, -INF , P2 ;  /* 0xff80000027277808 */ /* 0x000fe20001000000 */
[----:B------:R-:W1:Y:S01]  /*4310*/  SHFL.BFLY PT, R4, R25, 0x1, 0x1f ;  /* 0x0c201f0019047f89 */ /* 0x000e6200000e0000 */
[----:B------:R-:W-:Y:S02]  /*4320*/  FMNMX.FTZ R6, R7, R6, !PT ;  /* 0x0000000607067209 */ /* 0x000fe40007810000 */
[----:B------:R-:W-:-:S02]  /*4330*/  FSEL R31, R31, -INF , P6 ;  /* 0xff8000001f1f7808 */ /* 0x000fc40003000000 */
[----:B------:R-:W-:Y:S02]  /*4340*/  FMNMX.FTZ R6, R79, R6, !PT ;  /* 0x000000064f067209 */ /* 0x000fe40007810000 */
[----:B------:R-:W-:Y:S02]  /*4350*/  ISETP.GE.AND P2, PT, R81, 0x71, PT ;  /* 0x000000715100780c */ /* 0x000fe40003f46270 */
[----:B------:R-:W-:Y:S02]  /*4360*/  FMNMX.FTZ R6, R9, R6, !PT ;  /* 0x0000000609067209 */ /* 0x000fe40007810000 */
[----:B------:R-:W-:Y:S02]  /*4370*/  ISETP.NE.AND P0, PT, R80, RZ, PT ;  /* 0x000000ff5000720c */ /* 0x000fe40003f05270 */
[----:B------:R-:W-:Y:S02]  /*4380*/  CS2R R80, SRZ ;  /* 0x0000000000507805 */ /* 0x000fe4000001ff00 */
[----:B------:R-:W-:-:S04]  /*4390*/  FMNMX.FTZ R6, R67, R6, !PT ;  /* 0x0000000643067209 */ /* 0x000fc80007810000 */
[----:B------:R-:W-:-:S04]  /*43a0*/  FMNMX.FTZ R6, R11, R6, !PT ;  /* 0x000000060b067209 */ /* 0x000fc80007810000 */
[----:B------:R-:W-:Y:S02]  /*43b0*/  FMNMX.FTZ R6, R71, R6, !PT ;  /* 0x0000000647067209 */ /* 0x000fe40007810000 */
[----:B-1----:R-:W-:Y:S02]  /*43c0*/  FMNMX.FTZ R4, R25, R4, !PT ;  /* 0x0000000419047209 */ /* 0x002fe40007810000 */
        /* <DEDUP_REMOVED lines=10> */
[-CC-:B------:R-:W-:Y:S01]  /*4470*/  FFMA.FTZ R10, R61, R0.reuse, -R12.reuse ;  /* 0x000000003d0a7223 */ /* 0x180fe2000001080c */
[----:B------:R-:W-:Y:S01]  /*4480*/  FSEL R57, R38, -INF , P1 ;  /* 0xff80000026397808 */ /* 0x000fe20000800000 */
        /* <DEDUP_REMOVED lines=15> */
[-CC-:B------:R-:W-:Y:S01]  /*4580*/  FFMA.FTZ R198, R87, R0.reuse, -R12.reuse ;  /* 0x0000000057c67223 */ /* 0x180fe2000001080c */
        /* <DEDUP_REMOVED lines=24> */
[--C-:B------:R-:W-:Y:S01]  /*4710*/  FFMA.FTZ R119, R119, R0, -R12.reuse ;  /* 0x0000000077777223 */ /* 0x100fe2000001080c */
[----:B------:R-:W-:Y:S01]  /*4720*/  FMNMX.FTZ R6, R39, R6, !PT ;  /* 0x0000000627067209 */ /* 0x000fe20007810000 */
[-CC-:B------:R-:W-:Y:S01]  /*4730*/  FFMA.FTZ R121, R121, R0.reuse, -R12.reuse ;  /* 0x0000000079797223 */ /* 0x180fe2000001080c */
[----:B------:R-:W-:Y:S01]  /*4740*/  FFMA.FTZ R12, R123, R0, -R12 ;  /* 0x000000007b0c7223 */ /* 0x000fe2000001080c */
[----:B------:R-:W2:Y:S01]  /*4750*/  MUFU.EX2 R25, R25 ;  /* 0x0000001900197308 */ /* 0x000ea20000000800 */
[----:B------:R-:W-:-:S02]  /*4760*/  FMNMX.FTZ R6, R61, R6, !PT ;  /* 0x000000063d067209 */ /* 0x000fc40007810000 */
[----:B------:R-:W-:Y:S02]  /*4770*/  CS2R R88, SRZ ;  /* 0x0000000000587805 */ /* 0x000fe4000001ff00 */
[----:B------:R-:W-:Y:S02]  /*4780*/  CS2R R86, SRZ ;  /* 0x0000000000567805 */ /* 0x000fe4000001ff00 */
[----:B------:R-:W-:Y:S02]  /*4790*/  CS2R R84, SRZ ;  /* 0x0000000000547805 */ /* 0x000fe4000001ff00 */
[----:B------:R-:W-:Y:S02]  /*47a0*/  FMNMX.FTZ R6, R27, R6, !PT ;  /* 0x000000061b067209 */ /* 0x000fe40007810000 */
[----:B------:R-:W-:Y:S02]  /*47b0*/  CS2R R76, SRZ ;  /* 0x00000000004c7805 */ /* 0x000fe4000001ff00 */
[----:B------:R-:W-:Y:S01]  /*47c0*/  CS2R R72, SRZ ;  /* 0x0000000000487805 */ /* 0x000fe2000001ff00 */
[----:B------:R-:W-:Y:S01]  /*47d0*/  MUFU.EX2 R196, R196 ;  /* 0x000000c400c47308 */ /* 0x000fe20000000800 */
[----:B------:R-:W-:-:S04]  /*47e0*/  FMNMX.FTZ R6, R65, R6, !PT ;  /* 0x0000000641067209 */ /* 0x000fc80007810000 */
[----:B------:R-:W-:-:S03]  /*47f0*/  FMNMX.FTZ R6, R31, R6, !PT ;  /* 0x000000061f067209 */ /* 0x000fc60007810000 */
[----:B------:R-:W-:Y:S02]  /*4800*/  MUFU.EX2 R29, R29 ;  /* 0x0000001d001d7308 */ /* 0x000fe40000000800 */
[----:B-1----:R-:W3:Y:S06]  /*4810*/  SHFL.BFLY PT, R3, R6, 0x2, 0x1f ;  /* 0x0c401f0006037f89 */ /* 0x002eec00000e0000 */
[----:B------:R-:W-:Y:S08]  /*4820*/  MUFU.EX2 R198, R198 ;  /* 0x000000c600c67308 */ /* 0x000ff00000000800 */
[----:B------:R-:W-:Y:S08]  /*4830*/  MUFU.EX2 R33, R33 ;  /* 0x0000002100217308 */ /* 0x000ff00000000800 */
[----:B------:R-:W-:Y:S01]  /*4840*/  MUFU.EX2 R192, R192 ;  /* 0x000000c000c07308 */ /* 0x000fe20000000800 */
[----:B---3--:R-:W-:-:S05]  /*4850*/  FMNMX.FTZ R10, R6, R3, !PT ;  /* 0x00000003060a7209 */ /* 0x008fca0007810000 */
[----:B------:R-:W1:Y:S02]  /*4860*/  SHFL.BFLY PT, R3, R10, 0x1, 0x1f ;  /* 0x0c201f000a037f89 */ /* 0x000e6400000e0000 */
[----:B------:R-:W-:Y:S08]  /*4870*/  MUFU.EX2 R91, R91 ;  /* 0x0000005b005b7308 */ /* 0x000ff00000000800 */
[----:B------:R-:W-:Y:S08]  /*4880*/  MUFU.EX2 R93, R93 ;  /* 0x0000005d005d7308 */ /* 0x000ff00000000800 */
[----:B------:R3:W-:Y:S01]  /*4890*/  MUFU.EX2 R188, R95 ;  /* 0x0000005f00bc7308 */ /* 0x0007e20000000800 */
[----:B-1----:R-:W-:-:S07]  /*48a0*/  FMNMX.FTZ R3, R10, R3, !PT ;  /* 0x000000030a037209 */ /* 0x002fce0007810000 */
[----:B------:R-:W-:Y:S01]  /*48b0*/  MUFU.EX2 R97, R97 ;  /* 0x0000006100617308 */ /* 0x000fe20000000800 */
[----:B---3--:R-:W-:Y:S02]  /*48c0*/  CS2R R94, SRZ ;  /* 0x00000000005e7805 */ /* 0x008fe4000001ff00 */
[C---:B------:R-:W-:Y:S01]  /*48d0*/  FSETP.NEU.FTZ.AND P1, PT, R3.reuse, -INF , PT ;  /* 0xff8000000300780b */ /* 0x040fe20003f3d000 */
[----:B------:R-:W-:-:S04]  /*48e0*/  FMUL.FTZ R6, R3, R0 ;  /* 0x0000000003067220 */ /* 0x000fc80000410000 */
[----:B------:R-:W-:Y:S01]  /*48f0*/  MUFU.EX2 R190, R99 ;  /* 0x0000006300be7308 */ /* 0x000fe20000000800 */
[----:B------:R-:W-:Y:S02]  /*4900*/  FSEL R6, R6, RZ, P1 ;  /* 0x000000ff06067208 */ /* 0x000fe40000800000 */
[----:B------:R-:W-:-:S03]  /*4910*/  ISETP.NE.AND P1, PT, R23, RZ, PT ;  /* 0x000000ff1700720c */ /* 0x000fc60003f25270 */
        /* <DEDUP_REMOVED lines=14> */
[----:B----4-:R-:W-:Y:S01]  /*4a00*/  FADD.FTZ R67, R200, R21 ;  /* 0x00000015c8437221 */ /* 0x010fe20000010000 */
[-CC-:B------:R-:W-:Y:S01]  /*4a10*/  FFMA.FTZ R43, R43, R0.reuse, -R6.reuse ;  /* 0x000000002b2b7223 */ /* 0x180fe20000010806 */
[-CC-:B------:R-:W-:Y:S01]  /*4a20*/  FFMA.FTZ R63, R63, R0.reuse, -R6.reuse ;  /* 0x000000003f3f7223 */ /* 0x180fe20000010806 */
[----:B------:R-:W-:Y:S01]  /*4a30*/  FFMA.FTZ R49, R49, R0, -R6 ;  /* 0x0000000031317223 */ /* 0x000fe20000010806 */
[----:B-----5:R-:W-:Y:S01]  /*4a40*/  FADD.FTZ R32, R202, R67 ;  /* 0x00000043ca207221 */ /* 0x020fe20000010000 */
[----:B------:R-:W-:-:S02]  /*4a50*/  @P1 VIADD R2, R2, 0x36840 ;  /* 0x0003684002021836 */ /* 0x000fc40000000000 */
[-CC-:B------:R-:W-:Y:S01]  /*4a60*/  FFMA.FTZ R53, R53, R0.reuse, -R6.reuse ;  /* 0x0000000035357223 */ /* 0x180fe20000010806 */
[----:B------:R-:W1:Y:S01]  /*4a70*/  MUFU.EX2 R10, R75 ;  /* 0x0000004b000a7308 */ /* 0x000e620000000800 */
[-CC-:B------:R-:W-:Y:S01]  /*4a80*/  FFMA.FTZ R55, R55, R0.reuse, -R6.reuse ;  /* 0x0000000037377223 */ /* 0x180fe20000010806 */
[-C--:B------:R-:W-:Y:S01]  /*4a90*/  FFMA.FTZ R41, R41, R0.reuse, -R6 ;  /* 0x0000000029297223 */ /* 0x080fe20000010806 */
[----:B--2---:R-:W-:Y:S01]  /*4aa0*/  @P1 PRMT R2, R82, 0x654, R2 ;  /* 0x0000065452021816 */ /* 0x004fe20000000002 */
[-CC-:B------:R-:W-:Y:S01]  /*4ab0*/  FFMA.FTZ R47, R47, R0.reuse, -R6.reuse ;  /* 0x000000002f2f7223 */ /* 0x180fe20000010806 */
[--C-:B------:R-:W-:Y:S01]  /*4ac0*/  FFMA.FTZ R45, R45, R0, -R6.reuse ;  /* 0x000000002d2d7223 */ /* 0x100fe20000010806 */
[----:B------:R-:W-:Y:S01]  /*4ad0*/  F2FP.F16.F32.PACK_AB R200, R21, R200 ;  /* 0x000000c815c8723e */ /* 0x000fe200000000ff */
[----:B------:R2:W-:Y:S01]  /*4ae0*/  @P1 SYNCS.ARRIVE.TRANS64.RED.A1T0 RZ, [R2+URZ], RZ ;  /* 0x000000ff02ff19a7 */ /* 0x0005e2000810043f */
        /* <DEDUP_REMOVED lines=9> */
[----:B------:R-:W-:Y:S01]  /*4b80*/  FFMA.FTZ R31, R31, R0, -R6 ;  /* 0x000000001f1f7223 */ /* 0x000fe20000010806 */
[----:B------:R-:W-:-:S02]  /*4b90*/  F2FP.F16.F32.PACK_AB R202, R25, R202 ;  /* 0x000000ca19ca723e */ /* 0x000fc400000000ff */
[----:B------:R-:W-:Y:S02]  /*4ba0*/  CS2R R98, SRZ ;  /* 0x0000000000627805 */ /* 0x000fe4000001ff00 */
[----:B-1----:R-:W-:Y:S02]  /*4bb0*/  F2FP.F16.F32.PACK_AB R201, R10, R5 ;  /* 0x000000050ac9723e */ /* 0x002fe400000000ff */
[----:B------:R-:W-:Y:S02]  /*4bc0*/  CS2R R82, SRZ ;  /* 0x0000000000527805 */ /* 0x000fe4000001ff00 */
[----:B------:R-:W-:Y:S02]  /*4bd0*/  CS2R R74, SRZ ;  /* 0x00000000004a7805 */ /* 0x000fe4000001ff00 */
[----:B------:R-:W-:Y:S01]  /*4be0*/  CS2R R66, SRZ ;  /* 0x0000000000427805 */ /* 0x000fe2000001ff00 */
[----:B------:R1:W4:Y:S01]  /*4bf0*/  MUFU.EX2 R14, R79 ;  /* 0x0000004f000e7308 */ /* 0x0003220000000800 */
[----:B---3--:R-:W-:-:S04]  /*4c00*/  FADD.FTZ R59, R25, R32 ;  /* 0x00000020193b7221 */ /* 0x008fc80000010000 */
[----:B------:R-:W-:Y:S01]  /*4c10*/  FADD.FTZ R34, R196, R59 ;  /* 0x0000003bc4227221 */ /* 0x000fe20000010000 */
[C---:B------:R-:W-:Y:S02]  /*4c20*/  F2FP.F16.F32.PACK_AB R196, R29.reuse, R196 ;  /* 0x000000c41dc4723e */ /* 0x040fe400000000ff */
[----:B------:R-:W3:Y:S01]  /*4c30*/  MUFU.EX2 R9, R9 ;  /* 0x0000000900097308 */ /* 0x000ee20000000800 */
[----:B------:R-:W-:Y:S01]  /*4c40*/  FADD.FTZ R59, R29, R34 ;  /* 0x000000221d3b7221 */ /* 0x000fe20000010000 */
[----:B------:R-:W-:Y:S01]  /*4c50*/  FADD.FTZ R34, R5, R10 ;  /* 0x0000000a05227221 */ /* 0x000fe20000010000 */
[----:B-1----:R-:W-:Y:S02]  /*4c60*/  CS2R R78, SRZ ;  /* 0x00000000004e7805 */ /* 0x002fe4000001ff00 */
[----:B------:R-:W-:Y:S01]  /*4c70*/  FADD.FTZ R36, R198, R59 ;  /* 0x0000003bc6247221 */ /* 0x000fe20000010000 */
[C---:B------:R-:W-:Y:S02]  /*4c80*/  F2FP.F16.F32.PACK_AB R198, R33.reuse, R198 ;  /* 0x000000c621c6723e */ /* 0x040fe400000000ff */
[----:B------:R-:W-:Y:S01]  /*4c90*/  MUFU.EX2 R11, R11 ;  /* 0x0000000b000b7308 */ /* 0x000fe20000000800 */
[----:B------:R-:W-:Y:S01]  /*4ca0*/  FADD.FTZ R59, R33, R36 ;  /* 0x00000024213b7221 */ /* 0x000fe20000010000 */
[----:B----4-:R-:W-:-:S03]  /*4cb0*/  F2FP.F16.F32.PACK_AB R203, R14, R7 ;  /* 0x000000070ecb723e */ /* 0x010fc600000000ff */
[----:B------:R-:W-:Y:S01]  /*4cc0*/  FADD.FTZ R38, R192, R59 ;  /* 0x0000003bc0267221 */ /* 0x000fe20000010000 */
[C---:B------:R-:W-:Y:S02]  /*4cd0*/  F2FP.F16.F32.PACK_AB R192, R69.reuse, R192 ;  /* 0x000000c045c0723e */ /* 0x040fe400000000ff */
[----:B------:R-:W-:Y:S01]  /*4ce0*/  CS2R R58, SRZ ;  /* 0x00000000003a7805 */ /* 0x000fe2000001ff00 */
[----:B------:R1:W-:Y:S01]  /*4cf0*/  MUFU.EX2 R30, R51 ;  /* 0x00000033001e7308 */ /* 0x0003e20000000800 */
[----:B------:R-:W-:Y:S01]  /*4d00*/  FADD.FTZ R38, R69, R38 ;  /* 0x0000002645267221 */ /* 0x000fe20000010000 */
[----:B---3--:R-:W-:Y:S02]  /*4d10*/  F2FP.F16.F32.PACK_AB R197, R20, R9 ;  /* 0x0000000914c5723e */ /* 0x008fe400000000ff */
[----:B------:R-:W-:-:S04]  /*4d20*/  CS2R R68, SRZ ;  /* 0x0000000000447805 */ /* 0x000fc8000001ff00 */
[----:B------:R3:W4:Y:S01]  /*4d30*/  MUFU.EX2 R24, R71 ;  /* 0x0000004700187308 */ /* 0x0007220000000800 */
[----:B-1----:R-:W-:Y:S01]  /*4d40*/  FADD.FTZ R51, R7, R34 ;  /* 0x0000002207337221 */ /* 0x002fe20000010000 */
[----:B------:R-:W-:-:S03]  /*4d50*/  IMAD.MOV.U32 R7, RZ, RZ, 0x3f800000 ;  /* 0x3f800000ff077424 */ /* 0x000fc600078e00ff */
[----:B------:R-:W-:-:S03]  /*4d60*/  FADD.FTZ R36, R14, R51 ;  /* 0x000000330e247221 */ /* 0x000fc60000010000 */
[----:B------:R-:W1:Y:S01]  /*4d70*/  MUFU.EX2 R13, R13 ;  /* 0x0000000d000d7308 */ /* 0x000e620000000800 */
[----:B------:R-:W-:Y:S01]  /*4d80*/  FADD.FTZ R51, R9, R36 ;  /* 0x0000002409337221 */ /* 0x000fe20000010000 */
[----:B---3--:R-:W-:-:S03]  /*4d90*/  CS2R R70, SRZ ;  /* 0x0000000000467805 */ /* 0x008fc6000001ff00 */
[----:B------:R-:W-:Y:S01]  /*4da0*/  FADD.FTZ R36, R20, R51 ;  /* 0x0000003314247221 */ /* 0x000fe20000010000 */
[----:B------:R-:W-:Y:S02]  /*4db0*/  FADD.FTZ R51, R91, R38 ;  /* 0x000000265b337221 */ /* 0x000fe40000010000 */
[----:B------:R-:W3:Y:S01]  /*4dc0*/  MUFU.EX2 R15, R15 ;  /* 0x0000000f000f7308 */ /* 0x000ee20000000800 */
[----:B----4-:R-:W-:Y:S01]  /*4dd0*/  F2FP.F16.F32.PACK_AB R199, R24, R11 ;  /* 0x0000000b18c7723e */ /* 0x010fe200000000ff */
[C---:B------:R-:W-:Y:S01]  /*4de0*/  FADD.FTZ R40, R194.reuse, R51 ;  /* 0x00000033c2287221 */ /* 0x040fe20000010000 */
[----:B------:R-:W-:Y:S02]  /*4df0*/  F2FP.F16.F32.PACK_AB R194, R194, R91 ;  /* 0x0000005bc2c2723e */ /* 0x000fe400000000ff */
[----:B------:R-:W-:Y:S01]  /*4e00*/  CS2R R90, SRZ ;  /* 0x00000000005a7805 */ /* 0x000fe2000001ff00 */
[----:B------:R-:W-:Y:S02]  /*4e10*/  FADD.FTZ R51, R93, R40 ;  /* 0x000000285d337221 */ /* 0x000fe40000010000 */
[----:B------:R4:W-:Y:S01]  /*4e20*/  MUFU.EX2 R34, R43 ;  /* 0x0000002b00227308 */ /* 0x0009e20000000800 */
[----:B-1----:R-:W-:-:S07]  /*4e30*/  F2FP.F16.F32.PACK_AB R193, R26, R13 ;  /* 0x0000000d1ac1723e */ /* 0x002fce00000000ff */
[----:B------:R1:W5:Y:S01]  /*4e40*/  MUFU.EX2 R28, R63 ;  /* 0x0000003f001c7308 */ /* 0x0003620000000800 */
[----:B----4-:R-:W-:-:S04]  /*4e50*/  FADD.FTZ R43, R11, R36 ;  /* 0x000000240b2b7221 */ /* 0x010fc80000010000 */
[----:B------:R-:W-:-:S03]  /*4e60*/  FADD.FTZ R38, R24, R43 ;  /* 0x0000002b18267221 */ /* 0x000fc60000010000 */
[----:B------:R-:W-:Y:S01]  /*4e70*/  MUFU.EX2 R101, R101 ;  /* 0x0000006500657308 */ /* 0x000fe20000000800 */
[----:B------:R-:W-:Y:S01]  /*4e80*/  FADD.FTZ R43, R13, R38 ;  /* 0x000000260d2b7221 */ /* 0x000fe20000010000 */
[C---:B------:R-:W-:Y:S01]  /*4e90*/  FADD.FTZ R38, R188.reuse, R51 ;  /* 0x00000033bc267221 */ /* 0x040fe20000010000 */
[----:B------:R-:W-:Y:S02]  /*4ea0*/  F2FP.F16.F32.PACK_AB R188, R188, R93 ;  /* 0x0000005dbcbc723e */ /* 0x000fe400000000ff */
[----:B------:R-:W-:Y:S01]  /*4eb0*/  CS2R R92, SRZ ;  /* 0x00000000005c7805 */ /* 0x000fe2000001ff00 */
[----:B--2---:R-:W-:Y:S01]  /*4ec0*/  FADD.FTZ R2, R26, R43 ;  /* 0x0000002b1a027221 */ /* 0x004fe20000010000 */
[----:B------:R-:W-:Y:S01]  /*4ed0*/  FADD.FTZ R51, R97, R38 ;  /* 0x0000002661337221 */ /* 0x000fe20000010000 */
[----:B-1----:R-:W-:Y:S01]  /*4ee0*/  CS2R R62, SRZ ;  /* 0x00000000003e7805 */ /* 0x002fe2000001ff00 */
[----:B------:R-:W1:Y:S01]  /*4ef0*/  MUFU.EX2 R49, R49 ;  /* 0x0000003100317308 */ /* 0x000e620000000800 */
[----:B---3--:R-:W-:Y:S01]  /*4f00*/  FADD.FTZ R43, R15, R2 ;  /* 0x000000020f2b7221 */ /* 0x008fe20000010000 */
[C---:B------:R-:W-:Y:S01]  /*4f10*/  FADD.FTZ R40, R190.reuse, R51 ;  /* 0x00000033be287221 */ /* 0x040fe20000010000 */
[----:B------:R-:W-:-:S02]  /*4f20*/  F2FP.F16.F32.PACK_AB R190, R190, R97 ;  /* 0x00000061bebe723e */ /* 0x000fc400000000ff */
[----:B------:R-:W-:Y:S01]  /*4f30*/  CS2R R96, SRZ ;  /* 0x0000000000607805 */ /* 0x000fe2000001ff00 */
[C---:B-----5:R-:W-:Y:S01]  /*4f40*/  FADD.FTZ R38, R28.reuse, R43 ;  /* 0x0000002b1c267221 */ /* 0x060fe20000010000 */
[----:B------:R-:W-:Y:S02]  /*4f50*/  F2FP.F16.F32.PACK_AB R195, R28, R15 ;  /* 0x0000000f1cc3723e */ /* 0x000fe400000000ff */
[----:B------:R-:W-:Y:S01]  /*4f60*/  CS2R R50, SRZ ;  /* 0x0000000000327805 */ /* 0x000fe2000001ff00 */
[----:B------:R2:W-:Y:S01]  /*4f70*/  MUFU.EX2 R184, R103 ;  /* 0x0000006700b87308 */ /* 0x0005e20000000800 */
[----:B------:R-:W-:-:S07]  /*4f80*/  CS2R R28, SRZ ;  /* 0x00000000001c7805 */ /* 0x000fce000001ff00 */
[----:B------:R-:W-:Y:S01]  /*4f90*/  MUFU.EX2 R105, R105 ;  /* 0x0000006900697308 */ /* 0x000fe20000000800 */
[----:B-1----:R-:W-:Y:S01]  /*4fa0*/  FADD.FTZ R43, R49, R38 ;  /* 0x00000026312b7221 */ /* 0x002fe20000010000 */
[C---:B------:R-:W-:Y:S02]  /*4fb0*/  F2FP.F16.F32.PACK_AB R189, R30.reuse, R49 ;  /* 0x000000311ebd723e */ /* 0x040fe400000000ff */
[----:B--2---:R-:W-:Y:S02]  /*4fc0*/  CS2R R102, SRZ ;  /* 0x0000000000667805 */ /* 0x004fe4000001ff00 */
[----:B------:R-:W-:Y:S01]  /*4fd0*/  CS2R R48, SRZ ;  /* 0x0000000000307805 */ /* 0x000fe2000001ff00 */
[----:B------:R-:W-:Y:S01]  /*4fe0*/  FADD.FTZ R38, R30, R43 ;  /* 0x0000002b1e267221 */ /* 0x000fe20000010000 */
[----:B------:R-:W1:Y:S08]  /*4ff0*/  MUFU.EX2 R53, R53 ;  /* 0x0000003500357308 */ /* 0x000e700000000800 */
[----:B------:R2:W-:Y:S08]  /*5000*/  MUFU.EX2 R186, R107 ;  /* 0x0000006b00ba7308 */ /* 0x0005f00000000800 */
[----:B------:R3:W4:Y:S01]  /*5010*/  MUFU.EX2 R32, R55 ;  /* 0x0000003700207308 */ /* 0x0007220000000800 */
[----:B-1----:R-:W-:Y:S01]  /*5020*/  FADD.FTZ R21, R53, R38 ;  /* 0x0000002635157221 */ /* 0x002fe20000010000 */
[----:B--2---:R-:W-:-:S06]  /*5030*/  CS2R R106, SRZ ;  /* 0x00000000006a7805 */ /* 0x004fcc000001ff00 */
[----:B------:R-:W1:Y:S01]  /*5040*/  MUFU.EX2 R109, R109 ;  /* 0x0000006d006d7308 */ /* 0x000e620000000800 */
[----:B---3--:R-:W-:-:S07]  /*5050*/  CS2R R54, SRZ ;  /* 0x0000000000367805 */ /* 0x008fce000001ff00 */
[----:B------:R2:W-:Y:S01]  /*5060*/  MUFU.EX2 R36, R47 ;  /* 0x0000002f00247308 */ /* 0x0005e20000000800 */
[C---:B----4-:R-:W-:Y:S01]  /*5070*/  FADD.FTZ R6, R32.reuse, R21 ;  /* 0x0000001520067221 */ /* 0x050fe20000010000 */
[----:B------:R-:W-:Y:S02]  /*5080*/  F2FP.F16.F32.PACK_AB R191, R32, R53 ;  /* 0x0000003520bf723e */ /* 0x000fe400000000ff */
[----:B------:R-:W-:Y:S02]  /*5090*/  CS2R R52, SRZ ;  /* 0x0000000000347805 */ /* 0x000fe4000001ff00 */
[----:B------:R-:W-:Y:S02]  /*50a0*/  CS2R R32, SRZ ;  /* 0x0000000000207805 */ /* 0x000fe4000001ff00 */
[----:B------:R-:W3:Y:S01]  /*50b0*/  MUFU.EX2 R41, R41 ;  /* 0x0000002900297308 */ /* 0x000ee20000000800 */
[----:B--2---:R-:W-:-:S04]  /*50c0*/  FADD.FTZ R47, R101, R40 ;  /* 0x00000028652f7221 */ /* 0x004fc80000010000 */
[C---:B------:R-:W-:Y:S01]  /*50d0*/  FADD.FTZ R40, R184.reuse, R47 ;  /* 0x0000002fb8287221 */ /* 0x040fe20000010000 */
[----:B------:R-:W-:Y:S02]  /*50e0*/  F2FP.F16.F32.PACK_AB R184, R184, R101 ;  /* 0x00000065b8b8723e */ /* 0x000fe400000000ff */
[----:B------:R-:W-:Y:S01]  /*50f0*/  CS2R R100, SRZ ;  /* 0x0000000000647805 */ /* 0x000fe2000001ff00 */
[----:B------:R2:W4:Y:S01]  /*5100*/  MUFU.EX2 R180, R111 ;  /* 0x0000006f00b47308 */ /* 0x0005220000000800 */
[----:B------:R-:W-:Y:S01]  /*5110*/  FADD.FTZ R43, R105, R40 ;  /* 0x00000028692b7221 */ /* 0x000fe20000010000 */
[----:B------:R-:W-:-:S03]  /*5120*/  CS2R R46, SRZ ;  /* 0x00000000002e7805 */ /* 0x000fc6000001ff00 */
[C---:B------:R-:W-:Y:S01]  /*5130*/  FADD.FTZ R40, R186.reuse, R43 ;  /* 0x0000002bba287221 */ /* 0x040fe20000010000 */
[----:B------:R-:W-:Y:S02]  /*5140*/  F2FP.F16.F32.PACK_AB R186, R186, R105 ;  /* 0x00000069baba723e */ /* 0x000fe400000000ff */
[----:B------:R-:W-:Y:S01]  /*5150*/  CS2R R104, SRZ ;  /* 0x0000000000687805 */ /* 0x000fe2000001ff00 */
[----:B------:R-:W5:Y:S01]  /*5160*/  MUFU.EX2 R113, R113 ;  /* 0x0000007100717308 */ /* 0x000f620000000800 */
[----:B-1----:R-:W-:Y:S01]  /*5170*/  FADD.FTZ R25, R109, R40 ;  /* 0x000000286d197221 */ /* 0x002fe20000010000 */
[----:B---3--:R-:W-:Y:S01]  /*5180*/  FADD.FTZ R21, R41, R6 ;  /* 0x0000000629157221 */ /* 0x008fe20000010000 */
[C---:B------:R-:W-:Y:S02]  /*5190*/  F2FP.F16.F32.PACK_AB R185, R34.reuse, R41 ;  /* 0x0000002922b9723e */ /* 0x040fe400000000ff */
[----:B--2---:R-:W-:Y:S01]  /*51a0*/  CS2R R110, SRZ ;  /* 0x00000000006e7805 */ /* 0x004fe2000001ff00 */
[----:B------:R-:W-:-:S02]  /*51b0*/  FADD.FTZ R6, R34, R21 ;  /* 0x0000001522067221 */ /* 0x000fc40000010000 */
[----:B------:R-:W1:Y:S01]  /*51c0*/  MUFU.EX2 R45, R45 ;  /* 0x0000002d002d7308 */ /* 0x000e620000000800 */
[C---:B----4-:R-:W-:Y:S01]  /*51d0*/  FADD.FTZ R40, R180.reuse, R25 ;  /* 0x00000019b4287221 */ /* 0x050fe20000010000 */
[----:B------:R-:W-:Y:S02]  /*51e0*/  F2FP.F16.F32.PACK_AB R180, R180, R109 ;  /* 0x0000006db4b4723e */ /* 0x000fe400000000ff */
[----:B------:R-:W-:-:S04]  /*51f0*/  CS2R R108, SRZ ;  /* 0x00000000006c7805 */ /* 0x000fc8000001ff00 */
[----:B------:R2:W3:Y:S01]  /*5200*/  MUFU.EX2 R182, R115 ;  /* 0x0000007300b67308 */ /* 0x0004e20000000800 */
[----:B-----5:R-:W-:-:S07]  /*5210*/  FADD.FTZ R25, R113, R40 ;  /* 0x0000002871197221 */ /* 0x020fce0000010000 */
[----:B------:R-:W4:Y:S01]  /*5220*/  MUFU.EX2 R117, R117 ;  /* 0x0000007500757308 */ /* 0x000f220000000800 */
[----:B-1----:R-:W-:Y:S01]  /*5230*/  FADD.FTZ R21, R45, R6 ;  /* 0x000000062d157221 */ /* 0x002fe20000010000 */
[C---:B------:R-:W-:Y:S02]  /*5240*/  F2FP.F16.F32.PACK_AB R187, R36.reuse, R45 ;  /* 0x0000002d24bb723e */ /* 0x040fe400000000ff */
[----:B--2---:R-:W-:Y:S02]  /*5250*/  CS2R R114, SRZ ;  /* 0x0000000000727805 */ /* 0x004fe4000001ff00 */
[----:B------:R-:W-:Y:S01]  /*5260*/  CS2R R44, SRZ ;  /* 0x00000000002c7805 */ /* 0x000fe2000001ff00 */
[----:B------:R-:W-:Y:S01]  /*5270*/  FADD.FTZ R6, R36, R21 ;  /* 0x0000001524067221 */ /* 0x000fe20000010000 */
[----:B------:R-:W1:Y:S01]  /*5280*/  MUFU.EX2 R37, R37 ;  /* 0x0000002500257308 */ /* 0x000e620000000800 */
[C---:B---3--:R-:W-:Y:S01]  /*5290*/  FADD.FTZ R42, R182.reuse, R25 ;  /* 0x00000019b62a7221 */ /* 0x048fe20000010000 */
[----:B------:R-:W-:-:S02]  /*52a0*/  F2FP.F16.F32.PACK_AB R182, R182, R113 ;  /* 0x00000071b6b6723e */ /* 0x000fc400000000ff */
[----:B------:R-:W-:-:S04]  /*52b0*/  CS2R R112, SRZ ;  /* 0x0000000000707805 */ /* 0x000fc8000001ff00 */
[----:B------:R2:W3:Y:S01]  /*52c0*/  MUFU.EX2 R176, R119 ;  /* 0x0000007700b07308 */ /* 0x0004e20000000800 */
[----:B----4-:R-:W-:-:S07]  /*52d0*/  FADD.FTZ R25, R117, R42 ;  /* 0x0000002a75197221 */ /* 0x010fce0000010000 */
[----:B------:R4:W5:Y:S01]  /*52e0*/  MUFU.EX2 R2, R35 ;  /* 0x0000002300027308 */ /* 0x0009620000000800 */
[----:B-1----:R-:W-:Y:S01]  /*52f0*/  FADD.FTZ R21, R37, R6 ;  /* 0x0000000625157221 */ /* 0x002fe20000010000 */
[----:B--2---:R-:W-:-:S06]  /*5300*/  CS2R R118, SRZ ;  /* 0x0000000000767805 */ /* 0x004fcc000001ff00 */
[----:B------:R-:W1:Y:S01]  /*5310*/  MUFU.EX2 R121, R121 ;  /* 0x0000007900797308 */ /* 0x000e620000000800 */
[C---:B---3--:R-:W-:Y:S01]  /*5320*/  FADD.FTZ R42, R176.reuse, R25 ;  /* 0x00000019b02a7221 */ /* 0x048fe20000010000 */
[----:B------:R-:W-:Y:S02]  /*5330*/  F2FP.F16.F32.PACK_AB R176, R176, R117 ;  /* 0x00000075b0b0723e */ /* 0x000fe400000000ff */
[----:B------:R-:W-:Y:S02]  /*5340*/  CS2R R116, SRZ ;  /* 0x0000000000747805 */ /* 0x000fe4000001ff00 */
[----:B----4-:R-:W-:Y:S02]  /*5350*/  CS2R R34, SRZ ;  /* 0x0000000000227805 */ /* 0x010fe4000001ff00 */
[----:B------:R-:W2:Y:S01]  /*5360*/  MUFU.EX2 R57, R57 ;  /* 0x0000003900397308 */ /* 0x000ea20000000800 */
[C---:B-----5:R-:W-:Y:S01]  /*5370*/  FADD.FTZ R6, R2.reuse, R21 ;  /* 0x0000001502067221 */ /* 0x060fe20000010000 */
[----:B------:R-:W-:Y:S01]  /*5380*/  F2FP.F16.F32.PACK_AB R181, R2, R37 ;  /* 0x0000002502b5723e */ /* 0x000fe200000000ff */
[----:B------:R-:W-:Y:S01]  /*5390*/  IMAD.MOV.U32 R2, RZ, RZ, 0x3f800000 ;  /* 0x3f800000ff027424 */ /* 0x000fe200078e00ff */
[----:B------:R-:W-:-:S04]  /*53a0*/  CS2R R36, SRZ ;  /* 0x0000000000247805 */ /* 0x000fc8000001ff00 */
[----:B------:R-:W3:Y:S01]  /*53b0*/  MUFU.EX2 R12, R12 ;  /* 0x0000000c000c7308 */ /* 0x000ee20000000800 */
[----:B-1----:R-:W-:Y:S01]  /*53c0*/  FADD.FTZ R25, R121, R42 ;  /* 0x0000002a79197221 */ /* 0x002fe20000010000 */
[----:B------:R-:W-:-:S06]  /*53d0*/  CS2R R42, SRZ ;  /* 0x00000000002a7805 */ /* 0x000fcc000001ff00 */
[----:B------:R-:W1:Y:S01]  /*53e0*/  MUFU.EX2 R38, R39 ;  /* 0x0000002700267308 */ /* 0x000e620000000800 */
[----:B--2---:R-:W-:-:S07]  /*53f0*/  FADD.FTZ R21, R57, R6 ;  /* 0x0000000639157221 */ /* 0x004fce0000010000 */
[----:B------:R-:W2:Y:S01]  /*5400*/  MUFU.EX2 R61, R61 ;  /* 0x0000003d003d7308 */ /* 0x000ea20000000800 */
[C---:B---3--:R-:W-:Y:S01]  /*5410*/  FADD.FTZ R6, R12.reuse, R25 ;  /* 0x000000190c067221 */ /* 0x048fe20000010000 */
[----:B------:R-:W-:Y:S02]  /*5420*/  F2FP.F16.F32.PACK_AB R178, R12, R121 ;  /* 0x000000790cb2723e */ /* 0x000fe400000000ff */
[----:B------:R-:W-:-:S04]  /*5430*/  CS2R R24, SRZ ;  /* 0x0000000000187805 */ /* 0x000fc8000001ff00 */
[----:B------:R3:W4:Y:S01]  /*5440*/  MUFU.EX2 R40, R27 ;  /* 0x0000001b00287308 */ /* 0x0007220000000800 */
[C---:B-1----:R-:W-:Y:S01]  /*5450*/  FADD.FTZ R12, R38.reuse, R21 ;  /* 0x00000015260c7221 */ /* 0x042fe20000010000 */
[----:B------:R-:W-:Y:S02]  /*5460*/  F2FP.F16.F32.PACK_AB R183, R38, R57 ;  /* 0x0000003926b7723e */ /* 0x000fe400000000ff */
[----:B------:R-:W-:Y:S02]  /*5470*/  CS2R R56, SRZ ;  /* 0x0000000000387805 */ /* 0x000fe4000001ff00 */
[----:B------:R-:W-:Y:S02]  /*5480*/  CS2R R38, SRZ ;  /* 0x0000000000267805 */ /* 0x000fe4000001ff00 */
[----:B------:R-:W1:Y:S01]  /*5490*/  MUFU.EX2 R65, R65 ;  /* 0x0000004100417308 */ /* 0x000e620000000800 */
[----:B--2---:R-:W-:Y:S01]  /*54a0*/  FADD.FTZ R5, R61, R12 ;  /* 0x0000000c3d057221 */ /* 0x004fe20000010000 */
[----:B---3--:R-:W-:-:S06]  /*54b0*/  CS2R R26, SRZ ;  /* 0x00000000001a7805 */ /* 0x008fcc000001ff00 */
[----:B------:R2:W3:Y:S01]  /*54c0*/  MUFU.EX2 R10, R31 ;  /* 0x0000001f000a7308 */ /* 0x0004e20000000800 */
[C---:B----4-:R-:W-:Y:S01]  /*54d0*/  FADD.FTZ R12, R40.reuse, R5 ;  /* 0x00000005280c7221 */ /* 0x050fe20000010000 */
[----:B------:R-:W-:Y:S02]  /*54e0*/  F2FP.F16.F32.PACK_AB R177, R40, R61 ;  /* 0x0000003d28b1723e */ /* 0x000fe400000000ff */
[----:B------:R-:W-:Y:S02]  /*54f0*/  CS2R R60, SRZ ;  /* 0x00000000003c7805 */ /* 0x000fe4000001ff00 */
[----:B------:R-:W-:Y:S01]  /*5500*/  CS2R R40, SRZ ;  /* 0x0000000000287805 */ /* 0x000fe2000001ff00 */
[----:B-1----:R-:W-:Y:S01]  /*5510*/  FADD.FTZ R5, R65, R12 ;  /* 0x0000000c41057221 */ /* 0x002fe20000010000 */
[----:B--2---:R-:W-:Y:S02]  /*5520*/  CS2R R30, SRZ ;  /* 0x00000000001e7805 */ /* 0x004fe4000001ff00 */
[C---:B---3--:R-:W-:Y:S01]  /*5530*/  F2FP.F16.F32.PACK_AB R179, R10.reuse, R65 ;  /* 0x000000410ab3723e */ /* 0x048fe200000000ff */
[----:B------:R-:W-:Y:S01]  /*5540*/  FADD.FTZ R5, R10, R5 ;  /* 0x000000050a057221 */ /* 0x000fe20000010000 */
[----:B------:R-:W-:Y:S01]  /*5550*/  CS2R R64, SRZ ;  /* 0x0000000000407805 */ /* 0x000fe2000001ff00 */
[----:B------:R-:W-:Y:S06]  /*5560*/  @!P2 BRA `(.L_x_136) ;  /* 0x0000003c0010a947 */ /* 0x000fec0003800000 */
[----:B------:R-:W-:Y:S01]  /*5570*/  VIADD R9, R120, 0xfffffffe ;  /* 0xfffffffe78097836 */ /* 0x000fe20000000000 */
[----:B------:R-:W-:Y:S01]  /*5580*/  UMOV UR60, UR61 ;  /* 0x0000003d003c7c82 */ /* 0x000fe20008000000 */
[----:B------:R-:W-:Y:S01]  /*5590*/  IMAD.MOV.U32 R10, RZ, RZ, R3 ;  /* 0x000000ffff0a7224 */ /* 0x000fe200078e0003 */
[----:B------:R-:W-:Y:S01]  /*55a0*/  UMOV UR37, UR38 ;  /* 0x0000002600257c82 */ /* 0x000fe20008000000 */
[----:B------:R-:W-:Y:S02]  /*55b0*/  IMAD.MOV.U32 R11, RZ, RZ, R4 ;  /* 0x000000ffff0b7224 */ /* 0x000fe400078e0004 */
[----:B------:R-:W-:Y:S02]  /*55c0*/  IMAD.MOV.U32 R2, RZ, RZ, 0x3f800000 ;  /* 0x3f800000ff027424 */ /* 0x000fe400078e00ff */
[----:B------:R-:W-:-:S07]  /*55d0*/  IMAD.MOV.U32 R119, RZ, RZ, RZ ;  /* 0x000000ffff777224 */ /* 0x000fce00078e00ff */
.L_x_147:
[----:B------:R-:W-:-:S04]  /*55e0*/  UIADD3 UR4, UR37, 0x1, URZ ;  /* 0x0000000125047890 */ /* 0x000fc8000fffe03f */
[----:B------:R-:W-:-:S04]  /*55f0*/  UISETP.NE.AND UP0, UPT, UR4, 0x2, UPT ;  /* 0x000000020400788c */ /* 0x000fc8000bf05270 */
[----:B------:R-:W-:Y:S02]  /*5600*/  USEL UR61, URZ, 0x1, UP0 ;  /* 0x000000013f3d7887 */ /* 0x000fe40008000000 */
[----:B------:R-:W-:Y:S02]  /*5610*/  USEL UR38, UR4, URZ, UP0 ;  /* 0x0000003f04267287 */ /* 0x000fe40008000000 */
[----:B------:R-:W-:Y:S01]  /*5620*/  ULOP3.LUT UR61, UR60, UR61, URZ, 0x3c, !UPT ;  /* 0x0000003d3c3d7292 */ /* 0x000fe2000f8e3c3f */
[----:B------:R-:W-:Y:S11]  /*5630*/  @!P0 BRA `(.L_x_137) ;  /* 0x0000000000048947 */ /* 0x000ff60003800000 */
[----:B------:R-:W-:Y:S01]  /*5640*/  BPT.TRAP 0x1 ;  /* 0x000000040000795c */ /* 0x000fe20000300000 */
.L_x_137:
[----:B------:R-:W-:Y:S01]  /*5650*/  R2UR UR4, R16 ;  /* 0x00000000100472ca */ /* 0x000fe200000e0000 */
[----:B------:R-:W-:-:S05]  /*5660*/  IMAD.U32 R0, RZ, RZ, UR61 ;  /* 0x0000003dff007e24 */ /* 0x000fca000f8e00ff */
[----:B------:R-:W-:-:S07]  /*5670*/  SHF.L.U32 R0, R0, 0x1f, RZ ;  /* 0x0000001f00007819 */ /* 0x000fce00000006ff */
[----:B------:R-:W-:-:S09]  /*5680*/  ULEA UR39, UR38, UR4, 0x3 ;  /* 0x0000000426277291 */ /* 0x000fd2000f8e183f */
[----:B------:R1:W2:Y:S01]  /*5690*/  SYNCS.PHASECHK.TRANS64.TRYWAIT P1, [UR39+0x36830], R0 ;  /* 0x03683000ff0075a7 */ /* 0x0002a20008020167 */
[----:B------:R-:W-:Y:S05]  /*56a0*/  @!P0 BRA `(.L_x_138) ;  /* 0x0000000000048947 */ /* 0x000fea0003800000 */
[----:B------:R-:W-:Y:S01]  /*56b0*/  BPT.TRAP 0x1 ;  /* 0x000000040000795c */ /* 0x000fe20000300000 */
.L_x_138:
[----:B--2---:R-:W-:Y:S05]  /*56c0*/  @P1 BRA `(.L_x_139) ;  /* 0x0000000000081947 */ /* 0x004fea0003800000 */
[----:B------:R-:W2:Y:S02]  /*56d0*/  SYNCS.PHASECHK.TRANS64.TRYWAIT P1, [UR39+0x36830], R0 ;  /* 0x03683000ff0075a7 */ /* 0x000ea40008020167 */
[----:B--2---:R-:W-:Y:S05]  /*56e0*/  @!P1 BRA `(.L_x_140) ;  /* 0x0000009000409947 */ /* 0x004fea0003800000 */
.L_x_139:
        /* <DEDUP_REMOVED lines=596> */
.L_x_141:
[----:B------:R-:W-:Y:S01]  /*7c30*/  R2UR UR4, R16 ;  /* 0x00000000100472ca */ /* 0x000fe200000e0000 */
[----:B-12---:R-:W-:-:S05]  /*7c40*/  IMAD.U32 R0, RZ, RZ, UR60 ;  /* 0x0000003cff007e24 */ /* 0x006fca000f8e00ff */
[----:B------:R-:W-:-:S07]  /*7c50*/  SHF.L.U32 R0, R0, 0x1f, RZ ;  /* 0x0000001f00007819 */ /* 0x000fce00000006ff */
[----:B------:R-:W-:-:S09]  /*7c60*/  ULEA UR5, UR37, UR4, 0x3 ;  /* 0x0000000425057291 */ /* 0x000fd2000f8e183f */
[----:B------:R1:W2:Y:S01]  /*7c70*/  SYNCS.PHASECHK.TRANS64.TRYWAIT P1, [UR5+0x36850], R0 ;  /* 0x03685000ff0075a7 */ /* 0x0002a20008020145 */
[----:B------:R-:W-:Y:S05]  /*7c80*/  @!P0 BRA `(.L_x_142) ;  /* 0x0000000000048947 */ /* 0x000fea0003800000 */
[----:B------:R-:W-:Y:S01]  /*7c90*/  BPT.TRAP 0x1 ;  /* 0x000000040000795c */ /* 0x000fe20000300000 */
.L_x_142:
[----:B--2---:R-:W-:Y:S05]  /*7ca0*/  @P1 BRA `(.L_x_143) ;  /* 0x0000000000081947 */ /* 0x004fea0003800000 */
[----:B------:R-:W2:Y:S02]  /*7cb0*/  SYNCS.PHASECHK.TRANS64.TRYWAIT P1, [UR5+0x36850], R0 ;  /* 0x03685000ff0075a7 */ /* 0x000ea40008020145 */
[----:B--2---:R-:W-:Y:S05]  /*7cc0*/  @!P1 BRA `(.L_x_144) ;  /* 0x0000006800e09947 */ /* 0x004fea0003800000 */
.L_x_143:
[----:B------:R-:W-:Y:S01]  /*7cd0*/  R2UR UR4, R16 ;  /* 0x00000000100472ca */ /* 0x000fe200000e0000 */
[----:B------:R-:W-:Y:S01]  /*7ce0*/  WARPGROUP.ARRIVE ;  /* 0x00000000000079c5 */ /* 0x000fe20000000000 */
[----:B------:R-:W-:-:S11]  /*7cf0*/  UMOV UR7, 0x40000040 ;  /* 0x4000004000077882 */ /* 0x000fd60000000000 */
[----:B------:R-:W-:-:S04]  /*7d00*/  UIADD3 UR4, UR4, 0x400, URZ ;  /* 0x0000040004047890 */ /* 0x000fc8000fffe03f */
[----:B------:R-:W-:-:S04]  /*7d10*/  USHF.R.U32.HI UR4, URZ, 0x4, UR4 ;  /* 0x000000043f047899 */ /* 0x000fc80008011604 */
[----:B------:R-:W-:-:S04]  /*7d20*/  ULOP3.LUT UR4, UR4, 0x3fff, URZ, 0xc0, !UPT ;  /* 0x00003fff04047892 */ /* 0x000fc8000f8ec03f */
[----:B------:R-:W-:-:S04]  /*7d30*/  ULOP3.LUT UR4, UR4, 0x3800000, URZ, 0xfc, !UPT ;  /* 0x0380000004047892 */ /* 0x000fc8000f8efc3f */
[----:B------:R-:W-:-:S07]  /*7d40*/  UIMAD UR4, UR37, 0xa80, UR4 ;  /* 0x00000a80250478a4 */ /* 0x000fce000f8e0204 */
[----:B------:R-:W-:Y:S02]  /*7d50*/  UMOV UR6, UR4 ;  /* 0x0000000400067c82 */ /* 0x000fe40008000000 */
        /* <DEDUP_REMOVED lines=23> */
[----:B------:R-:W-:Y:S01]  /*7ed0*/  UIADD3 UR4, UR4, 0x300, URZ ;  /* 0x0000030004047890 */ /* 0x000fe2000fffe03f */
[----:B------:R-:W-:Y:S02]  /*7ee0*/  WARPGROUP.DEPBAR.LE gsb0, 0x0 ;  /* 0x00008000000079c5 */ /* 0x000fe40000010000 */
[----:B------:R-:W-:-:S14]  /*7ef0*/  WARPGROUP.ARRIVE ;  /* 0x00000000000079c5 */ /* 0x000fdc0000000000 */
[----:B------:R-:W-:Y:S01]  /*7f00*/  HGMMA.64x192x16.F32 R24, R180, gdesc[UR4].tnspB, R24, gsb0 ;  /* 0x42e00004b4187df0 */ /* 0x000fe20008000818 */
[----:B------:R-:W-:Y:S01]  /*7f10*/  UMOV UR6, UR4 ;  /* 0x0000000400067c82 */ /* 0x000fe20008000000 */
[----:B------:R-:W-:Y:S01]  /*7f20*/  UMOV UR7, 0x40000040 ;  /* 0x4000004000077882 */ /* 0x000fe20000000000 */
[----:B------:R-:W-:Y:S02]  /*7f30*/  WARPGROUP.DEPBAR.LE gsb0, 0x0 ;  /* 0x00008000000079c5 */ /* 0x000fe40000010000 */
[----:B------:R-:W-:-:S15]  /*7f40*/  WARPGROUP.ARRIVE ;  /* 0x00000000000079c5 */ /* 0x000fde0000000000 */
[----:B------:R-:W-:Y:S03]  /*7f50*/  HGMMA.64x192x16.F32 R24, R176, gdesc[UR4].tnspB, R24, gsb0 ;  /* 0x42e00004b0187df0 */ /* 0x000fe60008000818 */
[----:B------:R-:W-:Y:S02]  /*7f60*/  WARPGROUP.DEPBAR.LE gsb0, 0x0 ;  /* 0x00008000000079c5 */ /* 0x000fe40000010000 */
[----:B------:R-:W-:Y:S05]  /*7f70*/  @!P0 BRA `(.L_x_145) ;  /* 0x0000000000048947 */ /* 0x000fea0003800000 */
[----:B------:R-:W-:Y:S01]  /*7f80*/  BPT.TRAP 0x1 ;  /* 0x000000040000795c */ /* 0x000fe20000300000 */
.L_x_145:
[----:B------:R-:W3:Y:S01]  /*7f90*/  LDL R213, [R1+0x4] ;  /* 0x0000040001d57983 */ /* 0x000ee20000100800 */
[----:B-12---:R-:W-:Y:S02]  /*7fa0*/  FMNMX.FTZ R0, R168, R11, !PT ;  /* 0x0000000ba8007209 */ /* 0x006fe40007810000 */
[----:B------:R-:W-:Y:S02]  /*7fb0*/  FMNMX.FTZ R2, R170, R10, !PT ;  /* 0x0000000aaa027209 */ /* 0x000fe40007810000 */
[----:B------:R-:W-:Y:S02]  /*7fc0*/  FMNMX.FTZ R3, R169, R0, !PT ;  /* 0x00000000a9037209 */ /* 0x000fe40007810000 */
[----:B------:R-:W-:Y:S02]  /*7fd0*/  FMNMX.FTZ R7, R171, R2, !PT ;  /* 0x00000002ab077209 */ /* 0x000fe40007810000 */
[----:B------:R-:W-:Y:S02]  /*7fe0*/  FMNMX.FTZ R0, R172, R3, !PT ;  /* 0x00000003ac007209 */ /* 0x000fe40007810000 */
[----:B------:R-:W-:-:S02]  /*7ff0*/  FMNMX.FTZ R2, R174, R7, !PT ;  /* 0x00000007ae027209 */ /* 0x000fc40007810000 */
[----:B------:R-:W-:Y:S02]  /*8000*/  FMNMX.FTZ R3, R173, R0, !PT ;  /* 0x00000000ad037209 */ /* 0x000fe40007810000 */
        /* <DEDUP_REMOVED lines=49> */
[----:B------:R-:W-:Y:S01]  /*8320*/  ISETP.NE.AND P1, PT, R23, RZ, PT ;  /* 0x000000ff1700720c */ /* 0x000fe20003f25270 */
[----:B------:R-:W1:Y:S04]  /*8330*/  SHFL.BFLY PT, R0, R7, 0x2, 0x1f ;  /* 0x0c401f0007007f89 */ /* 0x000e6800000e0000 */
[----:B------:R-:W2:Y:S01]  /*8340*/  SHFL.BFLY PT, R3, R2, 0x2, 0x1f ;  /* 0x0c401f0002037f89 */ /* 0x000ea200000e0000 */
[----:B-1----:R-:W-:-:S02]  /*8350*/  FMNMX.FTZ R12, R7, R0, !PT ;  /* 0x00000000070c7209 */ /* 0x002fc40007810000 */
[----:B------:R-:W1:Y:S01]  /*8360*/  LDC R0, c[0x0][0x988] ;  /* 0x00026200ff007b82 */ /* 0x000e620000000800 */
[----:B--2---:R-:W-:Y:S02]  /*8370*/  FMNMX.FTZ R13, R2, R3, !PT ;  /* 0x00000003020d7209 */ /* 0x004fe40007810000 */
[----:B------:R-:W2:Y:S04]  /*8380*/  SHFL.BFLY PT, R3, R12, 0x1, 0x1f ;  /* 0x0c201f000c037f89 */ /* 0x000ea800000e0000 */
[----:B------:R-:W4:Y:S01]  /*8390*/  SHFL.BFLY PT, R14, R13, 0x1, 0x1f ;  /* 0x0c201f000d0e7f89 */ /* 0x000f2200000e0000 */
[----:B--2---:R-:W-:Y:S02]  /*83a0*/  FMNMX.FTZ R4, R12, R3, !PT ;  /* 0x000000030c047209 */ /* 0x004fe40007810000 */
[----:B----4-:R-:W-:-:S03]  /*83b0*/  FMNMX.FTZ R3, R13, R14, !PT ;  /* 0x0000000e0d037209 */ /* 0x010fc60007810000 */
[C---:B------:R-:W-:Y:S01]  /*83c0*/  FADD.FTZ R11, -R4.reuse, R11 ;  /* 0x0000000b040b7221 */ /* 0x040fe20000010100 */
[----:B-1----:R-:W-:-:S03]  /*83d0*/  FMUL.FTZ R177, R4, R0 ;  /* 0x0000000004b17220 */ /* 0x002fc60000410000 */
[-C--:B------:R-:W-:Y:S01]  /*83e0*/  FMUL.FTZ R14, R11, R0.reuse ;  /* 0x000000000b0e7220 */ /* 0x080fe20000410000 */
[-CC-:B------:R-:W-:Y:S01]  /*83f0*/  FFMA.FTZ R15, R161, R0.reuse, -R177.reuse ;  /* 0x00000000a10f7223 */ /* 0x180fe200000108b1 */
[C---:B------:R-:W-:Y:S01]  /*8400*/  FADD.FTZ R11, -R3.reuse, R10 ;  /* 0x0000000a030b7221 */ /* 0x040fe20000010100 */
[-C--:B------:R-:W-:Y:S01]  /*8410*/  FMUL.FTZ R161, R3, R0.reuse ;  /* 0x0000000003a17220 */ /* 0x080fe20000410000 */
[-C--:B------:R-:W-:Y:S01]  /*8420*/  FFMA.FTZ R200, R168, R0.reuse, -R177 ;  /* 0x00000000a8c87223 */ /* 0x080fe200000108b1 */
[----:B------:R1:W-:Y:S01]  /*8430*/  MUFU.EX2 R7, R14 ;  /* 0x0000000e00077308 */ /* 0x0003e20000000800 */
[-C--:B------:R-:W-:Y:S01]  /*8440*/  FMUL.FTZ R2, R11, R0.reuse ;  /* 0x000000000b027220 */ /* 0x080fe20000410000 */
[-C--:B------:R-:W-:Y:S01]  /*8450*/  FFMA.FTZ R201, R170, R0.reuse, -R161 ;  /* 0x00000000aac97223 */ /* 0x080fe200000108a1 */
[-C--:B------:R-:W-:Y:S01]  /*8460*/  FFMA.FTZ R11, R169, R0.reuse, -R177 ;  /* 0x00000000a90b7223 */ /* 0x080fe200000108b1 */
[-C--:B------:R-:W-:Y:S01]  /*8470*/  FFMA.FTZ R10, R171, R0.reuse, -R161 ;  /* 0x00000000ab0a7223 */ /* 0x080fe200000108a1 */
[-C--:B------:R-:W-:Y:S01]  /*8480*/  FFMA.FTZ R202, R172, R0.reuse, -R177 ;  /* 0x00000000acca7223 */ /* 0x080fe200000108b1 */
[-C--:B------:R-:W-:Y:S01]  /*8490*/  FFMA.FTZ R203, R174, R0.reuse, -R161 ;  /* 0x00000000aecb7223 */ /* 0x080fe200000108a1 */
[-C--:B------:R-:W-:Y:S01]  /*84a0*/  FFMA.FTZ R13, R173, R0.reuse, -R177 ;  /* 0x00000000ad0d7223 */ /* 0x080fe200000108b1 */
[----:B------:R-:W2:Y:S01]  /*84b0*/  MUFU.EX2 R200, R200 ;  /* 0x000000c800c87308 */ /* 0x000ea20000000800 */
[-C--:B------:R-:W-:Y:S01]  /*84c0*/  FFMA.FTZ R12, R175, R0.reuse, -R161 ;  /* 0x00000000af0c7223 */ /* 0x080fe200000108a1 */
[-C--:B------:R-:W-:Y:S01]  /*84d0*/  FFMA.FTZ R196, R160, R0.reuse, -R177 ;  /* 0x00000000a0c47223 */ /* 0x080fe200000108b1 */
[-CC-:B------:R-:W-:Y:S01]  /*84e0*/  FFMA.FTZ R197, R162, R0.reuse, -R161.reuse ;  /* 0x00000000a2c57223 */ /* 0x180fe200000108a1 */
[-C--:B-1----:R-:W-:Y:S01]  /*84f0*/  FFMA.FTZ R14, R163, R0.reuse, -R161 ;  /* 0x00000000a30e7223 */ /* 0x082fe200000108a1 */
[-CC-:B------:R-:W-:Y:S01]  /*8500*/  FFMA.FTZ R198, R164, R0.reuse, -R177.reuse ;  /* 0x00000000a4c67223 */ /* 0x180fe200000108b1 */
[-C--:B------:R-:W-:Y:S01]  /*8510*/  FFMA.FTZ R180, R128, R0.reuse, -R177 ;  /* 0x0000000080b47223 */ /* 0x080fe200000108b1 */
[-CC-:B------:R-:W-:Y:S01]  /*8520*/  FFMA.FTZ R199, R166, R0.reuse, -R161.reuse ;  /* 0x00000000a6c77223 */ /* 0x180fe200000108a1 */
[----:B------:R-:W-:Y:S01]  /*8530*/  MUFU.EX2 R2, R2 ;  /* 0x0000000200027308 */ /* 0x000fe20000000800 */
[-C--:B------:R-:W-:Y:S01]  /*8540*/  FFMA.FTZ R128, R147, R0.reuse, -R161 ;  /* 0x0000000093807223 */ /* 0x080fe200000108a1 */
[-C--:B------:R-:W-:Y:S01]  /*8550*/  FFMA.FTZ R21, R165, R0.reuse, -R177 ;  /* 0x00000000a5157223 */ /* 0x080fe200000108b1 */
[-CC-:B------:R-:W-:Y:S01]  /*8560*/  FFMA.FTZ R20, R167, R0.reuse, -R161.reuse ;  /* 0x00000000a7147223 */ /* 0x180fe200000108a1 */
[-C--:B------:R-:W-:Y:S01]  /*8570*/  FFMA.FTZ R185, R138, R0.reuse, -R161 ;  /* 0x000000008ab97223 */ /* 0x080fe200000108a1 */
[-CC-:B------:R-:W-:Y:S01]  /*8580*/  FFMA.FTZ R192, R152, R0.reuse, -R177.reuse ;  /* 0x0000000098c07223 */ /* 0x180fe200000108b1 */
[-C--:B------:R-:W-:Y:S01]  /*8590*/  FFMA.FTZ R184, R136, R0.reuse, -R177 ;  /* 0x0000000088b87223 */ /* 0x080fe200000108b1 */
[--C-:B------:R-:W-:Y:S01]  /*85a0*/  FFMA.FTZ R193, R154, R0, -R161.reuse ;  /* 0x000000009ac17223 */ /* 0x100fe200000108a1 */
[----:B------:R-:W1:Y:S01]  /*85b0*/  MUFU.EX2 R201, R201 ;  /* 0x000000c900c97308 */ /* 0x000e620000000800 */
[----:B--2---:R-:W-:Y:S01]  /*85c0*/  FFMA.FTZ R6, R7, R6, R200 ;  /* 0x0000000607067223 */ /* 0x004fe200000100c8 */
[-C--:B------:R-:W-:Y:S01]  /*85d0*/  FFMA.FTZ R136, R139, R0.reuse, -R161 ;  /* 0x000000008b887223 */ /* 0x080fe200000108a1 */
[-CC-:B------:R-:W-:Y:S01]  /*85e0*/  FFMA.FTZ R153, R153, R0.reuse, -R177.reuse ;  /* 0x0000000099997223 */ /* 0x180fe200000108b1 */
[-C--:B------:R-:W-:Y:S01]  /*85f0*/  FFMA.FTZ R176, R120, R0.reuse, -R177 ;  /* 0x0000000078b07223 */ /* 0x080fe200000108b1 */
[-C--:B------:R-:W-:Y:S01]  /*8600*/  FFMA.FTZ R120, R155, R0.reuse, -R161 ;  /* 0x000000009b787223 */ /* 0x080fe200000108a1 */
[-C--:B------:R-:W-:Y:S01]  /*8610*/  FFMA.FTZ R194, R156, R0.reuse, -R177 ;  /* 0x000000009cc27223 */ /* 0x080fe200000108b1 */
[-C--:B------:R-:W-:Y:S01]  /*8620*/  FFMA.FTZ R195, R158, R0.reuse, -R161 ;  /* 0x000000009ec37223 */ /* 0x080fe200000108a1 */
[----:B------:R-:W2:Y:S01]  /*8630*/  MUFU.EX2 R11, R11 ;  /* 0x0000000b000b7308 */ /* 0x000ea20000000800 */
[-CC-:B------:R-:W-:Y:S01]  /*8640*/  FFMA.FTZ R157, R157, R0.reuse, -R177.reuse ;  /* 0x000000009d9d7223 */ /* 0x180fe200000108b1 */
[-C--:B------:R-:W-:Y:S01]  /*8650*/  FFMA.FTZ R178, R124, R0.reuse, -R177 ;  /* 0x000000007cb27223 */ /* 0x080fe200000108b1 */
[-C--:B------:R-:W-:Y:S01]  /*8660*/  FFMA.FTZ R124, R159, R0.reuse, -R161 ;  /* 0x000000009f7c7223 */ /* 0x080fe200000108a1 */
[-CC-:B------:R-:W-:Y:S01]  /*8670*/  FFMA.FTZ R186, R140, R0.reuse, -R177.reuse ;  /* 0x000000008cba7223 */ /* 0x180fe200000108b1 */
[-C--:B------:R-:W-:Y:S01]  /*8680*/  FFMA.FTZ R188, R144, R0.reuse, -R177 ;  /* 0x0000000090bc7223 */ /* 0x080fe200000108b1 */
[-C--:B------:R-:W-:Y:S01]  /*8690*/  FFMA.FTZ R189, R146, R0.reuse, -R161 ;  /* 0x0000000092bd7223 */ /* 0x080fe200000108a1 */
[-C--:B------:R-:W-:Y:S01]  /*86a0*/  FFMA.FTZ R145, R145, R0.reuse, -R177 ;  /* 0x0000000091917223 */ /* 0x080fe200000108b1 */
[----:B------:R-:W4:Y:S01]  /*86b0*/  MUFU.EX2 R10, R10 ;  /* 0x0000000a000a7308 */ /* 0x000f220000000800 */
[----:B-1----:R-:W-:Y:S01]  /*86c0*/  FFMA.FTZ R5, R2, R5, R201 ;  /* 0x0000000502057223 */ /* 0x002fe200000100c9 */
[-C--:B------:R-:W-:Y:S01]  /*86d0*/  FFMA.FTZ R181, R130, R0.reuse, -R161 ;  /* 0x0000000082b57223 */ /* 0x080fe200000108a1 */
[-C--:B------:R-:W-:Y:S01]  /*86e0*/  FFMA.FTZ R190, R148, R0.reuse, -R177 ;  /* 0x0000000094be7223 */ /* 0x080fe200000108b1 */
[-C--:B------:R-:W-:Y:S01]  /*86f0*/  FFMA.FTZ R191, R150, R0.reuse, -R161 ;  /* 0x0000000096bf7223 */ /* 0x080fe200000108a1 */
[-CC-:B------:R-:W-:Y:S01]  /*8700*/  FFMA.FTZ R149, R149, R0.reuse, -R177.reuse ;  /* 0x0000000095957223 */ /* 0x180fe200000108b1 */
[-C--:B------:R-:W-:Y:S01]  /*8710*/  FFMA.FTZ R182, R132, R0.reuse, -R177 ;  /* 0x0000000084b67223 */ /* 0x080fe200000108b1 */
[-C--:B------:R-:W-:Y:S01]  /*8720*/  FFMA.FTZ R132, R151, R0.reuse, -R161 ;  /* 0x0000000097847223 */ /* 0x080fe200000108a1 */
[----:B------:R-:W1:Y:S01]  /*8730*/  MUFU.EX2 R202, R202 ;  /* 0x000000ca00ca7308 */ /* 0x000e620000000800 */
[----:B--2---:R-:W-:Y:S01]  /*8740*/  FADD.FTZ R147, R11, R6 ;  /* 0x000000060b937221 */ /* 0x004fe20000010000 */
[-C--:B------:R-:W-:Y:S01]  /*8750*/  FFMA.FTZ R137, R137, R0.reuse, -R177 ;  /* 0x0000000089897223 */ /* 0x080fe200000108b1 */
[-CC-:B------:R-:W-:Y:S01]  /*8760*/  FFMA.FTZ R183, R134, R0.reuse, -R161.reuse ;  /* 0x0000000086b77223 */ /* 0x180fe200000108a1 */
[-C--:B------:R-:W-:Y:S01]  /*8770*/  FFMA.FTZ R187, R142, R0.reuse, -R161 ;  /* 0x000000008ebb7223 */ /* 0x080fe200000108a1 */
[-CC-:B------:R-:W-:Y:S01]  /*8780*/  FFMA.FTZ R141, R141, R0.reuse, -R177.reuse ;  /* 0x000000008d8d7223 */ /* 0x180fe200000108b1 */
[-CC-:B------:R-:W-:Y:S01]  /*8790*/  FFMA.FTZ R129, R129, R0.reuse, -R177.reuse ;  /* 0x0000000081817223 */ /* 0x180fe200000108b1 */
[-C--:B------:R-:W-:Y:S01]  /*87a0*/  FFMA.FTZ R133, R133, R0.reuse, -R177 ;  /* 0x0000000085857223 */ /* 0x080fe200000108b1 */
[----:B------:R-:W2:Y:S01]  /*87b0*/  MUFU.EX2 R203, R203 ;  /* 0x000000cb00cb7308 */ /* 0x000ea20000000800 */
[----:B----4-:R-:W-:Y:S01]  /*87c0*/  FADD.FTZ R6, R10, R5 ;  /* 0x000000050a067221 */ /* 0x010fe20000010000 */
[-CC-:B------:R-:W-:Y:S01]  /*87d0*/  FFMA.FTZ R121, R121, R0.reuse, -R177.reuse ;  /* 0x0000000079797223 */ /* 0x180fe200000108b1 */
[-C--:B------:R-:W-:Y:S01]  /*87e0*/  FFMA.FTZ R125, R125, R0.reuse, -R177 ;  /* 0x000000007d7d7223 */ /* 0x080fe200000108b1 */
[-CC-:B------:R-:W-:Y:S01]  /*87f0*/  FFMA.FTZ R177, R122, R0.reuse, -R161.reuse ;  /* 0x000000007ab17223 */ /* 0x180fe200000108a1 */
[-CC-:B------:R-:W-:Y:S01]  /*8800*/  FFMA.FTZ R123, R123, R0.reuse, -R161.reuse ;  /* 0x000000007b7b7223 */ /* 0x180fe200000108a1 */
[-CC-:B------:R-:W-:Y:S01]  /*8810*/  FFMA.FTZ R126, R126, R0.reuse, -R161.reuse ;  /* 0x000000007e7e7223 */ /* 0x180fe200000108a1 */
[----:B------:R-:W-:Y:S01]  /*8820*/  FFMA.FTZ R127, R127, R0, -R161 ;  /* 0x000000007f7f7223 */ /* 0x000fe200000108a1 */
[----:B------:R-:W4:Y:S01]  /*8830*/  MUFU.EX2 R13, R13 ;  /* 0x0000000d000d7308 */ /* 0x000f220000000800 */
[----:B-1----:R-:W-:-:S07]  /*8840*/  FADD.FTZ R138, R202, R147 ;  /* 0x00000093ca8a7221 */ /* 0x002fce0000010000 */
[----:B------:R-:W1:Y:S01]  /*8850*/  MUFU.EX2 R12, R12 ;  /* 0x0000000c000c7308 */ /* 0x000e620000000800 */
[----:B--2---:R-:W-:-:S07]  /*8860*/  FADD.FTZ R5, R203, R6 ;  /* 0x00000006cb057221 */ /* 0x004fce0000010000 */
[----:B------:R-:W2:Y:S01]  /*8870*/  MUFU.EX2 R196, R196 ;  /* 0x000000c400c47308 */ /* 0x000ea20000000800 */
[----:B----4-:R-:W-:-:S07]  /*8880*/  FADD.FTZ R139, R13, R138 ;  /* 0x0000008a0d8b7221 */ /* 0x010fce0000010000 */
[----:B------:R-:W4:Y:S01]  /*8890*/  MUFU.EX2 R197, R197 ;  /* 0x000000c500c57308 */ /* 0x000f220000000800 */
[----:B-1----:R-:W-:-:S07]  /*88a0*/  FADD.FTZ R6, R12, R5 ;  /* 0x000000050c067221 */ /* 0x002fce0000010000 */
[----:B------:R-:W1:Y:S01]  /*88b0*/  MUFU.EX2 R15, R15 ;  /* 0x0000000f000f7308 */ /* 0x000e620000000800 */
[----:B--2---:R-:W-:-:S07]  /*88c0*/  FADD.FTZ R138, R196, R139 ;  /* 0x0000008bc48a7221 */ /* 0x004fce0000010000 */
[----:B------:R-:W2:Y:S01]  /*88d0*/  MUFU.EX2 R14, R14 ;  /* 0x0000000e000e7308 */ /* 0x000ea20000000800 */
[----:B----4-:R-:W-:-:S07]  /*88e0*/  FADD.FTZ R5, R197, R6 ;  /* 0x00000006c5057221 */ /* 0x010fce0000010000 */
[----:B------:R-:W4:Y:S01]  /*88f0*/  MUFU.EX2 R198, R198 ;  /* 0x000000c600c67308 */ /* 0x000f220000000800 */
[----:B-1----:R-:W-:Y:S01]  /*8900*/  FADD.FTZ R139, R15, R138 ;  /* 0x0000008a0f8b7221 */ /* 0x002fe20000010000 */
[----:B------:R-:W-:-:S06]  /*8910*/  FFMA.FTZ R138, R143, R0, -R161 ;  /* 0x000000008f8a7223 */ /* 0x000fcc00000108a1 */
        /* <DEDUP_REMOVED lines=15> */
[----:B----4-:R-:W-:Y:S01]  /*8a10*/  FADD.FTZ R139, R153, R130 ;  /* 0x00000082998b7221 */ /* 0x010fe20000010000 */
[----:B------:R-:W-:-:S06]  /*8a20*/  FFMA.FTZ R130, R131, R0, -R161 ;  /* 0x0000000083827223 */ /* 0x000fcc00000108a1 */
        /* <DEDUP_REMOVED lines=15> */
[----:B--2---:R-:W-:Y:S01]  /*8b20*/  FADD.FTZ R131, R145, R134 ;  /* 0x0000008691837221 */ /* 0x004fe20000010000 */
[----:B------:R-:W-:-:S06]  /*8b30*/  FFMA.FTZ R134, R135, R0, -R161 ;  /* 0x0000000087867223 */ /* 0x000fcc00000108a1 */
        /* <DEDUP_REMOVED lines=26> */
[----:B------:R-:W-:-:S04]  /*8ce0*/  IMAD.U32 R5, RZ, RZ, UR39 ;  /* 0x00000027ff057e24 */ /* 0x000fc8000f8e00ff */
[----:B------:R-:W-:Y:S02]  /*8cf0*/  @P1 VIADD R5, R5, 0x36840 ;  /* 0x0003684005051836 */ /* 0x000fe40000000000 */
[----:B------:R-:W4:Y:S01]  /*8d00*/  MUFU.EX2 R129, R129 ;  /* 0x0000008100817308 */ /* 0x000f220000000800 */
[----:B-1----:R-:W-:Y:S02]  /*8d10*/  FADD.FTZ R122, R180, R131 ;  /* 0x00000083b47a7221 */ /* 0x002fe40000010000 */
[----:B---3--:R-:W-:-:S04]  /*8d20*/  @P1 PRMT R5, R213, 0x654, R5 ;  /* 0x00000654d5051816 */ /* 0x008fc80000000005 */
[----:B------:R1:W-:Y:S01]  /*8d30*/  @P1 SYNCS.ARRIVE.TRANS64.RED.A1T0 RZ, [R5+URZ], RZ ;  /* 0x000000ff05ff19a7 */ /* 0x0003e2000810043f */
[----:B------:R-:W3:Y:S01]  /*8d40*/  MUFU.EX2 R130, R130 ;  /* 0x0000008200827308 */ /* 0x000ee20000000800 */
[----:B--2---:R-:W-:-:S07]  /*8d50*/  FADD.FTZ R131, R181, R6 ;  /* 0x00000006b5837221 */ /* 0x004fce0000010000 */
[----:B------:R-:W2:Y:S01]  /*8d60*/  MUFU.EX2 R182, R182 ;  /* 0x000000b600b67308 */ /* 0x000ea20000000800 */
[----:B----4-:R-:W-:-:S07]  /*8d70*/  FADD.FTZ R135, R129, R122 ;  /* 0x0000007a81877221 */ /* 0x010fce0000010000 */
[----:B------:R-:W-:Y:S01]  /*8d80*/  MUFU.EX2 R183, R183 ;  /* 0x000000b700b77308 */ /* 0x000fe20000000800 */
[----:B---3--:R-:W-:-:S07]  /*8d90*/  FADD.FTZ R6, R130, R131 ;  /* 0x0000008382067221 */ /* 0x008fce0000010000 */
[----:B------:R-:W1:Y:S01]  /*8da0*/  MUFU.EX2 R133, R133 ;  /* 0x0000008500857308 */ /* 0x000e620000000800 */
[----:B--2---:R-:W-:-:S07]  /*8db0*/  FADD.FTZ R122, R182, R135 ;  /* 0x00000087b67a7221 */ /* 0x004fce0000010000 */
[----:B------:R-:W-:Y:S08]  /*8dc0*/  MUFU.EX2 R134, R134 ;  /* 0x0000008600867308 */ /* 0x000ff00000000800 */
[----:B------:R-:W2:Y:S01]  /*8dd0*/  MUFU.EX2 R176, R176 ;  /* 0x000000b000b07308 */ /* 0x000ea20000000800 */
[----:B-1----:R-:W-:-:S07]  /*8de0*/  FADD.FTZ R5, R133, R122 ;  /* 0x0000007a85057221 */ /* 0x002fce0000010000 */
[----:B------:R-:W-:Y:S08]  /*8df0*/  MUFU.EX2 R177, R177 ;  /* 0x000000b100b17308 */ /* 0x000ff00000000800 */
[----:B------:R-:W1:Y:S01]  /*8e00*/  MUFU.EX2 R121, R121 ;  /* 0x0000007900797308 */ /* 0x000e620000000800 */
[----:B--2---:R-:W-:-:S07]  /*8e10*/  FADD.FTZ R122, R176, R5 ;  /* 0x00000005b07a7221 */ /* 0x004fce0000010000 */
[----:B------:R2:W3:Y:S08]  /*8e20*/  MUFU.EX2 R139, R123 ;  /* 0x0000007b008b7308 */ /* 0x0004f00000000800 */
[----:B------:R-:W4:Y:S01]  /*8e30*/  MUFU.EX2 R178, R178 ;  /* 0x000000b200b27308 */ /* 0x000f220000000800 */
[----:B--2---:R-:W-:Y:S01]  /*8e40*/  FADD.FTZ R123, R183, R6 ;  /* 0x00000006b77b7221 */ /* 0x004fe20000010000 */
[----:B-1----:R-:W-:-:S03]  /*8e50*/  FADD.FTZ R5, R121, R122 ;  /* 0x0000007a79057221 */ /* 0x002fc60000010000 */
[----:B------:R-:W-:-:S03]  /*8e60*/  FADD.FTZ R6, R134, R123 ;  /* 0x0000007b86067221 */ /* 0x000fc60000010000 */
[----:B------:R-:W1:Y:S01]  /*8e70*/  MUFU.EX2 R179, R126 ;  /* 0x0000007e00b37308 */ /* 0x000e620000000800 */
[----:B------:R-:W-:-:S04]  /*8e80*/  FADD.FTZ R6, R177, R6 ;  /* 0x00000006b1067221 */ /* 0x000fc80000010000 */
[----:B---3--:R-:W-:-:S03]  /*8e90*/  FADD.FTZ R6, R139, R6 ;  /* 0x000000068b067221 */ /* 0x008fc60000010000 */
[----:B------:R-:W2:Y:S01]  /*8ea0*/  MUFU.EX2 R125, R125 ;  /* 0x0000007d007d7308 */ /* 0x000ea20000000800 */
[----:B----4-:R-:W-:-:S07]  /*8eb0*/  FADD.FTZ R122, R178, R5 ;  /* 0x00000005b27a7221 */ /* 0x010fce0000010000 */
[----:B------:R-:W3:Y:S01]  /*8ec0*/  MUFU.EX2 R140, R127 ;  /* 0x0000007f008c7308 */ /* 0x000ee20000000800 */
[----:B-1----:R-:W-:Y:S01]  /*8ed0*/  FADD.FTZ R5, R179, R6 ;  /* 0x00000006b3057221 */ /* 0x002fe20000010000 */
[----:B--2---:R-:W-:-:S03]  /*8ee0*/  FADD.FTZ R6, R125, R122 ;  /* 0x0000007a7d067221 */ /* 0x004fc60000010000 */
[----:B---3--:R-:W-:Y:S01]  /*8ef0*/  FADD.FTZ R5, R140, R5 ;  /* 0x000000058c057221 */ /* 0x008fe20000010000 */
[----:B------:R-:W-:Y:S06]  /*8f00*/  @!P0 BRA `(.L_x_146) ;  /* 0x0000000000048947 */ /* 0x000fec0003800000 */
[----:B------:R-:W-:Y:S01]  /*8f10*/  BPT.TRAP 0x1 ;  /* 0x000000040000795c */ /* 0x000fe20000300000 */
.L_x_146:
[----:B------:R-:W2:Y:S01]  /*8f20*/  LDL R123, [R1] ;  /* 0x00000000017b7983 */ /* 0x000ea20000100800 */
[----:B------:R-:W-:Y:S01]  /*8f30*/  ISETP.NE.AND P1, PT, R22, RZ, PT ;  /* 0x000000ff1600720c */ /* 0x000fe20003f25270 */
[----:B------:R-:W-:Y:S01]  /*8f40*/  IMAD.U32 R122, RZ, RZ, UR5 ;  /* 0x00000005ff7a7e24 */ /* 0x000fe2000f8e00ff */
[----:B------:R-:W-:Y:S01]  /*8f50*/  UMOV UR60, UR61 ;  /* 0x0000003d003c7c82 */ /* 0x000fe20008000000 */
[----:B------:R-:W-:Y:S01]  /*8f60*/  UMOV UR37, UR38 ;  /* 0x0000002600257c82 */ /* 0x000fe20008000000 */
[----:B------:R-:W-:Y:S01]  /*8f70*/  F2FP.F16.F32.PACK_AB R200, R11, R200 ;  /* 0x000000c80bc8723e */ /* 0x000fe200000000ff */
[----:B------:R-:W-:Y:S01]  /*8f80*/  IMAD.MOV.U32 R11, RZ, RZ, R4 ;  /* 0x000000ffff0b7224 */ /* 0x000fe200078e0004 */
[----:B------:R-:W-:Y:S01]  /*8f90*/  F2FP.F16.F32.PACK_AB R201, R10, R201 ;  /* 0x000000c90ac9723e */ /* 0x000fe200000000ff */
[----:B------:R-:W-:Y:S01]  /*8fa0*/  IMAD.MOV.U32 R10, RZ, RZ, R3 ;  /* 0x000000ffff0a7224 */ /* 0x000fe200078e0003 */
[----:B------:R-:W-:Y:S02]  /*8fb0*/  F2FP.F16.F32.PACK_AB R202, R13, R202 ;  /* 0x000000ca0dca723e */ /* 0x000fe400000000ff */
[----:B------:R-:W-:-:S02]  /*8fc0*/  F2FP.F16.F32.PACK_AB R203, R12, R203 ;  /* 0x000000cb0ccb723e */ /* 0x000fc400000000ff */
[----:B------:R-:W-:Y:S01]  /*8fd0*/  F2FP.F16.F32.PACK_AB R196, R15, R196 ;  /* 0x000000c40fc4723e */ /* 0x000fe200000000ff */
[----:B------:R-:W-:Y:S01]  /*8fe0*/  @P1 VIADD R122, R122, 0x36860 ;  /* 0x000368607a7a1836 */ /* 0x000fe20000000000 */
[----:B------:R-:W-:Y:S02]  /*8ff0*/  F2FP.F16.F32.PACK_AB R197, R14, R197 ;  /* 0x000000c50ec5723e */ /* 0x000fe400000000ff */
[----:B------:R-:W-:Y:S02]  /*9000*/  F2FP.F16.F32.PACK_AB R198, R21, R198 ;  /* 0x000000c615c6723e */ /* 0x000fe400000000ff */
[----:B------:R-:W-:Y:S02]  /*9010*/  F2FP.F16.F32.PACK_AB R199, R20, R199 ;  /* 0x000000c714c7723e */ /* 0x000fe400000000ff */
[----:B------:R-:W-:Y:S02]  /*9020*/  F2FP.F16.F32.PACK_AB R192, R153, R192 ;  /* 0x000000c099c0723e */ /* 0x000fe400000000ff */
[----:B------:R-:W-:-:S02]  /*9030*/  F2FP.F16.F32.PACK_AB R193, R120, R193 ;  /* 0x000000c178c1723e */ /* 0x000fc400000000ff */
[----:B------:R-:W-:Y:S02]  /*9040*/  F2FP.F16.F32.PACK_AB R194, R157, R194 ;  /* 0x000000c29dc2723e */ /* 0x000fe400000000ff */
        /* <DEDUP_REMOVED lines=17> */
[----:B--2---:R-:W-:-:S04]  /*9160*/  @P1 PRMT R122, R123, 0x654, R122 ;  /* 0x000006547b7a1816 */ /* 0x004fc8000000007a */
[----:B------:R1:W-:Y:S01]  /*9170*/  @P1 SYNCS.ARRIVE.TRANS64.RED.A1T0 RZ, [R122+URZ], RZ ;  /* 0x000000ff7aff19a7 */ /* 0x0003e2000810043f */
[C---:B------:R-:W-:Y:S01]  /*9180*/  ISETP.GT.AND P1, PT, R9.reuse, RZ, PT ;  /* 0x000000ff0900720c */ /* 0x040fe20003f24270 */
[----:B------:R-:W-:-:S12]  /*9190*/  VIADD R9, R9, 0xffffffff ;  /* 0xffffffff09097836 */ /* 0x000fd80000000000 */
[----:B-1----:R-:W-:Y:S05]  /*91a0*/  @P1 BRA `(.L_x_147) ;  /* 0xffffffc4000c1947 */ /* 0x002fea000383ffff */
.L_x_136:
        /* <DEDUP_REMOVED lines=99> */
.L_x_148:
[----:B------:R-:W-:Y:S01]  /*97e0*/  R2UR UR4, R16 ;  /* 0x00000000100472ca */ /* 0x000fe200000e0000 */
[----:B------:R-:W-:-:S05]  /*97f0*/  IMAD.U32 R2, RZ, RZ, UR61 ;  /* 0x0000003dff027e24 */ /* 0x000fca000f8e00ff */
[----:B------:R-:W-:-:S07]  /*9800*/  SHF.L.U32 R2, R2, 0x1f, RZ ;  /* 0x0000001f02027819 */ /* 0x000fce00000006ff */
[----:B------:R-:W-:-:S09]  /*9810*/  ULEA UR5, UR38, UR4, 0x3 ;  /* 0x0000000426057291 */ /* 0x000fd2000f8e183f */
[----:B------:R1:W2:Y:S01]  /*9820*/  SYNCS.PHASECHK.TRANS64.TRYWAIT P1, [UR5+0x36850], R2 ;  /* 0x03685002ff0075a7 */ /* 0x0002a20008020145 */
[----:B------:R-:W-:Y:S05]  /*9830*/  @!P0 BRA `(.L_x_149) ;  /* 0x0000000000048947 */ /* 0x000fea0003800000 */
[----:B------:R-:W-:Y:S01]  /*9840*/  BPT.TRAP 0x1 ;  /* 0x000000040000795c */ /* 0x000fe20000300000 */
.L_x_149:
[----:B--2---:R-:W-:Y:S05]  /*9850*/  @P1 BRA `(.L_x_150) ;  /* 0x0000000000081947 */ /* 0x004fea0003800000 */
[----:B------:R-:W2:Y:S02]  /*9860*/  SYNCS.PHASECHK.TRANS64.TRYWAIT P1, [UR5+0x36850], R2 ;  /* 0x03685002ff0075a7 */ /* 0x000ea40008020145 */
[----:B--2---:R-:W-:Y:S05]  /*9870*/  @!P1 BRA `(.L_x_151) ;  /* 0x00000050000c9947 */ /* 0x004fea0003800000 */
.L_x_150:
[----:B------:R-:W-:Y:S01]  /*9880*/  R2UR UR4, R16 ;  /* 0x00000000100472ca */ /* 0x000fe200000e0000 */
[----:B------:R-:W-:Y:S01]  /*9890*/  WARPGROUP.ARRIVE ;  /* 0x00000000000079c5 */ /* 0x000fe20000000000 */
[----:B------:R-:W-:Y:S01]  /*98a0*/  UMOV UR7, 0x40000040 ;  /* 0x4000004000077882 */ /* 0x000fe20000000000 */
[----:B--2---:R-:W2:Y:S01]  /*98b0*/  SHFL.BFLY PT, R7, R6, 0x2, 0x1f ;  /* 0x0c401f0006077f89 */ /* 0x004ea200000e0000 */
[----:B------:R-:W-:Y:S02]  /*98c0*/  IMAD.MOV.U32 R10, RZ, RZ, RZ ;  /* 0x000000ffff0a7224 */ /* 0x000fe400078e00ff */
[----:B------:R-:W-:Y:S01]  /*98d0*/  IMAD.MOV.U32 R20, RZ, RZ, -0x800000 ;  /* 0xff800000ff147424 */ /* 0x000fe200078e00ff */
[----:B-1----:R-:W1:Y:S06]  /*98e0*/  SHFL.BFLY PT, R2, R5, 0x2, 0x1f ;  /* 0x0c401f0005027f89 */ /* 0x002e6c00000e0000 */
[----:B------:R-:W-:-:S04]  /*98f0*/  UIADD3 UR4, UR4, 0x400, URZ ;  /* 0x0000040004047890 */ /* 0x000fc8000fffe03f */
[----:B------:R-:W-:-:S04]  /*9900*/  USHF.R.U32.HI UR4, URZ, 0x4, UR4 ;  /* 0x000000043f047899 */ /* 0x000fc80008011604 */
[----:B------:R-:W-:-:S04]  /*9910*/  ULOP3.LUT UR4, UR4, 0x3fff, URZ, 0xc0, !UPT ;  /* 0x00003fff04047892 */ /* 0x000fc8000f8ec03f */
[----:B------:R-:W-:Y:S01]  /*9920*/  ULOP3.LUT UR4, UR4, 0x3800000, URZ, 0xfc, !UPT ;  /* 0x0380000004047892 */ /* 0x000fe2000f8efc3f */
[----:B--2---:R-:W-:-:S03]  /*9930*/  FADD.FTZ R7, R7, R6 ;  /* 0x0000000607077221 */ /* 0x004fc60000010000 */
[----:B------:R-:W-:Y:S01]  /*9940*/  UIMAD UR4, UR38, 0xa80, UR4 ;  /* 0x00000a80260478a4 */ /* 0x000fe2000f8e0204 */
[----:B-1----:R-:W-:Y:S01]  /*9950*/  FADD.FTZ R8, R2, R5 ;  /* 0x0000000502087221 */ /* 0x002fe20000010000 */
[----:B------:R-:W-:Y:S01]  /*9960*/  IMAD.MOV.U32 R5, RZ, RZ, RZ ;  /* 0x000000ffff057224 */ /* 0x000fe200078e00ff */
[----:B------:R-:W1:Y:S04]  /*9970*/  SHFL.BFLY PT, R2, R7, 0x1, 0x1f ;  /* 0x0c201f0007027f89 */ /* 0x000e6800000e0000 */
[----:B------:R-:W-:Y:S01]  /*9980*/  UMOV UR6, UR4 ;  /* 0x0000000400067c82 */ /* 0x000fe20008000000 */
[----:B------:R-:W2:Y:S01]  /*9990*/  SHFL.BFLY PT, R9, R8, 0x1, 0x1f ;  /* 0x0c201f0008097f89 */ /* 0x000ea200000e0000 */
[----:B------:R-:W-:Y:S01]  /*99a0*/  HGMMA.64x192x16.F32 R24, R200, gdesc[UR4].tnspB, R24, gsb0 ;  /* 0x42e00004c8187df0 */ /* 0x000fe20008000818 */
[----:B------:R-:W-:Y:S01]  /*99b0*/  UIADD3 UR6, UR4, 0x80, URZ ;  /* 0x0000008004067890 */ /* 0x000fe2000fffe03f */
[----:B------:R-:W-:Y:S01]  /*99c0*/  UMOV UR7, 0x40000040 ;  /* 0x4000004000077882 */ /* 0x000fe20000000000 */
[----:B-1----:R-:W-:Y:S01]  /*99d0*/  FADD.FTZ R11, R7, R2 ;  /* 0x00000002070b7221 */ /* 0x002fe20000010000 */
[----:B------:R-:W-:-:S02]  /*99e0*/  IMAD.MOV.U32 R2, RZ, RZ, -0x800000 ;  /* 0xff800000ff027424 */ /* 0x000fc400078e00ff */
[----:B--2---:R-:W-:Y:S02]  /*99f0*/  FADD.FTZ R12, R8, R9 ;  /* 0x00000009080c7221 */ /* 0x004fe40000010000 */
[----:B------:R-:W-:-:S03]  /*9a00*/  FSETP.NE.FTZ.AND P1, PT, R11, RZ, PT ;  /* 0x000000ff0b00720b */ /* 0x000fc60003f35000 */
[----:B------:R-:W-:-:S10]  /*9a10*/  FSETP.NE.FTZ.AND P2, PT, R12, RZ, PT ;  /* 0x000000ff0c00720b */ /* 0x000fd40003f55000 */
[----:B------:R-:W1:Y:S01]  /*9a20*/  @P1 MUFU.LG2 R9, R11 ;  /* 0x0000000b00091308 */ /* 0x000e620000000c00 */
[C---:B------:R-:W-:Y:S02]  /*9a30*/  @P1 FMUL.FTZ R7, R0.reuse, 0.69314718246459960938 ;  /* 0x3f31721800071820 */ /* 0x040fe40000410000 */
[----:B------:R-:W-:-:S05]  /*9a40*/  @P2 FMUL.FTZ R13, R0, 0.69314718246459960938 ;  /* 0x3f317218000d2820 */ /* 0x000fca0000410000 */
[----:B------:R-:W2:Y:S08]  /*9a50*/  @P2 MUFU.LG2 R6, R12 ;  /* 0x0000000c00062308 */ /* 0x000eb00000000c00 */
[----:B------:R3:W4:Y:S01]  /*9a60*/  @P1 MUFU.RCP R5, R11 ;  /* 0x0000000b00051308 */ /* 0x0007220000001000 */
[----:B-1----:R-:W-:-:S04]  /*9a70*/  @P1 FMUL.FTZ R0, R9, 0.69314718246459960938 ;  /* 0x3f31721809001820 */ /* 0x002fc80000410000 */
[----:B------:R-:W-:-:S03]  /*9a80*/  @P1 FFMA.FTZ R20, R7, R4, R0 ;  /* 0x0000000407141223 */ /* 0x000fc60000010000 */
[----:B------:R3:W1:Y:S01]  /*9a90*/  @P2 MUFU.RCP R10, R12 ;  /* 0x0000000c000a2308 */ /* 0x0006620000001000 */
[----:B--2---:R-:W-:-:S04]  /*9aa0*/  @P2 FMUL.FTZ R6, R6, 0.69314718246459960938 ;  /* 0x3f31721806062820 */ /* 0x004fc80000410000 */
[----:B------:R-:W-:Y:S01]  /*9ab0*/  @P2 FFMA.FTZ R2, R13, R3, R6 ;  /* 0x000000030d022223 */ /* 0x000fe20000010006 */
        /* <DEDUP_REMOVED lines=30> */
[----:B-1-34-:R-:W-:Y:S05]  /*9ca0*/  @!P0 BRA `(.L_x_152) ;  /* 0x0000000000048947 */ /* 0x01afea0003800000 */
[----:B------:R-:W-:Y:S01]  /*9cb0*/  BPT.TRAP 0x1 ;  /* 0x000000040000795c */ /* 0x000fe20000300000 */
.L_x_152:
[----:B------:R-:W2:Y:S01]  /*9cc0*/  LDL R8, [R1] ;  /* 0x0000000001087983 */ /* 0x000ea20000100800 */
[----:B------:R-:W-:Y:S01]  /*9cd0*/  ISETP.NE.AND P0, PT, R22, RZ, PT ;  /* 0x000000ff1600720c */ /* 0x000fe20003f05270 */
[----:B------:R-:W-:Y:S02]  /*9ce0*/  IMAD.U32 R4, RZ, RZ, UR5 ;  /* 0x00000005ff047e24 */ /* 0x000fe4000f8e00ff */
        /* <DEDUP_REMOVED lines=11> */
[----:B------:R-:W-:-:S02]  /*9da0*/  @P0 VIADD R4, R4, 0x36860 ;  /* 0x0003686004040836 */ /* 0x000fc40000000000 */
        /* <DEDUP_REMOVED lines=37> */
[C---:B------:R-:W-:Y:S01]  /*a000*/  LOP3.LUT R5, R18.reuse, 0x380, RZ, 0xc0, !PT ;  /* 0x0000038012057812 */ /* 0x040fe200078ec0ff */
[-C--:B------:R-:W-:Y:S01]  /*a010*/  FMUL.FTZ R27, R27, R10.reuse ;  /* 0x0000000a1b1b7220 */ /* 0x080fe20000410000 */
[----:B------:R-:W-:Y:S01]  /*a020*/  IADD3 R9, P2, R18, 0x20, RZ ;  /* 0x0000002012097810 */ /* 0x000fe20007f5e0ff */
[-C--:B------:R-:W-:Y:S01]  /*a030*/  FMUL.FTZ R120, R26, R10.reuse ;  /* 0x0000000a1a787220 */ /* 0x080fe20000410000 */
[----:B------:R-:W-:Y:S01]  /*a040*/  SHF.R.U64 R5, R5, 0x3, RZ ;  /* 0x0000000305057819 */ /* 0x000fe200000012ff */
[-C--:B------:R-:W-:Y:S01]  /*a050*/  FMUL.FTZ R7, R31, R10.reuse ;  /* 0x0000000a1f077220 */ /* 0x080fe20000410000 */
[----:B------:R-:W-:Y:S01]  /*a060*/  IADD3 R11, P1, R18, 0x40, RZ ;  /* 0x00000040120b7810 */ /* 0x000fe20007f3e0ff */
        /* <DEDUP_REMOVED lines=45> */
[----:B------:R-:W-:Y:S01]  /*a340*/  IADD3 R13, P6, R18, 0x60, RZ ;  /* 0x00000060120d7810 */ /* 0x000fe20007fde0ff */
[----:B------:R-:W-:Y:S01]  /*a350*/  ULDC UR4, c[0x0][0xda8] ;  /* 0x00036a0000047ab9 */ /* 0x000fe20000000800 */
[----:B------:R-:W-:Y:S01]  /*a360*/  LOP3.LUT R10, R11, 0x380, RZ, 0xc0, !PT ;  /* 0x000003800b0a7812 */ /* 0x000fe200078ec0ff */
[----:B------:R-:W-:Y:S01]  /*a370*/  UIADD3 UR35, -UR36, URZ, URZ ;  /* 0x0000003f24237290 */ /* 0x000fe2000fffe13f */
[----:B------:R-:W-:Y:S01]  /*a380*/  R2UR UR6, R208 ;  /* 0x00000000d00672ca */ /* 0x000fe200000e0000 */
[----:B------:R-:W-:Y:S01]  /*a390*/  ULDC UR10, c[0x0][0xa88] ;  /* 0x0002a200000a7ab9 */ /* 0x000fe20000000800 */
[----:B------:R-:W-:Y:S01]  /*a3a0*/  LOP3.LUT R12, R13, 0x380, RZ, 0xc0, !PT ;  /* 0x000003800d0c7812 */ /* 0x000fe200078ec0ff */
[----:B------:R-:W-:Y:S01]  /*a3b0*/  ULDC.64 UR8, c[0x0][0xb70] ;  /* 0x0002dc0000087ab9 */ /* 0x000fe20000000a00 */
[----:B------:R-:W-:Y:S01]  /*a3c0*/  SHF.R.U64 R10, R10, 0x3, RZ ;  /* 0x000000030a0a7819 */ /* 0x000fe200000012ff */
[----:B------:R-:W-:Y:S01]  /*a3d0*/  ULDC.64 UR12, c[0x0][0x208] ;  /* 0x00008200000c7ab9 */ /* 0x000fe20000000a00 */
[----:B------:R-:W-:-:S02]  /*a3e0*/  R2UR UR7, R207 ;  /* 0x00000000cf0772ca */ /* 0x000fc400000e0000 */
[----:B------:R-:W-:Y:S02]  /*a3f0*/  IADD3 R15, P5, R18, 0x4000, RZ ;  /* 0x00004000120f7810 */ /* 0x000fe40007fbe0ff */
[----:B------:R-:W-:Y:S02]  /*a400*/  F2FP.F16.F32.PACK_AB R6, R6, R3 ;  /* 0x000000030606723e */ /* 0x000fe400000000ff */
[----:B------:R-:W-:Y:S01]  /*a410*/  F2FP.F16.F32.PACK_AB R7, R7, R122 ;  /* 0x0000007a0707723e */ /* 0x000fe200000000ff */
[----:B------:R-:W-:Y:S01]  /*a420*/  UIADD3 UR34, -UR6, URZ, URZ ;  /* 0x0000003f06227290 */ /* 0x000fe2000fffe13f */
[----:B------:R-:W-:Y:S02]  /*a430*/  SHF.R.U64 R12, R12, 0x3, RZ ;  /* 0x000000030c0c7819 */ /* 0x000fe400000012ff */
[----:B------:R-:W-:Y:S02]  /*a440*/  LOP3.LUT R10, R10, R11, RZ, 0x3c, !PT ;  /* 0x0000000b0a0a7212 */ /* 0x000fe400078e3cff */
[----:B------:R-:W-:Y:S01]  /*a450*/  LOP3.LUT R14, R15, 0x380, RZ, 0xc0, !PT ;  /* 0x000003800f0e7812 */ /* 0x000fe200078ec0ff */
[----:B------:R-:W-:Y:S01]  /*a460*/  UIMAD UR34, UR4, UR34, UR7 ;  /* 0x00000022042272a4 */ /* 0x000fe2000f8e0207 */
[----:B------:R-:W-:Y:S01]  /*a470*/  LOP3.LUT R12, R12, R13, RZ, 0x3c, !PT ;  /* 0x0000000d0c0c7212 */ /* 0x000fe200078e3cff */
[----:B------:R-:W-:Y:S01]  /*a480*/  USHF.R.S32.HI UR7, URZ, 0x1f, UR36 ;  /* 0x0000001f3f077899 */ /* 0x000fe20008011424 */
[----:B------:R-:W-:Y:S01]  /*a490*/  SHF.R.U64 R14, R14, 0x3, RZ ;  /* 0x000000030e0e7819 */ /* 0x000fe200000012ff */
[----:B------:R-:W-:Y:S01]  /*a4a0*/  USHF.L.U32 UR34, UR34, 0x7, URZ ;  /* 0x0000000722227899 */ /* 0x000fe2000800063f */
[----:B------:R-:W-:Y:S01]  /*a4b0*/  IADD3 R13, P4, R18, 0x4040, RZ ;  /* 0x00004040120d7810 */ /* 0x000fe20007f9e0ff */
[----:B------:R-:W-:Y:S01]  /*a4c0*/  ULDC UR4, c[0x0][0xdb4] ;  /* 0x00036d0000047ab9 */ /* 0x000fe20000000800 */
[----:B------:R-:W-:Y:S01]  /*a4d0*/  LOP3.LUT R14, R14, R15, RZ, 0x3c, !PT ;  /* 0x0000000f0e0e7212 */ /* 0x000fe200078e3cff */
[----:B------:R-:W-:Y:S01]  /*a4e0*/  IMAD.X R15, RZ, RZ, R19, P5 ;  /* 0x000000ffff0f7224 */ /* 0x000fe200028e0613 */
[----:B------:R-:W-:Y:S01]  /*a4f0*/  LOP3.LUT R26, R13, 0x380, RZ, 0xc0, !PT ;  /* 0x000003800d1a7812 */ /* 0x000fe200078ec0ff */
[----:B------:R-:W-:Y:S01]  /*a500*/  UIMAD UR35, UR4, UR35, UR6 ;  /* 0x00000023042372a4 */ /* 0x000fe2000f8e0206 */
[----:B------:R-:W-:-:S02]  /*a510*/  IADD3 R29, P3, R18, 0x4060, RZ ;  /* 0x00004060121d7810 */ /* 0x000fc40007f7e0ff */
[----:B------:R-:W-:Y:S01]  /*a520*/  SHF.R.U64 R26, R26, 0x3, RZ ;  /* 0x000000031a1a7819 */ /* 0x000fe200000012ff */
[----:B------:R-:W-:Y:S01]  /*a530*/  USHF.R.S32.HI UR4, URZ, 0x1f, UR35 ;  /* 0x0000001f3f047899 */ /* 0x000fe20008011423 */
[----:B------:R-:W-:Y:S02]  /*a540*/  LOP3.LUT R28, R29, 0x380, RZ, 0xc0, !PT ;  /* 0x000003801d1c7812 */ /* 0x000fe400078ec0ff */
[----:B------:R-:W-:Y:S01]  /*a550*/  LOP3.LUT R26, R26, R13, RZ, 0x3c, !PT ;  /* 0x0000000d1a1a7212 */ /* 0x000fe200078e3cff */
[----:B------:R-:W-:Y:S01]  /*a560*/  IMAD.X R13, RZ, RZ, R19, P6 ;  /* 0x000000ffff0d7224 */ /* 0x000fe200030e0613 */
[----:B------:R-:W-:Y:S01]  /*a570*/  IADD3 R39, P6, R18, 0x8040, RZ ;  /* 0x0000804012277810 */ /* 0x000fe20007fde0ff */
[----:B------:R-:W-:Y:S01]  /*a580*/  UIMAD UR6, UR4, UR8, URZ ;  /* 0x00000008040672a4 */ /* 0x000fe2000f8e023f */
[----:B------:R-:W-:Y:S01]  /*a590*/  SHF.R.U64 R28, R28, 0x3, RZ ;  /* 0x000000031c1c7819 */ /* 0x000fe200000012ff */
[----:B------:R-:W-:Y:S01]  /*a5a0*/  UIMAD.WIDE.U32 UR4, UR35, UR8, URZ ;  /* 0x00000008230472a5 */ /* 0x000fe2000f8e003f */
[----:B------:R-:W-:Y:S01]  /*a5b0*/  LOP3.LUT R38, R39, 0x380, RZ, 0xc0, !PT ;  /* 0x0000038027267812 */ /* 0x000fe200078ec0ff */
[----:B------:R-:W-:Y:S01]  /*a5c0*/  UIMAD UR6, UR35, UR9, UR6 ;  /* 0x00000009230672a4 */ /* 0x000fe2000f8e0206 */
[----:B------:R-:W-:-:S02]  /*a5d0*/  MOV R125, R12 ;  /* 0x0000000c007d7202 */ /* 0x000fc40000000f00 */
[----:B------:R-:W-:Y:S01]  /*a5e0*/  SHF.R.U64 R38, R38, 0x3, RZ ;  /* 0x0000000326267819 */ /* 0x000fe200000012ff */
[----:B------:R-:W-:Y:S01]  /*a5f0*/  UIADD3 UR6, UR5, UR6, URZ ;  /* 0x0000000605067290 */ /* 0x000fe2000fffe03f */
[----:B------:R-:W-:Y:S01]  /*a600*/  LOP3.LUT R28, R28, R29, RZ, 0x3c, !PT ;  /* 0x0000001d1c1c7212 */ /* 0x000fe200078e3cff */
[----:B------:R-:W-:Y:S01]  /*a610*/  IMAD.X R29, RZ, RZ, R19, P3 ;  /* 0x000000ffff1d7224 */ /* 0x000fe200018e0613 */
[----:B------:R-:W-:Y:S02]  /*a620*/  MOV R122, R14 ;  /* 0x0000000e007a7202 */ /* 0x000fe40000000f00 */
[----:B------:R-:W-:Y:S02]  /*a630*/  F2FP.F16.F32.PACK_AB R13, R51, R50 ;  /* 0x00000032330d723e */ /* 0x000fe400000000ff */
[----:B------:R-:W-:Y:S02]  /*a640*/  F2FP.F16.F32.PACK_AB R14, R53, R52 ;  /* 0x00000034350e723e */ /* 0x000fe400000000ff */
[----:B------:R-:W-:-:S02]  /*a650*/  F2FP.F16.F32.PACK_AB R15, R55, R54 ;  /* 0x00000036370f723e */ /* 0x000fc400000000ff */
[----:B------:R-:W-:Y:S01]  /*a660*/  LOP3.LUT R38, R38, R39, RZ, 0x3c, !PT ;  /* 0x0000002726267212 */ /* 0x000fe200078e3cff */
[----:B------:R-:W-:Y:S01]  /*a670*/  IMAD.X R39, RZ, RZ, R19, P6 ;  /* 0x000000ffff277224 */ /* 0x000fe200030e0613 */
        /* <DEDUP_REMOVED lines=15> */
[----:B------:R-:W-:Y:S02]  /*a770*/  MOV R38, R38 ;  /* 0x0000002600267202 */ /* 0x000fe40000000f00 */
[----:B------:R-:W-:-:S02]  /*a780*/  F2FP.F16.F32.PACK_AB R106, R109, R108 ;  /* 0x0000006c6d6a723e */ /* 0x000fc400000000ff */
[----:B------:R-:W-:Y:S02]  /*a790*/  F2FP.F16.F32.PACK_AB R107, R111, R110 ;  /* 0x0000006e6f6b723e */ /* 0x000fe400000000ff */
[----:B------:R-:W-:Y:S02]  /*a7a0*/  F2FP.F16.F32.PACK_AB R113, R115, R114 ;  /* 0x000000727371723e */ /* 0x000fe400000000ff */
[----:B------:R-:W-:Y:S02]  /*a7b0*/  F2FP.F16.F32.PACK_AB R114, R117, R116 ;  /* 0x000000747572723e */ /* 0x000fe400000000ff */
[----:B------:R-:W-:Y:S02]  /*a7c0*/  F2FP.F16.F32.PACK_AB R115, R119, R118 ;  /* 0x000000767773723e */ /* 0x000fe400000000ff */
[----:B------:R-:W-:Y:S02]  /*a7d0*/  R2UR UR11, R204 ;  /* 0x00000000cc0b72ca */ /* 0x000fe400000e0000 */
[----:B--2---:R-:W-:-:S02]  /*a7e0*/  @P0 PRMT R4, R8, 0x654, R4 ;  /* 0x0000065408040816 */ /* 0x004fc40000000004 */
[----:B------:R-:W-:Y:S02]  /*a7f0*/  LOP3.LUT R8, R9, 0x380, RZ, 0xc0, !PT ;  /* 0x0000038009087812 */ /* 0x000fe400078ec0ff */
[----:B------:R1:W-:Y:S01]  /*a800*/  @P0 SYNCS.ARRIVE.TRANS64.RED.A1T0 RZ, [R4+URZ], RZ ;  /* 0x000000ff04ff09a7 */ /* 0x0003e2000810043f */
[----:B------:R-:W-:Y:S01]  /*a810*/  BAR.SYNC.DEFER_BLOCKING 0x1, 0x100 ;  /* 0x0044000000007b1d */ /* 0x000fe20000010000 */
[----:B------:R-:W-:Y:S02]  /*a820*/  SHF.R.U64 R8, R8, 0x3, RZ ;  /* 0x0000000308087819 */ /* 0x000fe400000012ff */
[----:B------:R-:W-:Y:S02]  /*a830*/  IADD3 R11, P0, R18, 0x4020, RZ ;  /* 0x00004020120b7810 */ /* 0x000fe40007f1e0ff */
[----:B------:R-:W-:Y:S01]  /*a840*/  LOP3.LUT R8, R8, R9, RZ, 0x3c, !PT ;  /* 0x0000000908087212 */ /* 0x000fe200078e3cff */
[--C-:B------:R-:W-:Y:S01]  /*a850*/  IMAD.X R9, RZ, RZ, R19.reuse, P2 ;  /* 0x000000ffff097224 */ /* 0x100fe200010e0613 */
[----:B-1----:R-:W-:Y:S01]  /*a860*/  LOP3.LUT R4, R5, R18, RZ, 0x3c, !PT ;  /* 0x0000001205047212 */ /* 0x002fe200078e3cff */
[----:B------:R-:W-:Y:S01]  /*a870*/  IMAD.MOV.U32 R5, RZ, RZ, R19 ;  /* 0x000000ffff057224 */ /* 0x000fe200078e0013 */
[----:B------:R-:W-:-:S02]  /*a880*/  IADD3 R31, P2, R18, 0x8000, RZ ;  /* 0x00008000121f7810 */ /* 0x000fc40007f5e0ff */
[----:B------:R-:W-:Y:S02]  /*a890*/  LOP3.LUT R24, R11, 0x380, RZ, 0xc0, !PT ;  /* 0x000003800b187812 */ /* 0x000fe400078ec0ff */
[----:B------:R-:W-:Y:S02]  /*a8a0*/  MOV R35, R4 ;  /* 0x0000000400237202 */ /* 0x000fe40000000f00 */
[----:B------:R-:W-:Y:S02]  /*a8b0*/  F2FP.F16.F32.PACK_AB R4, R25, R0 ;  /* 0x000000001904723e */ /* 0x000fe400000000ff */
[----:B------:R-:W-:Y:S01]  /*a8c0*/  F2FP.F16.F32.PACK_AB R5, R27, R120 ;  /* 0x000000781b05723e */ /* 0x000fe200000000ff */
[----:B------:R-:W-:Y:S01]  /*a8d0*/  IMAD.X R27, RZ, RZ, R19, P4 ;  /* 0x000000ffff1b7224 */ /* 0x000fe200020e0613 */
[----:B------:R-:W-:Y:S02]  /*a8e0*/  LOP3.LUT R30, R31, 0x380, RZ, 0xc0, !PT ;  /* 0x000003801f1e7812 */ /* 0x000fe400078ec0ff */
[----:B------:R-:W-:-:S02]  /*a8f0*/  SHF.R.U64 R24, R24, 0x3, RZ ;  /* 0x0000000318187819 */ /* 0x000fc400000012ff */
[----:B------:R-:W-:Y:S01]  /*a900*/  SHF.R.U64 R30, R30, 0x3, RZ ;  /* 0x000000031e1e7819 */ /* 0x000fe200000012ff */
[----:B------:R1:W-:Y:S01]  /*a910*/  STSM.16.M88.4 [R35], R4 ;  /* 0x0000000423007844 */ /* 0x0003e20000000200 */
[----:B------:R-:W-:Y:S02]  /*a920*/  IADD3 R25, P5, R18, 0x8060, RZ ;  /* 0x0000806012197810 */ /* 0x000fe40007fbe0ff */
[----:B------:R-:W-:Y:S01]  /*a930*/  LOP3.LUT R24, R24, R11, RZ, 0x3c, !PT ;  /* 0x0000000b18187212 */ /* 0x000fe200078e3cff */
[--C-:B------:R-:W-:Y:S01]  /*a940*/  IMAD.X R11, RZ, RZ, R19.reuse, P1 ;  /* 0x000000ffff0b7224 */ /* 0x100fe200008e0613 */
[----:B------:R-:W-:Y:S01]  /*a950*/  LOP3.LUT R30, R30, R31, RZ, 0x3c, !PT ;  /* 0x0000001f1e1e7212 */ /* 0x000fe200078e3cff */
[----:B------:R-:W-:Y:S01]  /*a960*/  IMAD.X R31, RZ, RZ, R19, P2 ;  /* 0x000000ffff1f7224 */ /* 0x000fe200010e0613 */
[----:B------:R-:W-:Y:S02]  /*a970*/  IADD3 R43, P1, R18, 0x8020, RZ ;  /* 0x00008020122b7810 */ /* 0x000fe40007f3e0ff */
[----:B------:R-:W-:-:S02]  /*a980*/  LOP3.LUT R34, R25, 0x380, RZ, 0xc0, !PT ;  /* 0x0000038019227812 */ /* 0x000fc400078ec0ff */
[----:B------:R-:W-:Y:S02]  /*a990*/  LOP3.LUT R42, R43, 0x380, RZ, 0xc0, !PT ;  /* 0x000003802b2a7812 */ /* 0x000fe400078ec0ff */
[----:B------:R-:W-:Y:S02]  /*a9a0*/  SHF.R.U64 R34, R34, 0x3, RZ ;  /* 0x0000000322227819 */ /* 0x000fe400000012ff */
[----:B------:R-:W-:Y:S01]  /*a9b0*/  MOV R30, R30 ;  /* 0x0000001e001e7202 */ /* 0x000fe20000000f00 */
[----:B------:R-:W-:Y:S01]  /*a9c0*/  VIADD R31, R211, UR34 ;  /* 0x00000022d31f7c36 */ /* 0x000fe20008000000 */
[----:B-1----:R-:W-:Y:S01]  /*a9d0*/  F2FP.F16.F32.PACK_AB R4, R33, R32 ;  /* 0x000000202104723e */ /* 0x002fe200000000ff */
[----:B------:R-:W-:Y:S01]  /*a9e0*/  IMAD.X R35, RZ, RZ, R19, P5 ;  /* 0x000000ffff237224 */ /* 0x000fe200028e0613 */
[----:B------:R-:W1:Y:S01]  /*a9f0*/  LDC.64 R32, c[0x0][0xb78] ;  /* 0x0002de00ff207b82 */ /* 0x000e620000000a00 */
[----:B------:R-:W-:Y:S01]  /*aa00*/  MOV R129, R8 ;  /* 0x0000000800817202 */ /* 0x000fe20000000f00 */
[----:B------:R-:W-:Y:S01]  /*aa10*/  VIADD R12, R31, 0x8 ;  /* 0x000000081f0c7836 */ /* 0x000fe20000000000 */
[----:B------:R-:W-:-:S02]  /*aa20*/  MOV R127, R10 ;  /* 0x0000000a007f7202 */ /* 0x000fc40000000f00 */
[----:B------:R-:W-:Y:S02]  /*aa30*/  F2FP.F16.F32.PACK_AB R5, R21, R124 ;  /* 0x0000007c1505723e */ /* 0x000fe400000000ff */
[----:B------:R-:W-:Y:S02]  /*aa40*/  F2FP.F16.F32.PACK_AB R6, R37, R36 ;  /* 0x000000242506723e */ /* 0x000fe400000000ff */
[----:B------:R-:W-:Y:S02]  /*aa50*/  F2FP.F16.F32.PACK_AB R7, R121, R126 ;  /* 0x0000007e7907723e */ /* 0x000fe400000000ff */
[----:B------:R-:W-:Y:S02]  /*aa60*/  F2FP.F16.F32.PACK_AB R8, R41, R40 ;  /* 0x000000282908723e */ /* 0x000fe400000000ff */
[----:B------:R-:W-:Y:S01]  /*aa70*/  F2FP.F16.F32.PACK_AB R9, R123, R128 ;  /* 0x000000807b09723e */ /* 0x000fe200000000ff */
[----:B------:R-:W-:Y:S01]  /*aa80*/  STSM.16.M88.4 [R129], R4 ;  /* 0x0000000481007844 */ /* 0x000fe20000000200 */
[----:B------:R-:W-:-:S02]  /*aa90*/  F2FP.F16.F32.PACK_AB R10, R45, R44 ;  /* 0x0000002c2d0a723e */ /* 0x000fc400000000ff */
[----:B------:R-:W-:Y:S02]  /*aaa0*/  F2FP.F16.F32.PACK_AB R11, R47, R46 ;  /* 0x0000002e2f0b723e */ /* 0x000fe400000000ff */
[----:B------:R-:W-:Y:S02]  /*aab0*/  SHF.R.U64 R42, R42, 0x3, RZ ;  /* 0x000000032a2a7819 */ /* 0x000fe400000012ff */
[----:B------:R-:W-:Y:S01]  /*aac0*/  LOP3.LUT R34, R34, R25, RZ, 0x3c, !PT ;  /* 0x0000001922227212 */ /* 0x000fe200078e3cff */
[--C-:B------:R-:W-:Y:S01]  /*aad0*/  IMAD.X R25, RZ, RZ, R19.reuse, P0 ;  /* 0x000000ffff197224 */ /* 0x100fe200000e0613 */
[----:B------:R-:W-:Y:S01]  /*aae0*/  LOP3.LUT P0, RZ, R206, 0x3, RZ, 0xc0, !PT ;  /* 0x00000003ceff7812 */ /* 0x000fe2000780c0ff */
[----:B------:R1:W-:Y:S01]  /*aaf0*/  STSM.16.M88.4 [R127], R8 ;  /* 0x000000087f007844 */ /* 0x0003e20000000200 */
[----:B------:R-:W-:Y:S01]  /*ab00*/  LOP3.LUT R42, R42, R43, RZ, 0x3c, !PT ;  /* 0x0000002b2a2a7212 */ /* 0x000fe200078e3cff */
[----:B------:R-:W-:Y:S01]  /*ab10*/  IMAD.X R43, RZ, RZ, R19, P1 ;  /* 0x000000ffff2b7224 */ /* 0x000fe200008e0613 */
[----:B------:R-:W-:-:S02]  /*ab20*/  ISETP.GE.OR P1, PT, R12, UR10, P0 ;  /* 0x0000000a0c007c0c */ /* 0x000fc40008726670 */
[----:B------:R-:W-:Y:S02]  /*ab30*/  MOV R120, R24 ;  /* 0x0000001800787202 */ /* 0x000fe40000000f00 */
[----:B------:R-:W-:Y:S02]  /*ab40*/  MOV R3, R26 ;  /* 0x0000001a00037202 */ /* 0x000fe40000000f00 */
[----:B------:R-:W-:Y:S02]  /*ab50*/  F2FP.F16.F32.PACK_AB R12, R49, R48 ;  /* 0x00000030310c723e */ /* 0x000fe400000000ff */
[----:B------:R-:W-:Y:S02]  /*ab60*/  F2FP.F16.F32.PACK_AB R24, R57, R56 ;  /* 0x000000383918723e */ /* 0x000fe400000000ff */
[----:B------:R-:W-:Y:S01]  /*ab70*/  F2FP.F16.F32.PACK_AB R25, R59, R58 ;  /* 0x0000003a3b19723e */ /* 0x000fe200000000ff */
[----:B------:R-:W-:Y:S01]  /*ab80*/  STSM.16.M88.4 [R125], R12 ;  /* 0x0000000c7d007844 */ /* 0x000fe20000000200 */
[----:B------:R-:W-:Y:S01]  /*ab90*/  F2FP.F16.F32.PACK_AB R26, R61, R60 ;  /* 0x0000003c3d1a723e */ /* 0x000fe200000000ff */
[----:B-1----:R-:W-:Y:S01]  /*aba0*/  IMAD R8, R32, UR7, RZ ;  /* 0x0000000720087c24 */ /* 0x002fe2000f8e02ff */
[----:B------:R-:W-:-:S02]  /*abb0*/  F2FP.F16.F32.PACK_AB R27, R63, R62 ;  /* 0x0000003e3f1b723e */ /* 0x000fc400000000ff */
[----:B------:R-:W-:Y:S01]  /*abc0*/  F2FP.F16.F32.PACK_AB R4, R65, R64 ;  /* 0x000000404104723e */ /* 0x000fe200000000ff */
[----:B------:R-:W-:Y:S01]  /*abd0*/  IMAD R21, R33, UR36, R8 ;  /* 0x0000002421157c24 */ /* 0x000fe2000f8e0208 */
[----:B------:R-:W-:Y:S01]  /*abe0*/  F2FP.F16.F32.PACK_AB R5, R67, R66 ;  /* 0x000000424305723e */ /* 0x000fe200000000ff */
[----:B------:R-:W-:Y:S01]  /*abf0*/  STSM.16.M88.4 [R122], R24 ;  /* 0x000000187a007844 */ /* 0x000fe20000000200 */
[----:B------:R-:W-:Y:S02]  /*ac00*/  F2FP.F16.F32.PACK_AB R6, R69, R68 ;  /* 0x000000444506723e */ /* 0x000fe400000000ff */
[----:B------:R-:W-:Y:S02]  /*ac10*/  F2FP.F16.F32.PACK_AB R7, R71, R70 ;  /* 0x000000464707723e */ /* 0x000fe400000000ff */
[----:B------:R-:W-:Y:S02]  /*ac20*/  F2FP.F16.F32.PACK_AB R8, R73, R72 ;  /* 0x000000484908723e */ /* 0x000fe400000000ff */
[----:B------:R-:W-:Y:S01]  /*ac30*/  F2FP.F16.F32.PACK_AB R9, R75, R74 ;  /* 0x0000004a4b09723e */ /* 0x000fe200000000ff */
[----:B------:R1:W-:Y:S01]  /*ac40*/  STSM.16.M88.4 [R120], R4 ;  /* 0x0000000478007844 */ /* 0x0003e20000000200 */
[----:B------:R-:W-:-:S02]  /*ac50*/  F2FP.F16.F32.PACK_AB R10, R77, R76 ;  /* 0x0000004c4d0a723e */ /* 0x000fc400000000ff */
[----:B------:R-:W-:Y:S02]  /*ac60*/  F2FP.F16.F32.PACK_AB R11, R79, R78 ;  /* 0x0000004e4f0b723e */ /* 0x000fe400000000ff */
[----:B------:R-:W-:Y:S01]  /*ac70*/  MOV R0, R28 ;  /* 0x0000001c00007202 */ /* 0x000fe20000000f00 */
[----:B------:R-:W-:Y:S01]  /*ac80*/  IMAD.U32 R29, RZ, RZ, UR5 ;  /* 0x00000005ff1d7e24 */ /* 0x000fe2000f8e00ff */
[----:B------:R-:W-:Y:S01]  /*ac90*/  MOV R42, R42 ;  /* 0x0000002a002a7202 */ /* 0x000fe20000000f00 */
[----:B------:R-:W-:Y:S01]  /*aca0*/  STSM.16.M88.4 [R3], R8 ;  /* 0x0000000803007844 */ /* 0x000fe20000000200 */
[----:B------:R-:W-:Y:S01]  /*acb0*/  MOV R34, R34 ;  /* 0x0000002200227202 */ /* 0x000fe20000000f00 */
[----:B------:R-:W-:Y:S01]  /*acc0*/  IMAD.U32 R28, RZ, RZ, UR4 ;  /* 0x00000004ff1c7e24 */ /* 0x000fe2000f8e00ff */
[----:B------:R-:W-:Y:S01]  /*acd0*/  ISETP.GE.OR P0, PT, R31, UR10, P0 ;  /* 0x0000000a1f007c0c */ /* 0x000fe20008706670 */
[----:B------:R-:W-:Y:S01]  /*ace0*/  STSM.16.M88.4 [R0], R80 ;  /* 0x0000005000007844 */ /* 0x000fe20000000200 */
[----:B------:R-:W-:Y:S01]  /*acf0*/  IMAD.U32 R29, RZ, RZ, UR6 ;  /* 0x00000006ff1d7e24 */ /* 0x000fe2000f8e00ff */
[----:B------:R-:W-:-:S02]  /*ad00*/  ULDC.64 UR4, c[0x0][0xb40] ;  /* 0x0002d00000047ab9 */ /* 0x000fc40000000a00 */
[----:B------:R-:W-:Y:S01]  /*ad10*/  STSM.16.M88.4 [R30], R88 ;  /* 0x000000581e007844 */ /* 0x000fe20000000200 */
[----:B------:R-:W-:Y:S01]  /*ad20*/  IMAD.WIDE.U32 R28, R32, UR36, R28 ;  /* 0x00000024201c7c25 */ /* 0x000fe2000f8e001c */
[----:B-1----:R-:W-:Y:S02]  /*ad30*/  SHF.R.S32.HI R5, RZ, 0x1f, R31 ;  /* 0x0000001fff057819 */ /* 0x002fe4000001141f */
[----:B------:R-:W-:Y:S01]  /*ad40*/  STSM.16.M88.4 [R42], R96 ;  /* 0x000000602a007844 */ /* 0x000fe20000000200 */
[----:B------:R-:W-:-:S03]  /*ad50*/  IADD3 R6, P2, R31, R28, RZ ;  /* 0x0000001c1f067210 */ /* 0x000fc60007f5e0ff */
[----:B------:R-:W-:Y:S01]  /*ad60*/  STSM.16.M88.4 [R38], R104 ;  /* 0x0000006826007844 */ /* 0x000fe20000000200 */
[----:B------:R-:W-:-:S03]  /*ad70*/  IADD3.X R5, R5, R29, R21, P2, !PT ;  /* 0x0000001d05057210 */ /* 0x000fc600017fe415 */
[----:B------:R-:W-:Y:S01]  /*ad80*/  STSM.16.M88.4 [R34], R112 ;  /* 0x0000007022007844 */ /* 0x000fe20000000200 */
[C---:B------:R-:W-:Y:S01]  /*ad90*/  LEA R4, P2, R6.reuse, UR4, 0x2 ;  /* 0x0000000406047c11 */ /* 0x040fe2000f8410ff */
[----:B------:R-:W-:Y:S01]  /*ada0*/  ULDC UR4, c[0x0][0xc] ;  /* 0x0000030000047ab9 */ /* 0x000fe20000000800 */
[----:B------:R-:W-:Y:S01]  /*adb0*/  @!PT LDS RZ, [RZ] ;  /* 0x00000000fffff984 */ /* 0x000fe20000000800 */
[----:B------:R-:W-:Y:S01]  /*adc0*/  @!PT LDS RZ, [RZ] ;  /* 0x00000000fffff984 */ /* 0x000fe20000000800 */
[----:B------:R-:W-:Y:S01]  /*add0*/  @!PT LDS RZ, [RZ] ;  /* 0x00000000fffff984 */ /* 0x000fe20000000800 */
[----:B------:R-:W-:Y:S01]  /*ade0*/  @!PT LDS RZ, [RZ] ;  /* 0x00000000fffff984 */ /* 0x000fe20000000800 */
[----:B------:R1:W-:Y:S06]  /*adf0*/  MEMBAR.ALL.CTA ;  /* 0x0000000000007992 */ /* 0x0003ec0000008000 */
[----:B-1----:R-:W1:Y:S01]  /*ae00*/  FENCE.VIEW.ASYNC.S ;  /* 0x00000000000073c6 */ /* 0x002e620000000000 */
[----:B------:R-:W-:Y:S01]  /*ae10*/  LEA.HI.X R5, R6, UR5, R5, 0x2, P2 ;  /* 0x0000000506057c11 */ /* 0x000fe200090f1405 */
[----:B------:R-:W-:-:S02]  /*ae20*/  UIADD3 UR11, UR4, UR11, URZ ;  /* 0x0000000b040b7290 */ /* 0x000fc4000fffe03f */
[----:B-1----:R-:W1:Y:S04]  /*ae30*/  SHFL.IDX PT, R0, R210, RZ, 0x1f ;  /* 0x00001fffd2007589 */ /* 0x002e6800000e0000 */
[----:B------:R-:W-:Y:S01]  /*ae40*/  IMAD.U32 R204, RZ, RZ, UR11 ;  /* 0x0000000bffcc7e24 */ /* 0x000fe2000f8e00ff */
[----:B------:R-:W-:Y:S06]  /*ae50*/  BAR.ARV 0x1, 0x120 ;  /* 0x0044800000007b1d */ /* 0x000fec0000002000 */
[----:B------:R2:W-:Y:S01]  /*ae60*/  @!P0 STG.E desc[UR12][R4.64], R20 ;  /* 0x0000001404008986 */ /* 0x0005e2000c10190c */
[----:B-1----:R-:W-:-:S03]  /*ae70*/  ISETP.NE.AND P0, PT, R0, 0x7, PT ;  /* 0x000000070000780c */ /* 0x002fc60003f05270 */
[----:B------:R2:W-:Y:S10]  /*ae80*/  @!P1 STG.E desc[UR12][R4.64+0x20], R2 ;  /* 0x0000200204009986 */ /* 0x0005f4000c10190c */
        /* <DEDUP_REMOVED lines=23> */
[----:B------:R1:W-:Y:S01]  /*b000*/  UTMASTG.5D [UR32], [UR4] ;  /* 0x00000020040073b5 */ /* 0x0003e20008020000 */
[----:B------:R-:W-:-:S02]  /*b010*/  UMOV UR8, 0x1 ;  /* 0x0000000100087882 */ /* 0x000fc40000000000 */
[----:B------:R-:W-:Y:S02]  /*b020*/  UPRMT UR7, URZ, 0x654, UR6 ;  /* 0x000006543f077896 */ /* 0x000fe40008000006 */
[----:B------:R-:W-:Y:S01]  /*b030*/  UPRMT UR6, UR8, 0x654, UR6 ;  /* 0x0000065408067896 */ /* 0x000fe20008000006 */
[----:B------:R0:W-:Y:S01]  /*b040*/  UTMACMDFLUSH ;  /* 0x00000000000079b7 */ /* 0x0001e20000000000 */
[----:B------:R-:W-:-:S05]  /*b050*/  DEPBAR.LE SB0, 0x0 ;  /* 0x000080000000791a */ /* 0x000fca0000000000 */
[----:B------:R-:W-:Y:S02]  /*b060*/  SYNCS.ARRIVE.TRANS64.RED.A1T0 RZ, [UR7], RZ ;  /* 0x000000ffffff79a7 */ /* 0x000fe40008100407 */
[----:B-1----:R-:W-:Y:S03]  /*b070*/  SYNCS.ARRIVE.TRANS64.RED.A1T0 RZ, [UR6], RZ ;  /* 0x000000ffffff79a7 */ /* 0x002fe60008100406 */
.L_x_154:
[----:B------:R-:W-:Y:S05]  /*b080*/  BSYNC B0 ;  /* 0x0000000000007941 */ /* 0x000fea0003800000 */
.L_x_153:
[----:B------:R-:W1:Y:S01]  /*b090*/  LDC R0, c[0x0][0xda4] ;  /* 0x00036900ff007b82 */ /* 0x000e620000000800 */
[----:B------:R-:W-:Y:S01]  /*b0a0*/  R2UR UR5, R204 ;  /* 0x00000000cc0572ca */ /* 0x000fe200000e0000 */
[----:B------:R-:W-:Y:S01]  /*b0b0*/  UIADD3 UR38, UR38, 0x1, URZ ;  /* 0x0000000126267890 */ /* 0x000fe2000fffe03f */
[----:B------:R-:W-:-:S03]  /*b0c0*/  VIADD R205, R205, 0x1 ;  /* 0x00000001cdcd7836 */ /* 0x000fc60000000000 */
[----:B------:R-:W-:-:S04]  /*b0d0*/  UISETP.NE.AND UP0, UPT, UR38, 0x2, UPT ;  /* 0x000000022600788c */ /* 0x000fc8000bf05270 */
[----:B------:R-:W-:Y:S02]  /*b0e0*/  USEL UR4, URZ, 0x1, UP0 ;  /* 0x000000013f047887 */ /* 0x000fe40008000000 */
[----:B------:R-:W-:Y:S02]  /*b0f0*/  USEL UR38, UR38, URZ, UP0 ;  /* 0x0000003f26267287 */ /* 0x000fe40008000000 */
[----:B------:R-:W-:Y:S01]  /*b100*/  ULOP3.LUT UR61, UR61, UR4, URZ, 0x3c, !UPT ;  /* 0x000000043d3d7292 */ /* 0x000fe2000f8e3c3f */
[----:B-1----:R-:W-:-:S13]  /*b110*/  ISETP.LE.AND P0, PT, R0, UR5, PT ;  /* 0x0000000500007c0c */ /* 0x002fda000bf03270 */
[----:B------:R-:W-:Y:S05]  /*b120*/  @!P0 BRA `(.L_x_155) ;  /* 0xffffff6000648947 */ /* 0x000fea000383ffff */
[----:B------:R-:W-:Y:S05]  /*b130*/  EXIT ;  /* 0x000000000000794d */ /* 0x000fea0003800000 */
.L_x_127:
[----:B------:R-:W-:-:S08]  /*b140*/  NOP ;  /* 0x0000000000007918 */ /* 0x000fd00000000000 */
[----:B-1----:R-:W1:-:S00]  /*b150*/  USETMAXREG.DEALLOC.CTAPOOL 0x18 ;  /* 0x00000018000079c8 */ /* 0x002e4000080e0500 */
[----:B-1----:R-:W-:-:S06]  /*b160*/  LOP3.LUT R0, R0, 0x3, RZ, 0xc0, !PT ;  /* 0x0000000300007812 */ /* 0x002fcc00078ec0ff */
[----:B------:R-:W1:Y:S02]  /*b170*/  SHFL.IDX PT, R0, R0, RZ, 0x1f ;  /* 0x00001fff00007589 */ /* 0x000e6400000e0000 */
[----:B-1----:R-:W-:-:S13]  /*b180*/  ISETP.NE.AND P0, PT, R0, RZ, PT ;  /* 0x000000ff0000720c */ /* 0x002fda0003f05270 */
[----:B------:R-:W-:Y:S05]  /*b190*/  @P0 EXIT ;  /* 0x000000000000094d */ /* 0x000fea0003800000 */
[----:B------:R-:W1:Y:S01]  /*b1a0*/  S2UR UR4, SR_CTAID.X ;  /* 0x00000000000479c3 */ /* 0x000e620000002500 */
[----:B------:R-:W-:Y:S02]  /*b1b0*/  IMAD.MOV.U32 R16, RZ, RZ, RZ ;  /* 0x000000ffff107224 */ /* 0x000fe400078e00ff */
[----:B------:R-:W-:Y:S02]  /*b1c0*/  IMAD.MOV.U32 R2, RZ, RZ, 0x1 ;  /* 0x00000001ff027424 */ /* 0x000fe400078e00ff */
[----:B------:R-:W-:-:S03]  /*b1d0*/  IMAD.MOV.U32 R17, RZ, RZ, 0x1 ;  /* 0x00000001ff117424 */ /* 0x000fc600078e00ff */
[----:B------:R-:W1:Y:S02]  /*b1e0*/  LDC R0, c[0x0][0xda4] ;  /* 0x00036900ff007b82 */ /* 0x000e640000000800 */
[----:B-1----:R-:W-:-:S13]  /*b1f0*/  ISETP.LE.AND P0, PT, R0, UR4, PT ;  /* 0x0000000400007c0c */ /* 0x002fda000bf03270 */
[----:B------:R-:W-:Y:S05]  /*b200*/  @P0 BRA `(.L_x_156) ;  /* 0x0000003000740947 */ /* 0x000fea0003800000 */
[----:B------:R-:W2:Y:S01]  /*b210*/  LDL R3, [R1+0x1c] ;  /* 0x00001c0001037983 */ /* 0x000ea20000100800 */
[----:B------:R-:W1:Y:S01]  /*b220*/  S2R R4, SR_TID.X ;  /* 0x0000000000047919 */ /* 0x000e620000002100 */
[----:B------:R-:W3:Y:S01]  /*b230*/  S2UR UR4, SR_CTAID.X ;  /* 0x00000000000479c3 */ /* 0x000ee20000002500 */
[----:B------:R-:W-:Y:S02]  /*b240*/  LOP3.LUT R19, R19, 0xfffffffd, RZ, 0xc0, !PT ;  /* 0xfffffffd13137812 */ /* 0x000fe400078ec0ff */
[----:B-1----:R-:W-:-:S05]  /*b250*/  LOP3.LUT P0, R0, R4, 0x1f, RZ, 0xc0, !PT ;  /* 0x0000001f04007812 */ /* 0x002fca000780c0ff */
[----:B------:R3:W-:Y:S02]  /*b260*/  STL [R1+0x28], R0 ;  /* 0x0000280001007387 */ /* 0x0007e40000100800 */
[----:B---3--:R-:W-:-:S05]  /*b270*/  IMAD.U32 R0, RZ, RZ, UR4 ;  /* 0x00000004ff007e24 */ /* 0x008fca000f8e00ff */
[----:B------:R2:W-:Y:S01]  /*b280*/  STL [R1+0x18], R0 ;  /* 0x0000180001007387 */ /* 0x0005e20000100800 */
[----:B------:R-:W-:-:S04]  /*b290*/  LOP3.LUT P1, RZ, R4, 0x7f, RZ, 0xc0, !PT ;  /* 0x0000007f04ff7812 */ /* 0x000fc8000782c0ff */
[----:B------:R-:W-:Y:S01]  /*b2a0*/  PLOP3.LUT P0, PT, P0, P1, PT, 0x8a, 0x0 ;  /* 0x000000000000781c */ /* 0x000fe20000703172 */
[----:B------:R-:W-:-:S08]  /*b2b0*/  IMAD.MOV.U32 R16, RZ, RZ, RZ ;  /* 0x000000ffff107224 */ /* 0x000fd000078e00ff */
[----:B------:R-:W-:-:S04]  /*b2c0*/  @P1 LOP3.LUT R19, R19, 0x2, RZ, 0xfc, !PT ;  /* 0x0000000213131812 */ /* 0x000fc800078efcff */
[----:B------:R-:W-:Y:S01]  /*b2d0*/  LOP3.LUT R19, R19, 0xfffffffe, RZ, 0xc0, !PT ;  /* 0xfffffffe13137812 */ /* 0x000fe200078ec0ff */
[----:B------:R-:W-:-:S03]  /*b2e0*/  IMAD.MOV.U32 R17, RZ, RZ, 0x1 ;  /* 0x00000001ff117424 */ /* 0x000fc600078e00ff */
[----:B------:R-:W-:Y:S01]  /*b2f0*/  @P0 LOP3.LUT R19, R19, 0x1, RZ, 0xfc, !PT ;  /* 0x0000000113130812 */ /* 0x000fe200078efcff */
[----:B------:R-:W-:Y:S01]  /*b300*/  ULDC.64 UR36, c[0x0][0x198] ;  /* 0x0000660000247ab9 */ /* 0x000fe20000000a00 */
[----:B------:R-:W-:Y:S01]  /*b310*/  ULDC UR38, c[0x0][0xc] ;  /* 0x0000030000267ab9 */ /* 0x000fe20000000800 */
[----:B--2---:R-:W-:-:S05]  /*b320*/  LOP3.LUT R0, R3, 0x2, RZ, 0xfc, !PT ;  /* 0x0000000203007812 */ /* 0x004fca00078efcff */
[----:B------:R1:W-:Y:S04]  /*b330*/  STL [R1+0xc], R0 ;  /* 0x00000c0001007387 */ /* 0x0003e80000100800 */
[----:B------:R1:W-:Y:S02]  /*b340*/  STL [R1+0x24], RZ ;  /* 0x000024ff01007387 */ /* 0x0003e40000100800 */
.L_x_208:
        /* <DEDUP_REMOVED lines=14> */
[----:B--2---:R-:W-:-:S04]  /*b430*/  @P0 IMAD.HI.U32 R2, R4, R2, RZ ;  /* 0x0000000204020227 */ /* 0x004fc800078e00ff */
[----:B------:R-:W-:Y:S01]  /*b440*/  IMAD.MOV.U32 R6, RZ, RZ, R4 ;  /* 0x000000ffff067224 */ /* 0x000fe200078e0004 */
[----:B----4-:R-:W-:Y:S01]  /*b450*/  @P0 SHF.R.U32.HI R6, RZ, R3, R2 ;  /* 0x00000003ff060219 */ /* 0x010fe20000011602 */
[----:B------:R-:W1:Y:S04]  /*b460*/  LDC R4, c[0x0][0x2e0] ;  /* 0x0000b800ff047b82 */ /* 0x000e680000000800 */
[----:B------:R-:W-:Y:S01]  /*b470*/  IMAD.MOV.U32 R7, RZ, RZ, R6 ;  /* 0x000000ffff077224 */ /* 0x000fe200078e0006 */
[----:B------:R2:W-:Y:S03]  /*b480*/  STL [R1+0x10], R6 ;  /* 0x0000100601007387 */ /* 0x0005e60000100800 */
[----:B------:R-:W4:Y:S01]  /*b490*/  @P1 LDC.64 R2, c[0x0][0xdb8] ;  /* 0x00036e00ff021b82 */ /* 0x000f220000000a00 */
[----:B-1----:R-:W-:-:S02]  /*b4a0*/  IMAD R9, R4, UR4, RZ ;  /* 0x0000000404097c24 */ /* 0x002fc4000f8e02ff */
[----:B----4-:R-:W-:-:S05]  /*b4b0*/  @P1 IMAD.HI.U32 R2, R6, R2, RZ ;  /* 0x0000000206021227 */ /* 0x010fca00078e00ff */
[----:B------:R-:W-:Y:S01]  /*b4c0*/  @P1 SHF.R.U32.HI R7, RZ, R3, R2 ;  /* 0x00000003ff071219 */ /* 0x000fe20000011602 */
[----:B------:R-:W-:Y:S01]  /*b4d0*/  VIADD R3, R9, 0x6f ;  /* 0x0000006f09037836 */ /* 0x000fe20000000000 */
[----:B------:R-:W-:-:S03]  /*b4e0*/  MOV R2, 0x400 ;  /* 0x0000040000027802 */ /* 0x000fc60000000f00 */
[----:B------:R2:W-:Y:S01]  /*b4f0*/  STL [R1], R7 ;  /* 0x0000000701007387 */ /* 0x0005e20000100800 */
[----:B---3--:R-:W-:Y:S01]  /*b500*/  LEA R8, R5, R2, 0x18 ;  /* 0x0000000205087211 */ /* 0x008fe200078ec0ff */
[----:B------:R-:W-:Y:S02]  /*b510*/  IMAD.MOV.U32 R2, RZ, RZ, RZ ;  /* 0x000000ffff027224 */ /* 0x000fe400078e00ff */
[----:B------:R2:W-:Y:S02]  /*b520*/  STL [R1+0x20], R9 ;  /* 0x0000200901007387 */ /* 0x0005e40000100800 */
[----:B------:R-:W-:Y:S02]  /*b530*/  VIADD R4, R8, 0x21400 ;  /* 0x0002140008047836 */ /* 0x000fe40000000000 */
[----:B------:R-:W-:Y:S01]  /*b540*/  IMAD.HI R2, R3, -0x6db6db6d, R2 ;  /* 0x9249249303027827 */ /* 0x000fe200078e0202 */
[----:B------:R2:W-:Y:S02]  /*b550*/  STL [R1+0x8], R8 ;  /* 0x0000080801007387 */ /* 0x0005e40000100800 */
[----:B------:R-:W-:Y:S01]  /*b560*/  LOP3.LUT P0, RZ, R4, 0x3ff, RZ, 0xc0, !PT ;  /* 0x000003ff04ff7812 */ /* 0x000fe2000780c0ff */
[----:B------:R-:W-:-:S04]  /*b570*/  IMAD.MOV R3, RZ, RZ, -R7 ;  /* 0x000000ffff037224 */ /* 0x000fc800078e0a07 */
[----:B------:R-:W-:Y:S01]  /*b580*/  IMAD R4, R0, R3, R6 ;  /* 0x0000000300047224 */ /* 0x000fe200078e0206 */
[----:B------:R-:W-:-:S04]  /*b590*/  SHF.R.U32.HI R3, RZ, 0x1f, R2 ;  /* 0x0000001fff037819 */ /* 0x000fc80000011602 */
[----:B------:R-:W-:Y:S01]  /*b5a0*/  LEA.HI.SX32 R0, R2, R3, 0x1a ;  /* 0x0000000302007211 */ /* 0x000fe200078fd2ff */
[----:B------:R2:W-:Y:S04]  /*b5b0*/  STL [R1+0x4], R4 ;  /* 0x0000040401007387 */ /* 0x0005e80000100800 */
[----:B------:R2:W-:Y:S01]  /*b5c0*/  STL [R1+0x14], R0 ;  /* 0x0000140001007387 */ /* 0x0005e20000100800 */
[----:B------:R-:W-:Y:S05]  /*b5d0*/  @!P0 BRA `(.L_x_157) ;  /* 0x0000000000408947 */ /* 0x000fea0003800000 */
[----:B------:R-:W-:Y:S01]  /*b5e0*/  MOV R2, 0x0 ;  /* 0x0000000000027802 */ /* 0x000fe20000000f00 */
[----:B------:R-:W-:Y:S01]  /*b5f0*/  ULDC.64 UR6, c[0x4][0xa8] ;  /* 0x01002a0000067ab9 */ /* 0x000fe20000000a00 */
[----:B------:R-:W-:Y:S01]  /*b600*/  ULDC.64 UR8, c[0x4][0xb0] ;  /* 0x01002c0000087ab9 */ /* 0x000fe20000000a00 */
[----:B------:R-:W-:Y:S01]  /*b610*/  ULDC.64 UR4, c[0x4][0x8] ;  /* 0x0100020000047ab9 */ /* 0x000fe20000000a00 */
[----:B--2---:R-:W-:Y:S02]  /*b620*/  IMAD.U32 R4, RZ, RZ, UR6 ;  /* 0x00000006ff047e24 */ /* 0x004fe4000f8e00ff */
[----:B------:R-:W1:Y:S01]  /*b630*/  LDC.64 R2, c[0x4][R2] ;  /* 0x0100000002027b82 */ /* 0x000e620000000a00 */
[----:B------:R-:W-:Y:S02]  /*b640*/  IMAD.U32 R5, RZ, RZ, UR7 ;  /* 0x00000007ff057e24 */ /* 0x000fe4000f8e00ff */
[----:B------:R-:W-:Y:S02]  /*b650*/  IMAD.U32 R6, RZ, RZ, UR8 ;  /* 0x00000008ff067e24 */ /* 0x000fe4000f8e00ff */
[----:B------:R-:W-:-:S02]  /*b660*/  IMAD.U32 R7, RZ, RZ, UR9 ;  /* 0x00000009ff077e24 */ /* 0x000fc4000f8e00ff */
[----:B------:R-:W-:Y:S02]  /*b670*/  IMAD.U32 R10, RZ, RZ, UR4 ;  /* 0x00000004ff0a7e24 */ /* 0x000fe4000f8e00ff */
[----:B------:R-:W-:Y:S02]  /*b680*/  IMAD.U32 R11, RZ, RZ, UR5 ;  /* 0x00000005ff0b7e24 */ /* 0x000fe4000f8e00ff */
[----:B------:R-:W-:Y:S02]  /*b690*/  IMAD.MOV.U32 R8, RZ, RZ, 0x70 ;  /* 0x00000070ff087424 */ /* 0x000fe400078e00ff */
[----:B------:R-:W-:Y:S02]  /*b6a0*/  IMAD.MOV.U32 R12, RZ, RZ, 0x1 ;  /* 0x00000001ff0c7424 */ /* 0x000fe400078e00ff */
[----:B------:R-:W-:-:S07]  /*b6b0*/  IMAD.MOV.U32 R13, RZ, RZ, RZ ;  /* 0x000000ffff0d7224 */ /* 0x000fce00078e00ff */
[----:B------:R-:W-:-:S07]  /*b6c0*/  LEPC R20, `(.L_x_157) ;  /* 0x000000001014794e */ /* 0x000fce0000000000 */
[----:B-1----:R-:W-:Y:S05]  /*b6d0*/  CALL.ABS.NOINC R2 ;  /* 0x0000000002007343 */ /* 0x002fea0003c00000 */
.L_x_157:
[----:B------:R-:W2:Y:S02]  /*b6e0*/  LDL R2, [R1+0x8] ;  /* 0x0000080001027983 */ /* 0x000ea40000100800 */
[----:B--2---:R-:W-:-:S05]  /*b6f0*/  VIADD R0, R2, 0x400 ;  /* 0x0000040002007836 */ /* 0x004fca0000000000 */
[----:B------:R-:W-:-:S13]  /*b700*/  LOP3.LUT P0, RZ, R0, 0x3ff, RZ, 0xc0, !PT ;  /* 0x000003ff00ff7812 */ /* 0x000fda000780c0ff */
[----:B------:R-:W-:Y:S05]  /*b710*/  @!P0 BRA `(.L_x_158) ;  /* 0x0000000000808947 */ /* 0x000fea0003800000 */
[----:B------:R-:W-:Y:S01]  /*b720*/  MOV R0, 0x0 ;  /* 0x0000000000007802 */ /* 0x000fe20000000f00 */
[----:B------:R-:W-:Y:S01]  /*b730*/  ULDC.64 UR6, c[0x4][0xa8] ;  /* 0x01002a0000067ab9 */ /* 0x000fe20000000a00 */
[----:B------:R-:W-:Y:S01]  /*b740*/  ULDC.64 UR8, c[0x4][0xb0] ;  /* 0x01002c0000087ab9 */ /* 0x000fe20000000a00 */
[----:B------:R-:W-:Y:S01]  /*b750*/  ULDC.64 UR4, c[0x4][0x10] ;  /* 0x0100040000047ab9 */ /* 0x000fe20000000a00 */
[----:B------:R1:W2:Y:S01]  /*b760*/  LDC.64 R2, c[0x4][R0] ;  /* 0x0100000000027b82 */ /* 0x0002a20000000a00 */
[----:B------:R-:W-:Y:S02]  /*b770*/  IMAD.U32 R4, RZ, RZ, UR6 ;  /* 0x00000006ff047e24 */ /* 0x000fe4000f8e00ff */
[----:B------:R-:W-:Y:S02]  /*b780*/  IMAD.U32 R5, RZ, RZ, UR7 ;  /* 0x00000007ff057e24 */ /* 0x000fe4000f8e00ff */
[----:B------:R-:W-:Y:S02]  /*b790*/  IMAD.U32 R6, RZ, RZ, UR8 ;  /* 0x00000008ff067e24 */ /* 0x000fe4000f8e00ff */
[----:B------:R-:W-:-:S02]  /*b7a0*/  IMAD.U32 R7, RZ, RZ, UR9 ;  /* 0x00000009ff077e24 */ /* 0x000fc4000f8e00ff */
[----:B------:R-:W-:Y:S02]  /*b7b0*/  IMAD.U32 R10, RZ, RZ, UR4 ;  /* 0x00000004ff0a7e24 */ /* 0x000fe4000f8e00ff */
[----:B------:R-:W-:Y:S02]  /*b7c0*/  IMAD.U32 R11, RZ, RZ, UR5 ;  /* 0x00000005ff0b7e24 */ /* 0x000fe4000f8e00ff */
[----:B------:R-:W-:Y:S02]  /*b7d0*/  IMAD.MOV.U32 R8, RZ, RZ, 0x70 ;  /* 0x00000070ff087424 */ /* 0x000fe400078e00ff */
[----:B------:R-:W-:Y:S02]  /*b7e0*/  IMAD.MOV.U32 R12, RZ, RZ, 0x1 ;  /* 0x00000001ff0c7424 */ /* 0x000fe400078e00ff */
[----:B-1----:R-:W-:-:S07]  /*b7f0*/  IMAD.MOV.U32 R13, RZ, RZ, RZ ;  /* 0x000000ffff0d7224 */ /* 0x002fce00078e00ff */
[----:B------:R-:W-:-:S07]  /*b800*/  LEPC R20, `(.L_x_159) ;  /* 0x000000001014794e */ /* 0x000fce0000000000 */
[----:B--2---:R-:W-:Y:S05]  /*b810*/  CALL.ABS.NOINC R2 ;  /* 0x0000000002007343 */ /* 0x004fea0003c00000 */
.L_x_159:
[----:B------:R-:W-:Y:S01]  /*b820*/  MOV R2, 0x0 ;  /* 0x0000000000027802 */ /* 0x000fe20000000f00 */
[----:B------:R-:W-:Y:S01]  /*b830*/  ULDC.64 UR6, c[0x4][0xa8] ;  /* 0x01002a0000067ab9 */ /* 0x000fe20000000a00 */
[----:B------:R-:W-:Y:S01]  /*b840*/  ULDC.64 UR8, c[0x4][0xb0] ;  /* 0x01002c0000087ab9 */ /* 0x000fe20000000a00 */
[----:B------:R-:W-:Y:S01]  /*b850*/  ULDC.64 UR4, c[0x4][0x18] ;  /* 0x0100060000047ab9 */ /* 0x000fe20000000a00 */
[----:B------:R-:W-:Y:S02]  /*b860*/  IMAD.U32 R4, RZ, RZ, UR6 ;  /* 0x00000006ff047e24 */ /* 0x000fe4000f8e00ff */
        /* <DEDUP_REMOVED lines=11> */
.L_x_158:
[----:B------:R-:W2:Y:S01]  /*b920*/  LDL R8, [R1+0x4] ;  /* 0x0000040001087983 */ /* 0x000ea20000100800 */
[----:B------:R-:W1:Y:S01]  /*b930*/  LDC R0, c[0x0][0x428] ;  /* 0x00010a00ff007b82 */ /* 0x000e620000000800 */
[----:B------:R-:W-:Y:S02]  /*b940*/  ULDC.64 UR4, c[0x0][0x9f8] ;  /* 0x00027e0000047ab9 */ /* 0x000fe40000000a00 */
[----:B------:R-:W3:Y:S04]  /*b950*/  LDL R6, [R1] ;  /* 0x0000000001067983 */ /* 0x000ee80000100800 */
[----:B------:R-:W4:Y:S01]  /*b960*/  LDL R7, [R1+0x28] ;  /* 0x0000280001077983 */ /* 0x000f220000100800 */
[----:B-1----:R-:W-:-:S03]  /*b970*/  ISETP.NE.AND P1, PT, R0, 0x1, PT ;  /* 0x000000010000780c */ /* 0x002fc60003f25270 */
[----:B------:R-:W4:Y:S01]  /*b980*/  LDL.LU R5, [R1+0x10] ;  /* 0x0000100001057983 */ /* 0x000f220000300800 */
[----:B------:R-:W-:Y:S01]  /*b990*/  ISETP.NE.U32.AND P0, PT, RZ, UR4, PT ;  /* 0x00000004ff007c0c */ /* 0x000fe2000bf05070 */
[----:B------:R-:W-:Y:S01]  /*b9a0*/  ULDC.64 UR6, c[0x0][0x208] ;  /* 0x0000820000067ab9 */ /* 0x000fe20000000a00 */
[----:B------:R-:W-:Y:S01]  /*b9b0*/  ULDC UR4, c[0x0][0xda8] ;  /* 0x00036a0000047ab9 */ /* 0x000fe20000000800 */
[----:B------:R-:W4:Y:S01]  /*b9c0*/  LDL R4, [R1+0x18] ;  /* 0x0000180001047983 */ /* 0x000f220000100800 */
[----:B------:R-:W-:-:S05]  /*b9d0*/  ISETP.NE.AND.EX P0, PT, RZ, UR5, PT, P0 ;  /* 0x00000005ff007c0c */ /* 0x000fca000bf05300 */
[----:B------:R-:W2:Y:S08]  /*b9e0*/  @P1 LDC R2, c[0x0][0x42c] ;  /* 0x00010b00ff021b82 */ /* 0x000eb00000000800 */
[----:B------:R-:W1:Y:S01]  /*b9f0*/  @P1 LDC R3, c[0x0][0x430] ;  /* 0x00010c00ff031b82 */ /* 0x000e620000000800 */
[----:B--2---:R-:W-:-:S04]  /*ba00*/  @P1 IMAD.HI.U32 R2, R8, R2, RZ ;  /* 0x0000000208021227 */ /* 0x004fc800078e00ff */
[----:B------:R-:W-:Y:S01]  /*ba10*/  IMAD.MOV.U32 R0, RZ, RZ, R8 ;  /* 0x000000ffff007224 */ /* 0x000fe200078e0008 */
[----:B-1----:R-:W-:Y:S02]  /*ba20*/  @P1 SHF.R.U32.HI R0, RZ, R3, R2 ;  /* 0x00000003ff001219 */ /* 0x002fe40000011602 */
[----:B------:R-:W3:Y:S02]  /*ba30*/  @P0 LDC.64 R2, c[0x0][0x9f8] ;  /* 0x00027e00ff020b82 */ /* 0x000ee40000000a00 */
[----:B---3--:R-:W-:-:S05]  /*ba40*/  @P0 IMAD.WIDE R2, R6, 0x4, R2 ;  /* 0x0000000406020825 */ /* 0x008fca00078e0202 */
[----:B------:R1:W5:Y:S01]  /*ba50*/  @P0 LDG.E R6, desc[UR6][R2.64] ;  /* 0x0000000602060981 */ /* 0x000362000c1e1900 */
[----:B----4-:R-:W-:Y:S01]  /*ba60*/  ISETP.NE.AND P1, PT, R7, RZ, PT ;  /* 0x000000ff0700720c */ /* 0x010fe20003f25270 */
[----:B------:R-:W-:Y:S01]  /*ba70*/  IMAD.MOV R7, RZ, RZ, -R5 ;  /* 0x000000ffff077224 */ /* 0x000fe200078e0a05 */
[----:B------:R-:W2:Y:S02]  /*ba80*/  S2R R21, SR_CgaCtaId ;  /* 0x0000000000157919 */ /* 0x000ea40000008800 */
[----:B------:R-:W-:Y:S01]  /*ba90*/  PLOP3.LUT P2, PT, P1, PT, PT, 0x8, 0x0 ;  /* 0x000000000000781c */ /* 0x000fe20000f4e170 */
[----:B------:R-:W-:-:S04]  /*baa0*/  IMAD R7, R7, UR4, R4 ;  /* 0x0000000407077c24 */ /* 0x000fc8000f8e0204 */
[----:B------:R-:W-:-:S04]  /*bab0*/  IMAD.SHL.U32 R7, R7, 0x80, RZ ;  /* 0x0000008007077824 */ /* 0x000fc800078e00ff */
[----:B------:R-:W-:-:S05]  /*bac0*/  VOTEU.ALL UP1, P1 ;  /* 0x00000000003f7886 */ /* 0x000fca0000820000 */
[----:B------:R-:W-:-:S04]  /*bad0*/  @!UP1 UIADD3 UR8, UP0, UR36, 0x270, URZ ;  /* 0x0000027024089890 */ /* 0x000fc8000ff1e03f */
[----:B------:R-:W-:-:S03]  /*bae0*/  @!UP1 UIADD3.X UR9, URZ, UR37, URZ, UP0, !UPT ;  /* 0x000000253f099290 */ /* 0x000fc600087fe43f */
[----:B-1----:R-:W-:-:S09]  /*baf0*/  VOTEU.ALL UP0, P1 ;  /* 0x00000000003f7886 */ /* 0x002fd20000800000 */
.L_x_160:
[----:B------:R-:W3:Y:S04]  /*bb00*/  LDL R3, [R1] ;  /* 0x0000000001037983 */ /* 0x000ee80000100800 */
[----:B------:R-:W4:Y:S01]  /*bb10*/  LDL R2, [R1+0x4] ;  /* 0x0000040001027983 */ /* 0x000f220000100800 */
[----:B------:R-:W-:Y:S01]  /*bb20*/  UMOV UR4, URZ ;  /* 0x0000003f00047c82 */ /* 0x000fe20008000000 */
[----:B------:R-:W-:Y:S02]  /*bb30*/  PLOP3.LUT P0, PT, P0, P2, PT, 0xa2, 0x0 ;  /* 0x000000000000781c */ /* 0x000fe40000705472 */
[----:B---3--:R-:W-:-:S08]  /*bb40*/  @P2 R2UR P0, UR7, R3 ;  /* 0x00000000030722ca */ /* 0x008fd00000000000 */
[----:B------:R-:W-:Y:S02]  /*bb50*/  PLOP3.LUT P0, PT, P0, P2, PT, 0xa2, 0x0 ;  /* 0x000000000000781c */ /* 0x000fe40000705472 */
[----:B----4-:R-:W-:-:S08]  /*bb60*/  @P2 R2UR.OR P0, UR6, R2 ;  /* 0x00000000020622ca */ /* 0x010fd00000100000 */
        /* <DEDUP_REMOVED lines=8> */
.L_x_161:
[----:B------:R-:W3:Y:S04]  /*bbf0*/  LDL R3, [R1] ;  /* 0x0000000001037983 */ /* 0x000ee80000100800 */
[----:B------:R-:W4:Y:S01]  /*bc00*/  LDL R2, [R1+0x4] ;  /* 0x0000040001027983 */ /* 0x000f220000100800 */
        /* <DEDUP_REMOVED lines=12> */
.L_x_162:
        /* <DEDUP_REMOVED lines=11> */
[----:B------:R-:W1:Y:S01]  /*bd80*/  LDC.64 R2, c[0x0][0x3f8] ;  /* 0x0000fe00ff027b82 */ /* 0x000e620000000a00 */
[----:B--2---:R-:W-:Y:S01]  /*bd90*/  LOP3.LUT R21, R21, 0x1, RZ, 0xc0, !PT ;  /* 0x0000000115157812 */ /* 0x004fe200078ec0ff */
[----:B------:R-:W-:-:S04]  /*bda0*/  UMOV UR4, 0xffffffff ;  /* 0xffffffff00047882 */ /* 0x000fc80000000000 */
[C---:B------:R-:W-:Y:S02]  /*bdb0*/  IMAD R20, R21.reuse, 0x38, RZ ;  /* 0x0000003815147824 */ /* 0x040fe400078e02ff */
[----:B------:R-:W-:Y:S01]  /*bdc0*/  IMAD R21, R21, 0xe00, RZ ;  /* 0x00000e0015157824 */ /* 0x000fe200078e02ff */
[----:B-1----:R-:W-:-:S04]  /*bdd0*/  ISETP.NE.U32.AND P0, PT, R2, RZ, PT ;  /* 0x000000ff0200720c */ /* 0x002fc80003f05070 */
[----:B------:R-:W-:-:S04]  /*bde0*/  ISETP.NE.AND.EX P0, PT, R3, RZ, PT, P0 ;  /* 0x000000ff0300720c */ /* 0x000fc80003f05300 */
[----:B-----5:R-:W-:Y:S01]  /*bdf0*/  SEL R5, R6, RZ, !P0 ;  /* 0x000000ff06057207 */ /* 0x020fe20004000000 */
[----:B------:R-:W-:Y:S08]  /*be00*/  BRA.DIV UR4, `(.L_x_163) ;  /* 0x0000002a04c07947 */ /* 0x000ff0000b800000 */
.L_x_224:
[----:B------:R-:W2:Y:S01]  /*be10*/  LDL R8, [R1+0x14] ;  /* 0x0000140001087983 */ /* 0x000ea20000100800 */
[----:B------:R-:W-:Y:S01]  /*be20*/  UMOV UR4, 0xffffffff ;  /* 0xffffffff00047882 */ /* 0x000fe20000000000 */
[--C-:B------:R-:W-:Y:S01]  /*be30*/  SHF.R.S32.HI R12, RZ, 0x1f, R6.reuse ;  /* 0x0000001fff0c7819 */ /* 0x100fe20000011406 */
[----:B------:R-:W-:Y:S02]  /*be40*/  IMAD.MOV.U32 R4, RZ, RZ, R6 ;  /* 0x000000ffff047224 */ /* 0x000fe400078e0006 */
[----:B--2---:R-:W-:Y:S01]  /*be50*/  VIADD R8, R8, 0xffffffff ;  /* 0xffffffff08087836 */ /* 0x004fe20000000000 */
[----:B------:R-:W-:Y:S06]  /*be60*/  BRA.DIV UR4, `(.L_x_164) ;  /* 0x0000002a04dc7947 */ /* 0x000fec000b800000 */
[----:B------:R-:W-:-:S13]  /*be70*/  ELECT P6, URZ, PT ;  /* 0x00000000003f782f */ /* 0x000fda00038c0000 */
.L_x_227:
[----:B------:R-:W-:Y:S05]  /*be80*/  @!P6 BRA `(.L_x_165) ;  /* 0x000000040028e947 */ /* 0x000fea0003800000 */
[----:B------:R-:W-:Y:S01]  /*be90*/  IMAD.MOV.U32 R18, RZ, RZ, R8 ;  /* 0x000000ffff127224 */ /* 0x000fe200078e0008 */
        /* <DEDUP_REMOVED lines=8> */
[----:B------:R-:W-:-:S04]  /*bf20*/  @P1 SHF.R.U32.HI R5, RZ, R11, R10 ;  /* 0x0000000bff051219 */ /* 0x000fc8000001160a */
[--C-:B------:R-:W-:Y:S01]  /*bf30*/  SHF.R.S32.HI R11, RZ, 0x1f, R5.reuse ;  /* 0x0000001fff0b7819 */ /* 0x100fe20000011405 */
[--C-:B------:R-:W-:Y:S02]  /*bf40*/  IMAD.MOV R18, RZ, RZ, -R5.reuse ;  /* 0x000000ffff127224 */ /* 0x100fe400078e0a05 */
[----:B------:R-:W-:Y:S02]  /*bf50*/  IMAD.MOV.U32 R10, RZ, RZ, R5 ;  /* 0x000000ffff0a7224 */ /* 0x000fe400078e0005 */
[----:B------:R-:W-:Y:S02]  /*bf60*/  IMAD R18, R9, R18, R8 ;  /* 0x0000001209127224 */ /* 0x000fe400078e0208 */
[----:B------:R-:W-:Y:S02]  /*bf70*/  IMAD R9, R12, UR4, RZ ;  /* 0x000000040c097c24 */ /* 0x000fe4000f8e02ff */
[----:B------:R-:W-:-:S04]  /*bf80*/  IMAD.WIDE.U32 R10, R6, UR4, R10 ;  /* 0x00000004060a7c25 */ /* 0x000fc8000f8e000a */
[----:B------:R-:W-:Y:S01]  /*bf90*/  IMAD R5, R6, UR5, R9 ;  /* 0x0000000506057c24 */ /* 0x000fe2000f8e0209 */
[----:B------:R-:W-:-:S03]  /*bfa0*/  LEA R14, P1, R10, R2, 0x2 ;  /* 0x000000020a0e7211 */ /* 0x000fc600078210ff */
[----:B------:R-:W-:-:S05]  /*bfb0*/  IMAD.IADD R5, R11, 0x1, R5 ;  /* 0x000000010b057824 */ /* 0x000fca00078e0205 */
[----:B------:R-:W-:-:S05]  /*bfc0*/  LEA.HI.X R15, R10, R3, R5, 0x2, P1 ;  /* 0x000000030a0f7211 */ /* 0x000fca00008f1405 */
[----:B------:R1:W5:Y:S02]  /*bfd0*/  LDG.E R6, desc[UR6][R14.64] ;  /* 0x000000060e067981 */ /* 0x000364000c1e1900 */
.L_x_166:
[----:B------:R-:W2:Y:S01]  /*bfe0*/  S2R R9, SR_CgaCtaId ;  /* 0x0000000000097919 */ /* 0x000ea20000008800 */
[----:B------:R-:W-:-:S04]  /*bff0*/  MOV R5, 0x400 ;  /* 0x0000040000057802 */ /* 0x000fc80000000f00 */
[----:B--2---:R-:W-:Y:S02]  /*c000*/  LEA R5, R9, R5, 0x18 ;  /* 0x0000000509057211 */ /* 0x004fe400078ec0ff */
[----:B------:R-:W-:-:S03]  /*c010*/  SHF.L.U32 R9, R17, 0x1f, RZ ;  /* 0x0000001f11097819 */ /* 0x000fc600000006ff */
[----:B------:R-:W-:-:S04]  /*c020*/  IMAD R5, R16, 0x8, R5 ;  /* 0x0000000810057824 */ /* 0x000fc800078e0205 */
[----:B------:R-:W2:Y:S02]  /*c030*/  SYNCS.PHASECHK.TRANS64.TRYWAIT P1, [R5+URZ+0x36840], R9 ;  /* 0x03684009050075a7 */ /* 0x000ea4000802017f */
[----:B--2---:R-:W-:Y:S05]  /*c040*/  @!P1 BRA `(.L_x_167) ;  /* 0x0000002800849947 */ /* 0x004fea0003800000 */
.L_x_228:
[----:B------:R-:W3:Y:S01]  /*c050*/  LDL R10, [R1+0xc] ;  /* 0x00000c00010a7983 */ /* 0x000ee20000100800 */
[----:B------:R-:W4:Y:S02]  /*c060*/  S2R R11, SR_TID.X ;  /* 0x00000000000b7919 */ /* 0x000f240000002100 */
[----:B----4-:R-:W-:-:S13]  /*c070*/  LOP3.LUT P1, RZ, R11, 0x7f, RZ, 0xc0, !PT ;  /* 0x0000007f0bff7812 */ /* 0x010fda000782c0ff */
[----:B--2---:R-:W-:-:S04]  /*c080*/  @!P1 IMAD.MOV.U32 R9, RZ, RZ, 0xa800 ;  /* 0x0000a800ff099424 */ /* 0x004fc800078e00ff */
[----:B------:R3:W-:Y:S02]  /*c090*/  @!P1 SYNCS.ARRIVE.TRANS64 RZ, [R5+URZ+0x36830], R9 ;  /* 0x0368300905ff99a7 */ /* 0x0007e4000800003f */
[----:B---3--:R-:W-:-:S04]  /*c0a0*/  PRMT R9, R10, 0x9910, RZ ;  /* 0x000099100a097816 */ /* 0x008fc800000000ff */
[----:B------:R-:W-:-:S13]  /*c0b0*/  ISETP.NE.AND P1, PT, R9, 0x2, PT ;  /* 0x000000020900780c */ /* 0x000fda0003f25270 */
[----:B------:R-:W-:Y:S05]  /*c0c0*/  @P1 BRA `(.L_x_168) ;  /* 0x0000000000041947 */ /* 0x000fea0003800000 */
[----:B------:R-:W-:Y:S01]  /*c0d0*/  BPT.TRAP 0x1 ;  /* 0x000000040000795c */ /* 0x000fe20000300000 */
.L_x_168:
[----:B------:R-:W-:-:S13]  /*c0e0*/  LOP3.LUT P1, RZ, R19, 0x1, RZ, 0xc0, !PT ;  /* 0x0000000113ff7812 */ /* 0x000fda000782c0ff */
[----:B------:R-:W-:Y:S05]  /*c0f0*/  @P1 BRA `(.L_x_169) ;  /* 0x0000000000041947 */ /* 0x000fea0003800000 */
[----:B------:R-:W-:Y:S01]  /*c100*/  BPT.TRAP 0x1 ;  /* 0x000000040000795c */ /* 0x000fe20000300000 */
.L_x_169:
[----:B------:R-:W2:Y:S01]  /*c110*/  S2R R10, SR_CgaCtaId ;  /* 0x00000000000a7919 */ /* 0x000ea20000008800 */
[----:B------:R-:W-:Y:S01]  /*c120*/  MOV R9, 0x400 ;  /* 0x0000040000097802 */ /* 0x000fe20000000f00 */
[----:B------:R-:W-:Y:S01]  /*c130*/  UIADD3 UR4, UP0, UR36, 0x370, URZ ;  /* 0x0000037024047890 */ /* 0x000fe2000ff1e03f */
[----:B------:R-:W-:Y:S01]  /*c140*/  R2UR UR9, R5 ;  /* 0x00000000050972ca */ /* 0x000fe200000e0000 */
[----:B------:R-:W-:Y:S01]  /*c150*/  IMAD R5, R16, 0x5400, R21 ;  /* 0x0000540010057824 */ /* 0x000fe200078e0215 */
[----:B------:R-:W-:Y:S01]  /*c160*/  R2UR UR11, R18 ;  /* 0x00000000120b72ca */ /* 0x000fe200000e0000 */
[----:B------:R-:W-:Y:S01]  /*c170*/  UMOV UR10, URZ ;  /* 0x0000003f000a7c82 */ /* 0x000fe20008000000 */
[----:B------:R-:W-:Y:S01]  /*c180*/  R2UR UR5, R20 ;  /* 0x00000000140572ca */ /* 0x000fe200000e0000 */
[----:B------:R-:W-:Y:S01]  /*c190*/  UMOV UR18, 0x30000 ;  /* 0x0003000000127882 */ /* 0x000fe20000000000 */
[----:B------:R-:W-:Y:S01]  /*c1a0*/  R2UR UR12, R0 ;  /* 0x00000000000c72ca */ /* 0x000fe200000e0000 */
[----:B------:R-:W-:Y:S01]  /*c1b0*/  UMOV UR6, 0x0 ;  /* 0x0000000000067882 */ /* 0x000fe20000000000 */
[----:B-----5:R-:W-:Y:S01]  /*c1c0*/  R2UR UR13, R6 ;  /* 0x00000000060d72ca */ /* 0x020fe200000e0000 */
[----:B------:R-:W-:Y:S01]  /*c1d0*/  UMOV UR7, 0x14f00000 ;  /* 0x14f0000000077882 */ /* 0x000fe20000000000 */
[----:B------:R-:W-:-:S03]  /*c1e0*/  UMOV UR16, 0x40 ;  /* 0x0000004000107882 */ /* 0x000fc60000000000 */
[----:B------:R-:W-:-:S04]  /*c1f0*/  UIADD3 UR9, UR9, 0x36830, URZ ;  /* 0x0003683009097890 */ /* 0x000fc8000fffe03f */
[----:B------:R-:W-:Y:S02]  /*c200*/  UIMAD UR11, UR11, 0x70, UR5 ;  /* 0x000000700b0b78a4 */ /* 0x000fe4000f8e0205 */
[----:B------:R-:W-:Y:S01]  /*c210*/  UIADD3.X UR5, URZ, UR37, URZ, UP0, !UPT ;  /* 0x000000253f057290 */ /* 0x000fe200087fe43f */
[----:B--2---:R-:W-:-:S05]  /*c220*/  LEA R9, R10, R9, 0x18 ;  /* 0x000000090a097211 */ /* 0x004fca00078ec0ff */
[----:B------:R-:W-:-:S05]  /*c230*/  IMAD R5, R5, 0x2, R9 ;  /* 0x0000000205057824 */ /* 0x000fca00078e0209 */
[----:B------:R-:W-:Y:S01]  /*c240*/  R2UR UR8, R5 ;  /* 0x00000000050872ca */ /* 0x000fe200000e0000 */
[----:B------:R-:W-:-:S12]  /*c250*/  IMAD.MOV.U32 R5, RZ, RZ, R6 ;  /* 0x000000ffff057224 */ /* 0x000fd800078e0006 */
[----:B------:R-:W-:Y:S02]  /*c260*/  UIADD3 UR14, UR8, 0x21400, URZ ;  /* 0x00021400080e7890 */ /* 0x000fe4000fffe03f */
[----:B------:R-:W-:Y:S02]  /*c270*/  UIADD3 UR15, UR8, 0x24c00, URZ ;  /* 0x00024c00080f7890 */ /* 0x000fe4000fffe03f */
[----:B------:R-:W-:-:S03]  /*c280*/  UIADD3 UR17, UR8, 0x28400, URZ ;  /* 0x0002840008117890 */ /* 0x000fc6000fffe03f */
[----:B------:R-:W-:Y:S01]  /*c290*/  UMOV UR8, UR14 ;  /* 0x0000000e00087c82 */ /* 0x000fe20008000000 */
[----:B------:R-:W-:Y:S01]  /*c2a0*/  UMOV UR14, 0x80 ;  /* 0x00000080000e7882 */ /* 0x000fe20000000000 */
[----:B------:R2:W-:Y:S02]  /*c2b0*/  UTMALDG.4D.MULTICAST [UR8], [UR4], UR18, desc[UR6] ;  /* 0x00000608040073b4 */ /* 0x0005e40008019812 */
[----:B--2---:R-:W-:Y:S01]  /*c2c0*/  UMOV UR8, UR15 ;  /* 0x0000000f00087c82 */ /* 0x004fe20008000000 */
[----:B------:R-:W-:Y:S02]  /*c2d0*/  UMOV UR10, UR16 ;  /* 0x00000010000a7c82 */ /* 0x000fe40008000000 */
[----:B------:R2:W-:Y:S02]  /*c2e0*/  UTMALDG.4D.MULTICAST [UR8], [UR4], UR18, desc[UR6] ;  /* 0x00000608040073b4 */ /* 0x0005e40008019812 */
[----:B--2---:R-:W-:Y:S01]  /*c2f0*/  UMOV UR8, UR17 ;  /* 0x0000001100087c82 */ /* 0x004fe20008000000 */
[----:B------:R-:W-:-:S02]  /*c300*/  UMOV UR10, UR14 ;  /* 0x0000000e000a7c82 */ /* 0x000fc40008000000 */
[----:B------:R2:W-:Y:S02]  /*c310*/  UTMALDG.4D.MULTICAST [UR8], [UR4], UR18, desc[UR6] ;  /* 0x00000608040073b4 */ /* 0x0005e40008019812 */
[----:B--2---:R-:W-:Y:S01]  /*c320*/  NOP ;  /* 0x0000000000007918 */ /* 0x004fe20000000000 */
.L_x_165:
[----:B-1----:R-:W2:Y:S04]  /*c330*/  LDL.LU R15, [R1] ;  /* 0x00000000010f7983 */ /* 0x002ea80000300800 */
[----:B------:R-:W3:Y:S04]  /*c340*/  LDL.LU R14, [R1+0x4] ;  /* 0x00000400010e7983 */ /* 0x000ee80000300800 */
[----:B------:R-:W4:Y:S01]  /*c350*/  LDL R13, [R1+0x24] ;  /* 0x00002400010d7983 */ /* 0x000f220000100800 */
[----:B------:R-:W-:-:S03]  /*c360*/  MOV R10, 0x400 ;  /* 0x00000400000a7802 */ /* 0x000fc60000000f00 */
[----:B------:R-:W5:Y:S01]  /*c370*/  LDL.LU R9, [R1+0x20] ;  /* 0x0000200001097983 */ /* 0x000f620000300800 */
[----:B------:R-:W1:Y:S01]  /*c380*/  S2R R11, SR_CgaCtaId ;  /* 0x00000000000b7919 */ /* 0x000e620000008800 */
[----:B------:R-:W-:Y:S05]  /*c390*/  WARPSYNC.ALL ;  /* 0x0000000000007948 */ /* 0x000fea0003800000 */
[----:B------:R-:W-:-:S13]  /*c3a0*/  ELECT P1, URZ, PT ;  /* 0x00000000003f782f */ /* 0x000fda0003820000 */
[----:B------:R-:W-:Y:S01]  /*c3b0*/  @P1 R2UR UR11, R7 ;  /* 0x00000000070b12ca */ /* 0x000fe200000e0000 */
[----:B------:R-:W-:-:S04]  /*c3c0*/  UIADD3 UR4, UP0, UR36, 0x270, URZ ;  /* 0x0000027024047890 */ /* 0x000fc8000ff1e03f */
        /* <DEDUP_REMOVED lines=21> */
[C---:B---3--:R-:W-:Y:S02]  /*c520*/  @P1 R2UR UR12, R14.reuse ;  /* 0x000000000e0c12ca */ /* 0x048fe400000e0000 */
[----:B------:R-:W-:Y:S02]  /*c530*/  @P1 R2UR UR21, R15 ;  /* 0x000000000f1512ca */ /* 0x000fe400000e0000 */
[----:B------:R-:W-:Y:S02]  /*c540*/  @P1 R2UR UR20, R14 ;  /* 0x000000000e1412ca */ /* 0x000fe400000e0000 */
[----:B----4-:R-:W-:-:S07]  /*c550*/  LOP3.LUT R6, R13, 0x1, RZ, 0xc, !PT ;  /* 0x000000010d067812 */ /* 0x010fce00078e0cff */
[----:B------:R1:W-:Y:S01]  /*c560*/  UTMALDG.4D [UR8], [UR4], desc[UR6] ;  /* 0x00000608040075b4 */ /* 0x0003e20008019000 */
[----:B------:R-:W-:-:S03]  /*c570*/  SHF.L.U32 R6, R6, 0x1f, RZ ;  /* 0x0000001f06067819 */ /* 0x000fc600000006ff */
        /* <DEDUP_REMOVED lines=8> */
[----:B-----5:R-:W-:Y:S01]  /*c600*/  ISETP.GE.AND P2, PT, R9, 0x71, PT ;  /* 0x000000710900780c */ /* 0x020fe20003f46270 */
[----:B-12---:R-:W-:-:S12]  /*c610*/  @!P1 BRA `(.L_x_171) ;  /* 0x0000002400249947 */ /* 0x006fd80003800000 */
.L_x_229:
[----:B------:R-:W-:Y:S05]  /*c620*/  BSYNC B0 ;  /* 0x0000000000007941 */ /* 0x000fea0003800000 */
.L_x_170:
[----:B------:R-:W-:Y:S05]  /*c630*/  @!P2 BRA `(.L_x_172) ;  /* 0x000000180050a947 */ /* 0x000fea0003800000 */
[----:B-1----:R-:W2:Y:S01]  /*c640*/  LDL R7, [R1+0x14] ;  /* 0x0000140001077983 */ /* 0x002ea20000100800 */
[----:B------:R-:W-:Y:S02]  /*c650*/  IMAD.MOV.U32 R6, RZ, RZ, 0x1 ;  /* 0x00000001ff067424 */ /* 0x000fe400078e00ff */
[----:B--2---:R-:W-:-:S05]  /*c660*/  IMAD.MOV R13, RZ, RZ, -R7 ;  /* 0x000000ffff0d7224 */ /* 0x004fca00078e0a07 */
[----:B------:R-:W-:-:S05]  /*c670*/  VIADDMNMX R13, R13, R6, 0xffffffff, !PT ;  /* 0xffffffff0d0d7446 */ /* 0x000fca0007800106 */
[----:B------:R-:W-:-:S05]  /*c680*/  IMAD.IADD R6, R7, 0x1, R13 ;  /* 0x0000000107067824 */ /* 0x000fca00078e020d */
        /* <DEDUP_REMOVED lines=22> */
[----:B------:R-:W-:-:S04]  /*c7f0*/  IMAD.MOV R10, RZ, RZ, -R7 ;  /* 0x000000ffff0a7224 */ /* 0x000fc800078e0a07 */
[----:B------:R-:W-:Y:S02]  /*c800*/  IMAD R6, R15, R10, R6 ;  /* 0x0000000a0f067224 */ /* 0x000fe400078e0206 */
[----:B------:R-:W-:Y:S02]  /*c810*/  IMAD R15, R12, UR4, RZ ;  /* 0x000000040c0f7c24 */ /* 0x000fe4000f8e02ff */
[----:B------:R-:W-:Y:S02]  /*c820*/  IMAD.MOV.U32 R10, RZ, RZ, R7 ;  /* 0x000000ffff0a7224 */ /* 0x000fe400078e0007 */
[C---:B------:R-:W-:Y:S02]  /*c830*/  IMAD R7, R4.reuse, UR5, R15 ;  /* 0x0000000504077c24 */ /* 0x040fe4000f8e020f */
[----:B------:R-:W-:-:S04]  /*c840*/  IMAD.WIDE.U32 R10, R4, UR4, R10 ;  /* 0x00000004040a7c25 */ /* 0x000fc8000f8e000a */
[----:B------:R-:W-:Y:S01]  /*c850*/  IMAD.IADD R7, R7, 0x1, R11 ;  /* 0x0000000107077824 */ /* 0x000fe200078e020b */
[----:B------:R-:W-:-:S04]  /*c860*/  LEA R2, P1, R10, R2, 0x2 ;  /* 0x000000020a027211 */ /* 0x000fc800078210ff */
[----:B------:R-:W-:-:S05]  /*c870*/  LEA.HI.X R3, R10, R3, R7, 0x2, P1 ;  /* 0x000000030a037211 */ /* 0x000fca00008f1407 */
[----:B------:R1:W5:Y:S04]  /*c880*/  LDG.E R7, desc[UR6][R2.64] ;  /* 0x0000000602077981 */ /* 0x000368000c1e1900 */
.L_x_176:
[----:B-1----:R-:W1:Y:S01]  /*c890*/  S2R R3, SR_CgaCtaId ;  /* 0x0000000000037919 */ /* 0x002e620000008800 */
[----:B------:R-:W-:-:S04]  /*c8a0*/  MOV R2, 0x400 ;  /* 0x0000040000027802 */ /* 0x000fc80000000f00 */
[----:B-1----:R-:W-:Y:S02]  /*c8b0*/  LEA R2, R3, R2, 0x18 ;  /* 0x0000000203027211 */ /* 0x002fe400078ec0ff */
[----:B------:R-:W-:-:S03]  /*c8c0*/  SHF.L.U32 R3, R14, 0x1f, RZ ;  /* 0x0000001f0e037819 */ /* 0x000fc600000006ff */
[----:B------:R-:W-:-:S04]  /*c8d0*/  IMAD R2, R9, 0x8, R2 ;  /* 0x0000000809027824 */ /* 0x000fc800078e0202 */
[----:B------:R-:W1:Y:S02]  /*c8e0*/  SYNCS.PHASECHK.TRANS64.TRYWAIT P1, [R2+URZ+0x36840], R3 ;  /* 0x03684003020075a7 */ /* 0x000e64000802017f */
[----:B-1----:R-:W-:Y:S05]  /*c8f0*/  @!P1 BRA `(.L_x_177) ;  /* 0x00000020008c9947 */ /* 0x002fea0003800000 */
.L_x_230:
[----:B------:R-:W2:Y:S01]  /*c900*/  LDL R10, [R1+0xc] ;  /* 0x00000c00010a7983 */ /* 0x000ea20000100800 */
[----:B------:R-:W3:Y:S02]  /*c910*/  S2R R11, SR_TID.X ;  /* 0x00000000000b7919 */ /* 0x000ee40000002100 */
[----:B---3--:R-:W-:-:S13]  /*c920*/  LOP3.LUT P1, RZ, R11, 0x7f, RZ, 0xc0, !PT ;  /* 0x0000007f0bff7812 */ /* 0x008fda000782c0ff */
[----:B-1----:R-:W-:-:S04]  /*c930*/  @!P1 IMAD.MOV.U32 R3, RZ, RZ, 0xa800 ;  /* 0x0000a800ff039424 */ /* 0x002fc800078e00ff */
[----:B------:R2:W-:Y:S02]  /*c940*/  @!P1 SYNCS.ARRIVE.TRANS64 RZ, [R2+URZ+0x36830], R3 ;  /* 0x0368300302ff99a7 */ /* 0x0005e4000800003f */
[----:B--2---:R-:W-:-:S04]  /*c950*/  PRMT R3, R10, 0x9910, RZ ;  /* 0x000099100a037816 */ /* 0x004fc800000000ff */
[----:B------:R-:W-:-:S13]  /*c960*/  ISETP.NE.AND P2, PT, R3, 0x2, PT ;  /* 0x000000020300780c */ /* 0x000fda0003f45270 */
[----:B------:R-:W-:Y:S05]  /*c970*/  @P2 BRA `(.L_x_178) ;  /* 0x0000000000042947 */ /* 0x000fea0003800000 */
[----:B------:R-:W-:Y:S01]  /*c980*/  BPT.TRAP 0x1 ;  /* 0x000000040000795c */ /* 0x000fe20000300000 */
.L_x_178:
[----:B------:R-:W-:-:S13]  /*c990*/  LOP3.LUT P1, RZ, R19, 0x1, RZ, 0xc0, !PT ;  /* 0x0000000113ff7812 */ /* 0x000fda000782c0ff */
[----:B------:R-:W-:Y:S05]  /*c9a0*/  @P1 BRA `(.L_x_179) ;  /* 0x0000000000041947 */ /* 0x000fea0003800000 */
[----:B------:R-:W-:Y:S01]  /*c9b0*/  BPT.TRAP 0x1 ;  /* 0x000000040000795c */ /* 0x000fe20000300000 */
.L_x_179:
[----:B------:R-:W1:Y:S01]  /*c9c0*/  S2R R11, SR_CgaCtaId ;  /* 0x00000000000b7919 */ /* 0x000e620000008800 */
        /* <DEDUP_REMOVED lines=12> */
[----:B------:R-:W-:Y:S01]  /*ca90*/  UMOV UR17, 0x40 ;  /* 0x0000004000117882 */ /* 0x000fe20000000000 */
[----:B------:R-:W-:Y:S01]  /*caa0*/  UMOV UR18, 0x80 ;  /* 0x0000008000127882 */ /* 0x000fe20000000000 */
[----:B------:R-:W-:Y:S01]  /*cab0*/  SHF.L.U32 R3, R17, 0x1f, RZ ;  /* 0x0000001f11037819 */ /* 0x000fe200000006ff */
[----:B------:R-:W-:-:S04]  /*cac0*/  UIADD3 UR9, UR9, 0x36830, URZ ;  /* 0x0003683009097890 */ /* 0x000fc8000fffe03f */
[----:B------:R-:W-:Y:S02]  /*cad0*/  UIMAD UR11, UR11, 0x70, UR5 ;  /* 0x000000700b0b78a4 */ /* 0x000fe4000f8e0205 */
[----:B------:R-:W-:Y:S01]  /*cae0*/  UIADD3.X UR5, URZ, UR37, URZ, UP0, !UPT ;  /* 0x000000253f057290 */ /* 0x000fe200087fe43f */
[----:B-1----:R-:W-:-:S05]  /*caf0*/  LEA R10, R11, R10, 0x18 ;  /* 0x0000000a0b0a7211 */ /* 0x002fca00078ec0ff */
[----:B------:R-:W-:-:S05]  /*cb00*/  IMAD R2, R2, 0x2, R10 ;  /* 0x0000000202027824 */ /* 0x000fca00078e020a */
[----:B------:R-:W-:Y:S01]  /*cb10*/  R2UR UR8, R2 ;  /* 0x00000000020872ca */ /* 0x000fe200000e0000 */
[----:B------:R-:W-:-:S12]  /*cb20*/  IMAD R2, R16, 0x8, R10 ;  /* 0x0000000810027824 */ /* 0x000fd800078e020a */
[----:B------:R-:W-:Y:S02]  /*cb30*/  UIADD3 UR14, UR8, 0x21400, URZ ;  /* 0x00021400080e7890 */ /* 0x000fe4000fffe03f */
[----:B------:R-:W-:Y:S02]  /*cb40*/  UIADD3 UR15, UR8, 0x24c00, URZ ;  /* 0x00024c00080f7890 */ /* 0x000fe4000fffe03f */
[----:B------:R-:W-:-:S03]  /*cb50*/  UIADD3 UR16, UR8, 0x28400, URZ ;  /* 0x0002840008107890 */ /* 0x000fc6000fffe03f */
[----:B------:R-:W-:Y:S02]  /*cb60*/  UMOV UR8, UR14 ;  /* 0x0000000e00087c82 */ /* 0x000fe40008000000 */
[----:B------:R1:W-:Y:S02]  /*cb70*/  UTMALDG.4D.MULTICAST [UR8], [UR4], UR19, desc[UR6] ;  /* 0x00000608040073b4 */ /* 0x0003e40008019813 */
[----:B-1----:R-:W-:Y:S01]  /*cb80*/  UMOV UR8, UR15 ;  /* 0x0000000f00087c82 */ /* 0x002fe20008000000 */
[----:B------:R-:W-:Y:S02]  /*cb90*/  UMOV UR10, UR17 ;  /* 0x00000011000a7c82 */ /* 0x000fe40008000000 */
[----:B------:R1:W-:Y:S02]  /*cba0*/  UTMALDG.4D.MULTICAST [UR8], [UR4], UR19, desc[UR6] ;  /* 0x00000608040073b4 */ /* 0x0003e40008019813 */
[----:B-1----:R-:W-:Y:S01]  /*cbb0*/  UMOV UR8, UR16 ;  /* 0x0000001000087c82 */ /* 0x002fe20008000000 */
[----:B------:R-:W-:-:S02]  /*cbc0*/  UMOV UR10, UR18 ;  /* 0x00000012000a7c82 */ /* 0x000fc40008000000 */
[----:B------:R1:W-:Y:S01]  /*cbd0*/  UTMALDG.4D.MULTICAST [UR8], [UR4], UR19, desc[UR6] ;  /* 0x00000608040073b4 */ /* 0x0003e20008019813 */
[----:B------:R-:W2:Y:S02]  /*cbe0*/  SYNCS.PHASECHK.TRANS64.TRYWAIT P1, [R2+URZ+0x36860], R3 ;  /* 0x03686003020075a7 */ /* 0x000ea4000802017f */
[----:B-12---:R-:W-:Y:S05]  /*cbf0*/  @!P1 BRA `(.L_x_180) ;  /* 0x0000001c00e09947 */ /* 0x006fea0003800000 */
.L_x_231:
[----:B------:R-:W2:Y:S02]  /*cc00*/  S2R R10, SR_TID.X ;  /* 0x00000000000a7919 */ /* 0x000ea40000002100 */
[----:B--2---:R-:W-:-:S13]  /*cc10*/  LOP3.LUT P1, RZ, R10, 0x7f, RZ, 0xc0, !PT ;  /* 0x0000007f0aff7812 */ /* 0x004fda000782c0ff */
[----:B-1----:R-:W-:-:S04]  /*cc20*/  @!P1 IMAD.MOV.U32 R3, RZ, RZ, 0xa800 ;  /* 0x0000a800ff039424 */ /* 0x002fc800078e00ff */
[----:B------:R1:W-:Y:S01]  /*cc30*/  @!P1 SYNCS.ARRIVE.TRANS64 RZ, [R2+URZ+0x36850], R3 ;  /* 0x0368500302ff99a7 */ /* 0x0003e2000800003f */
[----:B------:R-:W-:Y:S05]  /*cc40*/  @P2 BRA `(.L_x_181) ;  /* 0x0000000000042947 */ /* 0x000fea0003800000 */
[----:B------:R-:W-:Y:S01]  /*cc50*/  BPT.TRAP 0x1 ;  /* 0x000000040000795c */ /* 0x000fe20000300000 */
.L_x_181:
[----:B------:R-:W-:-:S13]  /*cc60*/  LOP3.LUT P1, RZ, R19, 0x1, RZ, 0xc0, !PT ;  /* 0x0000000113ff7812 */ /* 0x000fda000782c0ff */
[----:B------:R-:W-:Y:S05]  /*cc70*/  @P1 BRA `(.L_x_182) ;  /* 0x0000000000041947 */ /* 0x000fea0003800000 */
[----:B------:R-:W-:Y:S01]  /*cc80*/  BPT.TRAP 0x1 ;  /* 0x000000040000795c */ /* 0x000fe20000300000 */
.L_x_182:
[----:B------:R-:W2:Y:S01]  /*cc90*/  S2R R11, SR_CgaCtaId ;  /* 0x00000000000b7919 */ /* 0x000ea20000008800 */
[----:B------:R-:W-:Y:S01]  /*cca0*/  MOV R10, 0x400 ;  /* 0x00000400000a7802 */ /* 0x000fe20000000f00 */
[----:B-1----:R-:W-:Y:S01]  /*ccb0*/  IMAD R3, R16, 0x5400, R21 ;  /* 0x0000540010037824 */ /* 0x002fe200078e0215 */
[----:B------:R-:W-:Y:S01]  /*ccc0*/  R2UR UR11, R18 ;  /* 0x00000000120b72ca */ /* 0x000fe200000e0000 */
[----:B------:R-:W-:Y:S01]  /*ccd0*/  UIADD3 UR4, UP0, UR36, 0x470, URZ ;  /* 0x0000047024047890 */ /* 0x000fe2000ff1e03f */
[----:B------:R-:W-:Y:S01]  /*cce0*/  R2UR UR5, R20 ;  /* 0x00000000140572ca */ /* 0x000fe200000e0000 */
[----:B------:R-:W-:Y:S01]  /*ccf0*/  UMOV UR10, URZ ;  /* 0x0000003f000a7c82 */ /* 0x000fe20008000000 */
[----:B------:R-:W-:Y:S01]  /*cd00*/  R2UR UR9, R2 ;  /* 0x00000000020972ca */ /* 0x000fe200000e0000 */
[----:B------:R-:W-:Y:S01]  /*cd10*/  UMOV UR17, 0x30000 ;  /* 0x0003000000117882 */ /* 0x000fe20000000000 */
[----:B------:R-:W-:Y:S01]  /*cd20*/  R2UR UR13, R5 ;  /* 0x00000000050d72ca */ /* 0x000fe200000e0000 */
[----:B------:R-:W-:Y:S01]  /*cd30*/  UMOV UR6, 0x0 ;  /* 0x0000000000067882 */ /* 0x000fe20000000000 */
[----:B------:R-:W-:Y:S01]  /*cd40*/  R2UR UR12, R0 ;  /* 0x00000000000c72ca */ /* 0x000fe200000e0000 */
[----:B------:R-:W-:Y:S01]  /*cd50*/  UMOV UR7, 0x14f00000 ;  /* 0x14f0000000077882 */ /* 0x000fe20000000000 */
[----:B------:R-:W-:Y:S01]  /*cd60*/  UMOV UR16, 0x40 ;  /* 0x0000004000107882 */ /* 0x000fe20000000000 */
[----:B------:R-:W-:-:S02]  /*cd70*/  IMAD.MOV.U32 R5, RZ, RZ, R7 ;  /* 0x000000ffff057224 */ /* 0x000fc400078e0007 */
[----:B------:R-:W-:Y:S02]  /*cd80*/  IMAD.MOV.U32 R18, RZ, RZ, R6 ;  /* 0x000000ffff127224 */ /* 0x000fe400078e0006 */
[----:B------:R-:W-:Y:S02]  /*cd90*/  UIMAD UR11, UR11, 0x70, UR5 ;  /* 0x000000700b0b78a4 */ /* 0x000fe4000f8e0205 */
[----:B------:R-:W-:Y:S02]  /*cda0*/  UIADD3 UR9, UR9, 0x36850, URZ ;  /* 0x0003685009097890 */ /* 0x000fe4000fffe03f */
[----:B------:R-:W-:Y:S01]  /*cdb0*/  UIADD3.X UR5, URZ, UR37, URZ, UP0, !UPT ;  /* 0x000000253f057290 */ /* 0x000fe200087fe43f */
[----:B--2---:R-:W-:-:S05]  /*cdc0*/  LEA R10, R11, R10, 0x18 ;  /* 0x0000000a0b0a7211 */ /* 0x004fca00078ec0ff */
[----:B------:R-:W-:-:S05]  /*cdd0*/  IMAD R3, R3, 0x2, R10 ;  /* 0x0000000203037824 */ /* 0x000fca00078e020a */
[----:B------:R-:W-:-:S13]  /*cde0*/  R2UR UR15, R3 ;  /* 0x00000000030f72ca */ /* 0x000fda00000e0000 */
[----:B------:R-:W-:Y:S02]  /*cdf0*/  UIADD3 UR8, UR15, 0x400, URZ ;  /* 0x000004000f087890 */ /* 0x000fe4000fffe03f */
[----:B------:R-:W-:Y:S02]  /*ce00*/  UIADD3 UR14, UR15, 0x3c00, URZ ;  /* 0x00003c000f0e7890 */ /* 0x000fe4000fffe03f */
[----:B------:R-:W-:-:S05]  /*ce10*/  UIADD3 UR15, UR15, 0x7400, URZ ;  /* 0x000074000f0f7890 */ /* 0x000fca000fffe03f */
[----:B------:R1:W-:Y:S02]  /*ce20*/  UTMALDG.4D.MULTICAST [UR8], [UR4], UR17, desc[UR6] ;  /* 0x00000608040073b4 */ /* 0x0003e40008019811 */
[----:B-1----:R-:W-:Y:S01]  /*ce30*/  UMOV UR8, UR14 ;  /* 0x0000000e00087c82 */ /* 0x002fe20008000000 */
[----:B------:R-:W-:Y:S01]  /*ce40*/  UMOV UR10, UR16 ;  /* 0x00000010000a7c82 */ /* 0x000fe20008000000 */
[----:B------:R-:W-:Y:S01]  /*ce50*/  UMOV UR14, 0x80 ;  /* 0x00000080000e7882 */ /* 0x000fe20000000000 */
[----:B------:R1:W-:Y:S02]  /*ce60*/  UTMALDG.4D.MULTICAST [UR8], [UR4], UR17, desc[UR6] ;  /* 0x00000608040073b4 */ /* 0x0003e40008019811 */
[----:B-1----:R-:W-:Y:S01]  /*ce70*/  UMOV UR8, UR15 ;  /* 0x0000000f00087c82 */ /* 0x002fe20008000000 */
[----:B------:R-:W-:Y:S02]  /*ce80*/  UMOV UR10, UR14 ;  /* 0x0000000e000a7c82 */ /* 0x000fe40008000000 */
[----:B------:R1:W-:Y:S02]  /*ce90*/  UTMALDG.4D.MULTICAST [UR8], [UR4], UR17, desc[UR6] ;  /* 0x00000608040073b4 */ /* 0x0003e40008019811 */
[----:B-1----:R-:W-:Y:S01]  /*cea0*/  NOP ;  /* 0x0000000000007918 */ /* 0x002fe20000000000 */
.L_x_175:
[----:B------:R-:W-:Y:S05]  /*ceb0*/  BSYNC B0 ;  /* 0x0000000000007941 */ /* 0x000fea0003800000 */
.L_x_174:
[----:B------:R-:W2:Y:S01]  /*cec0*/  LDL.LU R2, [R1+0x14] ;  /* 0x0000140001027983 */ /* 0x000ea20000300800 */
[----:B------:R-:W-:Y:S02]  /*ced0*/  IMAD.MOV.U32 R16, RZ, RZ, R9 ;  /* 0x000000ffff107224 */ /* 0x000fe400078e0009 */
[----:B------:R-:W-:Y:S02]  /*cee0*/  IMAD.MOV.U32 R17, RZ, RZ, R14 ;  /* 0x000000ffff117224 */ /* 0x000fe400078e000e */
[----:B--2---:R-:W-:-:S07]  /*cef0*/  VIADD R6, R2, 0xfffffffd ;  /* 0xfffffffd02067836 */ /* 0x004fce0000000000 */
.L_x_173:
[----:B------:R-:W-:Y:S01]  /*cf00*/  IMAD.MOV R13, RZ, RZ, -R13 ;  /* 0x000000ffff0d7224 */ /* 0x000fe200078e0a0d */
[----:B------:R-:W-:Y:S04]  /*cf10*/  BSSY B0, `(.L_x_172) ;  /* 0x0000106000007945 */ /* 0x000fe80003800000 */
[----:B------:R-:W-:-:S13]  /*cf20*/  ISETP.NE.AND P1, PT, R8, R13, PT ;  /* 0x0000000d0800720c */ /* 0x000fda0003f25270 */
[----:B------:R-:W-:Y:S05]  /*cf30*/  @!P1 BRA `(.L_x_183) ;  /* 0x00000010000c9947 */ /* 0x000fea0003800000 */
[----:B------:R-:W-:-:S07]  /*cf40*/  IMAD.MOV.U32 R8, RZ, RZ, R5 ;  /* 0x000000ffff087224 */ /* 0x000fce00078e0005 */
.L_x_202:
[----:B------:R-:W-:Y:S01]  /*cf50*/  VIADD R7, R16, 0x1 ;  /* 0x0000000110077836 */ /* 0x000fe20000000000 */
[----:B------:R-:W-:Y:S04]  /*cf60*/  BSSY B1, `(.L_x_184) ;  /* 0x000007e000017945 */ /* 0x000fe80003800000 */
[----:B------:R-:W-:-:S04]  /*cf70*/  ISETP.NE.AND P1, PT, R7, 0x2, PT ;  /* 0x000000020700780c */ /* 0x000fc80003f25270 */
[----:B-1----:R-:W-:Y:S02]  /*cf80*/  SEL R10, RZ, 0x1, P1 ;  /* 0x00000001ff0a7807 */ /* 0x002fe40000800000 */
        /* <DEDUP_REMOVED lines=19> */
[----:B------:R-:W-:-:S04]  /*d0c0*/  IMAD.WIDE.U32 R2, R4, UR4, R2 ;  /* 0x0000000404027c25 */ /* 0x000fc8000f8e0002 */
[----:B------:R-:W-:Y:S01]  /*d0d0*/  IMAD.IADD R13, R13, 0x1, R3 ;  /* 0x000000010d0d7824 */ /* 0x000fe200078e0203 */
[----:B-1----:R-:W-:-:S04]  /*d0e0*/  LEA R8, P1, R2, R8, 0x2 ;  /* 0x0000000802087211 */ /* 0x002fc800078210ff */
[----:B------:R-:W-:-:S05]  /*d0f0*/  LEA.HI.X R9, R2, R9, R13, 0x2, P1 ;  /* 0x0000000902097211 */ /* 0x000fca00008f140d */
[----:B------:R1:W5:Y:S04]  /*d100*/  LDG.E R8, desc[UR6][R8.64] ;  /* 0x0000000608087981 */ /* 0x000368000c1e1900 */
.L_x_186:
[----:B------:R-:W2:Y:S01]  /*d110*/  S2R R3, SR_CgaCtaId ;  /* 0x0000000000037919 */ /* 0x000ea20000008800 */
[----:B------:R-:W-:-:S04]  /*d120*/  MOV R2, 0x400 ;  /* 0x0000040000027802 */ /* 0x000fc80000000f00 */
[----:B--2---:R-:W-:Y:S02]  /*d130*/  LEA R2, R3, R2, 0x18 ;  /* 0x0000000203027211 */ /* 0x004fe400078ec0ff */
[----:B------:R-:W-:-:S03]  /*d140*/  SHF.L.U32 R3, R10, 0x1f, RZ ;  /* 0x0000001f0a037819 */ /* 0x000fc600000006ff */
[----:B------:R-:W-:-:S04]  /*d150*/  IMAD R2, R7, 0x8, R2 ;  /* 0x0000000807027824 */ /* 0x000fc800078e0202 */
[----:B------:R-:W2:Y:S02]  /*d160*/  SYNCS.PHASECHK.TRANS64.TRYWAIT P1, [R2+URZ+0x36840], R3 ;  /* 0x03684003020075a7 */ /* 0x000ea4000802017f */
[----:B--2---:R-:W-:Y:S05]  /*d170*/  @!P1 BRA `(.L_x_187) ;  /* 0x0000001800949947 */ /* 0x004fea0003800000 */
.L_x_232:
[----:B-1----:R-:W3:Y:S01]  /*d180*/  LDL R9, [R1+0xc] ;  /* 0x00000c0001097983 */ /* 0x002ee20000100800 */
[----:B------:R-:W1:Y:S02]  /*d190*/  S2R R13, SR_TID.X ;  /* 0x00000000000d7919 */ /* 0x000e640000002100 */
[----:B-1----:R-:W-:-:S13]  /*d1a0*/  LOP3.LUT P1, RZ, R13, 0x7f, RZ, 0xc0, !PT ;  /* 0x0000007f0dff7812 */ /* 0x002fda000782c0ff */
[----:B--2---:R-:W-:-:S04]  /*d1b0*/  @!P1 IMAD.MOV.U32 R3, RZ, RZ, 0xa800 ;  /* 0x0000a800ff039424 */ /* 0x004fc800078e00ff */
[----:B------:R3:W-:Y:S02]  /*d1c0*/  @!P1 SYNCS.ARRIVE.TRANS64 RZ, [R2+URZ+0x36830], R3 ;  /* 0x0368300302ff99a7 */ /* 0x0007e4000800003f */
[----:B---3--:R-:W-:-:S04]  /*d1d0*/  PRMT R3, R9, 0x9910, RZ ;  /* 0x0000991009037816 */ /* 0x008fc800000000ff */
[----:B------:R-:W-:-:S13]  /*d1e0*/  ISETP.NE.AND P2, PT, R3, 0x2, PT ;  /* 0x000000020300780c */ /* 0x000fda0003f45270 */
[----:B------:R-:W-:Y:S05]  /*d1f0*/  @P2 BRA `(.L_x_188) ;  /* 0x0000000000042947 */ /* 0x000fea0003800000 */
[----:B------:R-:W-:Y:S01]  /*d200*/  BPT.TRAP 0x1 ;  /* 0x000000040000795c */ /* 0x000fe20000300000 */
.L_x_188:
[----:B------:R-:W-:-:S13]  /*d210*/  LOP3.LUT P1, RZ, R19, 0x1, RZ, 0xc0, !PT ;  /* 0x0000000113ff7812 */ /* 0x000fda000782c0ff */
[----:B------:R-:W-:Y:S05]  /*d220*/  @P1 BRA `(.L_x_189) ;  /* 0x0000000000041947 */ /* 0x000fea0003800000 */
[----:B------:R-:W-:Y:S01]  /*d230*/  BPT.TRAP 0x1 ;  /* 0x000000040000795c */ /* 0x000fe20000300000 */
.L_x_189:
        /* <DEDUP_REMOVED lines=36> */
.L_x_233:
[----:B------:R-:W2:Y:S02]  /*d480*/  S2R R3, SR_TID.X ;  /* 0x0000000000037919 */ /* 0x000ea40000002100 */
[----:B--2---:R-:W-:-:S13]  /*d490*/  LOP3.LUT P1, RZ, R3, 0x7f, RZ, 0xc0, !PT ;  /* 0x0000007f03ff7812 */ /* 0x004fda000782c0ff */
[----:B------:R-:W-:-:S04]  /*d4a0*/  @!P1 IMAD.MOV.U32 R3, RZ, RZ, 0xa800 ;  /* 0x0000a800ff039424 */ /* 0x000fc800078e00ff */
[----:B------:R2:W-:Y:S01]  /*d4b0*/  @!P1 SYNCS.ARRIVE.TRANS64 RZ, [R2+URZ+0x36850], R3 ;  /* 0x0368500302ff99a7 */ /* 0x0005e2000800003f */
[----:B------:R-:W-:Y:S05]  /*d4c0*/  @P2 BRA `(.L_x_191) ;  /* 0x0000000000042947 */ /* 0x000fea0003800000 */
[----:B------:R-:W-:Y:S01]  /*d4d0*/  BPT.TRAP 0x1 ;  /* 0x000000040000795c */ /* 0x000fe20000300000 */
.L_x_191:
[----:B------:R-:W-:-:S13]  /*d4e0*/  LOP3.LUT P1, RZ, R19, 0x1, RZ, 0xc0, !PT ;  /* 0x0000000113ff7812 */ /* 0x000fda000782c0ff */
[----:B------:R-:W-:Y:S05]  /*d4f0*/  @P1 BRA `(.L_x_192) ;  /* 0x0000000000041947 */ /* 0x000fea0003800000 */
[----:B------:R-:W-:Y:S01]  /*d500*/  BPT.TRAP 0x1 ;  /* 0x000000040000795c */ /* 0x000fe20000300000 */
.L_x_192:
[----:B------:R-:W3:Y:S01]  /*d510*/  S2R R9, SR_CgaCtaId ;  /* 0x0000000000097919 */ /* 0x000ee20000008800 */
[----:B--2---:R-:W-:Y:S01]  /*d520*/  MOV R3, 0x400 ;  /* 0x0000040000037802 */ /* 0x004fe20000000f00 */
[----:B------:R-:W-:Y:S01]  /*d530*/  IMAD R16, R16, 0x5400, R21 ;  /* 0x0000540010107824 */ /* 0x000fe200078e0215 */
        /* <DEDUP_REMOVED lines=32> */
.L_x_185:
[----:B------:R-:W-:Y:S05]  /*d740*/  BSYNC B1 ;  /* 0x0000000000017941 */ /* 0x000fea0003800000 */
.L_x_184:
        /* <DEDUP_REMOVED lines=28> */
.L_x_195:
[----:B------:R-:W2:Y:S01]  /*d910*/  S2R R3, SR_CgaCtaId ;  /* 0x0000000000037919 */ /* 0x000ea20000008800 */
[----:B------:R-:W-:-:S04]  /*d920*/  MOV R2, 0x400 ;  /* 0x0000040000027802 */ /* 0x000fc80000000f00 */
[----:B--2---:R-:W-:Y:S02]  /*d930*/  LEA R2, R3, R2, 0x18 ;  /* 0x0000000203027211 */ /* 0x004fe400078ec0ff */
[----:B------:R-:W-:-:S03]  /*d940*/  SHF.L.U32 R3, R17, 0x1f, RZ ;  /* 0x0000001f11037819 */ /* 0x000fc600000006ff */
[----:B------:R-:W-:-:S04]  /*d950*/  IMAD R2, R16, 0x8, R2 ;  /* 0x0000000810027824 */ /* 0x000fc800078e0202 */
[----:B------:R-:W2:Y:S02]  /*d960*/  SYNCS.PHASECHK.TRANS64.TRYWAIT P1, [R2+URZ+0x36840], R3 ;  /* 0x03684003020075a7 */ /* 0x000ea4000802017f */
[----:B--2---:R-:W-:Y:S05]  /*d970*/  @!P1 BRA `(.L_x_196) ;  /* 0x0000001000bc9947 */ /* 0x004fea0003800000 */
.L_x_234:
        /* <DEDUP_REMOVED lines=9> */
.L_x_197:
[----:B------:R-:W-:-:S13]  /*da10*/  LOP3.LUT P1, RZ, R19, 0x1, RZ, 0xc0, !PT ;  /* 0x0000000113ff7812 */ /* 0x000fda000782c0ff */
[----:B------:R-:W-:Y:S05]  /*da20*/  @P1 BRA `(.L_x_198) ;  /* 0x0000000000041947 */ /* 0x000fea0003800000 */
[----:B------:R-:W-:Y:S01]  /*da30*/  BPT.TRAP 0x1 ;  /* 0x000000040000795c */ /* 0x000fe20000300000 */
.L_x_198:
        /* <DEDUP_REMOVED lines=36> */
.L_x_235:
[----:B------:R-:W2:Y:S02]  /*dc80*/  S2R R3, SR_TID.X ;  /* 0x0000000000037919 */ /* 0x000ea40000002100 */
[----:B--2---:R-:W-:-:S13]  /*dc90*/  LOP3.LUT P1, RZ, R3, 0x7f, RZ, 0xc0, !PT ;  /* 0x0000007f03ff7812 */ /* 0x004fda000782c0ff */
[----:B------:R-:W-:-:S04]  /*dca0*/  @!P1 IMAD.MOV.U32 R3, RZ, RZ, 0xa800 ;  /* 0x0000a800ff039424 */ /* 0x000fc800078e00ff */
[----:B------:R2:W-:Y:S01]  /*dcb0*/  @!P1 SYNCS.ARRIVE.TRANS64 RZ, [R2+URZ+0x36850], R3 ;  /* 0x0368500302ff99a7 */ /* 0x0005e2000800003f */
[----:B------:R-:W-:Y:S05]  /*dcc0*/  @P2 BRA `(.L_x_200) ;  /* 0x0000000000042947 */ /* 0x000fea0003800000 */
[----:B------:R-:W-:Y:S01]  /*dcd0*/  BPT.TRAP 0x1 ;  /* 0x000000040000795c */ /* 0x000fe20000300000 */
.L_x_200:
[----:B------:R-:W-:-:S13]  /*dce0*/  LOP3.LUT P1, RZ, R19, 0x1, RZ, 0xc0, !PT ;  /* 0x0000000113ff7812 */ /* 0x000fda000782c0ff */
[----:B------:R-:W-:Y:S05]  /*dcf0*/  @P1 BRA `(.L_x_201) ;  /* 0x0000000000041947 */ /* 0x000fea0003800000 */
[----:B------:R-:W-:Y:S01]  /*dd00*/  BPT.TRAP 0x1 ;  /* 0x000000040000795c */ /* 0x000fe20000300000 */
.L_x_201:
        /* <DEDUP_REMOVED lines=24> */
[----:B------:R-:W-:-:S05]  /*de90*/  UIADD3 UR15, UR15, 0x7400, URZ ;  /* 0x000074000f0f7890 */ /* 0x000fca000fffe03f */
[----:B------:R2:W-:Y:S02]  /*dea0*/  UTMALDG.4D.MULTICAST [UR8], [UR4], UR17, desc[UR6] ;  /* 0x00000608040073b4 */ /* 0x0005e40008019811 */
[----:B--2---:R-:W-:Y:S01]  /*deb0*/  UMOV UR8, UR14 ;  /* 0x0000000e00087c82 */ /* 0x004fe20008000000 */
[----:B------:R-:W-:Y:S01]  /*dec0*/  UMOV UR10, UR16 ;  /* 0x00000010000a7c82 */ /* 0x000fe20008000000 */
[----:B------:R-:W-:Y:S01]  /*ded0*/  UMOV UR14, 0x80 ;  /* 0x00000080000e7882 */ /* 0x000fe20000000000 */
[----:B------:R2:W-:Y:S02]  /*dee0*/  UTMALDG.4D.MULTICAST [UR8], [UR4], UR17, desc[UR6] ;  /* 0x00000608040073b4 */ /* 0x0005e40008019811 */
[----:B--2---:R-:W-:Y:S01]  /*def0*/  UMOV UR8, UR15 ;  /* 0x0000000f00087c82 */ /* 0x004fe20008000000 */
[----:B------:R-:W-:Y:S02]  /*df00*/  UMOV UR10, UR14 ;  /* 0x0000000e000a7c82 */ /* 0x000fe40008000000 */
[----:B------:R2:W-:Y:S02]  /*df10*/  UTMALDG.4D.MULTICAST [UR8], [UR4], UR17, desc[UR6] ;  /* 0x00000608040073b4 */ /* 0x0005e40008019811 */
[----:B--2---:R-:W-:Y:S01]  /*df20*/  NOP ;  /* 0x0000000000007918 */ /* 0x004fe20000000000 */
.L_x_194:
[----:B------:R-:W-:Y:S05]  /*df30*/  BSYNC B1 ;  /* 0x0000000000017941 */ /* 0x000fea0003800000 */
.L_x_193:
[C---:B------:R-:W-:Y:S01]  /*df40*/  ISETP.GT.AND P1, PT, R6.reuse, 0x1, PT ;  /* 0x000000010600780c */ /* 0x040fe20003f24270 */
[----:B------:R-:W-:-:S12]  /*df50*/  VIADD R6, R6, 0xfffffffe ;  /* 0xfffffffe06067836 */ /* 0x000fd80000000000 */
[----:B------:R-:W-:Y:S05]  /*df60*/  @P1 BRA `(.L_x_202) ;  /* 0xffffffec00f81947 */ /* 0x000fea000383ffff */
.L_x_183:
[----:B------:R-:W-:Y:S05]  /*df70*/  BSYNC B0 ;  /* 0x0000000000007941 */ /* 0x000fea0003800000 */
.L_x_172:
[----:B------:R-:W-:Y:S04]  /*df80*/  BSSY B0, `(.L_x_203) ;  /* 0x0000036000007945 */ /* 0x000fe80003800000 */
[----:B------:R-:W-:Y:S05]  /*df90*/  @!P6 BRA `(.L_x_204) ;  /* 0x0000000000d0e947 */ /* 0x000fea0003800000 */
[----:B------:R-:W2:Y:S01]  /*dfa0*/  S2R R3, SR_CgaCtaId ;  /* 0x0000000000037919 */ /* 0x000ea20000008800 */
[----:B-1----:R-:W-:-:S04]  /*dfb0*/  MOV R2, 0x400 ;  /* 0x0000040000027802 */ /* 0x002fc80000000f00 */
[----:B--2---:R-:W-:Y:S02]  /*dfc0*/  LEA R2, R3, R2, 0x18 ;  /* 0x0000000203027211 */ /* 0x004fe400078ec0ff */
[----:B------:R-:W-:-:S03]  /*dfd0*/  SHF.L.U32 R3, R17, 0x1f, RZ ;  /* 0x0000001f11037819 */ /* 0x000fc600000006ff */
[----:B------:R-:W-:-:S04]  /*dfe0*/  IMAD R2, R16, 0x8, R2 ;  /* 0x0000000810027824 */ /* 0x000fc800078e0202 */
[----:B------:R-:W1:Y:S02]  /*dff0*/  SYNCS.PHASECHK.TRANS64.TRYWAIT P0, [R2+URZ+0x36860], R3 ;  /* 0x03686003020075a7 */ /* 0x000e64000800017f */
[----:B-1----:R-:W-:Y:S05]  /*e000*/  @!P0 BRA `(.L_x_205) ;  /* 0x0000000c00408947 */ /* 0x002fea0003800000 */
.L_x_236:
        /* <DEDUP_REMOVED lines=9> */
.L_x_206:
[----:B------:R-:W-:-:S13]  /*e0a0*/  LOP3.LUT P0, RZ, R19, 0x1, RZ, 0xc0, !PT ;  /* 0x0000000113ff7812 */ /* 0x000fda000780c0ff */
[----:B------:R-:W-:Y:S05]  /*e0b0*/  @P0 BRA `(.L_x_207) ;  /* 0x0000000000040947 */ /* 0x000fea0003800000 */
[----:B------:R-:W-:Y:S01]  /*e0c0*/  BPT.TRAP 0x1 ;  /* 0x000000040000795c */ /* 0x000fe20000300000 */
.L_x_207:
[----:B------:R-:W1:Y:S01]  /*e0d0*/  S2R R4, SR_CgaCtaId ;  /* 0x0000000000047919 */ /* 0x000e620000008800 */
[----:B------:R-:W-:Y:S01]  /*e0e0*/  MOV R3, 0x400 ;  /* 0x0000040000037802 */ /* 0x000fe20000000f00 */
        /* <DEDUP_REMOVED lines=11> */
[----:B------:R-:W-:-:S05]  /*e1a0*/  UMOV UR17, 0x40 ;  /* 0x0000004000117882 */ /* 0x000fca0000000000 */
[----:B------:R-:W-:Y:S02]  /*e1b0*/  UIMAD UR11, UR11, 0x70, UR5 ;  /* 0x000000700b0b78a4 */ /* 0x000fe4000f8e0205 */
[----:B------:R-:W-:Y:S02]  /*e1c0*/  UIADD3 UR9, UR9, 0x36850, URZ ;  /* 0x0003685009097890 */ /* 0x000fe4000fffe03f */
[----:B------:R-:W-:Y:S01]  /*e1d0*/  UIADD3.X UR5, URZ, UR37, URZ, UP0, !UPT ;  /* 0x000000253f057290 */ /* 0x000fe200087fe43f */
[----:B-1----:R-:W-:-:S05]  /*e1e0*/  LEA R3, R4, R3, 0x18 ;  /* 0x0000000304037211 */ /* 0x002fca00078ec0ff */
        /* <DEDUP_REMOVED lines=8> */
[----:B-1----:R-:W-:Y:S01]  /*e270*/  UMOV UR8, UR15 ;  /* 0x0000000f00087c82 */ /* 0x002fe20008000000 */
[----:B------:R-:W-:Y:S02]  /*e280*/  UMOV UR10, UR17 ;  /* 0x00000011000a7c82 */ /* 0x000fe40008000000 */
[----:B------:R1:W-:Y:S02]  /*e290*/  UTMALDG.4D.MULTICAST [UR8], [UR4], UR18, desc[UR6] ;  /* 0x00000608040073b4 */ /* 0x0003e40008019812 */
[----:B-1----:R-:W-:Y:S01]  /*e2a0*/  UMOV UR8, UR16 ;  /* 0x0000001000087c82 */ /* 0x002fe20008000000 */
[----:B------:R-:W-:-:S02]  /*e2b0*/  UMOV UR10, UR14 ;  /* 0x0000000e000a7c82 */ /* 0x000fc40008000000 */
[----:B------:R2:W-:Y:S02]  /*e2c0*/  UTMALDG.4D.MULTICAST [UR8], [UR4], UR18, desc[UR6] ;  /* 0x00000608040073b4 */ /* 0x0005e40008019812 */
[----:B--2---:R-:W-:Y:S01]  /*e2d0*/  NOP ;  /* 0x0000000000007918 */ /* 0x004fe20000000000 */
.L_x_204:
[----:B------:R-:W-:Y:S05]  /*e2e0*/  BSYNC B0 ;  /* 0x0000000000007941 */ /* 0x000fea0003800000 */
.L_x_203:
[----:B------:R-:W2:Y:S01]  /*e2f0*/  LDL.LU R0, [R1+0x18] ;  /* 0x0000180001007983 */ /* 0x000ea20000300800 */
[----:B------:R-:W-:-:S03]  /*e300*/  ULDC UR4, c[0x0][0xda4] ;  /* 0x0003690000047ab9 */ /* 0x000fc60000000800 */
[----:B-1----:R-:W3:Y:S01]  /*e310*/  LDL.LU R2, [R1+0x24] ;  /* 0x0000240001027983 */ /* 0x002ee20000300800 */
[----:B------:R-:W-:-:S05]  /*e320*/  VIADD R16, R16, 0x1 ;  /* 0x0000000110107836 */ /* 0x000fca0000000000 */
[----:B------:R-:W-:-:S04]  /*e330*/  ISETP.NE.AND P0, PT, R16, 0x2, PT ;  /* 0x000000021000780c */ /* 0x000fc80003f05270 */
[----:B------:R-:W-:Y:S01]  /*e340*/  SEL R16, R16, RZ, P0 ;  /* 0x000000ff10107207 */ /* 0x000fe20000000000 */
[----:B--2---:R-:W-:Y:S02]  /*e350*/  VIADD R0, R0, UR38 ;  /* 0x0000002600007c36 */ /* 0x004fe40008000000 */
[----:B---3--:R-:W-:-:S03]  /*e360*/  VIADD R2, R2, 0x1 ;  /* 0x0000000102027836 */ /* 0x008fc60000000000 */
[----:B------:R1:W-:Y:S01]  /*e370*/  STL [R1+0x18], R0 ;  /* 0x0000180001007387 */ /* 0x0003e20000100800 */
[----:B------:R-:W-:-:S03]  /*e380*/  ISETP.GE.AND P1, PT, R0, UR4, PT ;  /* 0x0000000400007c0c */ /* 0x000fc6000bf26270 */
[----:B------:R2:W-:Y:S01]  /*e390*/  STL [R1+0x24], R2 ;  /* 0x0000240201007387 */ /* 0x0005e20000100800 */
[----:B-1----:R-:W-:-:S04]  /*e3a0*/  SEL R0, RZ, 0x1, P0 ;  /* 0x00000001ff007807 */ /* 0x002fc80000000000 */
[----:B------:R-:W-:-:S05]  /*e3b0*/  LOP3.LUT R17, R17, R0, RZ, 0x3c, !PT ;  /* 0x0000000011117212 */ /* 0x000fca00078e3cff */
[----:B--2---:R-:W-:Y:S05]  /*e3c0*/  @!P1 BRA `(.L_x_208) ;  /* 0xffffffcc00e09947 */ /* 0x004fea000383ffff */
[----:B------:R-:W-:-:S07]  /*e3d0*/  LOP3.LUT R2, R2, 0x1, RZ, 0xc, !PT ;  /* 0x0000000102027812 */ /* 0x000fce00078e0cff */
.L_x_156:
[----:B------:R-:W1:Y:S01]  /*e3e0*/  S2R R3, SR_CgaCtaId ;  /* 0x0000000000037919 */ /* 0x000e620000008800 */
[----:B------:R-:W-:Y:S01]  /*e3f0*/  MOV R0, 0x400 ;  /* 0x0000040000007802 */ /* 0x000fe20000000f00 */
[----:B------:R-:W-:Y:S03]  /*e400*/  BSSY B0, `(.L_x_209) ;  /* 0x0000005000007945 */ /* 0x000fe60003800000 */
[----:B-1----:R-:W-:Y:S02]  /*e410*/  LEA R0, R3, R0, 0x18 ;  /* 0x0000000003007211 */ /* 0x002fe400078ec0ff */
[----:B------:R-:W-:-:S04]  /*e420*/  SHF.L.U32 R3, R2, 0x1f, RZ ;  /* 0x0000001f02037819 */ /* 0x000fc800000006ff */
[----:B------:R-:W1:Y:S02]  /*e430*/  SYNCS.PHASECHK.TRANS64.TRYWAIT P0, [R0+URZ+0x36820], R3 ;  /* 0x03682003000075a7 */ /* 0x000e64000800017f */
[----:B-1----:R-:W-:Y:S05]  /*e440*/  @!P0 BRA `(.L_x_210) ;  /* 0x0000000800448947 */ /* 0x002fea0003800000 */
.L_x_237:
[----:B------:R-:W-:Y:S05]  /*e450*/  BSYNC B0 ;  /* 0x0000000000007941 */ /* 0x000fea0003800000 */
.L_x_209:
[----:B------:R-:W-:-:S03]  /*e460*/  UMOV UR4, 0xffffffff ;  /* 0xffffffff00047882 */ /* 0x000fc60000000000 */
[----:B------:R-:W-:Y:S05]  /*e470*/  BRA.DIV UR4, `(.L_x_211) ;  /* 0x0000000a044c7947 */ /* 0x000fea000b800000 */
[----:B------:R-:W2:Y:S02]  /*e480*/  S2R R2, SR_TID.X ;  /* 0x0000000000027919 */ /* 0x000ea40000002100 */
[----:B--2---:R-:W-:-:S04]  /*e490*/  SHF.R.U32.HI R2, RZ, 0x5, R2 ;  /* 0x00000005ff027819 */ /* 0x004fc80000011602 */
[----:B------:R-:W-:-:S05]  /*e4a0*/  LOP3.LUT R2, R2, 0x3, RZ, 0xc0, !PT ;  /* 0x0000000302027812 */ /* 0x000fca00078ec0ff */
[----:B------:R2:W3:Y:S02]  /*e4b0*/  SHFL.IDX PT, R14, R2, RZ, 0x1f ;  /* 0x00001fff020e7589 */ /* 0x0004e400000e0000 */
.L_x_240:
[----:B---3--:R-:W-:Y:S01]  /*e4c0*/  ISETP.NE.AND P0, PT, R14, RZ, PT ;  /* 0x000000ff0e00720c */ /* 0x008fe20003f05270 */
[----:B------:R-:W-:-:S12]  /*e4d0*/  BSSY B0, `(.L_x_212) ;  /* 0x0000024000007945 */ /* 0x000fd80003800000 */
[----:B------:R-:W-:Y:S05]  /*e4e0*/  @P0 BRA `(.L_x_213) ;  /* 0x0000000000880947 */ /* 0x000fea0003800000 */
[----:B------:R-:W-:-:S03]  /*e4f0*/  UMOV UR4, 0xffffffff ;  /* 0xffffffff00047882 */ /* 0x000fc60000000000 */
[----:B------:R-:W-:Y:S05]  /*e500*/  BRA.DIV UR4, `(.L_x_214) ;  /* 0x0000000a045c7947 */ /* 0x000fea000b800000 */
[----:B------:R-:W-:-:S13]  /*e510*/  ELECT P6, URZ, PT ;  /* 0x00000000003f782f */ /* 0x000fda00038c0000 */
.L_x_243:
[----:B------:R-:W-:Y:S05]  /*e520*/  @!P6 BRA `(.L_x_213) ;  /* 0x000000000078e947 */ /* 0x000fea0003800000 */
[----:B--2---:R-:W2:Y:S02]  /*e530*/  LDL.LU R2, [R1+0x1c] ;  /* 0x00001c0001027983 */ /* 0x004ea40000300800 */
[----:B--2---:R-:W-:-:S04]  /*e540*/  LOP3.LUT R2, R2, 0x2, RZ, 0xfc, !PT ;  /* 0x0000000202027812 */ /* 0x004fc800078efcff */
[----:B------:R-:W-:-:S13]  /*e550*/  ISETP.NE.AND P2, PT, R2, 0x3, PT ;  /* 0x000000030200780c */ /* 0x000fda0003f45270 */
[----:B------:R-:W-:Y:S05]  /*e560*/  @!P2 BRA `(.L_x_215) ;  /* 0x000000000004a947 */ /* 0x000fea0003800000 */
[----:B------:R-:W-:Y:S01]  /*e570*/  BPT.TRAP 0x1 ;  /* 0x000000040000795c */ /* 0x000fe20000300000 */
.L_x_215:
[----:B-1----:R-:W-:Y:S01]  /*e580*/  VIADD R3, R0, 0x36840 ;  /* 0x0003684000037836 */ /* 0x002fe20000000000 */
[----:B------:R-:W-:Y:S01]  /*e590*/  SHF.L.U32 R5, R17, 0x1f, RZ ;  /* 0x0000001f11057819 */ /* 0x000fe200000006ff */
[C---:B------:R-:W-:Y:S02]  /*e5a0*/  VIADD R2, R16.reuse, 0x1 ;  /* 0x0000000110027836 */ /* 0x040fe40000000000 */
[----:B------:R-:W-:-:S03]  /*e5b0*/  IMAD R6, R16, 0x8, R3 ;  /* 0x0000000810067824 */ /* 0x000fc600078e0203 */
        /* <DEDUP_REMOVED lines=8> */
.L_x_244:
[----:B------:R-:W2:Y:S02]  /*e640*/  SYNCS.PHASECHK.TRANS64.TRYWAIT P0, [R3+URZ], R2 ;  /* 0x00000002030075a7 */ /* 0x000ea4000800017f */
[----:B--2---:R-:W-:Y:S05]  /*e650*/  @!P0 BRA `(.L_x_217) ;  /* 0x00000008003c8947 */ /* 0x004fea0003800000 */
.L_x_245:
[----:B------:R-:W-:Y:S05]  /*e660*/  @!P2 BRA `(.L_x_218) ;  /* 0x000000000004a947 */ /* 0x000fea0003800000 */
[----:B------:R-:W-:Y:S01]  /*e670*/  BPT.TRAP 0x1 ;  /* 0x000000040000795c */ /* 0x000fe20000300000 */
.L_x_218:
[----:B--2---:R-:W-:-:S04]  /*e680*/  VIADD R3, R0, 0x36860 ;  /* 0x0003686000037836 */ /* 0x004fc80000000000 */
[----:B------:R-:W-:-:S04]  /*e690*/  IMAD R16, R16, 0x8, R3 ;  /* 0x0000000810107824 */ /* 0x000fc800078e0203 */
[----:B------:R-:W2:Y:S02]  /*e6a0*/  SYNCS.PHASECHK.TRANS64.TRYWAIT P0, [R16+URZ], R5 ;  /* 0x00000005100075a7 */ /* 0x000ea4000800017f */
[----:B--2---:R-:W-:Y:S05]  /*e6b0*/  @!P0 BRA `(.L_x_219) ;  /* 0x0000000800388947 */ /* 0x004fea0003800000 */
.L_x_246:
[----:B------:R-:W-:-:S07]  /*e6c0*/  IMAD R3, R4, 0x8, R3 ;  /* 0x0000000804037824 */ /* 0x000fce00078e0203 */
.L_x_220:
[----:B---3--:R3:W4:Y:S02]  /*e6d0*/  SYNCS.PHASECHK.TRANS64.TRYWAIT P0, [R3+URZ], R2 ;  /* 0x00000002030075a7 */ /* 0x008724000800017f */
[----:B----4-:R-:W-:Y:S05]  /*e6e0*/  @!P0 NANOSLEEP.SYNCS 0x989680 ;  /* 0x009896800000895d */ /* 0x010fea0003900000 */
[----:B------:R-:W4:Y:S02]  /*e6f0*/  @!P0 SYNCS.PHASECHK.TRANS64 P0, [R3+URZ], R2 ;  /* 0x00000002030085a7 */ /* 0x000f24000800007f */
[----:B----4-:R-:W-:Y:S05]  /*e700*/  @!P0 BRA `(.L_x_220) ;  /* 0xfffffffc00f08947 */ /* 0x010fea000383ffff */
.L_x_213:
[----:B------:R-:W-:Y:S05]  /*e710*/  BSYNC B0 ;  /* 0x0000000000007941 */ /* 0x000fea0003800000 */
.L_x_212:
[----:B------:R-:W-:Y:S05]  /*e720*/  EXIT ;  /* 0x000000000000794d */ /* 0x000fea0003800000 */
.L_x_130:
[----:B------:R-:W-:-:S13]  /*e730*/  R2UR UR4, R16 ;  /* 0x00000000100472ca */ /* 0x000fda00000e0000 */
[----:B-1----:R-:W-:-:S04]  /*e740*/  IMAD.U32 R3, RZ, RZ, UR4 ;  /* 0x00000004ff037e24 */ /* 0x002fc8000f8e00ff */
[----:B------:R1:W2:Y:S03]  /*e750*/  SYNCS.PHASECHK.TRANS64.TRYWAIT P1, [R3+URZ+0x36800], R0 ;  /* 0x03680000030075a7 */ /* 0x0002a6000802017f */
[----:B--2---:R-:W-:Y:S05]  /*e760*/  @!P1 NANOSLEEP.SYNCS 0x989680 ;  /* 0x009896800000995d */ /* 0x004fea0003900000 */
[----:B------:R-:W2:Y:S02]  /*e770*/  @!P1 SYNCS.PHASECHK.TRANS64 P1, [R3+URZ+0x36800], R0 ;  /* 0x03680000030095a7 */ /* 0x000ea4000802007f */
[----:B--2---:R-:W-:Y:S05]  /*e780*/  @!P1 BRA `(.L_x_130) ;  /* 0xfffffffc00e89947 */ /* 0x004fea000383ffff */
[----:B------:R-:W-:Y:S05]  /*e790*/  BRA `(.L_x_221) ;  /* 0xffffff2c00c87947 */ /* 0x000fea000383ffff */
.L_x_134:
[----:B--2---:R2:W3:Y:S02]  /*e7a0*/  SYNCS.PHASECHK.TRANS64.TRYWAIT P1, [R2+URZ+0x36830], R3 ;  /* 0x03683003020075a7 */ /* 0x0044e4000802017f */
[----:B---3--:R-:W-:Y:S05]  /*e7b0*/  @!P1 NANOSLEEP.SYNCS 0x989680 ;  /* 0x009896800000995d */ /* 0x008fea0003900000 */
[----:B------:R-:W3:Y:S02]  /*e7c0*/  @!P1 SYNCS.PHASECHK.TRANS64 P1, [R2+URZ+0x36830], R3 ;  /* 0x03683003020095a7 */ /* 0x000ee4000802007f */
[----:B---3--:R-:W-:Y:S05]  /*e7d0*/  @!P1 BRA `(.L_x_134) ;  /* 0xfffffffc00f09947 */ /* 0x008fea000383ffff */
[----:B------:R-:W-:Y:S05]  /*e7e0*/  BRA `(.L_x_133) ;  /* 0xffffff2c00e87947 */ /* 0x000fea000383ffff */
.L_x_140:
[----:B--2---:R-:W-:-:S04]  /*e7f0*/  IMAD.U32 R3, RZ, RZ, UR39 ;  /* 0x00000027ff037e24 */ /* 0x004fc8000f8e00ff */
[----:B------:R2:W3:Y:S03]  /*e800*/  SYNCS.PHASECHK.TRANS64.TRYWAIT P1, [R3+URZ+0x36830], R0 ;  /* 0x03683000030075a7 */ /* 0x0004e6000802017f */
[----:B---3--:R-:W-:Y:S05]  /*e810*/  @!P1 NANOSLEEP.SYNCS 0x989680 ;  /* 0x009896800000995d */ /* 0x008fea0003900000 */
[----:B------:R-:W3:Y:S02]  /*e820*/  @!P1 SYNCS.PHASECHK.TRANS64 P1, [R3+URZ+0x36830], R0 ;  /* 0x03683000030095a7 */ /* 0x000ee4000802007f */
[----:B---3--:R-:W-:Y:S05]  /*e830*/  @!P1 BRA `(.L_x_140) ;  /* 0xfffffffc00ec9947 */ /* 0x008fea000383ffff */
[----:B------:R-:W-:Y:S05]  /*e840*/  BRA `(.L_x_139) ;  /* 0xffffff6c00a87947 */ /* 0x000fea000383ffff */
.L_x_144:
[----:B--2---:R-:W-:-:S04]  /*e850*/  IMAD.U32 R3, RZ, RZ, UR5 ;  /* 0x00000005ff037e24 */ /* 0x004fc8000f8e00ff */
[----:B------:R2:W3:Y:S03]  /*e860*/  SYNCS.PHASECHK.TRANS64.TRYWAIT P1, [R3+URZ+0x36850], R0 ;  /* 0x03685000030075a7 */ /* 0x0004e6000802017f */
[----:B---3--:R-:W-:Y:S05]  /*e870*/  @!P1 NANOSLEEP.SYNCS 0x989680 ;  /* 0x009896800000995d */ /* 0x008fea0003900000 */
[----:B------:R-:W3:Y:S02]  /*e880*/  @!P1 SYNCS.PHASECHK.TRANS64 P1, [R3+URZ+0x36850], R0 ;  /* 0x03685000030095a7 */ /* 0x000ee4000802007f */
[----:B---3--:R-:W-:Y:S05]  /*e890*/  @!P1 BRA `(.L_x_144) ;  /* 0xfffffffc00ec9947 */ /* 0x008fea000383ffff */
[----:B------:R-:W-:Y:S05]  /*e8a0*/  BRA `(.L_x_143) ;  /* 0xffffff9400087947 */ /* 0x000fea000383ffff */
.L_x_151:
[----:B--2---:R-:W-:-:S04]  /*e8b0*/  IMAD.U32 R7, RZ, RZ, UR5 ;  /* 0x00000005ff077e24 */ /* 0x004fc8000f8e00ff */
[----:B------:R2:W3:Y:S03]  /*e8c0*/  SYNCS.PHASECHK.TRANS64.TRYWAIT P1, [R7+URZ+0x36850], R2 ;  /* 0x03685002070075a7 */ /* 0x0004e6000802017f */
[----:B---3--:R-:W-:Y:S05]  /*e8d0*/  @!P1 NANOSLEEP.SYNCS 0x989680 ;  /* 0x009896800000995d */ /* 0x008fea0003900000 */
[----:B------:R-:W3:Y:S02]  /*e8e0*/  @!P1 SYNCS.PHASECHK.TRANS64 P1, [R7+URZ+0x36850], R2 ;  /* 0x03685002070095a7 */ /* 0x000ee4000802007f */
[----:B---3--:R-:W-:Y:S05]  /*e8f0*/  @!P1 BRA `(.L_x_151) ;  /* 0xfffffffc00ec9947 */ /* 0x008fea000383ffff */
[----:B------:R-:W-:Y:S05]  /*e900*/  BRA `(.L_x_150) ;  /* 0xffffffac00dc7947 */ /* 0x000fea000383ffff */
.L_x_163:
[----:B------:R-:W1:Y:S01]  /*e910*/  S2R R4, SR_TID.X ;  /* 0x0000000000047919 */ /* 0x000e620000002100 */
[----:B------:R-:W-:Y:S01]  /*e920*/  BSSY B0, `(.L_x_222) ;  /* 0x000000a000007945 */ /* 0x000fe20003800000 */
[----:B------:R-:W-:Y:S02]  /*e930*/  IMAD.MOV.U32 R12, RZ, RZ, RZ ;  /* 0x000000ffff0c7224 */ /* 0x000fe400078e00ff */
        /* <DEDUP_REMOVED lines=8> */
.L_x_223:
[----:B------:R-:W-:Y:S05]  /*e9c0*/  BSYNC B0 ;  /* 0x0000000000007941 */ /* 0x000fea0003800000 */
.L_x_222:
[----:B------:R-:W-:Y:S05]  /*e9d0*/  BRA `(.L_x_224) ;  /* 0xffffffd4000c7947 */ /* 0x000fea000383ffff */
.L_x_164:
[----:B------:R-:W-:Y:S01]  /*e9e0*/  BSSY B0, `(.L_x_225) ;  /* 0x0000006000007945 */ /* 0x000fe20003800000 */
[----:B------:R-:W-:-:S07]  /*e9f0*/  IMAD.MOV.U32 R15, RZ, RZ, -0x1 ;  /* 0xffffffffff0f7424 */ /* 0x000fce00078e00ff */
[----:B------:R-:W-:Y:S05]  /*ea00*/  WARPSYNC.COLLECTIVE R15, `(.L_x_226) ;  /* 0x000000000f0c7348 */ /* 0x000fea0003c00000 */
[----:B------:R-:W-:Y:S02]  /*ea10*/  ELECT P6, UR62, PT ;  /* 0x00000000003e782f */ /* 0x000fe400038c0000 */
[----:B------:R-:W-:Y:S01]  /*ea20*/  MOV R14, UR62 ;  /* 0x0000003e000e7c02 */ /* 0x000fe20008000f00 */
[----:B------:R-:W-:Y:S10]  /*ea30*/  ENDCOLLECTIVE ;  /* 0x000000000000791b */ /* 0x000ff40003800000 */
.L_x_226:
[----:B------:R-:W-:Y:S05]  /*ea40*/  BSYNC B0 ;  /* 0x0000000000007941 */ /* 0x000fea0003800000 */
.L_x_225:
[----:B------:R-:W-:Y:S05]  /*ea50*/  BRA `(.L_x_227) ;  /* 0xffffffd400087947 */ /* 0x000fea000383ffff */
.L_x_167:
[----:B--2---:R2:W3:Y:S02]  /*ea60*/  SYNCS.PHASECHK.TRANS64.TRYWAIT P1, [R5+URZ+0x36840], R9 ;  /* 0x03684009050075a7 */ /* 0x0044e4000802017f */
[----:B---3--:R-:W-:Y:S05]  /*ea70*/  @!P1 NANOSLEEP.SYNCS 0x989680 ;  /* 0x009896800000995d */ /* 0x008fea0003900000 */
[----:B------:R-:W3:Y:S02]  /*ea80*/  @!P1 SYNCS.PHASECHK.TRANS64 P1, [R5+URZ+0x36840], R9 ;  /* 0x03684009050095a7 */ /* 0x000ee4000802007f */
[----:B---3--:R-:W-:Y:S05]  /*ea90*/  @!P1 BRA `(.L_x_167) ;  /* 0xfffffffc00f09947 */ /* 0x008fea000383ffff */
[----:B------:R-:W-:Y:S05]  /*eaa0*/  BRA `(.L_x_228) ;  /* 0xffffffd400687947 */ /* 0x000fea000383ffff */
.L_x_171:
        /* <DEDUP_REMOVED lines=8> */
.L_x_177:
[----:B-1----:R1:W2:Y:S02]  /*eb30*/  SYNCS.PHASECHK.TRANS64.TRYWAIT P1, [R2+URZ+0x36840], R3 ;  /* 0x03684003020075a7 */ /* 0x0022a4000802017f */
[----:B--2---:R-:W-:Y:S05]  /*eb40*/  @!P1 NANOSLEEP.SYNCS 0x989680 ;  /* 0x009896800000995d */ /* 0x004fea0003900000 */
[----:B------:R-:W2:Y:S02]  /*eb50*/  @!P1 SYNCS.PHASECHK.TRANS64 P1, [R2+URZ+0x36840], R3 ;  /* 0x03684003020095a7 */ /* 0x000ea4000802007f */
[----:B--2---:R-:W-:Y:S05]  /*eb60*/  @!P1 BRA `(.L_x_177) ;  /* 0xfffffffc00f09947 */ /* 0x004fea000383ffff */
[----:B------:R-:W-:Y:S05]  /*eb70*/  BRA `(.L_x_230) ;  /* 0xffffffdc00607947 */ /* 0x000fea000383ffff */
.L_x_180:
[----:B-1----:R1:W2:Y:S02]  /*eb80*/  SYNCS.PHASECHK.TRANS64.TRYWAIT P1, [R2+URZ+0x36860], R3 ;  /* 0x03686003020075a7 */ /* 0x0022a4000802017f */
[----:B--2---:R-:W-:Y:S05]  /*eb90*/  @!P1 NANOSLEEP.SYNCS 0x989680 ;  /* 0x009896800000995d */ /* 0x004fea0003900000 */
[----:B------:R-:W2:Y:S02]  /*eba0*/  @!P1 SYNCS.PHASECHK.TRANS64 P1, [R2+URZ+0x36860], R3 ;  /* 0x03686003020095a7 */ /* 0x000ea4000802007f */
[----:B--2---:R-:W-:Y:S05]  /*ebb0*/  @!P1 BRA `(.L_x_180) ;  /* 0xfffffffc00f09947 */ /* 0x004fea000383ffff */
[----:B------:R-:W-:Y:S05]  /*ebc0*/  BRA `(.L_x_231) ;  /* 0xffffffe0000c7947 */ /* 0x000fea000383ffff */
.L_x_187:
[----:B--2---:R2:W3:Y:S02]  /*ebd0*/  SYNCS.PHASECHK.TRANS64.TRYWAIT P1, [R2+URZ+0x36840], R3 ;  /* 0x03684003020075a7 */ /* 0x0044e4000802017f */
[----:B---3--:R-:W-:Y:S05]  /*ebe0*/  @!P1 NANOSLEEP.SYNCS 0x989680 ;  /* 0x009896800000995d */ /* 0x008fea0003900000 */
[----:B------:R-:W3:Y:S02]  /*ebf0*/  @!P1 SYNCS.PHASECHK.TRANS64 P1, [R2+URZ+0x36840], R3 ;  /* 0x03684003020095a7 */ /* 0x000ee4000802007f */
[----:B---3--:R-:W-:Y:S05]  /*ec00*/  @!P1 BRA `(.L_x_187) ;  /* 0xfffffffc00f09947 */ /* 0x008fea000383ffff */
[----:B------:R-:W-:Y:S05]  /*ec10*/  BRA `(.L_x_232) ;  /* 0xffffffe400587947 */ /* 0x000fea000383ffff */
.L_x_190:
[----:B-1----:R1:W2:Y:S02]  /*ec20*/  SYNCS.PHASECHK.TRANS64.TRYWAIT P1, [R2+URZ+0x36860], R17 ;  /* 0x03686011020075a7 */ /* 0x0022a4000802017f */
[----:B--2---:R-:W-:Y:S05]  /*ec30*/  @!P1 NANOSLEEP.SYNCS 0x989680 ;  /* 0x009896800000995d */ /* 0x004fea0003900000 */
[----:B------:R-:W2:Y:S02]  /*ec40*/  @!P1 SYNCS.PHASECHK.TRANS64 P1, [R2+URZ+0x36860], R17 ;  /* 0x03686011020095a7 */ /* 0x000ea4000802007f */
[----:B--2---:R-:W-:Y:S05]  /*ec50*/  @!P1 BRA `(.L_x_190) ;  /* 0xfffffffc00f09947 */ /* 0x004fea000383ffff */
[----:B------:R-:W-:Y:S05]  /*ec60*/  BRA `(.L_x_233) ;  /* 0xffffffe800047947 */ /* 0x000fea000383ffff */
.L_x_196:
[----:B--2---:R2:W3:Y:S02]  /*ec70*/  SYNCS.PHASECHK.TRANS64.TRYWAIT P1, [R2+URZ+0x36840], R3 ;  /* 0x03684003020075a7 */ /* 0x0044e4000802017f */
[----:B---3--:R-:W-:Y:S05]  /*ec80*/  @!P1 NANOSLEEP.SYNCS 0x989680 ;  /* 0x009896800000995d */ /* 0x008fea0003900000 */
[----:B------:R-:W3:Y:S02]  /*ec90*/  @!P1 SYNCS.PHASECHK.TRANS64 P1, [R2+URZ+0x36840], R3 ;  /* 0x03684003020095a7 */ /* 0x000ee4000802007f */
[----:B---3--:R-:W-:Y:S05]  /*eca0*/  @!P1 BRA `(.L_x_196) ;  /* 0xfffffffc00f09947 */ /* 0x008fea000383ffff */
[----:B------:R-:W-:Y:S05]  /*ecb0*/  BRA `(.L_x_234) ;  /* 0xffffffec00307947 */ /* 0x000fea000383ffff */
.L_x_199:
[----:B-1----:R1:W2:Y:S02]  /*ecc0*/  SYNCS.PHASECHK.TRANS64.TRYWAIT P1, [R2+URZ+0x36860], R10 ;  /* 0x0368600a020075a7 */ /* 0x0022a4000802017f */
[----:B--2---:R-:W-:Y:S05]  /*ecd0*/  @!P1 NANOSLEEP.SYNCS 0x989680 ;  /* 0x009896800000995d */ /* 0x004fea0003900000 */
[----:B------:R-:W2:Y:S02]  /*ece0*/  @!P1 SYNCS.PHASECHK.TRANS64 P1, [R2+URZ+0x36860], R10 ;  /* 0x0368600a020095a7 */ /* 0x000ea4000802007f */
[----:B--2---:R-:W-:Y:S05]  /*ecf0*/  @!P1 BRA `(.L_x_199) ;  /* 0xfffffffc00f09947 */ /* 0x004fea000383ffff */
[----:B------:R-:W-:Y:S05]  /*ed00*/  BRA `(.L_x_235) ;  /* 0xffffffec00dc7947 */ /* 0x000fea000383ffff */
.L_x_205:
[----:B-1----:R1:W2:Y:S02]  /*ed10*/  SYNCS.PHASECHK.TRANS64.TRYWAIT P0, [R2+URZ+0x36860], R3 ;  /* 0x03686003020075a7 */ /* 0x0022a4000800017f */
[----:B--2---:R-:W-:Y:S05]  /*ed20*/  @!P0 NANOSLEEP.SYNCS 0x989680 ;  /* 0x009896800000895d */ /* 0x004fea0003900000 */
[----:B------:R-:W2:Y:S02]  /*ed30*/  @!P0 SYNCS.PHASECHK.TRANS64 P0, [R2+URZ+0x36860], R3 ;  /* 0x03686003020085a7 */ /* 0x000ea4000800007f */
[----:B--2---:R-:W-:Y:S05]  /*ed40*/  @!P0 BRA `(.L_x_205) ;  /* 0xfffffffc00f08947 */ /* 0x004fea000383ffff */
[----:B------:R-:W-:Y:S05]  /*ed50*/  BRA `(.L_x_236) ;  /* 0xfffffff000ac7947 */ /* 0x000fea000383ffff */
.L_x_210:
[----:B-1----:R1:W2:Y:S02]  /*ed60*/  SYNCS.PHASECHK.TRANS64.TRYWAIT P0, [R0+URZ+0x36820], R3 ;  /* 0x03682003000075a7 */ /* 0x0022a4000800017f */
[----:B--2---:R-:W-:Y:S05]  /*ed70*/  @!P0 NANOSLEEP.SYNCS 0x989680 ;  /* 0x009896800000895d */ /* 0x004fea0003900000 */
[----:B------:R-:W2:Y:S02]  /*ed80*/  @!P0 SYNCS.PHASECHK.TRANS64 P0, [R0+URZ+0x36820], R3 ;  /* 0x03682003000085a7 */ /* 0x000ea4000800007f */
[----:B--2---:R-:W-:Y:S05]  /*ed90*/  @!P0 BRA `(.L_x_210) ;  /* 0xfffffffc00f08947 */ /* 0x004fea000383ffff */
[----:B------:R-:W-:Y:S05]  /*eda0*/  BRA `(.L_x_237) ;  /* 0xfffffff400a87947 */ /* 0x000fea000383ffff */
.L_x_211:
[----:B------:R-:W2:Y:S01]  /*edb0*/  S2R R2, SR_TID.X ;  /* 0x0000000000027919 */ /* 0x000ea20000002100 */
[----:B------:R-:W-:Y:S01]  /*edc0*/  BSSY B0, `(.L_x_238) ;  /* 0x000000a000007945 */ /* 0x000fe20003800000 */
[----:B------:R-:W-:Y:S02]  /*edd0*/  IMAD.MOV.U32 R12, RZ, RZ, RZ ;  /* 0x000000ffff0c7224 */ /* 0x000fe400078e00ff */
[----:B------:R-:W-:Y:S02]  /*ede0*/  IMAD.MOV.U32 R11, RZ, RZ, 0x1f ;  /* 0x0000001fff0b7424 */ /* 0x000fe400078e00ff */
[----:B------:R-:W-:Y:S01]  /*edf0*/  IMAD.MOV.U32 R15, RZ, RZ, -0x1 ;  /* 0xffffffffff0f7424 */ /* 0x000fe200078e00ff */
[----:B--2---:R-:W-:-:S04]  /*ee00*/  SHF.R.U32.HI R2, RZ, 0x5, R2 ;  /* 0x00000005ff027819 */ /* 0x004fc80000011602 */
[----:B------:R-:W-:-:S05]  /*ee10*/  LOP3.LUT R2, R2, 0x3, RZ, 0xc0, !PT ;  /* 0x0000000302027812 */ /* 0x000fca00078ec0ff */
[----:B------:R-:W-:-:S07]  /*ee20*/  IMAD.MOV.U32 R13, RZ, RZ, R2 ;  /* 0x000000ffff0d7224 */ /* 0x000fce00078e0002 */
[----:B-1----:R-:W-:Y:S05]  /*ee30*/  WARPSYNC.COLLECTIVE R15, `(.L_x_239) ;  /* 0x000000000f087348 */ /* 0x002fea0003c00000 */
[----:B------:R2:W3:Y:S02]  /*ee40*/  SHFL.IDX P6, R14, R13, R12, R11 ;  /* 0x0000000c0d0e7389 */ /* 0x0004e400000c000b */
[----:B-123--:R-:W-:Y:S01]  /*ee50*/  ENDCOLLECTIVE ;  /* 0x000000000000791b */ /* 0x00efe20003800000 */
.L_x_239:
[----:B------:R-:W-:Y:S05]  /*ee60*/  BSYNC B0 ;  /* 0x0000000000007941 */ /* 0x000fea0003800000 */
.L_x_238:
[----:B------:R-:W-:Y:S05]  /*ee70*/  BRA `(.L_x_240) ;  /* 0xfffffff400907947 */ /* 0x000fea000383ffff */
.L_x_214:
[----:B------:R-:W-:Y:S01]  /*ee80*/  BSSY B1, `(.L_x_241) ;  /* 0x0000006000017945 */ /* 0x000fe20003800000 */
[----:B------:R-:W-:-:S07]  /*ee90*/  IMAD.MOV.U32 R15, RZ, RZ, -0x1 ;  /* 0xffffffffff0f7424 */ /* 0x000fce00078e00ff */
[----:B-12---:R-:W-:Y:S05]  /*eea0*/  WARPSYNC.COLLECTIVE R15, `(.L_x_242) ;  /* 0x000000000f0c7348 */ /* 0x006fea0003c00000 */
[----:B------:R-:W-:Y:S02]  /*eeb0*/  ELECT P6, UR62, PT ;  /* 0x00000000003e782f */ /* 0x000fe400038c0000 */
[----:B------:R-:W-:Y:S01]  /*eec0*/  MOV R14, UR62 ;  /* 0x0000003e000e7c02 */ /* 0x000fe20008000f00 */
[----:B-12---:R-:W-:Y:S10]  /*eed0*/  ENDCOLLECTIVE ;  /* 0x000000000000791b */ /* 0x006ff40003800000 */
.L_x_242:
[----:B------:R-:W-:Y:S05]  /*eee0*/  BSYNC B1 ;  /* 0x0000000000017941 */ /* 0x000fea0003800000 */
.L_x_241:
[----:B------:R-:W-:Y:S05]  /*eef0*/  BRA `(.L_x_243) ;  /* 0xfffffff400887947 */ /* 0x000fea000383ffff */
.L_x_216:
[----:B-1----:R1:W2:Y:S02]  /*ef00*/  SYNCS.PHASECHK.TRANS64.TRYWAIT P0, [R6+URZ], R5 ;  /* 0x00000005060075a7 */ /* 0x0022a4000800017f */
[----:B--2---:R-:W-:Y:S05]  /*ef10*/  @!P0 NANOSLEEP.SYNCS 0x989680 ;  /* 0x009896800000895d */ /* 0x004fea0003900000 */
[----:B------:R-:W2:Y:S02]  /*ef20*/  @!P0 SYNCS.PHASECHK.TRANS64 P0, [R6+URZ], R5 ;  /* 0x00000005060085a7 */ /* 0x000ea4000800007f */
[----:B--2---:R-:W-:Y:S05]  /*ef30*/  @!P0 BRA `(.L_x_216) ;  /* 0xfffffffc00f08947 */ /* 0x004fea000383ffff */
[----:B------:R-:W-:Y:S05]  /*ef40*/  BRA `(.L_x_244) ;  /* 0xfffffff400bc7947 */ /* 0x000fea000383ffff */
.L_x_217:
[----:B--2---:R2:W3:Y:S02]  /*ef50*/  SYNCS.PHASECHK.TRANS64.TRYWAIT P0, [R3+URZ], R2 ;  /* 0x00000002030075a7 */ /* 0x0044e4000800017f */
[----:B---3--:R-:W-:Y:S05]  /*ef60*/  @!P0 NANOSLEEP.SYNCS 0x989680 ;  /* 0x009896800000895d */ /* 0x008fea0003900000 */
[----:B------:R-:W3:Y:S02]  /*ef70*/  @!P0 SYNCS.PHASECHK.TRANS64 P0, [R3+URZ], R2 ;  /* 0x00000002030085a7 */ /* 0x000ee4000800007f */
[----:B---3--:R-:W-:Y:S05]  /*ef80*/  @!P0 BRA `(.L_x_217) ;  /* 0xfffffffc00f08947 */ /* 0x008fea000383ffff */
[----:B------:R-:W-:Y:S05]  /*ef90*/  BRA `(.L_x_245) ;  /* 0xfffffff400b07947 */ /* 0x000fea000383ffff */
.L_x_219:
[----:B--2---:R2:W3:Y:S02]  /*efa0*/  SYNCS.PHASECHK.TRANS64.TRYWAIT P0, [R16+URZ], R5 ;  /* 0x00000005100075a7 */ /* 0x0044e4000800017f */
[----:B---3--:R-:W-:Y:S05]  /*efb0*/  @!P0 NANOSLEEP.SYNCS 0x989680 ;  /* 0x009896800000895d */ /* 0x008fea0003900000 */
[----:B------:R-:W3:Y:S02]  /*efc0*/  @!P0 SYNCS.PHASECHK.TRANS64 P0, [R16+URZ], R5 ;  /* 0x00000005100085a7 */ /* 0x000ee4000800007f */
[----:B---3--:R-:W-:Y:S05]  /*efd0*/  @!P0 BRA `(.L_x_219) ;  /* 0xfffffffc00f08947 */ /* 0x008fea000383ffff */
[----:B------:R-:W-:Y:S05]  /*efe0*/  BRA `(.L_x_246) ;  /* 0xfffffff400b47947 */ /* 0x000fea000383ffff */
.L_x_247:
        /* <DEDUP_REMOVED lines=9> */
.L_x_2656:


//--------------------- .text._ZN7cutlass13device_kernelIN5flash11enable_sm90INS1_16FlashAttnFwdSm90INS1_25CollectiveMainloopFwdSm90ILi2EN4cute5tupleIJNS5_1CILi1EEES8_S8_EEENS6_IJNS7_ILi128EEENS7_ILi112EEENS7_ILi192EEEEEELi192ENS_6half_tEfNS_4arch4Sm90ELb0ELb0ELb0ELb1ELb0ELb0ELb0ELb1ELb1ELb0ELb0ELb0EEENS1_21CollectiveEpilogueFwdINS6_IJSA_SC_SB_EEES9_SE_SG_Li256ELb1ELb0ELb0ELb0EEENS1_36VarlenDynamicPersistentTileSchedulerILi128ELi112ELi256ELi32ELb0ELb0ELb1ELb0ELb1ELb1EEEEEEEEEvNT_6ParamsE --------------------------
	.section	.text._ZN7cutlass13device_kernelIN5flash11enable_sm90INS1_16FlashAttnFwdSm90INS1_25CollectiveMainloopFwdSm90ILi2EN4cute5tupleIJNS5_1CILi1EEES8_S8_EEENS6_IJNS7_ILi128EEENS7_ILi112EEENS7_ILi192EEEEEELi192ENS_6half_tEfNS_4arch4Sm90ELb0ELb0ELb0ELb1ELb0ELb0ELb0ELb1ELb1ELb0ELb0ELb0EEENS1_21CollectiveEpilogueFwdINS6_IJSA_SC_SB_EEES9_SE_SG_Li256ELb1ELb0ELb0ELb0EEENS1_36VarlenDynamicPersistentTileSchedulerILi128ELi112ELi256ELi32ELb0ELb0ELb1ELb0ELb1ELb1EEEEEEEEEvNT_6ParamsE,"ax",@progbits
	.align	128
.text._ZN7cutlass13device_kernelIN5flash11enable_sm90INS1_16FlashAttnFwdSm90INS1_25CollectiveMainloopFwdSm90ILi2EN4cute5tupleIJNS5_1CILi1EEES8_S8_EEENS6_IJNS7_ILi128EEENS7_ILi112EEENS7_ILi192EEEEEELi192ENS_6half_tEfNS_4arch4Sm90ELb0ELb0ELb0ELb1ELb0ELb0ELb0ELb1ELb1ELb0ELb0ELb0EEENS1_21CollectiveEpilogueFwdINS6_IJSA_SC_SB_EEES9_SE_SG_Li256ELb1ELb0ELb0ELb0EEENS1_36VarlenDynamicPersistentTileSchedulerILi128ELi112ELi256ELi32ELb0ELb0ELb1ELb0ELb1ELb1EEEEEEEEEvNT_6ParamsE:
        .type           _ZN7cutlass13device_kernelIN5flash11enable_sm90INS1_16FlashAttnFwdSm90INS1_25CollectiveMainloopFwdSm90ILi2EN4cute5tupleIJNS5_1CILi1EEES8_S8_EEENS6_IJNS7_ILi128EEENS7_ILi112EEENS7_ILi192EEEEEELi192ENS_6half_tEfNS_4arch4Sm90ELb0ELb0ELb0ELb1ELb0ELb0ELb0ELb1ELb1ELb0ELb0ELb0EEENS1_21CollectiveEpilogueFwdINS6_IJSA_SC_SB_EEES9_SE_SG_Li256ELb1ELb0ELb0ELb0EEENS1_36VarlenDynamicPersistentTileSchedulerILi128ELi112ELi256ELi32ELb0ELb0ELb1ELb0ELb1ELb1EEEEEEEEEvNT_6ParamsE,@function
        .size           _ZN7cutlass13device_kernelIN5flash11enable_sm90INS1_16FlashAttnFwdSm90INS1_25CollectiveMainloopFwdSm90ILi2EN4cute5tupleIJNS5_1CILi1EEES8_S8_EEENS6_IJNS7_ILi128EEENS7_ILi112EEENS7_ILi192EEEEEELi192ENS_6half_tEfNS_4arch4Sm90ELb0ELb0ELb0ELb1ELb0ELb0ELb0ELb1ELb1ELb0ELb0ELb0EEENS1_21CollectiveEpilogueFwdINS6_IJSA_SC_SB_EEES9_SE_SG_Li256ELb1ELb0ELb0ELb0EEENS1_36VarlenDynamicPersistentTileSchedulerILi128ELi112ELi256ELi32ELb0ELb0ELb1ELb0ELb1ELb1EEEEEEEEEvNT_6ParamsE,(.L_x_2657 - _ZN7cutlass13device_kernelIN5flash11enable_sm90INS1_16FlashAttnFwdSm90INS1_25CollectiveMainloopFwdSm90ILi2EN4cute5tupleIJNS5_1CILi1EEES8_S8_EEENS6_IJNS7_ILi128EEENS7_ILi112EEENS7_ILi192EEEEEELi192ENS_6half_tEfNS_4arch4Sm90ELb0ELb0ELb0ELb1ELb0ELb0ELb0ELb1ELb1ELb0ELb0ELb0EEENS1_21CollectiveEpilogueFwdINS6_IJSA_SC_SB_EEES9_SE_SG_Li256ELb1ELb0ELb0ELb0EEENS1_36VarlenDynamicPersistentTileSchedulerILi128ELi112ELi256ELi32ELb0ELb0ELb1ELb0ELb1ELb1EEEEEEEEEvNT_6ParamsE)
        .other          _ZN7cutlass13device_kernelIN5flash11enable_sm90INS1_16FlashAttnFwdSm90INS1_25CollectiveMainloopFwdSm90ILi2EN4cute5tupleIJNS5_1CILi1EEES8_S8_EEENS6_IJNS7_ILi128EEENS7_ILi112EEENS7_ILi192EEEEEELi192ENS_6half_tEfNS_4arch4Sm90ELb0ELb0ELb0ELb1ELb0ELb0ELb0ELb1ELb1ELb0ELb0ELb0EEENS1_21CollectiveEpilogueFwdINS6_IJSA_SC_SB_EEES9_SE_SG_Li256ELb1ELb0ELb0ELb0EEENS1_36VarlenDynamicPersistentTileSchedulerILi128ELi112ELi256ELi32ELb0ELb0ELb1ELb0ELb1ELb1EEEEEEEEEvNT_6ParamsE,@"STO_CUDA_ENTRY STV_DEFAULT"
_ZN7cutlass13device_kernelIN5flash11enable_sm90INS1_16FlashAttnFwdSm90INS1_25CollectiveMainloopFwdSm90ILi2EN4cute5tupleIJNS5_1CILi1EEES8_S8_EEENS6_IJNS7_ILi128EEENS7_ILi112EEENS7_ILi192EEEEEELi192ENS_6half_tEfNS_4arch4Sm90ELb0ELb0ELb0ELb1ELb0ELb0ELb0ELb1ELb1ELb0ELb0ELb0EEENS1_21CollectiveEpilogueFwdINS6_IJSA_SC_SB_EEES9_SE_SG_Li256ELb1ELb0ELb0ELb0EEENS1_36VarlenDynamicPersistentTileSchedulerILi128ELi112ELi256ELi32ELb0ELb0ELb1ELb0ELb1ELb1EEEEEEEEEvNT_6ParamsE:
[----:B------:R-:W0:Y:S02]  /*0000*/  LDC R1, c[0x0][0x28] ;  /* 0x00000a00ff017b82 */ /* 0x000e240000000800 */
[----:B0-----:R-:W-:Y:S01]  /*0010*/  VIADD R1, R1, 0xffffffc8 ;  /* 0xffffffc801017836 */ /* 0x001fe20000000000 */
[----:B------:R-:W0:Y:S01]  /*0020*/  S2R R3, SR_TID.X ;  /* 0x0000000000037919 */ /* 0x000e220000002100 */
[----:B------:R-:W-:Y:S01]  /*0030*/  ELECT P0, URZ, PT ;  /* 0x00000000003f782f */ /* 0x000fe20003800000 */
[----:B------:R-:W-:Y:S01]  /*0040*/  BSSY B0, `(.L_x_248) ;  /* 0x0000010000007945 */ /* 0x000fe20003800000 */
[----:B0-----:R-:W-:-:S05]  /*0050*/  SHF.R.U32.HI R0, RZ, 0x5, R3 ;  /* 0x00000005ff007819 */ /* 0x001fca0000011603 */
[----:B------:R-:W0:Y:S02]  /*0060*/  SHFL.IDX PT, R2, R0, RZ, 0x1f ;  /* 0x00001fff00027589 */ /* 0x000e2400000e0000 */
[----:B0-----:R-:W-:-:S13]  /*0070*/  ISETP.EQ.AND P0, PT, R2, RZ, P0 ;  /* 0x000000ff0200720c */ /* 0x001fda0000702270 */
[----:B------:R-:W-:Y:S05]  /*0080*/  @!P0 BRA `(.L_x_249) ;  /* 0x00000000002c8947 */ /* 0x000fea0003800000 */
[----:B------:R-:W-:Y:S02]  /*0090*/  ULDC.64 UR4, c[0x0][0x198] ;  /* 0x0000660000047ab9 */ /* 0x000fe40000000a00 */
[----:B------:R-:W-:Y:S02]  /*00a0*/  UIADD3 UR6, UP0, UR4, 0x270, URZ ;  /* 0x0000027004067890 */ /* 0x000fe4000ff1e03f */
[----:B------:R-:W-:Y:S02]  /*00b0*/  UIADD3 UR8, UP1, UR4, 0x370, URZ ;  /* 0x0000037004087890 */ /* 0x000fe4000ff3e03f */
[----:B------:R-:W-:Y:S02]  /*00c0*/  UIADD3 UR4, UP2, UR4, 0x470, URZ ;  /* 0x0000047004047890 */ /* 0x000fe4000ff5e03f */
[----:B------:R-:W-:Y:S02]  /*00d0*/  UIADD3.X UR7, URZ, UR5, URZ, UP0, !UPT ;  /* 0x000000053f077290 */ /* 0x000fe400087fe43f */
[----:B------:R-:W-:-:S02]  /*00e0*/  UIADD3.X UR9, URZ, UR5, URZ, UP1, !UPT ;  /* 0x000000053f097290 */ /* 0x000fc40008ffe43f */
[----:B------:R-:W-:-:S05]  /*00f0*/  UIADD3.X UR5, URZ, UR5, URZ, UP2, !UPT ;  /* 0x000000053f057290 */ /* 0x000fca00097fe43f */
[----:B------:R0:W-:Y:S02]  /*0100*/  UTMACCTL.PF [UR6] ;  /* 0x00000000060079b9 */ /* 0x0001e40008040000 */
[----:B------:R0:W-:Y:S02]  /*0110*/  UTMACCTL.PF [UR8] ;  /* 0x00000000080079b9 */ /* 0x0001e40008040000 */
[----:B------:R0:W-:Y:S02]  /*0120*/  UTMACCTL.PF [UR4] ;  /* 0x00000000040079b9 */ /* 0x0001e40008040000 */
[----:B0-----:R-:W-:Y:S01]  /*0130*/  NOP ;  /* 0x0000000000007918 */ /* 0x001fe20000000000 */
.L_x_249:
[----:B------:R-:W-:Y:S05]  /*0140*/  BSYNC B0 ;  /* 0x0000000000007941 */ /* 0x000fea0003800000 */
.L_x_248:
[----:B------:R-:W-:Y:S01]  /*0150*/  VOTEU.ANY UP0, P0 ;  /* 0x00000000003f7886 */ /* 0x000fe20000000100 */
[----:B------:R-:W0:Y:S01]  /*0160*/  SHFL.IDX PT, R2, R0, RZ, 0x1f ;  /* 0x00001fff00027589 */ /* 0x000e2200000e0000 */
[----:B------:R-:W-:Y:S01]  /*0170*/  UMOV UR4, 0x1 ;  /* 0x0000000100047882 */ /* 0x000fe20000000000 */
[----:B------:R-:W-:Y:S01]  /*0180*/  UMOV UR7, 0x100 ;  /* 0x0000010000077882 */ /* 0x000fe20000000000 */
[----:B------:R-:W-:Y:S01]  /*0190*/  VOTEU.ANY UP1, P0 ;  /* 0x00000000003f7886 */ /* 0x000fe20000020100 */
[----:B------:R-:W1:Y:S01]  /*01a0*/  @UP0 S2UR UR8, SR_CgaCtaId ;  /* 0x00000000000809c3 */ /* 0x000e620000008800 */
[----:B------:R-:W-:Y:S01]  /*01b0*/  @UP0 UMOV UR6, 0x400 ;  /* 0x0000040000060882 */ /* 0x000fe20000000000 */
[----:B------:R-:W-:-:S04]  /*01c0*/  @UP0 UIADD3 UR4, -UR4, 0x100000, URZ ;  /* 0x0010000004040890 */ /* 0x000fc8000fffe13f */
[----:B------:R-:W-:Y:S02]  /*01d0*/  @UP0 USHF.L.U32 UR5, UR4, 0xb, URZ ;  /* 0x0000000b04050899 */ /* 0x000fe4000800063f */
[----:B------:R-:W-:Y:S01]  /*01e0*/  @UP0 USHF.L.U32 UR4, UR4, 0x1, URZ ;  /* 0x0000000104040899 */ /* 0x000fe2000800063f */
[----:B0-----:R-:W-:Y:S02]  /*01f0*/  ISETP.NE.AND P1, PT, R2, RZ, PT ;  /* 0x000000ff0200720c */ /* 0x001fe40003f25270 */
[----:B------:R-:W-:Y:S01]  /*0200*/  SHF.R.U32.HI R2, RZ, 0x7, R3 ;  /* 0x00000007ff027819 */ /* 0x000fe20000011603 */
[----:B-1----:R-:W-:Y:S02]  /*0210*/  @UP0 ULEA UR8, UR8, UR6, 0x18 ;  /* 0x0000000608080291 */ /* 0x002fe4000f8ec03f */
[----:B------:R-:W-:-:S04]  /*0220*/  @UP0 UIADD3 UR6, -UR7, 0x100000, URZ ;  /* 0x0010000007060890 */ /* 0x000fc8000fffe13f */
[----:B------:R-:W-:Y:S02]  /*0230*/  @UP0 USHF.L.U32 UR7, UR6, 0xb, URZ ;  /* 0x0000000b06070899 */ /* 0x000fe4000800063f */
[----:B------:R-:W-:Y:S01]  /*0240*/  @UP0 USHF.L.U32 UR6, UR6, 0x1, URZ ;  /* 0x0000000106060899 */ /* 0x000fe2000800063f */
[----:B------:R-:W-:Y:S01]  /*0250*/  VOTEU.ANY UP0, P0 ;  /* 0x00000000003f7886 */ /* 0x000fe20000000100 */
[----:B------:R-:W0:Y:S04]  /*0260*/  SHFL.IDX PT, R2, R2, RZ, 0x1f ;  /* 0x00001fff02027589 */ /* 0x000e2800000e0000 */
[----:B------:R-:W1:Y:S02]  /*0270*/  FENCE.VIEW.ASYNC.S ;  /* 0x00000000000073c6 */ /* 0x000e640000000000 */
[----:B-1----:R1:W2:Y:S04]  /*0280*/  @UP0 SYNCS.EXCH.64 URZ, [UR8+0x36800], UR4 ;  /* 0x03680004083f05b2 */ /* 0x0022a80008000100 */
[----:B------:R1:W3:Y:S01]  /*0290*/  @UP1 SYNCS.EXCH.64 URZ, [UR8+0x36820], UR6 ;  /* 0x03682006083f15b2 */ /* 0x0002e20008000100 */
[----:B------:R-:W-:Y:S05]  /*02a0*/  @P1 BRA `(.L_x_250) ;  /* 0x0000000000481947 */ /* 0x000fea0003800000 */
        /* <DEDUP_REMOVED lines=14> */
[----:B------:R4:W0:Y:S01]  /*0390*/  SYNCS.EXCH.64 URZ, [UR8+0x36840], UR4 ;  /* 0x03684004083f75b2 */ /* 0x0008220008000100 */
[----:B------:R4:W0:Y:S01]  /*03a0*/  SYNCS.EXCH.64 URZ, [UR8+0x36838], UR6 ;  /* 0x03683806083f75b2 */ /* 0x0008220008000100 */
[----:B------:R4:W0:Y:S02]  /*03b0*/  SYNCS.EXCH.64 URZ, [UR8+0x36848], UR4 ;  /* 0x03684804083f75b2 */ /* 0x0008240008000100 */
[----:B----4-:R-:W-:Y:S01]  /*03c0*/  NOP ;  /* 0x0000000000007918 */ /* 0x010fe20000000000 */
.L_x_250:
        /* <DEDUP_REMOVED lines=22> */
.L_x_251:
        /* <DEDUP_REMOVED lines=14> */
[----:B------:R4:W0:Y:S01]  /*0610*/  SYNCS.EXCH.64 URZ, [UR6+0x36880], UR4 ;  /* 0x03688004063f75b2 */ /* 0x0008220008000100 */
[----:B------:R4:W0:Y:S01]  /*0620*/  SYNCS.EXCH.64 URZ, [UR6+0x36878], UR4 ;  /* 0x03687804063f75b2 */ /* 0x0008220008000100 */
[----:B------:R4:W0:Y:S02]  /*0630*/  SYNCS.EXCH.64 URZ, [UR6+0x36888], UR4 ;  /* 0x03688804063f75b2 */ /* 0x0008240008000100 */
[----:B----4-:R-:W-:Y:S01]  /*0640*/  NOP ;  /* 0x0000000000007918 */ /* 0x010fe20000000000 */
.L_x_252:
        /* <DEDUP_REMOVED lines=22> */
.L_x_253:
        /* <DEDUP_REMOVED lines=22> */
.L_x_254:
[----:B0-----:R-:W-:Y:S01]  /*0910*/  ISETP.NE.AND P0, PT, R2, RZ, PT ;  /* 0x000000ff0200720c */ /* 0x001fe20003f05270 */
[----:B------:R-:W-:Y:S01]  /*0920*/  IMAD.MOV.U32 R2, RZ, RZ, 0x1 ;  /* 0x00000001ff027424 */ /* 0x000fe200078e00ff */
[----:B------:R-:W-:Y:S01]  /*0930*/  NOP ;  /* 0x0000000000007918 */ /* 0x000fe20000000000 */
[----:B------:R-:W-:-:S03]  /*0940*/  ULDC.64 UR60, c[0x0][0x208] ;  /* 0x00008200003c7ab9 */ /* 0x000fc60000000a00 */
[----:B------:R-:W-:-:S05]  /*0950*/  SEL R2, R2, 0x2, !P0 ;  /* 0x0000000202027807 */ /* 0x000fca0004000000 */
[----:B------:R0:W-:Y:S01]  /*0960*/  STL [R1+0x30], R2 ;  /* 0x0000300201007387 */ /* 0x0001e20000100800 */
[----:B-123--:R-:W-:Y:S06]  /*0970*/  BAR.SYNC.DEFER_BLOCKING 0x0 ;  /* 0x0000000000007b1d */ /* 0x00efec0000010000 */
[----:B------:R-:W-:Y:S05]  /*0980*/  @!P0 BRA `(.L_x_255) ;  /* 0x000000c000288947 */ /* 0x000fea0003800000 */
.L_x_256:
[----:B------:R-:W-:-:S08]  /*0990*/  NOP ;  /* 0x0000000000007918 */ /* 0x000fd00000000000 */
[----:B------:R-:W1:Y:S02]  /*09a0*/  USETMAXREG.TRY_ALLOC.CTAPOOL UP0, 0xf0 ;  /* 0x000000f0000079c8 */ /* 0x000e640008000600 */
[----:B-1----:R-:W-:-:S13]  /*09b0*/  PLOP3.LUT P0, PT, PT, PT, UP0, 0x80, 0x0 ;  /* 0x000000000000781c */ /* 0x002fda0003f0f008 */
[----:B------:R-:W-:Y:S05]  /*09c0*/  @!P0 BRA `(.L_x_256) ;  /* 0xfffffffc00f08947 */ /* 0x000fea000383ffff */
[----:B------:R-:W1:Y:S08]  /*09d0*/  S2UR UR5, SR_CgaCtaId ;  /* 0x00000000000579c3 */ /* 0x000e700000008800 */
[----:B------:R-:W-:Y:S06]  /*09e0*/  BAR.ARV 0x8, 0x120 ;  /* 0x0204800000007b1d */ /* 0x000fec0000002000 */
[----:B------:R-:W-:-:S02]  /*09f0*/  UMOV UR4, 0x400 ;  /* 0x0000040000047882 */ /* 0x000fc40000000000 */
[----:B------:R-:W-:Y:S01]  /*0a00*/  BAR.SYNC.DEFER_BLOCKING 0x5, 0x120 ;  /* 0x0144800000007b1d */ /* 0x000fe20000010000 */
[----:B-1----:R-:W-:-:S09]  /*0a10*/  ULEA UR4, UR5, UR4, 0x18 ;  /* 0x0000000405047291 */ /* 0x002fd2000f8ec03f */
[----:B------:R-:W1:Y:S01]  /*0a20*/  LDS.128 R100, [UR4+0x368d0] ;  /* 0x0368d004ff647984 */ /* 0x000e620008000c00 */
[----:B------:R-:W-:Y:S01]  /*0a30*/  ULDC UR4, c[0x0][0xc14] ;  /* 0x0003050000047ab9 */ /* 0x000fe20000000800 */
[----:B------:R-:W-:Y:S06]  /*0a40*/  BAR.ARV 0x4, 0x120 ;  /* 0x0104800000007b1d */ /* 0x000fec0000002000 */
[----:B-1----:R-:W-:-:S13]  /*0a50*/  ISETP.GE.AND P0, PT, R103, UR4, PT ;  /* 0x0000000467007c0c */ /* 0x002fda000bf06270 */
[----:B------:R-:W-:Y:S05]  /*0a60*/  @P0 EXIT ;  /* 0x000000000000094d */ /* 0x000fea0003800000 */
[----:B------:R-:W2:Y:S01]  /*0a70*/  LDL.LU R10, [R1+0x30] ;  /* 0x00003000010a7983 */ /* 0x000ea20000300800 */
[----:B------:R-:W1:Y:S02]  /*0a80*/  S2R R0, SR_TID.X ;  /* 0x0000000000007919 */ /* 0x000e640000002100 */
[----:B-1----:R-:W-:-:S05]  /*0a90*/  VIADD R214, R0, 0xffffff80 ;  /* 0xffffff8000d67836 */ /* 0x002fca0000000000 */
[----:B------:R-:W-:-:S04]  /*0aa0*/  SHF.R.S32.HI R3, RZ, 0x1f, R214 ;  /* 0x0000001fff037819 */ /* 0x000fc800000114d6 */
[----:B------:R-:W-:-:S04]  /*0ab0*/  LEA.HI R5, R3, R214, RZ, 0x7 ;  /* 0x000000d603057211 */ /* 0x000fc800078f38ff */
[----:B------:R-:W-:-:S05]  /*0ac0*/  LOP3.LUT R209, R5, 0xffffff80, RZ, 0xc0, !PT ;  /* 0xffffff8005d17812 */ /* 0x000fca00078ec0ff */
[----:B------:R-:W-:-:S05]  /*0ad0*/  IMAD.IADD R209, R214, 0x1, -R209 ;  /* 0x00000001d6d17824 */ /* 0x000fca00078e0ad1 */
[----:B------:R-:W-:-:S04]  /*0ae0*/  SHF.R.S32.HI R4, RZ, 0x1f, R209 ;  /* 0x0000001fff047819 */ /* 0x000fc800000114d1 */
[----:B------:R-:W-:-:S04]  /*0af0*/  LEA.HI R6, R4, R209, RZ, 0x2 ;  /* 0x000000d104067211 */ /* 0x000fc800078f10ff */
[--C-:B------:R-:W-:Y:S02]  /*0b00*/  SHF.R.S32.HI R8, RZ, 0x2, R6.reuse ;  /* 0x00000002ff087819 */ /* 0x100fe40000011406 */
[----:B------:R-:W-:Y:S02]  /*0b10*/  SHF.R.S32.HI R11, RZ, 0x1f, R6 ;  /* 0x0000001fff0b7819 */ /* 0x000fe40000011406 */
[----:B------:R-:W-:Y:S02]  /*0b20*/  SHF.R.S32.HI R210, RZ, 0x7, R5 ;  /* 0x00000007ffd27819 */ /* 0x000fe40000011405 */
[----:B------:R-:W-:Y:S02]  /*0b30*/  LEA.HI R11, R11, R8, RZ, 0x3 ;  /* 0x000000080b0b7211 */ /* 0x000fe400078f18ff */
[----:B------:R-:W-:Y:S02]  /*0b40*/  LEA.HI R4, R4, R209, RZ, 0x5 ;  /* 0x000000d104047211 */ /* 0x000fe400078f28ff */
[----:B------:R-:W-:-:S02]  /*0b50*/  LOP3.LUT R11, R11, 0xfffffff8, RZ, 0xc0, !PT ;  /* 0xfffffff80b0b7812 */ /* 0x000fc400078ec0ff */
[----:B------:R-:W-:Y:S02]  /*0b60*/  LEA.HI R5, R5, R210, RZ, 0x1 ;  /* 0x000000d205057211 */ /* 0x000fe400078f08ff */
[-C--:B------:R-:W-:Y:S01]  /*0b70*/  LEA.HI R0, R3, R214.reuse, RZ, 0x4 ;  /* 0x000000d603007211 */ /* 0x080fe200078f20ff */
[----:B------:R-:W-:Y:S01]  /*0b80*/  IMAD.IADD R11, R8, 0x1, -R11 ;  /* 0x00000001080b7824 */ /* 0x000fe200078e0a0b */
[----:B------:R-:W-:Y:S02]  /*0b90*/  SHF.R.S32.HI R4, RZ, 0x5, R4 ;  /* 0x00000005ff047819 */ /* 0x000fe40000011404 */
[----:B------:R-:W-:Y:S02]  /*0ba0*/  LOP3.LUT R5, R5, 0x3fffffe, RZ, 0xc0, !PT ;  /* 0x03fffffe05057812 */ /* 0x000fe400078ec0ff */
[CC--:B0-----:R-:W-:Y:S02]  /*0bb0*/  LEA.HI R2, R3.reuse, R214.reuse, RZ, 0x5 ;  /* 0x000000d603027211 */ /* 0x0c1fe400078f28ff */
[----:B------:R-:W-:Y:S01]  /*0bc0*/  SHF.R.S32.HI R9, RZ, 0x4, R0 ;  /* 0x00000004ff097819 */ /* 0x000fe20000011400 */
[----:B------:R-:W-:Y:S01]  /*0bd0*/  IMAD R4, R4, 0x10, R11 ;  /* 0x0000001004047824 */ /* 0x000fe200078e020b */
[----:B------:R-:W-:Y:S01]  /*0be0*/  LOP3.LUT R7, R0, 0x3fffff0, RZ, 0xc0, !PT ;  /* 0x03fffff000077812 */ /* 0x000fe200078ec0ff */
[----:B------:R-:W-:Y:S01]  /*0bf0*/  IMAD.IADD R5, R210, 0x1, -R5 ;  /* 0x00000001d2057824 */ /* 0x000fe200078e0a05 */
[----:B------:R-:W-:Y:S01]  /*0c00*/  LEA.HI R3, R3, R214, RZ, 0x3 ;  /* 0x000000d603037211 */ /* 0x000fe200078f18ff */
[----:B------:R-:W-:Y:S01]  /*0c10*/  IMAD.SHL.U32 R2, R2, 0x20, RZ ;  /* 0x0000002002027824 */ /* 0x000fe200078e00ff */
[----:B------:R-:W-:Y:S01]  /*0c20*/  LEA.HI R0, R0, R9, RZ, 0x1 ;  /* 0x0000000900007211 */ /* 0x000fe200078f08ff */
[----:B------:R-:W-:Y:S01]  /*0c30*/  IMAD R212, R5, 0x40, R4 ;  /* 0x0000004005d47824 */ /* 0x000fe200078e0204 */
[----:B------:R-:W-:Y:S01]  /*0c40*/  LOP3.LUT R5, R3, 0x1ffffff8, RZ, 0xc0, !PT ;  /* 0x1ffffff803057812 */ /* 0x000fe200078ec0ff */
[----:B------:R-:W-:Y:S01]  /*0c50*/  IMAD.IADD R7, R214, 0x1, -R7 ;  /* 0x00000001d6077824 */ /* 0x000fe200078e0a07 */
[----:B------:R-:W-:-:S02]  /*0c60*/  LOP3.LUT R2, R2, 0xfffffc00, RZ, 0xc0, !PT ;  /* 0xfffffc0002027812 */ /* 0x000fc400078ec0ff */
[----:B------:R-:W-:Y:S02]  /*0c70*/  LOP3.LUT R0, R0, 0x1ffffffe, RZ, 0xc0, !PT ;  /* 0x1ffffffe00007812 */ /* 0x000fe400078ec0ff */
[----:B------:R-:W-:Y:S01]  /*0c80*/  LOP3.LUT R6, R6, 0x7ffffffc, RZ, 0xc0, !PT ;  /* 0x7ffffffc06067812 */ /* 0x000fe200078ec0ff */
[----:B------:R-:W-:Y:S02]  /*0c90*/  IMAD.IADD R5, R214, 0x1, -R5 ;  /* 0x00000001d6057824 */ /* 0x000fe400078e0a05 */
[----:B------:R-:W-:Y:S02]  /*0ca0*/  IMAD R7, R7, 0x40, R2 ;  /* 0x0000004007077824 */ /* 0x000fe400078e0202 */
[----:B------:R-:W-:Y:S02]  /*0cb0*/  IMAD.IADD R0, R9, 0x1, -R0 ;  /* 0x0000000109007824 */ /* 0x000fe400078e0a00 */
[----:B------:R-:W-:Y:S02]  /*0cc0*/  IMAD.MOV.U32 R211, RZ, RZ, -0x2 ;  /* 0xfffffffeffd37424 */ /* 0x000fe400078e00ff */
[----:B------:R-:W-:Y:S01]  /*0cd0*/  IMAD.IADD R6, R209, 0x1, -R6 ;  /* 0x00000001d1067824 */ /* 0x000fe200078e0a06 */
[----:B------:R-:W-:Y:S01]  /*0ce0*/  CS2R R16, SRZ ;  /* 0x0000000000107805 */ /* 0x000fe2000001ff00 */
[----:B------:R-:W-:Y:S01]  /*0cf0*/  IMAD R213, R0, 0x8, R7 ;  /* 0x0000000800d57824 */ /* 0x000fe200078e0207 */
[----:B------:R-:W-:Y:S01]  /*0d00*/  SHF.R.S32.HI R22, RZ, 0x3, R3 ;  /* 0x00000003ff167819 */ /* 0x000fe20000011403 */
[----:B------:R-:W-:Y:S01]  /*0d10*/  IMAD R211, R6, R211, 0x70 ;  /* 0x0000007006d37424 */ /* 0x000fe200078e02d3 */
[----:B------:R-:W-:Y:S01]  /*0d20*/  SHF.L.U32 R18, R5, 0x3, RZ ;  /* 0x0000000305127819 */ /* 0x000fe200000006ff */
[----:B------:R-:W-:Y:S01]  /*0d30*/  IMAD.MOV.U32 R208, RZ, RZ, RZ ;  /* 0x000000ffffd07224 */ /* 0x000fe200078e00ff */
[----:B--2---:R-:W-:-:S07]  /*0d40*/  LOP3.LUT R19, R10, 0x1, RZ, 0xfc, !PT ;  /* 0x000000010a137812 */ /* 0x004fce00078efcff */
.L_x_299:
[----:B0-----:R-:W0:Y:S01]  /*0d50*/  LDC.64 R204, c[0x0][0xc60] ;  /* 0x00031800ffcc7b82 */ /* 0x001e220000000a00 */
[----:B------:R-:W-:Y:S01]  /*0d60*/  ULDC.64 UR4, c[0x0][0xa28] ;  /* 0x00028a0000047ab9 */ /* 0x000fe20000000a00 */
[----:B---3-5:R-:W-:Y:S01]  /*0d70*/  IMAD.MOV.U32 R5, RZ, RZ, RZ ;  /* 0x000000ffff057224 */ /* 0x028fe200078e00ff */
[----:B------:R-:W-:Y:S01]  /*0d80*/  ULDC.64 UR6, c[0x0][0xa20] ;  /* 0x0002880000067ab9 */ /* 0x000fe20000000a00 */
[----:B0-----:R-:W-:-:S06]  /*0d90*/  IMAD.WIDE R204, R103, 0x4, R204 ;  /* 0x0000000467cc7825 */ /* 0x001fcc00078e02cc */
[----:B--2---:R-:W2:Y:S01]  /*0da0*/  LDG.E R204, desc[UR60][R204.64] ;  /* 0x0000003ccccc7981 */ /* 0x004ea2000c1e1900 */
[----:B------:R-:W-:-:S04]  /*0db0*/  ISETP.NE.U32.AND P0, PT, RZ, UR4, PT ;  /* 0x00000004ff007c0c */ /* 0x000fc8000bf05070 */
[----:B------:R-:W-:Y:S02]  /*0dc0*/  ISETP.NE.AND.EX P0, PT, RZ, UR5, PT, P0 ;  /* 0x00000005ff007c0c */ /* 0x000fe4000bf05300 */
[----:B--2---:R-:W-:-:S11]  /*0dd0*/  SHF.R.S32.HI R207, RZ, 0x1f, R204 ;  /* 0x0000001fffcf7819 */ /* 0x004fd600000114cc */
[----:B------:R-:W-:-:S04]  /*0de0*/  @P0 LEA R2, P1, R204, UR4, 0x2 ;  /* 0x00000004cc020c11 */ /* 0x000fc8000f8210ff */
[----:B------:R-:W-:Y:S01]  /*0df0*/  @P0 LEA.HI.X R3, R204, UR5, R207, 0x2, P1 ;  /* 0x00000005cc030c11 */ /* 0x000fe200088f14cf */
[----:B------:R-:W-:-:S04]  /*0e00*/  ULDC.64 UR4, c[0x0][0x3f8] ;  /* 0x0000fe0000047ab9 */ /* 0x000fc80000000a00 */
[----:B------:R0:W5:Y:S01]  /*0e10*/  @P0 LDG.E R5, desc[UR60][R2.64] ;  /* 0x0000003c02050981 */ /* 0x000162000c1e1900 */
[----:B------:R-:W-:Y:S01]  /*0e20*/  ISETP.NE.U32.AND P0, PT, RZ, UR6, PT ;  /* 0x00000006ff007c0c */ /* 0x000fe2000bf05070 */
[----:B------:R-:W-:-:S03]  /*0e30*/  UISETP.NE.U32.AND UP0, UPT, UR4, URZ, UPT ;  /* 0x0000003f0400728c */ /* 0x000fc6000bf05070 */
[----:B------:R-:W-:Y:S01]  /*0e40*/  ISETP.NE.AND.EX P0, PT, RZ, UR7, PT, P0 ;  /* 0x00000007ff007c0c */ /* 0x000fe2000bf05300 */
[----:B------:R-:W-:Y:S01]  /*0e50*/  UISETP.NE.AND.EX UP0, UPT, UR5, URZ, UPT, UP0 ;  /* 0x0000003f0500728c */ /* 0x000fe2000bf05300 */
[----:B------:R-:W-:Y:S02]  /*0e60*/  ULDC UR4, c[0x0][0x404] ;  /* 0x0001010000047ab9 */ /* 0x000fe40000000800 */
[----:B------:R-:W-:Y:S01]  /*0e70*/  ULDC UR5, c[0x0][0x2e0] ;  /* 0x0000b80000057ab9 */ /* 0x000fe20000000800 */
[----:B------:R-:W-:-:S04]  /*0e80*/  USEL UR4, UR4, 0x1, UP0 ;  /* 0x0000000104047887 */ /* 0x000fc80008000000 */
[----:B------:R-:W-:-:S04]  /*0e90*/  UIMAD UR4, UR4, UR5, URZ ;  /* 0x00000005040472a4 */ /* 0x000fc8000f8e023f */
[C---:B0-----:R-:W-:Y:S02]  /*0ea0*/  @P0 LEA R2, P1, R204.reuse, UR6, 0x2 ;  /* 0x00000006cc020c11 */ /* 0x041fe4000f8210ff */
[----:B------:R-:W-:Y:S02]  /*0eb0*/  IMAD.U32 R82, RZ, RZ, UR4 ;  /* 0x00000004ff527e24 */ /* 0x000fe4000f8e00ff */
[----:B------:R-:W-:-:S05]  /*0ec0*/  @P0 LEA.HI.X R3, R204, UR7, R207, 0x2, P1 ;  /* 0x00000007cc030c11 */ /* 0x000fca00088f14cf */
[----:B------:R0:W5:Y:S01]  /*0ed0*/  @P0 LDG.E R82, desc[UR60][R2.64] ;  /* 0x0000003c02520981 */ /* 0x000162000c1e1900 */
[----:B----4-:R-:W-:Y:S05]  /*0ee0*/  @P0 BRA `(.L_x_257) ;  /* 0x0000000000240947 */ /* 0x010fea0003800000 */
[----:B------:R-:W-:Y:S02]  /*0ef0*/  ULDC.64 UR4, c[0x0][0xa08] ;  /* 0x0002820000047ab9 */ /* 0x000fe40000000a00 */
[----:B------:R-:W-:-:S04]  /*0f00*/  ISETP.NE.U32.AND P0, PT, RZ, UR4, PT ;  /* 0x00000004ff007c0c */ /* 0x000fc8000bf05070 */
[----:B------:R-:W-:-:S13]  /*0f10*/  ISETP.NE.AND.EX P0, PT, RZ, UR5, PT, P0 ;  /* 0x00000005ff007c0c */ /* 0x000fda000bf05300 */
[----:B------:R-:W-:Y:S05]  /*0f20*/  @!P0 BRA `(.L_x_257) ;  /* 0x0000000000148947 */ /* 0x000fea0003800000 */
[----:B0-----:R-:W0:Y:S02]  /*0f30*/  LDC.64 R2, c[0x0][0xa08] ;  /* 0x00028200ff027b82 */ /* 0x001e240000000a00 */
[----:B0-----:R-:W-:-:S05]  /*0f40*/  IMAD.WIDE R2, R204, 0x4, R2 ;  /* 0x00000004cc027825 */ /* 0x001fca00078e0202 */
[----:B-----5:R-:W2:Y:S04]  /*0f50*/  LDG.E R82, desc[UR60][R2.64] ;  /* 0x0000003c02527981 */ /* 0x020ea8000c1e1900 */
[----:B------:R-:W2:Y:S02]  /*0f60*/  LDG.E R7, desc[UR60][R2.64+0x4] ;  /* 0x0000043c02077981 */ /* 0x000ea4000c1e1900 */
[----:B--2---:R-:W-:-:S07]  /*0f70*/  IMAD.IADD R82, R7, 0x1, -R82 ;  /* 0x0000000107527824 */ /* 0x004fce00078e0a52 */
.L_x_257:
[----:B-----5:R-:W-:Y:S01]  /*0f80*/  IMAD.IADD R82, R82, 0x1, -R5 ;  /* 0x0000000152527824 */ /* 0x020fe200078e0a05 */
[----:B------:R-:W-:Y:S01]  /*0f90*/  PLOP3.LUT P0, PT, PT, PT, PT, 0x80, 0x0 ;  /* 0x000000000000781c */ /* 0x000fe20003f0f070 */
[----:B0-----:R-:W-:Y:S01]  /*0fa0*/  IMAD.MOV.U32 R2, RZ, RZ, RZ ;  /* 0x000000ffff027224 */ /* 0x001fe200078e00ff */
[----:B------:R-:W-:Y:S01]  /*0fb0*/  CS2R R20, SRZ ;  /* 0x0000000000147805 */ /* 0x000fe2000001ff00 */
[C---:B------:R-:W-:Y:S01]  /*0fc0*/  VIADD R3, R82.reuse, 0x6f ;  /* 0x0000006f52037836 */ /* 0x040fe20000000000 */
[----:B------:R-:W-:Y:S01]  /*0fd0*/  ISETP.GE.AND P1, PT, R82, 0x1, PT ;  /* 0x000000015200780c */ /* 0x000fe20003f26270 */
[----:B------:R-:W-:Y:S01]  /*0fe0*/  IMAD.MOV.U32 R206, RZ, RZ, R101 ;  /* 0x000000ffffce7224 */ /* 0x000fe200078e0065 */
[----:B------:R-:W-:Y:S01]  /*0ff0*/  CS2R R118, SRZ ;  /* 0x0000000000767805 */ /* 0x000fe2000001ff00 */
[----:B------:R-:W-:Y:S01]  /*1000*/  IMAD.HI R2, R3, -0x6db6db6d, R2 ;  /* 0x9249249303027827 */ /* 0x000fe200078e0202 */
[----:B------:R-:W-:Y:S02]  /*1010*/  CS2R R116, SRZ ;  /* 0x0000000000747805 */ /* 0x000fe4000001ff00 */
[----:B------:R-:W-:-:S02]  /*1020*/  CS2R R114, SRZ ;  /* 0x0000000000727805 */ /* 0x000fc4000001ff00 */
[----:B------:R-:W-:Y:S01]  /*1030*/  CS2R R112, SRZ ;  /* 0x0000000000707805 */ /* 0x000fe2000001ff00 */
[----:B------:R-:W-:Y:S01]  /*1040*/  IMAD.MOV.U32 R205, RZ, RZ, R102 ;  /* 0x000000ffffcd7224 */ /* 0x000fe200078e0066 */
[----:B------:R-:W-:Y:S02]  /*1050*/  SHF.R.U32.HI R3, RZ, 0x1f, R2 ;  /* 0x0000001fff037819 */ /* 0x000fe40000011602 */
[----:B------:R-:W-:Y:S02]  /*1060*/  CS2R R110, SRZ ;  /* 0x00000000006e7805 */ /* 0x000fe4000001ff00 */
[----:B------:R-:W-:Y:S02]  /*1070*/  CS2R R108, SRZ ;  /* 0x00000000006c7805 */ /* 0x000fe4000001ff00 */
[----:B------:R-:W-:Y:S02]  /*1080*/  CS2R R106, SRZ ;  /* 0x00000000006a7805 */ /* 0x000fe4000001ff00 */
[----:B------:R-:W-:-:S02]  /*1090*/  LEA.HI.SX32 R120, R2, R3, 0x1a ;  /* 0x0000000302787211 */ /* 0x000fc400078fd2ff */
[----:B------:R-:W-:Y:S02]  /*10a0*/  CS2R R2, SRZ ;  /* 0x0000000000027805 */ /* 0x000fe4000001ff00 */
[----:B------:R-:W-:Y:S02]  /*10b0*/  CS2R R104, SRZ ;  /* 0x0000000000687805 */ /* 0x000fe4000001ff00 */
[----:B------:R-:W-:Y:S01]  /*10c0*/  CS2R R50, SRZ ;  /* 0x0000000000327805 */ /* 0x000fe2000001ff00 */
[----:B------:R-:W-:Y:S01]  /*10d0*/  IMAD.MOV.U32 R43, RZ, RZ, RZ ;  /* 0x000000ffff2b7224 */ /* 0x000fe200078e00ff */
[----:B------:R-:W-:Y:S02]  /*10e0*/  CS2R R124, SRZ ;  /* 0x00000000007c7805 */ /* 0x000fe4000001ff00 */
[----:B------:R-:W-:Y:S02]  /*10f0*/  CS2R R122, SRZ ;  /* 0x00000000007a7805 */ /* 0x000fe4000001ff00 */
[----:B------:R-:W-:-:S02]  /*1100*/  CS2R R98, SRZ ;  /* 0x0000000000627805 */ /* 0x000fc4000001ff00 */
[----:B------:R-:W-:Y:S01]  /*1110*/  CS2R R96, SRZ ;  /* 0x0000000000607805 */ /* 0x000fe2000001ff00 */
[----:B------:R-:W-:Y:S01]  /*1120*/  IMAD.MOV.U32 R54, RZ, RZ, RZ ;  /* 0x000000ffff367224 */ /* 0x000fe200078e00ff */
[----:B------:R-:W-:Y:S02]  /*1130*/  CS2R R90, SRZ ;  /* 0x00000000005a7805 */ /* 0x000fe4000001ff00 */
[----:B------:R-:W-:Y:S02]  /*1140*/  CS2R R92, SRZ ;  /* 0x00000000005c7805 */ /* 0x000fe4000001ff00 */
        /* <DEDUP_REMOVED lines=26> */
[----:B------:R-:W-:Y:S01]  /*12f0*/  CS2R R128, SRZ ;  /* 0x0000000000807805 */ /* 0x000fe2000001ff00 */
[----:B------:R-:W-:Y:S01]  /*1300*/  IMAD.MOV.U32 R0, RZ, RZ, RZ ;  /* 0x000000ffff007224 */ /* 0x000fe200078e00ff */
[----:B------:R-:W-:Y:S01]  /*1310*/  CS2R R136, SRZ ;  /* 0x0000000000887805 */ /* 0x000fe2000001ff00 */
[----:B------:R-:W-:Y:S01]  /*1320*/  IMAD.MOV.U32 R36, RZ, RZ, RZ ;  /* 0x000000ffff247224 */ /* 0x000fe200078e00ff */
[----:B------:R-:W-:Y:S01]  /*1330*/  CS2R R6, SRZ ;  /* 0x0000000000067805 */ /* 0x000fe2000001ff00 */
[----:B------:R-:W-:-:S02]  /*1340*/  IMAD.MOV.U32 R138, RZ, RZ, RZ ;  /* 0x000000ffff8a7224 */ /* 0x000fc400078e00ff */
[----:B------:R-:W-:Y:S02]  /*1350*/  IMAD.MOV.U32 R121, RZ, RZ, RZ ;  /* 0x000000ffff797224 */ /* 0x000fe400078e00ff */
[----:B------:R-:W-:Y:S01]  /*1360*/  IMAD.MOV.U32 R24, RZ, RZ, RZ ;  /* 0x000000ffff187224 */ /* 0x000fe200078e00ff */
[----:B------:R-:W-:Y:S06]  /*1370*/  @!P1 BRA `(.L_x_258) ;  /* 0x0000009000c09947 */ /* 0x000fec0003800000 */
[----:B------:R-:W0:Y:S01]  /*1380*/  SHFL.IDX PT, R0, R210, RZ, 0x1f ;  /* 0x00001fffd2007589 */ /* 0x000e2200000e0000 */
[----:B------:R-:W1:Y:S01]  /*1390*/  S2UR UR7, SR_CgaCtaId ;  /* 0x00000000000779c3 */ /* 0x000e620000008800 */
[----:B------:R-:W-:Y:S01]  /*13a0*/  UMOV UR6, 0x400 ;  /* 0x0000040000067882 */ /* 0x000fe20000000000 */
[----:B0-----:R-:W-:Y:S01]  /*13b0*/  R2UR UR4, R0 ;  /* 0x00000000000472ca */ /* 0x001fe200000e0000 */
[----:B-1----:R-:W-:-:S04]  /*13c0*/  ULEA UR6, UR7, UR6, 0x18 ;  /* 0x0000000607067291 */ /* 0x002fc8000f8ec03f */
[----:B------:R-:W-:-:S04]  /*13d0*/  UIADD3 UR6, UR6, 0x15400, URZ ;  /* 0x0001540006067890 */ /* 0x000fc8000fffe03f */
[----:B------:R-:W-:-:S04]  /*13e0*/  ULOP3.LUT UP0, URZ, UR6, 0x9f, URZ, 0xc0, !UPT ;  /* 0x0000009f063f7892 */ /* 0x000fc8000f80c03f */
[----:B------:R-:W-:Y:S02]  /*13f0*/  ULEA.HI UR5, UR4, UR4, URZ, 0x1 ;  /* 0x0000000404057291 */ /* 0x000fe4000f8f083f */
[----:B------:R-:W-:Y:S02]  /*1400*/  PLOP3.LUT P0, PT, PT, PT, UP0, 0x80, 0x0 ;  /* 0x000000000000781c */ /* 0x000fe40003f0f008 */
[----:B------:R-:W-:-:S04]  /*1410*/  ULOP3.LUT UR5, UR5, 0x1e, URZ, 0xc0, !UPT ;  /* 0x0000001e05057892 */ /* 0x000fc8000f8ec03f */
[----:B------:R-:W-:-:S04]  /*1420*/  UIADD3 UR5, UR4, -UR5, URZ ;  /* 0x8000000504057290 */ /* 0x000fc8000fffe03f */
[----:B------:R-:W-:-:S04]  /*1430*/  ULEA UR5, UR5, UR6, 0xd ;  /* 0x0000000605057291 */ /* 0x000fc8000f8e683f */
[----:B------:R-:W-:-:S04]  /*1440*/  USHF.R.U32.HI UR5, URZ, 0x4, UR5 ;  /* 0x000000043f057899 */ /* 0x000fc80008011605 */
[----:B------:R-:W-:Y:S01]  /*1450*/  ULOP3.LUT UR36, UR5, 0x3fff, URZ, 0xc0, !UPT ;  /* 0x00003fff05247892 */ /* 0x000fe2000f8ec03f */
[----:B------:R-:W-:Y:S11]  /*1460*/  @!P0 BRA `(.L_x_259) ;  /* 0x0000000000408947 */ /* 0x000ff60003800000 */
[----:B------:R-:W-:Y:S01]  /*1470*/  MOV R0, 0x0 ;  /* 0x0000000000007802 */ /* 0x000fe20000000f00 */
[----:B------:R-:W-:Y:S01]  /*1480*/  ULDC.64 UR4, c[0x4][0xa8] ;  /* 0x01002a0000047ab9 */ /* 0x000fe20000000a00 */
[----:B------:R-:W-:Y:S01]  /*1490*/  ULDC.64 UR6, c[0x4][0x20] ;  /* 0x0100080000067ab9 */ /* 0x000fe20000000a00 */
[----:B------:R-:W-:Y:S01]  /*14a0*/  IMAD.U32 R4, RZ, RZ, UR4 ;  /* 0x00000004ff047e24 */ /* 0x000fe2000f8e00ff */
[----:B------:R0:W1:Y:S01]  /*14b0*/  LDC.64 R2, c[0x4][R0] ;  /* 0x0100000000027b82 */ /* 0x0000620000000a00 */
[----:B------:R-:W-:Y:S01]  /*14c0*/  MOV R5, UR5 ;  /* 0x0000000500057c02 */ /* 0x000fe20008000f00 */
[----:B------:R-:W-:Y:S01]  /*14d0*/  ULDC.64 UR4, c[0x4][0xb0] ;  /* 0x01002c0000047ab9 */ /* 0x000fe20000000a00 */
[----:B------:R-:W-:Y:S02]  /*14e0*/  IMAD.U32 R10, RZ, RZ, UR6 ;  /* 0x00000006ff0a7e24 */ /* 0x000fe4000f8e00ff */
[----:B------:R-:W-:Y:S02]  /*14f0*/  IMAD.U32 R6, RZ, RZ, UR4 ;  /* 0x00000004ff067e24 */ /* 0x000fe4000f8e00ff */
[----:B------:R-:W-:-:S02]  /*1500*/  IMAD.U32 R7, RZ, RZ, UR5 ;  /* 0x00000005ff077e24 */ /* 0x000fc4000f8e00ff */
[----:B------:R-:W-:Y:S02]  /*1510*/  IMAD.U32 R11, RZ, RZ, UR7 ;  /* 0x00000007ff0b7e24 */ /* 0x000fe4000f8e00ff */
[----:B------:R-:W-:Y:S02]  /*1520*/  IMAD.MOV.U32 R8, RZ, RZ, 0x70 ;  /* 0x00000070ff087424 */ /* 0x000fe400078e00ff */
[----:B------:R-:W-:Y:S02]  /*1530*/  IMAD.MOV.U32 R12, RZ, RZ, 0x1 ;  /* 0x00000001ff0c7424 */ /* 0x000fe400078e00ff */
[----:B0-----:R-:W-:-:S07]  /*1540*/  IMAD.MOV.U32 R13, RZ, RZ, RZ ;  /* 0x000000ffff0d7224 */ /* 0x001fce00078e00ff */
[----:B------:R-:W-:-:S07]  /*1550*/  LEPC R20, `(.L_x_259) ;  /* 0x000000001014794e */ /* 0x000fce0000000000 */
[----:B-1----:R-:W-:Y:S05]  /*1560*/  CALL.ABS.NOINC R2 ;  /* 0x0000000002007343 */ /* 0x002fea0003c00000 */
.L_x_259:
[----:B------:R-:W0:Y:S01]  /*1570*/  S2UR UR5, SR_CgaCtaId ;  /* 0x00000000000579c3 */ /* 0x000e220000008800 */
[----:B------:R-:W-:Y:S01]  /*1580*/  LEA.HI R0, R208, R208, RZ, 0x1 ;  /* 0x000000d0d0007211 */ /* 0x000fe200078f08ff */
[----:B------:R-:W-:Y:S01]  /*1590*/  UMOV UR4, 0x400 ;  /* 0x0000040000047882 */ /* 0x000fe20000000000 */
[----:B------:R-:W-:Y:S01]  /*15a0*/  BSSY B0, `(.L_x_260) ;  /* 0x0000009000007945 */ /* 0x000fe20003800000 */
[----:B------:R-:W-:Y:S02]  /*15b0*/  ISETP.NE.AND P0, PT, R19, 0x3, PT ;  /* 0x000000031300780c */ /* 0x000fe40003f05270 */
[----:B------:R-:W-:-:S05]  /*15c0*/  LOP3.LUT R3, R0, 0xfffffffe, RZ, 0xc0, !PT ;  /* 0xfffffffe00037812 */ /* 0x000fca00078ec0ff */
[----:B------:R-:W-:-:S05]  /*15d0*/  IMAD.IADD R0, R208, 0x1, -R3 ;  /* 0x00000001d0007824 */ /* 0x000fca00078e0a03 */
[----:B------:R-:W-:Y:S01]  /*15e0*/  SHF.L.U32 R0, R0, 0x1f, RZ ;  /* 0x0000001f00007819 */ /* 0x000fe200000006ff */
[----:B0-----:R-:W-:-:S06]  /*15f0*/  ULEA UR4, UR5, UR4, 0x18 ;  /* 0x0000000405047291 */ /* 0x001fcc000f8ec03f */
[----:B------:R-:W-:-:S04]  /*1600*/  IMAD.U32 R5, RZ, RZ, UR4 ;  /* 0x00000004ff057e24 */ /* 0x000fc8000f8e00ff */
[----:B------:R-:W0:Y:S02]  /*1610*/  SYNCS.PHASECHK.TRANS64.TRYWAIT P1, [R5+URZ+0x36800], R0 ;  /* 0x03680000050075a7 */ /* 0x000e24000802017f */
[----:B0-----:R-:W-:Y:S05]  /*1620*/  @!P1 BRA `(.L_x_261) ;  /* 0x0000010000749947 */ /* 0x001fea0003800000 */
.L_x_385:
[----:B------:R-:W-:Y:S05]  /*1630*/  BSYNC B0 ;  /* 0x0000000000007941 */ /* 0x000fea0003800000 */
.L_x_260:
[----:B------:R-:W-:Y:S05]  /*1640*/  @!P0 BRA `(.L_x_262) ;  /* 0x0000000000048947 */ /* 0x000fea0003800000 */
[----:B------:R-:W-:Y:S01]  /*1650*/  BPT.TRAP 0x1 ;  /* 0x000000040000795c */ /* 0x000fe20000300000 */
.L_x_262:
[----:B------:R-:W-:Y:S01]  /*1660*/  IMAD R2, R16, 0x8, R5 ;  /* 0x0000000810027824 */ /* 0x000fe200078e0205 */
[----:B------:R-:W-:-:S04]  /*1670*/  SHF.L.U32 R3, R17, 0x1f, RZ ;  /* 0x0000001f11037819 */ /* 0x000fc800000006ff */
[----:B------:R1:W2:Y:S01]  /*1680*/  SYNCS.PHASECHK.TRANS64.TRYWAIT P2, [R2+URZ+0x36830], R3 ;  /* 0x03683003020075a7 */ /* 0x0002a2000804017f */
[----:B------:R-:W-:Y:S05]  /*1690*/  @!P0 BRA `(.L_x_263) ;  /* 0x0000000000048947 */ /* 0x000fea0003800000 */
[----:B------:R-:W-:Y:S01]  /*16a0*/  BPT.TRAP 0x1 ;  /* 0x000000040000795c */ /* 0x000fe20000300000 */
.L_x_263:
[----:B0-----:R-:W0:Y:S01]  /*16b0*/  S2R R0, SR_TID.X ;  /* 0x0000000000007919 */ /* 0x001e220000002100 */
[----:B------:R-:W-:Y:S01]  /*16c0*/  IMAD.MOV.U32 R119, RZ, RZ, RZ ;  /* 0x000000ffff777224 */ /* 0x000fe200078e00ff */
[----:B0-----:R-:W-:Y:S01]  /*16d0*/  LOP3.LUT P1, RZ, R0, 0x7f, RZ, 0xc0, !PT ;  /* 0x0000007f00ff7812 */ /* 0x001fe2000782c0ff */
[----:B--2---:R-:W-:-:S12]  /*16e0*/  @P2 BRA `(.L_x_264) ;  /* 0x0000000000082947 */ /* 0x004fd80003800000 */
[----:B------:R-:W0:Y:S02]  /*16f0*/  SYNCS.PHASECHK.TRANS64.TRYWAIT P2, [R2+URZ+0x36830], R3 ;  /* 0x03683003020075a7 */ /* 0x000e24000804017f */
[----:B0-----:R-:W-:Y:S05]  /*1700*/  @!P2 BRA `(.L_x_265) ;  /* 0x000001000050a947 */ /* 0x001fea0003800000 */
.L_x_264:
[----:B------:R-:W-:Y:S05]  /*1710*/  WARPSYNC.ALL ;  /* 0x0000000000007948 */ /* 0x000fea0003800000 */
[----:B------:R-:W-:Y:S01]  /*1720*/  VIADD R0, R5, 0x21400 ;  /* 0x0002140005007836 */ /* 0x000fe20000000000 */
[----:B------:R-:W-:Y:S01]  /*1730*/  ULOP3.LUT UR8, UR36, 0x10000, URZ, 0xfc, !UPT ;  /* 0x0001000024087892 */ /* 0x000fe2000f8efc3f */
[----:B------:R-:W-:Y:S01]  /*1740*/  WARPGROUP.ARRIVE ;  /* 0x00000000000079c5 */ /* 0x000fe20000000000 */
[----:B------:R-:W-:Y:S01]  /*1750*/  UMOV UR9, 0x40000040 ;  /* 0x4000004000097882 */ /* 0x000fe20000000000 */
[----:B------:R-:W-:Y:S01]  /*1760*/  UMOV UR11, 0x40000040 ;  /* 0x40000040000b7882 */ /* 0x000fe20000000000 */
[----:B------:R-:W-:Y:S01]  /*1770*/  SHF.R.U32.HI R0, RZ, 0x4, R0 ;  /* 0x00000004ff007819 */ /* 0x000fe20000011600 */
[----:B------:R-:W-:Y:S01]  /*1780*/  UMOV UR5, UR9 ;  /* 0x0000000900057c82 */ /* 0x000fe20008000000 */
[----:B------:R-:W-:Y:S01]  /*1790*/  UMOV UR7, 0x40000040 ;  /* 0x4000004000077882 */ /* 0x000fe20000000000 */
[----:B------:R-:W-:Y:S01]  /*17a0*/  UMOV UR4, UR8 ;  /* 0x0000000800047c82 */ /* 0x000fe20008000000 */
[----:B------:R-:W-:Y:S01]  /*17b0*/  LOP3.LUT R0, R0, 0x3fff, RZ, 0xc0, !PT ;  /* 0x00003fff00007812 */ /* 0x000fe200078ec0ff */
[----:B------:R-:W-:Y:S01]  /*17c0*/  UMOV UR12, UR8 ;  /* 0x00000008000c7c82 */ /* 0x000fe20008000000 */
[----:B------:R-:W-:Y:S01]  /*17d0*/  UMOV UR13, UR9 ;  /* 0x00000009000d7c82 */ /* 0x000fe20008000000 */
[----:B------:R-:W-:Y:S01]  /*17e0*/  UMOV UR15, 0x40000040 ;  /* 0x40000040000f7882 */ /* 0x000fe20000000000 */
[----:B------:R-:W-:Y:S01]  /*17f0*/  LOP3.LUT R9, R0, 0x10000, RZ, 0xfc, !PT ;  /* 0x0001000000097812 */ /* 0x000fe200078efcff */
[----:B------:R-:W-:Y:S01]  /*1800*/  UMOV UR16, UR8 ;  /* 0x0000000800107c82 */ /* 0x000fe20008000000 */
[----:B------:R-:W-:Y:S01]  /*1810*/  UMOV UR17, UR9 ;  /* 0x0000000900117c82 */ /* 0x000fe20008000000 */
[----:B------:R-:W-:Y:S01]  /*1820*/  UMOV UR19, 0x40000040 ;  /* 0x4000004000137882 */ /* 0x000fe20000000000 */
[----:B------:R-:W-:Y:S01]  /*1830*/  UMOV UR20, UR8 ;  /* 0x0000000800147c82 */ /* 0x000fe20008000000 */
[----:B------:R-:W-:Y:S01]  /*1840*/  IMAD R0, R16, 0xa80, R9 ;  /* 0x00000a8010007824 */ /* 0x000fe200078e0209 */
[----:B------:R-:W-:Y:S01]  /*1850*/  UMOV UR21, UR9 ;  /* 0x0000000900157c82 */ /* 0x000fe20008000000 */
[----:B------:R-:W-:Y:S01]  /*1860*/  UMOV UR23, 0x40000040 ;  /* 0x4000004000177882 */ /* 0x000fe20000000000 */
[----:B------:R-:W-:Y:S01]  /*1870*/  UMOV UR27, 0x40000040 ;  /* 0x40000040001b7882 */ /* 0x000fe20000000000 */
[----:B------:R-:W-:Y:S01]  /*1880*/  UMOV UR31, 0x40000040 ;  /* 0x40000040001f7882 */ /* 0x000fe20000000000 */
[----:B------:R-:W-:Y:S01]  /*1890*/  R2UR UR10, R0 ;  /* 0x00000000000a72ca */ /* 0x000fe200000e0000 */
[----:B------:R-:W-:Y:S01]  /*18a0*/  UMOV UR35, 0x40000040 ;  /* 0x4000004000237882 */ /* 0x000fe20000000000 */
[----:B------:R-:W-:Y:S01]  /*18b0*/  UMOV UR39, 0x40000040 ;  /* 0x4000004000277882 */ /* 0x000fe20000000000 */
[----:B------:R-:W-:Y:S01]  /*18c0*/  UMOV UR43, 0x40000040 ;  /* 0x40000040002b7882 */ /* 0x000fe20000000000 */
[----:B------:R-:W-:Y:S01]  /*18d0*/  UMOV UR47, 0x40000040 ;  /* 0x40000040002f7882 */ /* 0x000fe20000000000 */
[----:B------:R-:W-:Y:S01]  /*18e0*/  UMOV UR51, 0x40000040 ;  /* 0x4000004000337882 */ /* 0x000fe20000000000 */
[----:B------:R-:W-:Y:S01]  /*18f0*/  UMOV UR55, 0x40000040 ;  /* 0x4000004000377882 */ /* 0x000fe20000000000 */
[----:B------:R-:W-:Y:S01]  /*1900*/  UMOV UR59, 0x40000040 ;  /* 0x40000040003b7882 */ /* 0x000fe20000000000 */
[----:B01----:R-:W-:Y:S01]  /*1910*/  IMAD.IADD R3, R211, 0x1, R82 ;  /* 0x00000001d3037824 */ /* 0x003fe200078e0252 */
[----:B------:R-:W-:Y:S01]  /*1920*/  P2R R80, PR, RZ, 0x2 ;  /* 0x00000002ff507803 */ /* 0x000fe20000000000 */
[----:B------:R-:W-:Y:S01]  /*1930*/  IMAD.MOV.U32 R116, RZ, RZ, R119 ;  /* 0x000000ffff747224 */ /* 0x000fe200078e0077 */
[----:B------:R-:W-:Y:S01]  /*1940*/  P2R R84, PR, RZ, 0x1 ;  /* 0x00000001ff547803 */ /* 0x000fe20000000000 */
[----:B------:R-:W-:Y:S01]  /*1950*/  IMAD R3, R120, -0x70, R3 ;  /* 0xffffff9078037824 */ /* 0x000fe200078e0203 */
[----:B------:R-:W-:Y:S01]  /*1960*/  HGMMA.64x16x16.F32 R72, gdesc[UR8], RZ, !UPT, gsb0 ;  /* 0x00200000084879f0 */ /* 0x000fe2000c0008ff */
[----:B------:R-:W-:Y:S01]  /*1970*/  UIADD3 UR6, UR10, 0x80, URZ ;  /* 0x000000800a067890 */ /* 0x000fe2000fffe03f */
[-C--:B------:R-:W-:Y:S01]  /*1980*/  MOV R118, R119.reuse ;  /* 0x0000007700767202 */ /* 0x080fe20000000f00 */
[----:B------:R-:W-:Y:S01]  /*1990*/  UIADD3 UR14, UR10, 0x180, URZ ;  /* 0x000001800a0e7890 */ /* 0x000fe2000fffe03f */
[C---:B------:R-:W-:Y:S01]  /*19a0*/  ISETP.GT.AND P2, PT, R3.reuse, RZ, PT ;  /* 0x000000ff0300720c */ /* 0x040fe20003f44270 */
[----:B------:R-:W-:Y:S01]  /*19b0*/  UIADD3 UR18, UR10, 0x200, URZ ;  /* 0x000002000a127890 */ /* 0x000fe2000fffe03f */
[C---:B------:R-:W-:Y:S01]  /*19c0*/  ISETP.GT.AND P3, PT, R3.reuse, 0x1, PT ;  /* 0x000000010300780c */ /* 0x040fe20003f64270 */
        /* <DEDUP_REMOVED lines=9> */
[----:B------:R-:W-:Y:S01]  /*1a60*/  ISETP.GT.AND P0, PT, R3, 0x50, PT ;  /* 0x000000500300780c */ /* 0x000fe20003f04270 */
        /* <DEDUP_REMOVED lines=12> */
[----:B------:R-:W-:Y:S01]  /*1b30*/  MOV R100, R119 ;  /* 0x0000007700647202 */ /* 0x000fe20000000f00 */
[----:B------:R-:W-:-:S02]  /*1b40*/  IMAD.MOV.U32 R102, RZ, RZ, R119 ;  /* 0x000000ffff667224 */ /* 0x000fc400078e0077 */
[--C-:B------:R-:W-:Y:S02]  /*1b50*/  IMAD.MOV.U32 R98, RZ, RZ, R119.reuse ;  /* 0x000000ffff627224 */ /* 0x100fe400078e0077 */
[--C-:B------:R-:W-:Y:S02]  /*1b60*/  IMAD.MOV.U32 R96, RZ, RZ, R119.reuse ;  /* 0x000000ffff607224 */ /* 0x100fe400078e0077 */
[--C-:B------:R-:W-:Y:S02]  /*1b70*/  IMAD.MOV.U32 R94, RZ, RZ, R119.reuse ;  /* 0x000000ffff5e7224 */ /* 0x100fe400078e0077 */
[--C-:B------:R-:W-:Y:S02]  /*1b80*/  IMAD.MOV.U32 R92, RZ, RZ, R119.reuse ;  /* 0x000000ffff5c7224 */ /* 0x100fe400078e0077 */
[--C-:B------:R-:W-:Y:S02]  /*1b90*/  IMAD.MOV.U32 R90, RZ, RZ, R119.reuse ;  /* 0x000000ffff5a7224 */ /* 0x100fe400078e0077 */
[----:B------:R-:W-:-:S02]  /*1ba0*/  IMAD.MOV.U32 R88, RZ, RZ, R119 ;  /* 0x000000ffff587224 */ /* 0x000fc400078e0077 */
        /* <DEDUP_REMOVED lines=87> */
[----:B------:R-:W-:Y:S02]  /*2120*/  UIADD3 UR14, UR8, 0x6, URZ ;  /* 0x00000006080e7890 */ /* 0x000fe4000fffe03f */
        /* <DEDUP_REMOVED lines=363> */
[----:B------:R-:W-:Y:S01]  /*37e0*/  UMOV UR52, UR11 ;  /* 0x0000000b00347c82 */ /* 0x000fe20008000000 */
[----:B------:R-:W-:Y:S01]  /*37f0*/  UMOV UR53, 0x40000040 ;  /* 0x4000004000357882 */ /* 0x000fe20000000000 */
[----:B------:R-:W-:Y:S01]  /*3800*/  UMOV UR55, 0x40000040 ;  /* 0x4000004000377882 */ /* 0x000fe20000000000 */
[----:B------:R-:W-:Y:S02]  /*3810*/  WARPGROUP.DEPBAR.LE gsb0, 0x0 ;  /* 0x00008000000079c5 */ /* 0x000fe40000010000 */
[----:B------:R-:W-:-:S06]  /*3820*/  WARPGROUP.ARRIVE ;  /* 0x00000000000079c5 */ /* 0x000fcc0000000000 */
[----:B------:R-:W-:Y:S03]  /*3830*/  HGMMA.64x16x16.F32 R32, gdesc[UR56], R32, gsb0 ;  /* 0x00200000382079f0 */ /* 0x000fe60008000820 */
        /* <DEDUP_REMOVED lines=27> */
[----:B------:R-:W-:Y:S01]  /*39f0*/  FSEL R11, R78, -INF , P4 ;  /* 0xff8000004e0b7808 */ /* 0x000fe20002000000 */
[----:B------:R-:W-:Y:S01]  /*3a00*/  IMAD.MOV.U32 R78, RZ, RZ, R119 ;  /* 0x000000ffff4e7224 */ /* 0x000fe200078e0077 */
[----:B------:R-:W-:-:S02]  /*3a10*/  ISETP.GT.AND P4, PT, R3, 0x18, PT ;  /* 0x000000180300780c */ /* 0x000fc40003f84270 */
[----:B------:R-:W-:Y:S02]  /*3a20*/  FSEL R79, R79, -INF , P5 ;  /* 0xff8000004f4f7808 */ /* 0x000fe40002800000 */
[----:B------:R-:W-:Y:S01]  /*3a30*/  ISETP.GT.AND P5, PT, R3, 0x19, PT ;  /* 0x000000190300780c */ /* 0x000fe20003fa4270 */
[----:B------:R-:W-:Y:S02]  /*3a40*/  WARPGROUP.DEPBAR.LE gsb0, 0x0 ;  /* 0x00008000000079c5 */ /* 0x000fe40000010000 */
[----:B------:R-:W-:Y:S01]  /*3a50*/  WARPGROUP.ARRIVE ;  /* 0x00000000000079c5 */ /* 0x000fe20000000000 */
[----:B------:R-:W-:Y:S02]  /*3a60*/  FSEL R85, R64, -INF , P2 ;  /* 0xff80000040557808 */ /* 0x000fe40001000000 */
[----:B------:R-:W-:Y:S02]  /*3a70*/  FSEL R65, R65, -INF , P3 ;  /* 0xff80000041417808 */ /* 0x000fe40001800000 */
[----:B------:R-:W-:Y:S01]  /*3a80*/  FMNMX.FTZ R0, R85, R0, !PT ;  /* 0x0000000055007209 */ /* 0x000fe20007810000 */
[----:B------:R-:W-:Y:S01]  /*3a90*/  HGMMA.64x16x16.F32 R56, gdesc[UR52], R56, gsb0 ;  /* 0x00200000343879f0 */ /* 0x000fe20008000838 */
[----:B------:R-:W-:Y:S01]  /*3aa0*/  UIADD3 UR54, UR10, 0x886, URZ ;  /* 0x000008860a367890 */ /* 0x000fe2000fffe03f */
[----:B------:R-:W-:Y:S01]  /*3ab0*/  FSEL R87, R68, -INF , P4 ;  /* 0xff80000044577808 */ /* 0x000fe20002000000 */
[----:B------:R-:W-:Y:S01]  /*3ac0*/  UMOV UR55, 0x40000040 ;  /* 0x4000004000377882 */ /* 0x000fe20000000000 */
[----:B------:R-:W-:Y:S01]  /*3ad0*/  FMNMX.FTZ R0, R65, R0, !PT ;  /* 0x0000000041007209 */ /* 0x000fe20007810000 */
[--C-:B------:R-:W-:Y:S01]  /*3ae0*/  IMAD.MOV.U32 R68, RZ, RZ, R119.reuse ;  /* 0x000000ffff447224 */ /* 0x100fe200078e0077 */
        /* <DEDUP_REMOVED lines=23> */
[----:B------:R-:W-:Y:S01]  /*3c60*/  UMOV UR55, 0x40000040 ;  /* 0x4000004000377882 */ /* 0x000fe20000000000 */
[----:B------:R-:W-:Y:S01]  /*3c70*/  FMNMX.FTZ R0, R91, R0, !PT ;  /* 0x000000005b007209 */ /* 0x000fe20007810000 */
[--C-:B------:R-:W-:Y:S01]  /*3c80*/  IMAD.MOV.U32 R60, RZ, RZ, R119.reuse ;  /* 0x000000ffff3c7224 */ /* 0x100fe200078e0077 */
[----:B------:R-:W-:Y:S02]  /*3c90*/  FSEL R95, R61, -INF , P4 ;  /* 0xff8000003d5f7808 */ /* 0x000fe40002000000 */
[----:B------:R-:W-:Y:S02]  /*3ca0*/  FMNMX.FTZ R0, R93, R0, !PT ;  /* 0x000000005d007209 */ /* 0x000fe40007810000 */
[----:B------:R-:W-:Y:S01]  /*3cb0*/  FSEL R21, R58, -INF , P2 ;  /* 0xff8000003a157808 */ /* 0x000fe20001000000 */
[----:B------:R-:W-:Y:S01]  /*3cc0*/  IMAD.MOV.U32 R58, RZ, RZ, R119 ;  /* 0x000000ffff3a7224 */ /* 0x000fe200078e0077 */
[----:B------:R-:W-:-:S02]  /*3cd0*/  ISETP.GT.AND P2, PT, R3, 0x31, PT ;  /* 0x000000310300780c */ /* 0x000fc40003f44270 */
[----:B------:R-:W-:Y:S02]  /*3ce0*/  FMNMX.FTZ R0, R95, R0, !PT ;  /* 0x000000005f007209 */ /* 0x000fe40007810000 */
[----:B------:R-:W-:Y:S02]  /*3cf0*/  FSEL R59, R59, -INF , P6 ;  /* 0xff8000003b3b7808 */ /* 0x000fe40003000000 */
[----:B------:R-:W-:Y:S02]  /*3d00*/  ISETP.GT.AND P6, PT, R3, 0x38, PT ;  /* 0x000000380300780c */ /* 0x000fe40003fc4270 */
[----:B------:R-:W-:Y:S02]  /*3d10*/  FSEL R63, R63, -INF , P4 ;  /* 0xff8000003f3f7808 */ /* 0x000fe40002000000 */
[----:B------:R-:W-:Y:S01]  /*3d20*/  ISETP.GT.AND P4, PT, R3, 0x40, PT ;  /* 0x000000400300780c */ /* 0x000fe20003f84270 */
[----:B------:R-:W-:Y:S02]  /*3d30*/  WARPGROUP.DEPBAR.LE gsb0, 0x0 ;  /* 0x00008000000079c5 */ /* 0x000fe40000010000 */
[----:B------:R-:W-:Y:S01]  /*3d40*/  WARPGROUP.ARRIVE ;  /* 0x00000000000079c5 */ /* 0x000fe20000000000 */
[----:B------:R-:W-:Y:S01]  /*3d50*/  FSEL R97, R48, -INF , P3 ;  /* 0xff80000030617808 */ /* 0x000fe20001800000 */
[----:B------:R-:W-:Y:S01]  /*3d60*/  IMAD.MOV.U32 R48, RZ, RZ, R119 ;  /* 0x000000ffff307224 */ /* 0x000fe200078e0077 */
[----:B------:R-:W-:-:S02]  /*3d70*/  FSEL R99, R49, -INF , P2 ;  /* 0xff80000031637808 */ /* 0x000fc40001000000 */
[----:B------:R-:W-:Y:S01]  /*3d80*/  FMNMX.FTZ R0, R97, R0, !PT ;  /* 0x0000000061007209 */ /* 0x000fe20007810000 */
[----:B------:R-:W-:Y:S01]  /*3d90*/  HGMMA.64x16x16.F32 R40, gdesc[UR52], R40, gsb0 ;  /* 0x00200000342879f0 */ /* 0x000fe20008000828 */
[----:B------:R-:W-:Y:S01]  /*3da0*/  UMOV UR54, UR4 ;  /* 0x0000000400367c82 */ /* 0x000fe20008000000 */
[----:B------:R-:W-:Y:S01]  /*3db0*/  UMOV UR55, 0x40000040 ;  /* 0x4000004000377882 */ /* 0x000fe20000000000 */
[----:B------:R-:W-:Y:S01]  /*3dc0*/  FSEL R49, R62, -INF , P5 ;  /* 0xff8000003e317808 */ /* 0x000fe20002800000 */
[----:B------:R-:W-:Y:S01]  /*3dd0*/  ULDC UR4, c[0x0][0x988] ;  /* 0x0002620000047ab9 */ /* 0x000fe20000000800 */
[----:B------:R-:W-:Y:S01]  /*3de0*/  ISETP.GT.AND P5, PT, R3, 0x39, PT ;  /* 0x000000390300780c */ /* 0x000fe20003fa4270 */
[--C-:B------:R-:W-:Y:S01]  /*3df0*/  IMAD.MOV.U32 R62, RZ, RZ, R119.reuse ;  /* 0x000000ffff3e7224 */ /* 0x100fe200078e0077 */
[----:B------:R-:W-:Y:S01]  /*3e00*/  FSEL R101, R52, -INF , P6 ;  /* 0xff80000034657808 */ /* 0x000fe20003000000 */
[----:B------:R-:W-:Y:S01]  /*3e10*/  IMAD.MOV.U32 R52, RZ, RZ, R119 ;  /* 0x000000ffff347224 */ /* 0x000fe200078e0077 */
[----:B------:R-:W-:-:S02]  /*3e20*/  FMNMX.FTZ R0, R99, R0, !PT ;  /* 0x0000000063007209 */ /* 0x000fc40007810000 */
[----:B------:R-:W-:Y:S02]  /*3e30*/  FSEL R103, R53, -INF , P5 ;  /* 0xff80000035677808 */ /* 0x000fe40002800000 */
[----:B------:R-:W-:Y:S02]  /*3e40*/  FMNMX.FTZ R0, R101, R0, !PT ;  /* 0x0000000065007209 */ /* 0x000fe40007810000 */
[----:B------:R-:W-:Y:S01]  /*3e50*/  FSEL R53, R50, -INF , P3 ;  /* 0xff80000032357808 */ /* 0x000fe20001800000 */
[----:B------:R-:W-:Y:S01]  /*3e60*/  IMAD.MOV.U32 R50, RZ, RZ, R119 ;  /* 0x000000ffff327224 */ /* 0x000fe200078e0077 */
[----:B------:R-:W-:Y:S02]  /*3e70*/  ISETP.GT.AND P3, PT, R3, 0x41, PT ;  /* 0x000000410300780c */ /* 0x000fe40003f64270 */
[----:B------:R-:W-:Y:S02]  /*3e80*/  FMNMX.FTZ R0, R103, R0, !PT ;  /* 0x0000000067007209 */ /* 0x000fe40007810000 */
[----:B------:R-:W-:-:S02]  /*3e90*/  FSEL R51, R51, -INF , P2 ;  /* 0xff80000033337808 */ /* 0x000fc40001000000 */
[----:B------:R-:W-:Y:S02]  /*3ea0*/  ISETP.GT.AND P2, PT, R3, 0x48, PT ;  /* 0x000000480300780c */ /* 0x000fe40003f44270 */
[----:B------:R-:W-:Y:S02]  /*3eb0*/  FSEL R55, R55, -INF , P5 ;  /* 0xff80000037377808 */ /* 0x000fe40002800000 */
[----:B------:R-:W-:Y:S01]  /*3ec0*/  ISETP.GT.AND P5, PT, R3, 0x68, PT ;  /* 0x000000680300780c */ /* 0x000fe20003fa4270 */
[----:B------:R-:W-:Y:S02]  /*3ed0*/  WARPGROUP.DEPBAR.LE gsb0, 0x0 ;  /* 0x00008000000079c5 */ /* 0x000fe40000010000 */
[----:B------:R-:W-:Y:S01]  /*3ee0*/  WARPGROUP.ARRIVE ;  /* 0x00000000000079c5 */ /* 0x000fe20000000000 */
[----:B------:R-:W-:Y:S02]  /*3ef0*/  FSEL R105, R40, -INF , P4 ;  /* 0xff80000028697808 */ /* 0x000fe40002000000 */
[----:B------:R-:W-:-:S02]  /*3f00*/  FSEL R107, R41, -INF , P3 ;  /* 0xff800000296b7808 */ /* 0x000fc40001800000 */
[----:B------:R-:W-:Y:S01]  /*3f10*/  FMNMX.FTZ R0, R105, R0, !PT ;  /* 0x0000000069007209 */ /* 0x000fe20007810000 */
[----:B------:R-:W-:Y:S01]  /*3f20*/  HGMMA.64x16x16.F32 R32, gdesc[UR52], R32, gsb0 ;  /* 0x00200000342079f0 */ /* 0x000fe20008000820 */
[----:B------:R-:W-:Y:S01]  /*3f30*/  UIADD3 UR54, UR10, 0xa06, URZ ;  /* 0x00000a060a367890 */ /* 0x000fe2000fffe03f */
[----:B------:R-:W-:Y:S01]  /*3f40*/  FSEL R109, R44, -INF , P2 ;  /* 0xff8000002c6d7808 */ /* 0x000fe20001000000 */
[----:B------:R-:W-:Y:S01]  /*3f50*/  UMOV UR55, 0x40000040 ;  /* 0x4000004000377882 */ /* 0x000fe20000000000 */
[----:B------:R-:W-:Y:S01]  /*3f60*/  FMNMX.FTZ R0, R107, R0, !PT ;  /* 0x000000006b007209 */ /* 0x000fe20007810000 */
[----:B------:R-:W-:Y:S01]  /*3f70*/  IMAD.MOV.U32 R44, RZ, RZ, R119 ;  /* 0x000000ffff2c7224 */ /* 0x000fe200078e0077 */
[----:B------:R-:W-:Y:S02]  /*3f80*/  FSEL R113, R45, -INF , P1 ;  /* 0xff8000002d717808 */ /* 0x000fe40000800000 */
[----:B------:R-:W-:Y:S02]  /*3f90*/  FMNMX.FTZ R0, R109, R0, !PT ;  /* 0x000000006d007209 */ /* 0x000fe40007810000 */
[----:B------:R-:W-:-:S02]  /*3fa0*/  ISETP.GT.AND P1, PT, R3, 0x51, PT ;  /* 0x000000510300780c */ /* 0x000fc40003f24270 */
[----:B------:R-:W-:Y:S02]  /*3fb0*/  FMNMX.FTZ R0, R113, R0, !PT ;  /* 0x0000000071007209 */ /* 0x000fe40007810000 */
[----:B------:R-:W-:Y:S02]  /*3fc0*/  FSEL R43, R43, -INF , P3 ;  /* 0xff8000002b2b7808 */ /* 0x000fe40001800000 */
[C---:B------:R-:W-:Y:S02]  /*3fd0*/  ISETP.GT.AND P3, PT, R3.reuse, 0x60, PT ;  /* 0x000000600300780c */ /* 0x040fe40003f64270 */
[----:B------:R-:W-:Y:S01]  /*3fe0*/  FSEL R45, R42, -INF , P4 ;  /* 0xff8000002a2d7808 */ /* 0x000fe20002000000 */
[--C-:B------:R-:W-:Y:S01]  /*3ff0*/  IMAD.MOV.U32 R42, RZ, RZ, R119.reuse ;  /* 0x000000ffff2a7224 */ /* 0x100fe200078e0077 */
[C---:B------:R-:W-:Y:S02]  /*4000*/  ISETP.GT.AND P4, PT, R3.reuse, 0x61, PT ;  /* 0x000000610300780c */ /* 0x040fe40003f84270 */
[----:B------:R-:W-:Y:S01]  /*4010*/  FSEL R41, R54, -INF , P6 ;  /* 0xff80000036297808 */ /* 0x000fe20003000000 */
[----:B------:R-:W-:Y:S01]  /*4020*/  IMAD.MOV.U32 R54, RZ, RZ, R119 ;  /* 0x000000ffff367224 */ /* 0x000fe200078e0077 */
[----:B------:R-:W-:-:S02]  /*4030*/  ISETP.GT.AND P6, PT, R3, 0x69, PT ;  /* 0x000000690300780c */ /* 0x000fc40003fc4270 */
[----:B------:R-:W-:Y:S01]  /*4040*/  P2R R20, PR, RZ, 0x2 ;  /* 0x00000002ff147803 */ /* 0x000fe20000000000 */
[----:B------:R-:W-:Y:S02]  /*4050*/  WARPGROUP.DEPBAR.LE gsb0, 0x0 ;  /* 0x00008000000079c5 */ /* 0x000fe40000010000 */
[----:B------:R-:W-:Y:S01]  /*4060*/  WARPGROUP.ARRIVE ;  /* 0x00000000000079c5 */ /* 0x000fe20000000000 */
[----:B------:R-:W-:Y:S02]  /*4070*/  FSEL R115, R32, -INF , P0 ;  /* 0xff80000020737808 */ /* 0x000fe40000000000 */
[----:B------:R-:W-:Y:S02]  /*4080*/  ISETP.GT.AND P0, PT, R3, 0x58, PT ;  /* 0x000000580300780c */ /* 0x000fe40003f04270 */
[----:B------:R-:W-:Y:S01]  /*4090*/  FSEL R117, R33, -INF , P1 ;  /* 0xff80000021757808 */ /* 0x000fe20000800000 */
[----:B------:R-:W-:Y:S01]  /*40a0*/  HGMMA.64x16x16.F32 R24, gdesc[UR52], R24, gsb0 ;  /* 0x00200000341879f0 */ /* 0x000fe20008000818 */
[----:B------:R-:W-:-:S02]  /*40b0*/  FMNMX.FTZ R0, R115, R0, !PT ;  /* 0x0000000073007209 */ /* 0x000fc40007810000 */
[----:B------:R-:W-:Y:S02]  /*40c0*/  FSEL R33, R46, -INF , P2 ;  /* 0xff8000002e217808 */ /* 0x000fe40001000000 */
[----:B------:R-:W-:Y:S02]  /*40d0*/  ISETP.GT.AND P2, PT, R3, 0x59, PT ;  /* 0x000000590300780c */ /* 0x000fe40003f44270 */
[----:B------:R-:W-:Y:S02]  /*40e0*/  FSEL R121, R36, -INF , P0 ;  /* 0xff80000024797808 */ /* 0x000fe40000000000 */
[----:B------:R-:W-:Y:S02]  /*40f0*/  FMNMX.FTZ R0, R117, R0, !PT ;  /* 0x0000000075007209 */ /* 0x000fe40007810000 */
[----:B------:R-:W-:Y:S02]  /*4100*/  FSEL R123, R37, -INF , P2 ;  /* 0xff800000257b7808 */ /* 0x000fe40001000000 */
[----:B------:R-:W-:-:S02]  /*4110*/  FMNMX.FTZ R0, R121, R0, !PT ;  /* 0x0000000079007209 */ /* 0x000fc40007810000 */
[----:B------:R-:W-:Y:S02]  /*4120*/  P2R R14, PR, RZ, 0x1 ;  /* 0x00000001ff0e7803 */ /* 0x000fe40000000000 */
[----:B------:R-:W-:Y:S02]  /*4130*/  FMNMX.FTZ R0, R123, R0, !PT ;  /* 0x000000007b007209 */ /* 0x000fe40007810000 */
[C---:B------:R-:W-:Y:S02]  /*4140*/  ISETP.GT.AND P0, PT, R3.reuse, 0x49, PT ;  /* 0x000000490300780c */ /* 0x040fe40003f04270 */
[----:B------:R-:W-:Y:S02]  /*4150*/  ISETP.GT.AND P1, PT, R3, 0x50, PT ;  /* 0x000000500300780c */ /* 0x000fe40003f24270 */
[----:B------:R-:W-:Y:S02]  /*4160*/  FSEL R111, R47, -INF , P0 ;  /* 0xff8000002f6f7808 */ /* 0x000fe40000000000 */
[----:B------:R-:W-:-:S02]  /*4170*/  FSEL R47, R34, -INF , P1 ;  /* 0xff800000222f7808 */ /* 0x000fc40000800000 */
[----:B------:R-:W-:Y:S02]  /*4180*/  ISETP.NE.AND P1, PT, R20, RZ, PT ;  /* 0x000000ff1400720c */ /* 0x000fe40003f25270 */
[----:B------:R-:W-:Y:S02]  /*4190*/  P2R R12, PR, RZ, 0x4 ;  /* 0x00000004ff0c7803 */ /* 0x000fe40000000000 */
[----:B------:R-:W-:Y:S02]  /*41a0*/  ISETP.NE.AND P0, PT, R14, RZ, PT ;  /* 0x000000ff0e00720c */ /* 0x000fe40003f05270 */
[----:B------:R-:W-:Y:S02]  /*41b0*/  FSEL R35, R35, -INF , P1 ;  /* 0xff80000023237808 */ /* 0x000fe40000800000 */
[----:B------:R-:W-:Y:S01]  /*41c0*/  ISETP.NE.AND P1, PT, R80, RZ, PT ;  /* 0x000000ff5000720c */ /* 0x000fe20003f25270 */
[----:B------:R-:W-:Y:S01]  /*41d0*/  IMAD.MOV.U32 R80, RZ, RZ, R119 ;  /* 0x000000ffff507224 */ /* 0x000fe200078e0077 */
[----:B------:R-:W-:-:S11]  /*41e0*/  MOV R46, R119 ;  /* 0x00000077002e7202 */ /* 0x000fd60000000f00 */
[----:B------:R-:W-:Y:S01]  /*41f0*/  @!P1 VIADD R2, R2, 0x36840 ;  /* 0x0003684002029836 */ /* 0x000fe20000000000 */
[----:B------:R-:W-:Y:S02]  /*4200*/  WARPGROUP.DEPBAR.LE gsb0, 0x0 ;  /* 0x00008000000079c5 */ /* 0x000fe40000010000 */
[----:B------:R-:W-:Y:S02]  /*4210*/  FSEL R125, R24, -INF , P3 ;  /* 0xff800000187d7808 */ /* 0x000fe40001800000 */
        /* <DEDUP_REMOVED lines=11> */
[----:B------:R-:W0:Y:S01]  /*42d0*/  SHFL.BFLY PT, R25, R6, 0x2, 0x1f ;  /* 0x0c401f0006197f89 */ /* 0x000e2200000e0000 */
[----:B------:R-:W-:-:S02]  /*42e0*/  @!P1 PRMT R2, RZ, 0x654, R2 ;  /* 0x00000654ff029816 */ /* 0x000fc40000000002 */
[----:B------:R-:W-:Y:S01]  /*42f0*/  ISETP.NE.AND P0, PT, R84, RZ, PT ;  /* 0x000000ff5400720c */ /* 0x000fe20003f05270 */
[----:B------:R-:W-:Y:S01]  /*4300*/  IMAD.MOV.U32 R84, RZ, RZ, R119 ;  /* 0x000000ffff547224 */ /* 0x000fe200078e0077 */
[----:B------:R1:W-:Y:S01]  /*4310*/  @!P1 SYNCS.ARRIVE.TRANS64.RED.A1T0 RZ, [R2+URZ], RZ ;  /* 0x000000ff02ff99a7 */ /* 0x0003e2000810043f */
[----:B0-----:R-:W-:Y:S02]  /*4320*/  FMNMX.FTZ R25, R6, R25, !PT ;  /* 0x0000001906197209 */ /* 0x001fe40007810000 */
[----:B------:R-:W-:-:S03]  /*4330*/  FMNMX.FTZ R6, R7, R75, !PT ;  /* 0x0000004b07067209 */ /* 0x000fc60007810000 */
[----:B------:R-:W0:Y:S01]  /*4340*/  SHFL.BFLY PT, R4, R25, 0x1, 0x1f ;  /* 0x0c201f0019047f89 */ /* 0x000e2200000e0000 */
[----:B------:R-:W-:-:S04]  /*4350*/  FMNMX.FTZ R6, R11, R6, !PT ;  /* 0x000000060b067209 */ /* 0x000fc80007810000 */
[----:B------:R-:W-:-:S04]  /*4360*/  FMNMX.FTZ R6, R79, R6, !PT ;  /* 0x000000064f067209 */ /* 0x000fc80007810000 */
[----:B------:R-:W-:-:S04]  /*4370*/  FMNMX.FTZ R6, R13, R6, !PT ;  /* 0x000000060d067209 */ /* 0x000fc80007810000 */
[----:B------:R-:W-:-:S04]  /*4380*/  FMNMX.FTZ R6, R67, R6, !PT ;  /* 0x0000000643067209 */ /* 0x000fc80007810000 */
[----:B------:R-:W-:-:S04]  /*4390*/  FMNMX.FTZ R6, R15, R6, !PT ;  /* 0x000000060f067209 */ /* 0x000fc80007810000 */
[----:B------:R-:W-:Y:S02]  /*43a0*/  FMNMX.FTZ R6, R71, R6, !PT ;  /* 0x0000000647067209 */ /* 0x000fe40007810000 */
[----:B0-----:R-:W-:Y:S02]  /*43b0*/  FMNMX.FTZ R4, R25, R4, !PT ;  /* 0x0000000419047209 */ /* 0x001fe40007810000 */
        /* <DEDUP_REMOVED lines=14> */
[-CC-:B------:R-:W-:Y:S01]  /*44a0*/  FFMA.FTZ R25, R73, R0.reuse, -R10.reuse ;  /* 0x0000000049197223 */ /* 0x180fe2000001080a */
[----:B------:R-:W-:Y:S01]  /*44b0*/  FSEL R65, R26, -INF , P3 ;  /* 0xff8000001a417808 */ /* 0x000fe20001800000 */
[--C-:B------:R-:W-:Y:S01]  /*44c0*/  FFMA.FTZ R202, R83, R0, -R10.reuse ;  /* 0x0000000053ca7223 */ /* 0x100fe2000001080a */
[----:B------:R-:W-:Y:S01]  /*44d0*/  FMNMX.FTZ R6, R41, R6, !PT ;  /* 0x0000000629067209 */ /* 0x000fe20007810000 */
[----:B------:R-:W-:Y:S01]  /*44e0*/  MUFU.EX2 R200, R200 ;  /* 0x000000c800c87308 */ /* 0x000fe20000000800 */
[----:B------:R-:W-:Y:S01]  /*44f0*/  FSEL R69, R30, -INF , P5 ;  /* 0xff8000001e457808 */ /* 0x000fe20002800000 */
[--C-:B------:R-:W-:Y:S01]  /*4500*/  FFMA.FTZ R37, R77, R0, -R10.reuse ;  /* 0x000000004d257223 */ /* 0x100fe2000001080a */
[----:B------:R-:W-:Y:S01]  /*4510*/  FMNMX.FTZ R6, R55, R6, !PT ;  /* 0x0000000637067209 */ /* 0x000fe20007810000 */
[-CC-:B------:R-:W-:Y:S01]  /*4520*/  FFMA.FTZ R196, R85, R0.reuse, -R10.reuse ;  /* 0x0000000055c47223 */ /* 0x180fe2000001080a */
[-CC-:B------:R-:W-:Y:S01]  /*4530*/  FFMA.FTZ R198, R87, R0.reuse, -R10.reuse ;  /* 0x0000000057c67223 */ /* 0x180fe2000001080a */
[--C-:B------:R-:W-:Y:S01]  /*4540*/  FFMA.FTZ R192, R89, R0, -R10.reuse ;  /* 0x0000000059c07223 */ /* 0x100fe2000001080a */
[----:B------:R-:W-:Y:S01]  /*4550*/  FMNMX.FTZ R6, R45, R6, !PT ;  /* 0x000000062d067209 */ /* 0x000fe20007810000 */
[----:B------:R-:W0:Y:S01]  /*4560*/  MUFU.EX2 R25, R25 ;  /* 0x0000001900197308 */ /* 0x000e220000000800 */
[-CC-:B------:R-:W-:Y:S01]  /*4570*/  FFMA.FTZ R91, R91, R0.reuse, -R10.reuse ;  /* 0x000000005b5b7223 */ /* 0x180fe2000001080a */
[--C-:B------:R-:W-:Y:S01]  /*4580*/  FFMA.FTZ R93, R93, R0, -R10.reuse ;  /* 0x000000005d5d7223 */ /* 0x100fe2000001080a */
[----:B------:R-:W-:Y:S01]  /*4590*/  FMNMX.FTZ R6, R43, R6, !PT ;  /* 0x000000062b067209 */ /* 0x000fe20007810000 */
[-CC-:B------:R-:W-:Y:S01]  /*45a0*/  FFMA.FTZ R95, R95, R0.reuse, -R10.reuse ;  /* 0x000000005f5f7223 */ /* 0x180fe2000001080a */
[-CC-:B------:R-:W-:Y:S01]  /*45b0*/  FFMA.FTZ R97, R97, R0.reuse, -R10.reuse ;  /* 0x0000000061617223 */ /* 0x180fe2000001080a */
[--C-:B------:R-:W-:Y:S01]  /*45c0*/  FFMA.FTZ R99, R99, R0, -R10.reuse ;  /* 0x0000000063637223 */ /* 0x100fe2000001080a */
[----:B------:R-:W-:Y:S01]  /*45d0*/  FMNMX.FTZ R6, R33, R6, !PT ;  /* 0x0000000621067209 */ /* 0x000fe20007810000 */
[----:B------:R-:W2:Y:S01]  /*45e0*/  MUFU.EX2 R202, R202 ;  /* 0x000000ca00ca7308 */ /* 0x000ea20000000800 */
[-CC-:B------:R-:W-:Y:S01]  /*45f0*/  FFMA.FTZ R101, R101, R0.reuse, -R10.reuse ;  /* 0x0000000065657223 */ /* 0x180fe2000001080a */
[--C-:B------:R-:W-:Y:S01]  /*4600*/  FFMA.FTZ R103, R103, R0, -R10.reuse ;  /* 0x0000000067677223 */ /* 0x100fe2000001080a */
[----:B------:R-:W-:Y:S01]  /*4610*/  FMNMX.FTZ R6, R111, R6, !PT ;  /* 0x000000066f067209 */ /* 0x000fe20007810000 */
[-CC-:B------:R-:W-:Y:S01]  /*4620*/  FFMA.FTZ R105, R105, R0.reuse, -R10.reuse ;  /* 0x0000000069697223 */ /* 0x180fe2000001080a */
[-CC-:B------:R-:W-:Y:S01]  /*4630*/  FFMA.FTZ R107, R107, R0.reuse, -R10.reuse ;  /* 0x000000006b6b7223 */ /* 0x180fe2000001080a */
[--C-:B------:R-:W-:Y:S01]  /*4640*/  FFMA.FTZ R109, R109, R0, -R10.reuse ;  /* 0x000000006d6d7223 */ /* 0x100fe2000001080a */
[----:B------:R-:W-:Y:S01]  /*4650*/  FMNMX.FTZ R6, R47, R6, !PT ;  /* 0x000000062f067209 */ /* 0x000fe20007810000 */
[----:B------:R-:W3:Y:S01]  /*4660*/  MUFU.EX2 R37, R37 ;  /* 0x0000002500257308 */ /* 0x000ee20000000800 */
[-CC-:B------:R-:W-:Y:S01]  /*4670*/  FFMA.FTZ R113, R113, R0.reuse, -R10.reuse ;  /* 0x0000000071717223 */ /* 0x180fe2000001080a */
[--C-:B------:R-:W-:Y:S01]  /*4680*/  FFMA.FTZ R115, R115, R0, -R10.reuse ;  /* 0x0000000073737223 */ /* 0x100fe2000001080a */
[----:B------:R-:W-:Y:S01]  /*4690*/  FMNMX.FTZ R6, R35, R6, !PT ;  /* 0x0000000623067209 */ /* 0x000fe20007810000 */
[-CC-:B------:R-:W-:Y:S01]  /*46a0*/  FFMA.FTZ R117, R117, R0.reuse, -R10.reuse ;  /* 0x0000000075757223 */ /* 0x180fe2000001080a */
[-CC-:B------:R-:W-:Y:S01]  /*46b0*/  FFMA.FTZ R121, R121, R0.reuse, -R10.reuse ;  /* 0x0000000079797223 */ /* 0x180fe2000001080a */
[--C-:B------:R-:W-:Y:S01]  /*46c0*/  FFMA.FTZ R123, R123, R0, -R10.reuse ;  /* 0x000000007b7b7223 */ /* 0x100fe2000001080a */
[----:B------:R-:W-:Y:S01]  /*46d0*/  FMNMX.FTZ R6, R29, R6, !PT ;  /* 0x000000061d067209 */ /* 0x000fe20007810000 */
[----:B------:R-:W4:Y:S01]  /*46e0*/  MUFU.EX2 R196, R196 ;  /* 0x000000c400c47308 */ /* 0x000f220000000800 */
[-CC-:B------:R-:W-:Y:S01]  /*46f0*/  FFMA.FTZ R125, R125, R0.reuse, -R10.reuse ;  /* 0x000000007d7d7223 */ /* 0x180fe2000001080a */
[--C-:B------:R-:W-:Y:S01]  /*4700*/  FFMA.FTZ R127, R127, R0, -R10.reuse ;  /* 0x000000007f7f7223 */ /* 0x100fe2000001080a */
[----:B------:R-:W-:Y:S01]  /*4710*/  FMNMX.FTZ R6, R39, R6, !PT ;  /* 0x0000000627067209 */ /* 0x000fe20007810000 */
[-CC-:B------:R-:W-:Y:S01]  /*4720*/  FFMA.FTZ R129, R129, R0.reuse, -R10.reuse ;  /* 0x0000000081817223 */ /* 0x180fe2000001080a */
[----:B------:R-:W-:Y:S01]  /*4730*/  FFMA.FTZ R10, R131, R0, -R10 ;  /* 0x00000000830a7223 */ /* 0x000fe2000001080a */
[--C-:B------:R-:W-:Y:S01]  /*4740*/  IMAD.MOV.U32 R89, RZ, RZ, R119.reuse ;  /* 0x000000ffff597224 */ /* 0x100fe200078e0077 */
[----:B------:R-:W-:Y:S01]  /*4750*/  FMNMX.FTZ R6, R65, R6, !PT ;  /* 0x0000000641067209 */ /* 0x000fe20007810000 */
[----:B------:R-:W5:Y:S01]  /*4760*/  MUFU.EX2 R57, R57 ;  /* 0x0000003900397308 */ /* 0x000f620000000800 */
[----:B------:R-:W-:-:S02]  /*4770*/  IMAD.MOV.U32 R87, RZ, RZ, R119 ;  /* 0x000000ffff577224 */ /* 0x000fc400078e0077 */
[----:B------:R-:W-:Y:S01]  /*4780*/  FMNMX.FTZ R6, R27, R6, !PT ;  /* 0x000000061b067209 */ /* 0x000fe20007810000 */
[--C-:B------:R-:W-:Y:S02]  /*4790*/  IMAD.MOV.U32 R85, RZ, RZ, R119.reuse ;  /* 0x000000ffff557224 */ /* 0x100fe400078e0077 */
[--C-:B------:R-:W-:Y:S01]  /*47a0*/  IMAD.MOV.U32 R83, RZ, RZ, R119.reuse ;  /* 0x000000ffff537224 */ /* 0x100fe200078e0077 */
[----:B------:R-:W-:Y:S01]  /*47b0*/  FMNMX.FTZ R6, R69, R6, !PT ;  /* 0x0000000645067209 */ /* 0x000fe20007810000 */
[----:B------:R-:W-:Y:S01]  /*47c0*/  MUFU.EX2 R198, R198 ;  /* 0x000000c600c67308 */ /* 0x000fe20000000800 */
[--C-:B------:R-:W-:Y:S02]  /*47d0*/  IMAD.MOV.U32 R81, RZ, RZ, R119.reuse ;  /* 0x000000ffff517224 */ /* 0x100fe400078e0077 */
[----:B------:R-:W-:Y:S01]  /*47e0*/  FMNMX.FTZ R6, R31, R6, !PT ;  /* 0x000000061f067209 */ /* 0x000fe20007810000 */
[--C-:B------:R-:W-:Y:S02]  /*47f0*/  IMAD.MOV.U32 R77, RZ, RZ, R119.reuse ;  /* 0x000000ffff4d7224 */ /* 0x100fe400078e0077 */
[----:B------:R-:W-:-:S02]  /*4800*/  IMAD.MOV.U32 R73, RZ, RZ, R119 ;  /* 0x000000ffff497224 */ /* 0x000fc400078e0077 */
[----:B------:R-:W1:Y:S01]  /*4810*/  SHFL.BFLY PT, R3, R6, 0x2, 0x1f ;  /* 0x0c401f0006037f89 */ /* 0x000e6200000e0000 */
[----:B------:R-:W-:Y:S08]  /*4820*/  MUFU.EX2 R61, R61 ;  /* 0x0000003d003d7308 */ /* 0x000ff00000000800 */
[----:B------:R-:W-:Y:S08]  /*4830*/  MUFU.EX2 R192, R192 ;  /* 0x000000c000c07308 */ /* 0x000ff00000000800 */
[----:B------:R-:W-:Y:S01]  /*4840*/  MUFU.EX2 R91, R91 ;  /* 0x0000005b005b7308 */ /* 0x000fe20000000800 */
[----:B-1----:R-:W-:-:S07]  /*4850*/  FMNMX.FTZ R8, R6, R3, !PT ;  /* 0x0000000306087209 */ /* 0x002fce0007810000 */
[----:B------:R-:W-:Y:S01]  /*4860*/  MUFU.EX2 R93, R93 ;  /* 0x0000005d005d7308 */ /* 0x000fe20000000800 */
[----:B------:R-:W1:Y:S07]  /*4870*/  SHFL.BFLY PT, R3, R8, 0x1, 0x1f ;  /* 0x0c201f0008037f89 */ /* 0x000e6e00000e0000 */
[----:B------:R0:W-:Y:S08]  /*4880*/  MUFU.EX2 R194, R95 ;  /* 0x0000005f00c27308 */ /* 0x0001f00000000800 */
[----:B------:R-:W-:Y:S01]  /*4890*/  MUFU.EX2 R97, R97 ;  /* 0x0000006100617308 */ /* 0x000fe20000000800 */
[----:B0-----:R-:W-:-:S07]  /*48a0*/  IMAD.MOV.U32 R95, RZ, RZ, R119 ;  /* 0x000000ffff5f7224 */ /* 0x001fce00078e0077 */
[----:B------:R0:W-:Y:S01]  /*48b0*/  MUFU.EX2 R188, R99 ;  /* 0x0000006300bc7308 */ /* 0x0001e20000000800 */
[----:B-1----:R-:W-:-:S04]  /*48c0*/  FMNMX.FTZ R3, R8, R3, !PT ;  /* 0x0000000308037209 */ /* 0x002fc80007810000 */
[C---:B------:R-:W-:Y:S01]  /*48d0*/  FSETP.NEU.FTZ.AND P2, PT, R3.reuse, -INF , PT ;  /* 0xff8000000300780b */ /* 0x040fe20003f5d000 */
[----:B------:R-:W-:Y:S02]  /*48e0*/  FMUL.FTZ R6, R3, R0 ;  /* 0x0000000003067220 */ /* 0x000fe40000410000 */
[----:B------:R-:W-:Y:S01]  /*48f0*/  MUFU.EX2 R101, R101 ;  /* 0x0000006500657308 */ /* 0x000fe20000000800 */
[----:B0-----:R-:W-:Y:S02]  /*4900*/  IMAD.MOV.U32 R99, RZ, RZ, R119 ;  /* 0x000000ffff637224 */ /* 0x001fe400078e0077 */
[----:B------:R-:W-:Y:S02]  /*4910*/  FSEL R6, R6, RZ, P2 ;  /* 0x000000ff06067208 */ /* 0x000fe40001000000 */
[----:B------:R-:W-:-:S03]  /*4920*/  ISETP.GE.AND P2, PT, R82, 0x71, PT ;  /* 0x000000715200780c */ /* 0x000fc60003f46270 */
        /* <DEDUP_REMOVED lines=16> */
[----:B------:R-:W1:Y:S01]  /*4a30*/  MUFU.EX2 R8, R75 ;  /* 0x0000004b00087308 */ /* 0x000e620000000800 */
[----:B0-----:R-:W-:Y:S01]  /*4a40*/  FADD.FTZ R7, R200, R25 ;  /* 0x00000019c8077221 */ /* 0x001fe20000010000 */
[-CC-:B------:R-:W-:Y:S01]  /*4a50*/  FFMA.FTZ R43, R43, R0.reuse, -R6.reuse ;  /* 0x000000002b2b7223 */ /* 0x180fe20000010806 */
[-CC-:B------:R-:W-:Y:S01]  /*4a60*/  FFMA.FTZ R41, R41, R0.reuse, -R6.reuse ;  /* 0x0000000029297223 */ /* 0x180fe20000010806 */
[-CC-:B------:R-:W-:Y:S01]  /*4a70*/  FFMA.FTZ R55, R55, R0.reuse, -R6.reuse ;  /* 0x0000000037377223 */ /* 0x180fe20000010806 */
[----:B--2---:R-:W-:Y:S01]  /*4a80*/  FADD.FTZ R30, R202, R7 ;  /* 0x00000007ca1e7221 */ /* 0x004fe20000010000 */
[-CC-:B------:R-:W-:Y:S01]  /*4a90*/  FFMA.FTZ R45, R45, R0.reuse, -R6.reuse ;  /* 0x000000002d2d7223 */ /* 0x180fe20000010806 */
[-C--:B------:R-:W-:Y:S01]  /*4aa0*/  FFMA.FTZ R33, R33, R0.reuse, -R6 ;  /* 0x0000000021217223 */ /* 0x080fe20000010806 */
[----:B------:R-:W0:Y:S01]  /*4ab0*/  MUFU.EX2 R11, R11 ;  /* 0x0000000b000b7308 */ /* 0x000e220000000800 */
[----:B---3--:R-:W-:Y:S01]  /*4ac0*/  FADD.FTZ R7, R37, R30 ;  /* 0x0000001e25077221 */ /* 0x008fe20000010000 */
[-CC-:B------:R-:W-:Y:S01]  /*4ad0*/  FFMA.FTZ R111, R111, R0.reuse, -R6.reuse ;  /* 0x000000006f6f7223 */ /* 0x180fe20000010806 */
[--C-:B------:R-:W-:Y:S01]  /*4ae0*/  FFMA.FTZ R47, R47, R0, -R6.reuse ;  /* 0x000000002f2f7223 */ /* 0x100fe20000010806 */
[----:B------:R-:W-:Y:S01]  /*4af0*/  F2FP.F16.F32.PACK_AB R200, R25, R200 ;  /* 0x000000c819c8723e */ /* 0x000fe200000000ff */
[----:B----4-:R-:W-:Y:S01]  /*4b00*/  FADD.FTZ R32, R196, R7 ;  /* 0x00000007c4207221 */ /* 0x010fe20000010000 */
[-CC-:B------:R-:W-:Y:S01]  /*4b10*/  FFMA.FTZ R35, R35, R0.reuse, -R6.reuse ;  /* 0x0000000023237223 */ /* 0x180fe20000010806 */
[-C--:B------:R-:W-:Y:S01]  /*4b20*/  FFMA.FTZ R29, R29, R0.reuse, -R6 ;  /* 0x000000001d1d7223 */ /* 0x080fe20000010806 */
[----:B------:R2:W3:Y:S01]  /*4b30*/  MUFU.EX2 R12, R79 ;  /* 0x0000004f000c7308 */ /* 0x0004e20000000800 */
[----:B-----5:R-:W-:Y:S01]  /*4b40*/  FADD.FTZ R7, R57, R32 ;  /* 0x0000002039077221 */ /* 0x020fe20000010000 */
[----:B-1----:R-:W-:Y:S01]  /*4b50*/  FADD.FTZ R32, R201, R8 ;  /* 0x00000008c9207221 */ /* 0x002fe20000010000 */
[-CC-:B------:R-:W-:Y:S01]  /*4b60*/  FFMA.FTZ R39, R39, R0.reuse, -R6.reuse ;  /* 0x0000000027277223 */ /* 0x180fe20000010806 */
[-CC-:B------:R-:W-:Y:S01]  /*4b70*/  FFMA.FTZ R65, R65, R0.reuse, -R6.reuse ;  /* 0x0000000041417223 */ /* 0x180fe20000010806 */
[----:B------:R-:W-:Y:S01]  /*4b80*/  FADD.FTZ R34, R198, R7 ;  /* 0x00000007c6227221 */ /* 0x000fe20000010000 */
[-CC-:B------:R-:W-:Y:S01]  /*4b90*/  FFMA.FTZ R27, R27, R0.reuse, -R6.reuse ;  /* 0x000000001b1b7223 */ /* 0x180fe20000010806 */
[-C--:B------:R-:W-:Y:S01]  /*4ba0*/  FFMA.FTZ R69, R69, R0.reuse, -R6 ;  /* 0x0000000045457223 */ /* 0x080fe20000010806 */
[----:B------:R-:W-:Y:S01]  /*4bb0*/  MUFU.EX2 R13, R13 ;  /* 0x0000000d000d7308 */ /* 0x000fe20000000800 */
[----:B0-----:R-:W-:Y:S01]  /*4bc0*/  FADD.FTZ R7, R11, R32 ;  /* 0x000000200b077221 */ /* 0x001fe20000010000 */
[----:B------:R-:W-:Y:S01]  /*4bd0*/  FFMA.FTZ R31, R31, R0, -R6 ;  /* 0x000000001f1f7223 */ /* 0x000fe20000010806 */
[----:B------:R-:W-:Y:S01]  /*4be0*/  F2FP.F16.F32.PACK_AB R201, R8, R201 ;  /* 0x000000c908c9723e */ /* 0x000fe200000000ff */
[--C-:B------:R-:W-:Y:S01]  /*4bf0*/  IMAD.MOV.U32 R103, RZ, RZ, R119.reuse ;  /* 0x000000ffff677224 */ /* 0x100fe200078e0077 */
[----:B------:R-:W-:Y:S01]  /*4c00*/  F2FP.F16.F32.PACK_AB R202, R37, R202 ;  /* 0x000000ca25ca723e */ /* 0x000fe200000000ff */
[--C-:B--2---:R-:W-:Y:S01]  /*4c10*/  IMAD.MOV.U32 R79, RZ, RZ, R119.reuse ;  /* 0x000000ffff4f7224 */ /* 0x104fe200078e0077 */
[----:B------:R-:W-:Y:S01]  /*4c20*/  F2FP.F16.F32.PACK_AB R196, R57, R196 ;  /* 0x000000c439c4723e */ /* 0x000fe200000000ff */
[----:B------:R0:W1:Y:S01]  /*4c30*/  MUFU.EX2 R14, R67 ;  /* 0x00000043000e7308 */ /* 0x0000620000000800 */
[----:B---3--:R-:W-:Y:S01]  /*4c40*/  F2FP.F16.F32.PACK_AB R203, R12, R11 ;  /* 0x0000000b0ccb723e */ /* 0x008fe200000000ff */
[--C-:B------:R-:W-:Y:S01]  /*4c50*/  IMAD.MOV.U32 R75, RZ, RZ, R119.reuse ;  /* 0x000000ffff4b7224 */ /* 0x100fe200078e0077 */
[----:B------:R-:W-:Y:S01]  /*4c60*/  F2FP.F16.F32.PACK_AB R198, R61, R198 ;  /* 0x000000c63dc6723e */ /* 0x000fe200000000ff */
[--C-:B------:R-:W-:Y:S01]  /*4c70*/  IMAD.MOV.U32 R57, RZ, RZ, R119.reuse ;  /* 0x000000ffff397224 */ /* 0x100fe200078e0077 */
[----:B------:R-:W-:Y:S01]  /*4c80*/  MOV R82, R119 ;  /* 0x0000007700527202 */ /* 0x000fe20000000f00 */
[----:B------:R-:W-:-:S02]  /*4c90*/  IMAD.MOV.U32 R37, RZ, RZ, R119 ;  /* 0x000000ffff257224 */ /* 0x000fc400078e0077 */
[----:B------:R-:W2:Y:S01]  /*4ca0*/  MUFU.EX2 R15, R15 ;  /* 0x0000000f000f7308 */ /* 0x000ea20000000800 */
[----:B0-----:R-:W-:-:S07]  /*4cb0*/  IMAD.MOV.U32 R67, RZ, RZ, R119 ;  /* 0x000000ffff437224 */ /* 0x001fce00078e0077 */
[----:B------:R0:W-:Y:S01]  /*4cc0*/  MUFU.EX2 R28, R51 ;  /* 0x00000033001c7308 */ /* 0x0001e20000000800 */
[----:B-1----:R-:W-:-:S07]  /*4cd0*/  F2FP.F16.F32.PACK_AB R197, R14, R13 ;  /* 0x0000000d0ec5723e */ /* 0x002fce00000000ff */
[----:B------:R1:W3:Y:S01]  /*4ce0*/  MUFU.EX2 R20, R71 ;  /* 0x0000004700147308 */ /* 0x0002e20000000800 */
[----:B0-----:R-:W-:Y:S01]  /*4cf0*/  FADD.FTZ R51, R61, R34 ;  /* 0x000000223d337221 */ /* 0x001fe20000010000 */
[----:B------:R-:W-:Y:S01]  /*4d00*/  FADD.FTZ R34, R12, R7 ;  /* 0x000000070c227221 */ /* 0x000fe20000010000 */
[----:B------:R-:W-:Y:S02]  /*4d10*/  IMAD.MOV.U32 R61, RZ, RZ, R119 ;  /* 0x000000ffff3d7224 */ /* 0x000fe400078e0077 */
[----:B------:R-:W-:Y:S01]  /*4d20*/  FADD.FTZ R36, R192, R51 ;  /* 0x00000033c0247221 */ /* 0x000fe20000010000 */
[----:B------:R-:W-:Y:S01]  /*4d30*/  FADD.FTZ R7, R13, R34 ;  /* 0x000000220d077221 */ /* 0x000fe20000010000 */
[C---:B------:R-:W-:Y:S01]  /*4d40*/  F2FP.F16.F32.PACK_AB R192, R91.reuse, R192 ;  /* 0x000000c05bc0723e */ /* 0x040fe200000000ff */
[----:B------:R-:W0:Y:S01]  /*4d50*/  MUFU.EX2 R21, R21 ;  /* 0x0000001500157308 */ /* 0x000e220000000800 */
[----:B------:R-:W-:Y:S01]  /*4d60*/  FADD.FTZ R36, R91, R36 ;  /* 0x000000245b247221 */ /* 0x000fe20000010000 */
[----:B------:R-:W-:Y:S01]  /*4d70*/  FADD.FTZ R34, R14, R7 ;  /* 0x000000070e227221 */ /* 0x000fe20000010000 */
[----:B------:R-:W-:-:S02]  /*4d80*/  IMAD.MOV.U32 R91, RZ, RZ, R119 ;  /* 0x000000ffff5b7224 */ /* 0x000fc400078e0077 */
[----:B------:R-:W-:Y:S01]  /*4d90*/  FADD.FTZ R51, R93, R36 ;  /* 0x000000245d337221 */ /* 0x000fe20000010000 */
[----:B--2---:R-:W-:Y:S01]  /*4da0*/  FADD.FTZ R7, R15, R34 ;  /* 0x000000220f077221 */ /* 0x004fe20000010000 */
[----:B-1----:R-:W-:Y:S01]  /*4db0*/  IMAD.MOV.U32 R71, RZ, RZ, R119 ;  /* 0x000000ffff477224 */ /* 0x002fe200078e0077 */
[----:B------:R1:W2:Y:S01]  /*4dc0*/  MUFU.EX2 R24, R59 ;  /* 0x0000003b00187308 */ /* 0x0002a20000000800 */
[----:B------:R-:W-:Y:S01]  /*4dd0*/  FADD.FTZ R38, R194, R51 ;  /* 0x00000033c2267221 */ /* 0x000fe20000010000 */
[----:B---3--:R-:W-:Y:S01]  /*4de0*/  FADD.FTZ R36, R20, R7 ;  /* 0x0000000714247221 */ /* 0x008fe20000010000 */
[----:B------:R-:W-:Y:S01]  /*4df0*/  F2FP.F16.F32.PACK_AB R194, R194, R93 ;  /* 0x0000005dc2c2723e */ /* 0x000fe200000000ff */
[--C-:B------:R-:W-:Y:S01]  /*4e00*/  IMAD.MOV.U32 R93, RZ, RZ, R119.reuse ;  /* 0x000000ffff5d7224 */ /* 0x100fe200078e0077 */
[----:B------:R-:W-:Y:S01]  /*4e10*/  F2FP.F16.F32.PACK_AB R199, R20, R15 ;  /* 0x0000000f14c7723e */ /* 0x000fe200000000ff */
[--C-:B------:R-:W-:Y:S02]  /*4e20*/  IMAD.MOV.U32 R51, RZ, RZ, R119.reuse ;  /* 0x000000ffff337224 */ /* 0x100fe400078e0077 */
[----:B------:R-:W3:Y:S01]  /*4e30*/  MUFU.EX2 R49, R49 ;  /* 0x0000003100317308 */ /* 0x000ee20000000800 */
[----:B0-----:R-:W-:Y:S01]  /*4e40*/  FADD.FTZ R7, R21, R36 ;  /* 0x0000002415077221 */ /* 0x001fe20000010000 */
[----:B-1----:R-:W-:-:S06]  /*4e50*/  IMAD.MOV.U32 R59, RZ, RZ, R119 ;  /* 0x000000ffff3b7224 */ /* 0x002fcc00078e0077 */
[----:B------:R0:W1:Y:S01]  /*4e60*/  MUFU.EX2 R26, R63 ;  /* 0x0000003f001a7308 */ /* 0x0000620000000800 */
[C---:B--2---:R-:W-:Y:S01]  /*4e70*/  FADD.FTZ R2, R24.reuse, R7 ;  /* 0x0000000718027221 */ /* 0x044fe20000010000 */
[----:B------:R-:W-:Y:S01]  /*4e80*/  F2FP.F16.F32.PACK_AB R193, R24, R21 ;  /* 0x0000001518c1723e */ /* 0x000fe200000000ff */
[----:B------:R-:W-:-:S05]  /*4e90*/  IMAD.MOV.U32 R24, RZ, RZ, R119 ;  /* 0x000000ffff187224 */ /* 0x000fca00078e0077 */
[----:B------:R-:W2:Y:S01]  /*4ea0*/  MUFU.EX2 R105, R105 ;  /* 0x0000006900697308 */ /* 0x000ea20000000800 */
[----:B---3--:R-:W-:Y:S01]  /*4eb0*/  FADD.FTZ R7, R49, R2 ;  /* 0x0000000231077221 */ /* 0x008fe20000010000 */
[----:B0-----:R-:W-:-:S06]  /*4ec0*/  IMAD.MOV.U32 R63, RZ, RZ, R119 ;  /* 0x000000ffff3f7224 */ /* 0x001fcc00078e0077 */
[----:B------:R0:W-:Y:S01]  /*4ed0*/  MUFU.EX2 R32, R43 ;  /* 0x0000002b00207308 */ /* 0x0001e20000000800 */
[----:B-1----:R-:W-:Y:S01]  /*4ee0*/  F2FP.F16.F32.PACK_AB R195, R26, R49 ;  /* 0x000000311ac3723e */ /* 0x002fe200000000ff */
[----:B------:R-:W-:-:S06]  /*4ef0*/  IMAD.MOV.U32 R49, RZ, RZ, R119 ;  /* 0x000000ffff317224 */ /* 0x000fcc00078e0077 */
[----:B------:R-:W1:Y:S01]  /*4f00*/  MUFU.EX2 R53, R53 ;  /* 0x0000003500357308 */ /* 0x000e620000000800 */
[----:B0-----:R-:W-:-:S04]  /*4f10*/  FADD.FTZ R43, R97, R38 ;  /* 0x00000026612b7221 */ /* 0x001fc80000010000 */
        /* <DEDUP_REMOVED lines=11> */
[----:B--2---:R-:W-:Y:S01]  /*4fd0*/  FADD.FTZ R43, R105, R38 ;  /* 0x00000026692b7221 */ /* 0x004fe20000010000 */
[----:B-1----:R-:W-:Y:S01]  /*4fe0*/  FADD.FTZ R7, R53, R36 ;  /* 0x0000002435077221 */ /* 0x002fe20000010000 */
[----:B------:R-:W-:Y:S01]  /*4ff0*/  F2FP.F16.F32.PACK_AB R189, R28, R53 ;  /* 0x000000351cbd723e */ /* 0x000fe200000000ff */
[----:B0-----:R-:W-:-:S02]  /*5000*/  IMAD.MOV.U32 R107, RZ, RZ, R119 ;  /* 0x000000ffff6b7224 */ /* 0x001fc400078e0077 */
[----:B------:R-:W-:Y:S01]  /*5010*/  FADD.FTZ R36, R28, R7 ;  /* 0x000000071c247221 */ /* 0x000fe20000010000 */
[----:B------:R-:W-:Y:S01]  /*5020*/  IMAD.MOV.U32 R53, RZ, RZ, R119 ;  /* 0x000000ffff357224 */ /* 0x000fe200078e0077 */
[----:B------:R-:W0:Y:S01]  /*5030*/  MUFU.EX2 R41, R41 ;  /* 0x0000002900297308 */ /* 0x000e220000000800 */
[C---:B---3--:R-:W-:Y:S01]  /*5040*/  FADD.FTZ R38, R184.reuse, R43 ;  /* 0x0000002bb8267221 */ /* 0x048fe20000010000 */
[----:B------:R-:W-:Y:S01]  /*5050*/  F2FP.F16.F32.PACK_AB R184, R184, R105 ;  /* 0x00000069b8b8723e */ /* 0x000fe200000000ff */
[----:B------:R-:W-:Y:S01]  /*5060*/  IMAD.MOV.U32 R105, RZ, RZ, R119 ;  /* 0x000000ffff697224 */ /* 0x000fe200078e0077 */
[----:B------:R-:W-:-:S04]  /*5070*/  MOV R28, R119 ;  /* 0x00000077001c7202 */ /* 0x000fc80000000f00 */
[----:B------:R1:W2:Y:S01]  /*5080*/  MUFU.EX2 R186, R113 ;  /* 0x0000007100ba7308 */ /* 0x0002a20000000800 */
[----:B----4-:R-:W-:-:S07]  /*5090*/  FADD.FTZ R43, R109, R38 ;  /* 0x000000266d2b7221 */ /* 0x010fce0000010000 */
[----:B------:R3:W4:Y:S01]  /*50a0*/  MUFU.EX2 R30, R55 ;  /* 0x00000037001e7308 */ /* 0x0007220000000800 */
[----:B0-----:R-:W-:Y:S01]  /*50b0*/  FADD.FTZ R7, R41, R36 ;  /* 0x0000002429077221 */ /* 0x001fe20000010000 */
[----:B-1----:R-:W-:-:S06]  /*50c0*/  IMAD.MOV.U32 R113, RZ, RZ, R119 ;  /* 0x000000ffff717224 */ /* 0x002fcc00078e0077 */
[----:B------:R-:W0:Y:S01]  /*50d0*/  MUFU.EX2 R115, R115 ;  /* 0x0000007300737308 */ /* 0x000e220000000800 */
[C---:B--2---:R-:W-:Y:S01]  /*50e0*/  FADD.FTZ R38, R186.reuse, R43 ;  /* 0x0000002bba267221 */ /* 0x044fe20000010000 */
[----:B------:R-:W-:Y:S01]  /*50f0*/  F2FP.F16.F32.PACK_AB R186, R186, R109 ;  /* 0x0000006dbaba723e */ /* 0x000fe200000000ff */
[--C-:B------:R-:W-:Y:S02]  /*5100*/  IMAD.MOV.U32 R109, RZ, RZ, R119.reuse ;  /* 0x000000ffff6d7224 */ /* 0x100fe400078e0077 */
[--C-:B---3--:R-:W-:Y:S02]  /*5110*/  IMAD.MOV.U32 R55, RZ, RZ, R119.reuse ;  /* 0x000000ffff377224 */ /* 0x108fe400078e0077 */
[----:B------:R-:W-:Y:S01]  /*5120*/  IMAD.MOV.U32 R43, RZ, RZ, R119 ;  /* 0x000000ffff2b7224 */ /* 0x000fe200078e0077 */
[----:B------:R-:W1:Y:S01]  /*5130*/  MUFU.EX2 R45, R45 ;  /* 0x0000002d002d7308 */ /* 0x000e620000000800 */
[C---:B----4-:R-:W-:Y:S01]  /*5140*/  FADD.FTZ R36, R30.reuse, R7 ;  /* 0x000000071e247221 */ /* 0x050fe20000010000 */
[----:B------:R-:W-:Y:S01]  /*5150*/  F2FP.F16.F32.PACK_AB R191, R30, R41 ;  /* 0x000000291ebf723e */ /* 0x000fe200000000ff */
[----:B------:R-:W-:-:S02]  /*5160*/  IMAD.MOV.U32 R41, RZ, RZ, R119 ;  /* 0x000000ffff297224 */ /* 0x000fc400078e0077 */
[----:B------:R-:W-:-:S03]  /*5170*/  IMAD.MOV.U32 R30, RZ, RZ, R119 ;  /* 0x000000ffff1e7224 */ /* 0x000fc600078e0077 */
[----:B------:R2:W3:Y:S01]  /*5180*/  MUFU.EX2 R180, R117 ;  /* 0x0000007500b47308 */ /* 0x0004e20000000800 */
[----:B0-----:R-:W-:-:S07]  /*5190*/  FADD.FTZ R25, R115, R38 ;  /* 0x0000002673197221 */ /* 0x001fce0000010000 */
[----:B------:R-:W0:Y:S01]  /*51a0*/  MUFU.EX2 R121, R121 ;  /* 0x0000007900797308 */ /* 0x000e220000000800 */
[----:B-1----:R-:W-:Y:S01]  /*51b0*/  FADD.FTZ R7, R45, R36 ;  /* 0x000000242d077221 */ /* 0x002fe20000010000 */
[C---:B------:R-:W-:Y:S01]  /*51c0*/  F2FP.F16.F32.PACK_AB R185, R32.reuse, R45 ;  /* 0x0000002d20b9723e */ /* 0x040fe200000000ff */
[----:B--2---:R-:W-:Y:S02]  /*51d0*/  IMAD.MOV.U32 R117, RZ, RZ, R119 ;  /* 0x000000ffff757224 */ /* 0x004fe400078e0077 */
[----:B------:R-:W-:Y:S01]  /*51e0*/  FADD.FTZ R36, R32, R7 ;  /* 0x0000000720247221 */ /* 0x000fe20000010000 */
[----:B------:R-:W-:Y:S02]  /*51f0*/  IMAD.MOV.U32 R45, RZ, RZ, R119 ;  /* 0x000000ffff2d7224 */ /* 0x000fe400078e0077 */
[----:B------:R-:W1:Y:S01]  /*5200*/  MUFU.EX2 R33, R33 ;  /* 0x0000002100217308 */ /* 0x000e620000000800 */
[C---:B---3--:R-:W-:Y:S01]  /*5210*/  FADD.FTZ R38, R180.reuse, R25 ;  /* 0x00000019b4267221 */ /* 0x048fe20000010000 */
[----:B------:R-:W-:Y:S01]  /*5220*/  F2FP.F16.F32.PACK_AB R180, R180, R115 ;  /* 0x00000073b4b4723e */ /* 0x000fe200000000ff */
[----:B------:R-:W-:-:S02]  /*5230*/  IMAD.MOV.U32 R115, RZ, RZ, R119 ;  /* 0x000000ffff737224 */ /* 0x000fc400078e0077 */
[----:B------:R-:W-:-:S03]  /*5240*/  IMAD.MOV.U32 R32, RZ, RZ, R119 ;  /* 0x000000ffff207224 */ /* 0x000fc600078e0077 */
[----:B------:R-:W2:Y:S01]  /*5250*/  MUFU.EX2 R182, R123 ;  /* 0x0000007b00b67308 */ /* 0x000ea20000000800 */
[----:B0-----:R-:W-:-:S07]  /*5260*/  FADD.FTZ R25, R121, R38 ;  /* 0x0000002679197221 */ /* 0x001fce0000010000 */
[----:B------:R0:W3:Y:S01]  /*5270*/  MUFU.EX2 R34, R111 ;  /* 0x0000006f00227308 */ /* 0x0000e20000000800 */
[----:B-1----:R-:W-:-:S07]  /*5280*/  FADD.FTZ R7, R33, R36 ;  /* 0x0000002421077221 */ /* 0x002fce0000010000 */
[----:B------:R-:W1:Y:S01]  /*5290*/  MUFU.EX2 R125, R125 ;  /* 0x0000007d007d7308 */ /* 0x000e620000000800 */
[C---:B--2---:R-:W-:Y:S01]  /*52a0*/  FADD.FTZ R40, R182.reuse, R25 ;  /* 0x00000019b6287221 */ /* 0x044fe20000010000 */
[----:B------:R-:W-:Y:S01]  /*52b0*/  F2FP.F16.F32.PACK_AB R182, R182, R121 ;  /* 0x00000079b6b6723e */ /* 0x000fe200000000ff */
[----:B0-----:R-:W-:-:S05]  /*52c0*/  IMAD.MOV.U32 R111, RZ, RZ, R119 ;  /* 0x000000ffff6f7224 */ /* 0x001fca00078e0077 */
[----:B------:R-:W0:Y:S01]  /*52d0*/  MUFU.EX2 R47, R47 ;  /* 0x0000002f002f7308 */ /* 0x000e220000000800 */
[C---:B---3--:R-:W-:Y:S01]  /*52e0*/  FADD.FTZ R38, R34.reuse, R7 ;  /* 0x0000000722267221 */ /* 0x048fe20000010000 */
[----:B------:R-:W-:Y:S01]  /*52f0*/  F2FP.F16.F32.PACK_AB R187, R34, R33 ;  /* 0x0000002122bb723e */ /* 0x000fe200000000ff */
[--C-:B------:R-:W-:Y:S02]  /*5300*/  IMAD.MOV.U32 R34, RZ, RZ, R119.reuse ;  /* 0x000000ffff227224 */ /* 0x100fe400078e0077 */
[----:B------:R-:W-:-:S03]  /*5310*/  IMAD.MOV.U32 R33, RZ, RZ, R119 ;  /* 0x000000ffff217224 */ /* 0x000fc600078e0077 */
[----:B------:R-:W2:Y:S01]  /*5320*/  MUFU.EX2 R176, R127 ;  /* 0x0000007f00b07308 */ /* 0x000ea20000000800 */
[----:B-1----:R-:W-:-:S07]  /*5330*/  FADD.FTZ R25, R125, R40 ;  /* 0x000000287d197221 */ /* 0x002fce0000010000 */
[----:B------:R1:W3:Y:S01]  /*5340*/  MUFU.EX2 R2, R35 ;  /* 0x0000002300027308 */ /* 0x0002e20000000800 */
[----:B0-----:R-:W-:-:S07]  /*5350*/  FADD.FTZ R7, R47, R38 ;  /* 0x000000262f077221 */ /* 0x001fce0000010000 */
[----:B------:R-:W0:Y:S01]  /*5360*/  MUFU.EX2 R129, R129 ;  /* 0x0000008100817308 */ /* 0x000e220000000800 */
[C---:B--2---:R-:W-:Y:S01]  /*5370*/  FADD.FTZ R40, R176.reuse, R25 ;  /* 0x00000019b0287221 */ /* 0x044fe20000010000 */
[----:B------:R-:W-:Y:S01]  /*5380*/  F2FP.F16.F32.PACK_AB R176, R176, R125 ;  /* 0x0000007db0b0723e */ /* 0x000fe200000000ff */
[----:B-1----:R-:W-:-:S05]  /*5390*/  IMAD.MOV.U32 R35, RZ, RZ, R119 ;  /* 0x000000ffff237224 */ /* 0x002fca00078e0077 */
[----:B------:R-:W1:Y:S01]  /*53a0*/  MUFU.EX2 R29, R29 ;  /* 0x0000001d001d7308 */ /* 0x000e620000000800 */
[C---:B---3--:R-:W-:Y:S01]  /*53b0*/  FADD.FTZ R38, R2.reuse, R7 ;  /* 0x0000000702267221 */ /* 0x048fe20000010000 */
[----:B------:R-:W-:Y:S01]  /*53c0*/  F2FP.F16.F32.PACK_AB R181, R2, R47 ;  /* 0x0000002f02b5723e */ /* 0x000fe200000000ff */
[----:B------:R-:W-:Y:S02]  /*53d0*/  IMAD.MOV.U32 R2, RZ, RZ, 0x3f800000 ;  /* 0x3f800000ff027424 */ /* 0x000fe400078e00ff */
[----:B------:R-:W-:-:S03]  /*53e0*/  IMAD.MOV.U32 R47, RZ, RZ, R119 ;  /* 0x000000ffff2f7224 */ /* 0x000fc600078e0077 */
[----:B------:R-:W2:Y:S01]  /*53f0*/  MUFU.EX2 R10, R10 ;  /* 0x0000000a000a7308 */ /* 0x000ea20000000800 */
[----:B0-----:R-:W-:Y:S01]  /*5400*/  FADD.FTZ R7, R129, R40 ;  /* 0x0000002881077221 */ /* 0x001fe20000010000 */
[----:B------:R-:W-:-:S06]  /*5410*/  IMAD.MOV.U32 R40, RZ, RZ, R119 ;  /* 0x000000ffff287224 */ /* 0x000fcc00078e0077 */
[----:B------:R0:W3:Y:S01]  /*5420*/  MUFU.EX2 R6, R39 ;  /* 0x0000002700067308 */ /* 0x0000e20000000800 */
[----:B-1----:R-:W-:Y:S01]  /*5430*/  FADD.FTZ R25, R29, R38 ;  /* 0x000000261d197221 */ /* 0x002fe20000010000 */
[----:B------:R-:W-:-:S06]  /*5440*/  IMAD.MOV.U32 R38, RZ, RZ, R119 ;  /* 0x000000ffff267224 */ /* 0x000fcc00078e0077 */
[----:B------:R-:W1:Y:S01]  /*5450*/  MUFU.EX2 R65, R65 ;  /* 0x0000004100417308 */ /* 0x000e620000000800 */
[C---:B--2---:R-:W-:Y:S01]  /*5460*/  FADD.FTZ R7, R10.reuse, R7 ;  /* 0x000000070a077221 */ /* 0x044fe20000010000 */
[----:B------:R-:W-:Y:S01]  /*5470*/  F2FP.F16.F32.PACK_AB R178, R10, R129 ;  /* 0x000000810ab2723e */ /* 0x000fe200000000ff */
[----:B0-----:R-:W-:-:S05]  /*5480*/  IMAD.MOV.U32 R39, RZ, RZ, R119 ;  /* 0x000000ffff277224 */ /* 0x001fca00078e0077 */
[----:B------:R0:W2:Y:S01]  /*5490*/  MUFU.EX2 R36, R27 ;  /* 0x0000001b00247308 */ /* 0x0000a20000000800 */
[C---:B---3--:R-:W-:Y:S01]  /*54a0*/  FADD.FTZ R10, R6.reuse, R25 ;  /* 0x00000019060a7221 */ /* 0x048fe20000010000 */
[----:B------:R-:W-:Y:S01]  /*54b0*/  F2FP.F16.F32.PACK_AB R183, R6, R29 ;  /* 0x0000001d06b7723e */ /* 0x000fe200000000ff */
[--C-:B------:R-:W-:Y:S02]  /*54c0*/  IMAD.MOV.U32 R29, RZ, RZ, R119.reuse ;  /* 0x000000ffff1d7224 */ /* 0x100fe400078e0077 */
[----:B------:R-:W-:-:S03]  /*54d0*/  IMAD.MOV.U32 R25, RZ, RZ, R119 ;  /* 0x000000ffff197224 */ /* 0x000fc600078e0077 */
[----:B------:R-:W3:Y:S01]  /*54e0*/  MUFU.EX2 R69, R69 ;  /* 0x0000004500457308 */ /* 0x000ee20000000800 */
[----:B-1----:R-:W-:Y:S01]  /*54f0*/  FADD.FTZ R11, R65, R10 ;  /* 0x0000000a410b7221 */ /* 0x002fe20000010000 */
[----:B0-----:R-:W-:-:S06]  /*5500*/  IMAD.MOV.U32 R27, RZ, RZ, R119 ;  /* 0x000000ffff1b7224 */ /* 0x001fcc00078e0077 */
[----:B------:R0:W1:Y:S01]  /*5510*/  MUFU.EX2 R8, R31 ;  /* 0x0000001f00087308 */ /* 0x0000620000000800 */
[C---:B--2---:R-:W-:Y:S01]  /*5520*/  FADD.FTZ R10, R36.reuse, R11 ;  /* 0x0000000b240a7221 */ /* 0x044fe20000010000 */
[----:B------:R-:W-:Y:S01]  /*5530*/  F2FP.F16.F32.PACK_AB R177, R36, R65 ;  /* 0x0000004124b1723e */ /* 0x000fe200000000ff */
[--C-:B------:R-:W-:Y:S02]  /*5540*/  IMAD.MOV.U32 R65, RZ, RZ, R119.reuse ;  /* 0x000000ffff417224 */ /* 0x100fe400078e0077 */
[--C-:B------:R-:W-:Y:S02]  /*5550*/  IMAD.MOV.U32 R36, RZ, RZ, R119.reuse ;  /* 0x000000ffff247224 */ /* 0x100fe400078e0077 */
[----:B---3--:R-:W-:Y:S01]  /*5560*/  FADD.FTZ R11, R69, R10 ;  /* 0x0000000a450b7221 */ /* 0x008fe20000010000 */
[----:B0-----:R-:W-:-:S03]  /*5570*/  IMAD.MOV.U32 R31, RZ, RZ, R119 ;  /* 0x000000ffff1f7224 */ /* 0x001fc600078e0077 */
[C---:B-1----:R-:W-:Y:S01]  /*5580*/  FADD.FTZ R6, R8.reuse, R11 ;  /* 0x0000000b08067221 */ /* 0x042fe20000010000 */
[----:B------:R-:W-:Y:S01]  /*5590*/  F2FP.F16.F32.PACK_AB R179, R8, R69 ;  /* 0x0000004508b3723e */ /* 0x000fe200000000ff */
[----:B------:R-:W-:Y:S02]  /*55a0*/  IMAD.MOV.U32 R8, RZ, RZ, 0x3f800000 ;  /* 0x3f800000ff087424 */ /* 0x000fe400078e00ff */
[----:B------:R-:W-:Y:S01]  /*55b0*/  IMAD.MOV.U32 R69, RZ, RZ, R119 ;  /* 0x000000ffff457224 */ /* 0x000fe200078e0077 */
[----:B------:R-:W-:Y:S06]  /*55c0*/  @!P2 BRA `(.L_x_266) ;  /* 0x0000003c00a0a947 */ /* 0x000fec0003800000 */
[----:B------:R-:W-:Y:S01]  /*55d0*/  R2UR UR4, R16 ;  /* 0x00000000100472ca */ /* 0x000fe200000e0000 */
[----:B------:R-:W-:Y:S01]  /*55e0*/  VIADD R11, R120, 0xfffffffe ;  /* 0xfffffffe780b7836 */ /* 0x000fe20000000000 */
[----:B------:R-:W-:Y:S01]  /*55f0*/  CS2R R118, SRZ ;  /* 0x0000000000767805 */ /* 0x000fe2000001ff00 */
[----:B------:R-:W-:Y:S01]  /*5600*/  IMAD.MOV.U32 R10, RZ, RZ, R3 ;  /* 0x000000ffff0a7224 */ /* 0x000fe200078e0003 */
[----:B------:R-:W-:Y:S01]  /*5610*/  CS2R R114, SRZ ;  /* 0x0000000000727805 */ /* 0x000fe2000001ff00 */
[----:B------:R-:W-:Y:S01]  /*5620*/  IMAD.MOV.U32 R15, RZ, RZ, R4 ;  /* 0x000000ffff0f7224 */ /* 0x000fe200078e0004 */
[----:B------:R-:W-:Y:S01]  /*5630*/  CS2R R110, SRZ ;  /* 0x00000000006e7805 */ /* 0x000fe2000001ff00 */
[----:B------:R-:W-:Y:S01]  /*5640*/  IMAD.MOV.U32 R13, RZ, RZ, R17 ;  /* 0x000000ffff0d7224 */ /* 0x000fe200078e0011 */
[----:B------:R-:W-:Y:S01]  /*5650*/  CS2R R106, SRZ ;  /* 0x00000000006a7805 */ /* 0x000fe2000001ff00 */
[----:B------:R-:W-:Y:S01]  /*5660*/  IMAD.MOV.U32 R2, RZ, RZ, 0x3f800000 ;  /* 0x3f800000ff027424 */ /* 0x000fe200078e00ff */
        /* <DEDUP_REMOVED lines=43> */
[----:B------:R-:W-:-:S07]  /*5920*/  CS2R R24, SRZ ;  /* 0x0000000000187805 */ /* 0x000fce000001ff00 */
.L_x_275:
[----:B------:R-:W-:-:S04]  /*5930*/  UIADD3 UR5, UR4, 0x1, URZ ;  /* 0x0000000104057890 */ /* 0x000fc8000fffe03f */
[----:B------:R-:W-:-:S04]  /*5940*/  UISETP.NE.AND UP0, UPT, UR5, 0x2, UPT ;  /* 0x000000020500788c */ /* 0x000fc8000bf05270 */
[----:B------:R-:W-:Y:S02]  /*5950*/  USEL UR6, URZ, 0x1, UP0 ;  /* 0x000000013f067887 */ /* 0x000fe40008000000 */
[----:B------:R-:W-:-:S04]  /*5960*/  USEL UR5, UR5, URZ, UP0 ;  /* 0x0000003f05057287 */ /* 0x000fc80008000000 */
[----:B------:R-:W-:Y:S02]  /*5970*/  LOP3.LUT R17, R13, UR6, RZ, 0x3c, !PT ;  /* 0x000000060d117c12 */ /* 0x000fe4000f8e3cff */
[----:B------:R-:W-:Y:S01]  /*5980*/  IMAD.U32 R16, RZ, RZ, UR5 ;  /* 0x00000005ff107e24 */ /* 0x000fe2000f8e00ff */
[----:B------:R-:W-:Y:S06]  /*5990*/  @!P0 BRA `(.L_x_267) ;  /* 0x0000000000048947 */ /* 0x000fec0003800000 */
[----:B------:R-:W-:Y:S01]  /*59a0*/  BPT.TRAP 0x1 ;  /* 0x000000040000795c */ /* 0x000fe20000300000 */
.L_x_267:
[----:B------:R-:W0:Y:S01]  /*59b0*/  S2UR UR7, SR_CgaCtaId ;  /* 0x00000000000779c3 */ /* 0x000e220000008800 */
[----:B------:R-:W-:Y:S01]  /*59c0*/  UMOV UR6, 0x400 ;  /* 0x0000040000067882 */ /* 0x000fe20000000000 */
[----:B------:R-:W-:Y:S01]  /*59d0*/  IMAD.U32 R12, RZ, RZ, UR5 ;  /* 0x00000005ff0c7e24 */ /* 0x000fe2000f8e00ff */
[----:B------:R-:W-:Y:S01]  /*59e0*/  SHF.L.U32 R3, R17, 0x1f, RZ ;  /* 0x0000001f11037819 */ /* 0x000fe200000006ff */
[----:B0-----:R-:W-:-:S06]  /*59f0*/  ULEA UR6, UR7, UR6, 0x18 ;  /* 0x0000000607067291 */ /* 0x001fcc000f8ec03f */
[----:B------:R-:W-:-:S04]  /*5a00*/  IMAD.U32 R5, RZ, RZ, UR6 ;  /* 0x00000006ff057e24 */ /* 0x000fc8000f8e00ff */
[----:B------:R-:W-:-:S04]  /*5a10*/  IMAD R12, R12, 0x8, R5 ;  /* 0x000000080c0c7824 */ /* 0x000fc800078e0205 */
[----:B------:R0:W1:Y:S01]  /*5a20*/  SYNCS.PHASECHK.TRANS64.TRYWAIT P2, [R12+URZ+0x36830], R3 ;  /* 0x036830030c0075a7 */ /* 0x000062000804017f */
[----:B------:R-:W-:Y:S05]  /*5a30*/  @!P0 BRA `(.L_x_268) ;  /* 0x0000000000048947 */ /* 0x000fea0003800000 */
[----:B------:R-:W-:Y:S01]  /*5a40*/  BPT.TRAP 0x1 ;  /* 0x000000040000795c */ /* 0x000fe20000300000 */
.L_x_268:
[----:B------:R-:W-:Y:S01]  /*5a50*/  IMAD R0, R16, 0xa80, R9 ;  /* 0x00000a8010007824 */ /* 0x000fe200078e0209 */
[----:B-1----:R-:W-:Y:S06]  /*5a60*/  @P2 BRA `(.L_x_269) ;  /* 0x0000000000082947 */ /* 0x002fec0003800000 */
[----:B------:R-:W1:Y:S02]  /*5a70*/  SYNCS.PHASECHK.TRANS64.TRYWAIT P2, [R12+URZ+0x36830], R3 ;  /* 0x036830030c0075a7 */ /* 0x000e64000804017f */
[----:B-1----:R-:W-:Y:S05]  /*5a80*/  @!P2 BRA `(.L_x_270) ;  /* 0x000000bc0084a947 */ /* 0x002fea0003800000 */
.L_x_269:
        /* <DEDUP_REMOVED lines=13> */
[----:B------:R-:W-:Y:S01]  /*5b60*/  UMOV UR10, UR6 ;  /* 0x00000006000a7c82 */ /* 0x000fe20008000000 */
[----:B------:R-:W-:Y:S01]  /*5b70*/  UIADD3 UR5, UR6, 0x80, URZ ;  /* 0x0000008006057890 */ /* 0x000fe2000fffe03f */
[----:B------:R-:W-:Y:S01]  /*5b80*/  HGMMA.64x16x16.F32 R168, gdesc[UR8], RZ, !UPT, gsb0 ;  /* 0x0020000008a879f0 */ /* 0x000fe2000c0008ff */
[----:B------:R-:W-:Y:S01]  /*5b90*/  UMOV UR11, 0x40000040 ;  /* 0x40000040000b7882 */ /* 0x000fe20000000000 */
[----:B------:R-:W-:Y:S01]  /*5ba0*/  UIADD3 UR7, UR6, 0x100, URZ ;  /* 0x0000010006077890 */ /* 0x000fe2000fffe03f */
[-C--:B------:R-:W-:Y:S01]  /*5bb0*/  FMUL.FTZ R24, R24, R8.reuse ;  /* 0x0000000818187220 */ /* 0x080fe20000410000 */
[----:B------:R-:W-:Y:S01]  /*5bc0*/  UIADD3 UR14, UR6, 0x2, URZ ;  /* 0x00000002060e7890 */ /* 0x000fe2000fffe03f */
[-C--:B------:R-:W-:Y:S01]  /*5bd0*/  FMUL.FTZ R25, R25, R8.reuse ;  /* 0x0000000819197220 */ /* 0x080fe20000410000 */
[----:B------:R-:W-:Y:S01]  /*5be0*/  UMOV UR10, UR5 ;  /* 0x00000005000a7c82 */ /* 0x000fe20008000000 */
        /* <DEDUP_REMOVED lines=22> */
[----:B------:R-:W-:Y:S01]  /*5d50*/  UMOV UR55, 0x40000040 ;  /* 0x4000004000377882 */ /* 0x000fe20000000000 */
        /* <DEDUP_REMOVED lines=94> */
[----:B------:R-:W-:Y:S01]  /*6340*/  FMUL.FTZ R119, R119, R2 ;  /* 0x0000000277777220 */ /* 0x000fe20000410000 */
[----:B------:R-:W-:-:S02]  /*6350*/  WARPGROUP.DEPBAR.LE gsb0, 0x0 ;  /* 0x00008000000079c5 */ /* 0x000fc40000010000 */
        /* <DEDUP_REMOVED lines=427> */
[----:B------:R-:W-:Y:S02]  /*7e10*/  UIADD3 UR5, UR6, 0x986, URZ ;  /* 0x0000098606057890 */ /* 0x000fe4000fffe03f */
[----:B------:R-:W-:Y:S01]  /*7e20*/  UIADD3 UR6, UR6, 0xa06, URZ ;  /* 0x00000a0606067890 */ /* 0x000fe2000fffe03f */
[----:B------:R-:W-:Y:S02]  /*7e30*/  WARPGROUP.DEPBAR.LE gsb0, 0x0 ;  /* 0x00008000000079c5 */ /* 0x000fe40000010000 */
[----:B------:R-:W-:-:S06]  /*7e40*/  WARPGROUP.ARRIVE ;  /* 0x00000000000079c5 */ /* 0x000fcc0000000000 */
[----:B------:R-:W-:Y:S01]  /*7e50*/  HGMMA.64x16x16.F32 R144, gdesc[UR52], R144, gsb0 ;  /* 0x00200000349079f0 */ /* 0x000fe20008000890 */
[----:B------:R-:W-:Y:S01]  /*7e60*/  UMOV UR54, UR7 ;  /* 0x0000000700367c82 */ /* 0x000fe20008000000 */
[----:B------:R-:W-:Y:S01]  /*7e70*/  UMOV UR55, 0x40000040 ;  /* 0x4000004000377882 */ /* 0x000fe20000000000 */
        /* <DEDUP_REMOVED lines=16> */
.L_x_271:
[----:B------:R-:W-:Y:S01]  /*7f80*/  IMAD.U32 R2, RZ, RZ, UR4 ;  /* 0x00000004ff027e24 */ /* 0x000fe2000f8e00ff */
[----:B------:R-:W-:-:S03]  /*7f90*/  SHF.L.U32 R0, R13, 0x1f, RZ ;  /* 0x0000001f0d007819 */ /* 0x000fc600000006ff */
[----:B------:R-:W-:-:S04]  /*7fa0*/  IMAD R13, R2, 0x8, R5 ;  /* 0x00000008020d7824 */ /* 0x000fc800078e0205 */
[----:B------:R2:W3:Y:S01]  /*7fb0*/  SYNCS.PHASECHK.TRANS64.TRYWAIT P2, [R13+URZ+0x36850], R0 ;  /* 0x036850000d0075a7 */ /* 0x0004e2000804017f */
[----:B------:R-:W-:Y:S05]  /*7fc0*/  @!P0 BRA `(.L_x_272) ;  /* 0x0000000000048947 */ /* 0x000fea0003800000 */
[----:B------:R-:W-:Y:S01]  /*7fd0*/  BPT.TRAP 0x1 ;  /* 0x000000040000795c */ /* 0x000fe20000300000 */
.L_x_272:
[----:B---3--:R-:W-:Y:S05]  /*7fe0*/  @P2 BRA `(.L_x_273) ;  /* 0x0000000000082947 */ /* 0x008fea0003800000 */
[----:B------:R-:W3:Y:S02]  /*7ff0*/  SYNCS.PHASECHK.TRANS64.TRYWAIT P2, [R13+URZ+0x36850], R0 ;  /* 0x036850000d0075a7 */ /* 0x000ee4000804017f */
[----:B---3--:R-:W-:Y:S05]  /*8000*/  @!P2 BRA `(.L_x_274) ;  /* 0x000000980038a947 */ /* 0x008fea0003800000 */
.L_x_273:
[----:B------:R-:W-:Y:S01]  /*8010*/  R2UR UR5, R5 ;  /* 0x00000000050572ca */ /* 0x000fe200000e0000 */
[----:B------:R-:W-:Y:S01]  /*8020*/  WARPGROUP.ARRIVE ;  /* 0x00000000000079c5 */ /* 0x000fe20000000000 */
[----:B------:R-:W-:Y:S01]  /*8030*/  UMOV UR7, 0x40000040 ;  /* 0x4000004000077882 */ /* 0x000fe20000000000 */
[----:B--23--:R-:W-:Y:S01]  /*8040*/  FMNMX.FTZ R0, R168, R15, !PT ;  /* 0x0000000fa8007209 */ /* 0x00cfe20007810000 */
[----:B01----:R-:W-:Y:S01]  /*8050*/  @!P1 VIADD R12, R12, 0x36840 ;  /* 0x000368400c0c9836 */ /* 0x003fe20000000000 */
[C---:B------:R-:W-:Y:S01]  /*8060*/  ISETP.GT.AND P2, PT, R11.reuse, RZ, PT ;  /* 0x000000ff0b00720c */ /* 0x040fe20003f44270 */
[----:B------:R-:W-:Y:S01]  /*8070*/  VIADD R11, R11, 0xffffffff ;  /* 0xffffffff0b0b7836 */ /* 0x000fe20000000000 */
[----:B------:R-:W-:-:S04]  /*8080*/  FMNMX.FTZ R3, R169, R0, !PT ;  /* 0x00000000a9037209 */ /* 0x000fc80007810000 */
[----:B------:R-:W-:Y:S02]  /*8090*/  FMNMX.FTZ R0, R172, R3, !PT ;  /* 0x00000003ac007209 */ /* 0x000fe40007810000 */
[----:B------:R-:W-:Y:S02]  /*80a0*/  UIADD3 UR5, UR5, 0x400, URZ ;  /* 0x0000040005057890 */ /* 0x000fe4000fffe03f */
[----:B------:R-:W-:Y:S02]  /*80b0*/  FMNMX.FTZ R3, R173, R0, !PT ;  /* 0x00000000ad037209 */ /* 0x000fe40007810000 */
[----:B------:R-:W-:Y:S02]  /*80c0*/  USHF.R.U32.HI UR5, URZ, 0x4, UR5 ;  /* 0x000000043f057899 */ /* 0x000fe40008011605 */
[----:B------:R-:W-:Y:S02]  /*80d0*/  FMNMX.FTZ R0, R160, R3, !PT ;  /* 0x00000003a0007209 */ /* 0x000fe40007810000 */
[----:B------:R-:W-:-:S02]  /*80e0*/  ULOP3.LUT UR5, UR5, 0x3fff, URZ, 0xc0, !UPT ;  /* 0x00003fff05057892 */ /* 0x000fc4000f8ec03f */
[----:B------:R-:W-:Y:S02]  /*80f0*/  FMNMX.FTZ R3, R161, R0, !PT ;  /* 0x00000000a1037209 */ /* 0x000fe40007810000 */
[----:B------:R-:W-:Y:S02]  /*8100*/  ULOP3.LUT UR5, UR5, 0x3800000, URZ, 0xfc, !UPT ;  /* 0x0380000005057892 */ /* 0x000fe4000f8efc3f */
[----:B------:R-:W-:Y:S02]  /*8110*/  FMNMX.FTZ R0, R164, R3, !PT ;  /* 0x00000003a4007209 */ /* 0x000fe40007810000 */
[----:B------:R-:W-:Y:S02]  /*8120*/  UIMAD UR4, UR4, 0xa80, UR5 ;  /* 0x00000a80040478a4 */ /* 0x000fe4000f8e0205 */
[----:B------:R-:W-:-:S04]  /*8130*/  FMNMX.FTZ R3, R165, R0, !PT ;  /* 0x00000000a5037209 */ /* 0x000fc80007810000 */
        /* <DEDUP_REMOVED lines=24> */
[----:B------:R-:W0:Y:S03]  /*82c0*/  LDC R0, c[0x0][0x988] ;  /* 0x00026200ff007b82 */ /* 0x000e260000000800 */
[----:B------:R-:W1:Y:S02]  /*82d0*/  SHFL.BFLY PT, R3, R2, 0x2, 0x1f ;  /* 0x0c401f0002037f89 */ /* 0x000e6400000e0000 */
[----:B-1----:R-:W-:Y:S02]  /*82e0*/  FMNMX.FTZ R3, R2, R3, !PT ;  /* 0x0000000302037209 */ /* 0x002fe40007810000 */
[----:B------:R-:W-:-:S03]  /*82f0*/  FMNMX.FTZ R2, R170, R10, !PT ;  /* 0x0000000aaa027209 */ /* 0x000fc60007810000 */
[----:B------:R-:W1:Y:S02]  /*8300*/  SHFL.BFLY PT, R4, R3, 0x1, 0x1f ;  /* 0x0c201f0003047f89 */ /* 0x000e6400000e0000 */
[----:B-1----:R-:W-:Y:S02]  /*8310*/  FMNMX.FTZ R4, R3, R4, !PT ;  /* 0x0000000403047209 */ /* 0x002fe40007810000 */
[----:B------:R-:W-:-:S03]  /*8320*/  FMNMX.FTZ R3, R171, R2, !PT ;  /* 0x00000002ab037209 */ /* 0x000fc60007810000 */
[----:B------:R-:W-:Y:S01]  /*8330*/  FADD.FTZ R15, -R4, R15 ;  /* 0x0000000f040f7221 */ /* 0x000fe20000010100 */
[----:B------:R-:W-:-:S03]  /*8340*/  FMNMX.FTZ R2, R174, R3, !PT ;  /* 0x00000003ae027209 */ /* 0x000fc60007810000 */
[----:B0-----:R-:W-:Y:S01]  /*8350*/  FMUL.FTZ R8, R15, R0 ;  /* 0x000000000f087220 */ /* 0x001fe20000410000 */
        /* <DEDUP_REMOVED lines=31> */
[----:B------:R-:W0:Y:S02]  /*8550*/  SHFL.BFLY PT, R3, R2, 0x2, 0x1f ;  /* 0x0c401f0002037f89 */ /* 0x000e2400000e0000 */
[----:B0-----:R-:W-:-:S05]  /*8560*/  FMNMX.FTZ R20, R2, R3, !PT ;  /* 0x0000000302147209 */ /* 0x001fca0007810000 */
[----:B------:R-:W0:Y:S02]  /*8570*/  SHFL.BFLY PT, R3, R20, 0x1, 0x1f ;  /* 0x0c201f0014037f89 */ /* 0x000e2400000e0000 */
[----:B0-----:R-:W-:Y:S01]  /*8580*/  FMNMX.FTZ R3, R20, R3, !PT ;  /* 0x0000000314037209 */ /* 0x001fe20007810000 */
        /* <DEDUP_REMOVED lines=18> */
[----:B------:R-:W-:Y:S01]  /*86b0*/  UIADD3 UR4, UR4, 0x300, URZ ;  /* 0x0000030004047890 */ /* 0x000fe2000fffe03f */
[-CC-:B------:R-:W-:Y:S01]  /*86c0*/  FFMA.FTZ R157, R145, R0.reuse, -R189.reuse ;  /* 0x00000000919d7223 */ /* 0x180fe200000108bd */
[-CC-:B------:R-:W-:Y:S01]  /*86d0*/  FFMA.FTZ R145, R149, R0.reuse, -R189.reuse ;  /* 0x0000000095917223 */ /* 0x180fe200000108bd */
[----:B------:R-:W-:Y:S01]  /*86e0*/  FADD.FTZ R149, -R3, R10 ;  /* 0x0000000a03957221 */ /* 0x000fe20000010100 */
[-CC-:B------:R-:W-:Y:S01]  /*86f0*/  FFMA.FTZ R15, R168, R0.reuse, -R189.reuse ;  /* 0x00000000a80f7223 */ /* 0x180fe200000108bd */
[-CC-:B------:R-:W-:Y:S01]  /*8700*/  FFMA.FTZ R200, R169, R0.reuse, -R189.reuse ;  /* 0x00000000a9c87223 */ /* 0x180fe200000108bd */
[-CC-:B------:R-:W-:Y:S01]  /*8710*/  FFMA.FTZ R202, R172, R0.reuse, -R189.reuse ;  /* 0x00000000acca7223 */ /* 0x180fe200000108bd */
[-C--:B------:R-:W-:Y:S01]  /*8720*/  FMUL.FTZ R2, R149, R0.reuse ;  /* 0x0000000095027220 */ /* 0x080fe20000410000 */
[-C--:B------:R-:W-:Y:S01]  /*8730*/  FMUL.FTZ R149, R3, R0.reuse ;  /* 0x0000000003957220 */ /* 0x080fe20000410000 */
[-CC-:B------:R-:W-:Y:S01]  /*8740*/  FFMA.FTZ R169, R173, R0.reuse, -R189.reuse ;  /* 0x00000000ada97223 */ /* 0x180fe200000108bd */
[----:B------:R-:W0:Y:S01]  /*8750*/  MUFU.EX2 R15, R15 ;  /* 0x0000000f000f7308 */ /* 0x000e220000000800 */
        /* <DEDUP_REMOVED lines=8> */
[-C--:B------:R-:W-:Y:S01]  /*87e0*/  FFMA.FTZ R124, R124, R0.reuse, -R189 ;  /* 0x000000007c7c7223 */ /* 0x080fe200000108bd */
[-C--:B------:R-:W-:Y:S01]  /*87f0*/  FFMA.FTZ R197, R162, R0.reuse, -R149 ;  /* 0x00000000a2c57223 */ /* 0x080fe20000010895 */
[----:B------:R-:W-:Y:S01]  /*8800*/  @!P1 PRMT R144, RZ, 0x654, R12 ;  /* 0x00000654ff909816 */ /* 0x000fe2000000000c */
[-CC-:B------:R-:W-:Y:S01]  /*8810*/  FFMA.FTZ R173, R161, R0.reuse, -R189.reuse ;  /* 0x00000000a1ad7223 */ /* 0x180fe200000108bd */
[-C--:B------:R-:W-:Y:S01]  /*8820*/  FFMA.FTZ R198, R164, R0.reuse, -R189 ;  /* 0x00000000a4c67223 */ /* 0x080fe200000108bd */
[-C--:B------:R-:W-:Y:S01]  /*8830*/  FFMA.FTZ R199, R166, R0.reuse, -R149 ;  /* 0x00000000a6c77223 */ /* 0x080fe20000010895 */
[-C--:B------:R-:W-:Y:S01]  /*8840*/  FFMA.FTZ R161, R165, R0.reuse, -R189 ;  /* 0x00000000a5a17223 */ /* 0x080fe200000108bd */
[----:B------:R-:W-:Y:S01]  /*8850*/  MUFU.EX2 R2, R2 ;  /* 0x0000000200027308 */ /* 0x000fe20000000800 */
[----:B0-----:R-:W-:Y:S01]  /*8860*/  FFMA.FTZ R7, R8, R7, R15 ;  /* 0x0000000708077223 */ /* 0x001fe2000001000f */
[-C--:B------:R-:W-:Y:S01]  /*8870*/  FFMA.FTZ R192, R152, R0.reuse, -R189 ;  /* 0x0000000098c07223 */ /* 0x080fe200000108bd */
[-C--:B------:R-:W-:Y:S01]  /*8880*/  FFMA.FTZ R193, R154, R0.reuse, -R149 ;  /* 0x000000009ac17223 */ /* 0x080fe20000010895 */
[-C--:B------:R-:W-:Y:S01]  /*8890*/  FFMA.FTZ R194, R156, R0.reuse, -R189 ;  /* 0x000000009cc27223 */ /* 0x080fe200000108bd */
        /* <DEDUP_REMOVED lines=20> */
[----:B------:R-:W-:-:S07]  /*89e0*/  FFMA.FTZ R127, R127, R0, -R149 ;  /* 0x000000007f7f7223 */ /* 0x000fce0000010895 */
[----:B------:R-:W-:Y:S08]  /*89f0*/  MUFU.EX2 R203, R203 ;  /* 0x000000cb00cb7308 */ /* 0x000ff00000000800 */
[----:B------:R-:W-:Y:S08]  /*8a00*/  MUFU.EX2 R169, R169 ;  /* 0x000000a900a97308 */ /* 0x000ff00000000800 */
[----:B------:R-:W-:Y:S08]  /*8a10*/  MUFU.EX2 R120, R120 ;  /* 0x0000007800787308 */ /* 0x000ff00000000800 */
[----:B------:R0:W-:Y:S08]  /*8a20*/  MUFU.EX2 R20, R124 ;  /* 0x0000007c00147308 */ /* 0x0001f00000000800 */
[----:B------:R-:W-:Y:S01]  /*8a30*/  MUFU.EX2 R196, R196 ;  /* 0x000000c400c47308 */ /* 0x000fe20000000800 */
[----:B0-----:R-:W-:-:S07]  /*8a40*/  FFMA.FTZ R124, R163, R0, -R149 ;  /* 0x00000000a37c7223 */ /* 0x001fce0000010895 */
        /* <DEDUP_REMOVED lines=16> */
[-C--:B------:R-:W-:Y:S01]  /*8b50*/  FFMA.FTZ R187, R142, R0.reuse, -R149 ;  /* 0x000000008ebb7223 */ /* 0x080fe20000010895 */
[-C--:B------:R-:W-:Y:S01]  /*8b60*/  FFMA.FTZ R184, R136, R0.reuse, -R189 ;  /* 0x0000000088b87223 */ /* 0x080fe200000108bd */
[-C--:B------:R-:W-:Y:S01]  /*8b70*/  FFMA.FTZ R136, R159, R0.reuse, -R149 ;  /* 0x000000009f887223 */ /* 0x080fe20000010895 */
[-C--:B------:R-:W-:Y:S01]  /*8b80*/  FFMA.FTZ R186, R140, R0.reuse, -R189 ;  /* 0x000000008cba7223 */ /* 0x080fe200000108bd */
[----:B------:R-:W-:Y:S01]  /*8b90*/  HGMMA.64x192x16.F32 R24, R180, gdesc[UR4].tnspB, R24, gsb0 ;  /* 0x42e00004b4187df0 */ /* 0x000fe20008000818 */
[----:B------:R-:W-:Y:S01]  /*8ba0*/  UMOV UR6, UR4 ;  /* 0x0000000400067c82 */ /* 0x000fe20008000000 */
[----:B------:R-:W-:Y:S01]  /*8bb0*/  UMOV UR7, 0x40000040 ;  /* 0x4000004000077882 */ /* 0x000fe20000000000 */
[----:B------:R-:W-:Y:S01]  /*8bc0*/  FFMA.FTZ R140, R147, R0, -R149 ;  /* 0x00000000938c7223 */ /* 0x000fe20000010895 */
[----:B------:R-:W-:Y:S01]  /*8bd0*/  MUFU.EX2 R136, R136 ;  /* 0x0000008800887308 */ /* 0x000fe20000000800 */
[----:B------:R-:W-:-:S07]  /*8be0*/  R2UR UR4, R16 ;  /* 0x00000000100472ca */ /* 0x000fce00000e0000 */
        /* <DEDUP_REMOVED lines=14> */
[----:B------:R-:W0:Y:S08]  /*8cd0*/  MUFU.EX2 R131, R131 ;  /* 0x0000008300837308 */ /* 0x000e300000000800 */
[----:B------:R-:W-:Y:S08]  /*8ce0*/  MUFU.EX2 R134, R134 ;  /* 0x0000008600867308 */ /* 0x000ff00000000800 */
[----:B------:R-:W-:Y:S08]  /*8cf0*/  MUFU.EX2 R133, R133 ;  /* 0x0000008500857308 */ /* 0x000ff00000000800 */
[----:B------:R-:W1:Y:S08]  /*8d00*/  MUFU.EX2 R135, R135 ;  /* 0x0000008700877308 */ /* 0x000e700000000800 */
[----:B------:R-:W-:Y:S08]  /*8d10*/  MUFU.EX2 R14, R14 ;  /* 0x0000000e000e7308 */ /* 0x000ff00000000800 */
[----:B------:R-:W2:Y:S08]  /*8d20*/  MUFU.EX2 R121, R121 ;  /* 0x0000007900797308 */ /* 0x000eb00000000800 */
[----:B------:R-:W-:Y:S08]  /*8d30*/  MUFU.EX2 R123, R123 ;  /* 0x0000007b007b7308 */ /* 0x000ff00000000800 */
[----:B------:R-:W-:Y:S08]  /*8d40*/  MUFU.EX2 R126, R126 ;  /* 0x0000007e007e7308 */ /* 0x000ff00000000800 */
[----:B------:R-:W3:Y:S08]  /*8d50*/  MUFU.EX2 R125, R125 ;  /* 0x0000007d007d7308 */ /* 0x000ef00000000800 */
[----:B------:R-:W4:Y:S01]  /*8d60*/  MUFU.EX2 R127, R127 ;  /* 0x0000007f007f7308 */ /* 0x000f220000000800 */
[----:B------:R-:W-:-:S02]  /*8d70*/  WARPGROUP.DEPBAR.LE gsb0, 0x0 ;  /* 0x00008000000079c5 */ /* 0x000fc40000010000 */
[----:B------:R-:W-:Y:S01]  /*8d80*/  WARPGROUP.ARRIVE ;  /* 0x00000000000079c5 */ /* 0x000fe20000000000 */
[-C--:B------:R-:W-:Y:S01]  /*8d90*/  FFMA.FTZ R180, R128, R0.reuse, -R189 ;  /* 0x0000000080b47223 */ /* 0x080fe200000108bd */
[-C--:B------:R-:W-:Y:S01]  /*8da0*/  FFMA.FTZ R128, R167, R0.reuse, -R149 ;  /* 0x00000000a7807223 */ /* 0x080fe20000010895 */
[-C--:B------:R-:W-:Y:S01]  /*8db0*/  FFMA.FTZ R182, R132, R0.reuse, -R189 ;  /* 0x0000000084b67223 */ /* 0x080fe200000108bd */
[-CC-:B------:R-:W-:Y:S01]  /*8dc0*/  FFMA.FTZ R132, R155, R0.reuse, -R149.reuse ;  /* 0x000000009b847223 */ /* 0x180fe20000010895 */
[----:B------:R-:W-:Y:S01]  /*8dd0*/  FFMA.FTZ R189, R146, R0, -R149 ;  /* 0x0000000092bd7223 */ /* 0x000fe20000010895 */
[----:B------:R-:W-:Y:S01]  /*8de0*/  HGMMA.64x192x16.F32 R24, R176, gdesc[UR4].tnspB, R24, gsb0 ;  /* 0x42e00004b0187df0 */ /* 0x000fe20008000818 */
[----:B------:R-:W-:Y:S01]  /*8df0*/  MUFU.EX2 R180, R180 ;  /* 0x000000b400b47308 */ /* 0x000fe20000000800 */
[----:B0-----:R-:W-:Y:S02]  /*8e00*/  F2FP.F16.F32.PACK_AB R181, R131, R130 ;  /* 0x0000008283b5723e */ /* 0x001fe400000000ff */
[----:B-1----:R-:W-:-:S05]  /*8e10*/  F2FP.F16.F32.PACK_AB R183, R135, R134 ;  /* 0x0000008687b7723e */ /* 0x002fca00000000ff */
[----:B------:R-:W0:Y:S08]  /*8e20*/  MUFU.EX2 R128, R128 ;  /* 0x0000008000807308 */ /* 0x000e300000000800 */
[----:B------:R-:W1:Y:S08]  /*8e30*/  MUFU.EX2 R132, R132 ;  /* 0x0000008400847308 */ /* 0x000e700000000800 */
[----:B------:R-:W5:Y:S08]  /*8e40*/  MUFU.EX2 R189, R189 ;  /* 0x000000bd00bd7308 */ /* 0x000f700000000800 */
[----:B------:R-:W-:Y:S01]  /*8e50*/  MUFU.EX2 R182, R182 ;  /* 0x000000b600b67308 */ /* 0x000fe20000000800 */
[----:B------:R-:W-:-:S02]  /*8e60*/  WARPGROUP.DEPBAR.LE gsb0, 0x0 ;  /* 0x00008000000079c5 */ /* 0x000fc40000010000 */
[----:B------:R0:W-:Y:S01]  /*8e70*/  @!P1 SYNCS.ARRIVE.TRANS64.RED.A1T0 RZ, [R144+URZ], RZ ;  /* 0x000000ff90ff99a7 */ /* 0x0001e2000810043f */
[----:B--2---:R-:W-:Y:S02]  /*8e80*/  F2FP.F16.F32.PACK_AB R176, R121, R14 ;  /* 0x0000000e79b0723e */ /* 0x004fe400000000ff */
[----:B---3--:R-:W-:Y:S02]  /*8e90*/  F2FP.F16.F32.PACK_AB R178, R125, R20 ;  /* 0x000000147db2723e */ /* 0x008fe400000000ff */
[----:B----4-:R-:W-:Y:S02]  /*8ea0*/  F2FP.F16.F32.PACK_AB R179, R127, R126 ;  /* 0x0000007e7fb3723e */ /* 0x010fe400000000ff */
[----:B0-----:R-:W-:Y:S01]  /*8eb0*/  @!P1 IADD3 R144, R13, 0x36860, RZ ;  /* 0x000368600d909810 */ /* 0x001fe20007ffe0ff */
[----:B------:R-:W-:Y:S01]  /*8ec0*/  FADD.FTZ R13, R200, R7 ;  /* 0x00000007c80d7221 */ /* 0x000fe20000010000 */
[----:B------:R-:W-:Y:S01]  /*8ed0*/  FFMA.FTZ R7, R2, R6, R201 ;  /* 0x0000000602077223 */ /* 0x000fe200000100c9 */
[----:B------:R-:W-:-:S02]  /*8ee0*/  F2FP.F16.F32.PACK_AB R200, R200, R15 ;  /* 0x0000000fc8c8723e */ /* 0x000fc400000000ff */
[----:B------:R-:W-:Y:S01]  /*8ef0*/  FADD.FTZ R6, R202, R13 ;  /* 0x0000000dca067221 */ /* 0x000fe20000010000 */
[C---:B------:R-:W-:Y:S01]  /*8f00*/  FADD.FTZ R138, R10.reuse, R7 ;  /* 0x000000070a8a7221 */ /* 0x040fe20000010000 */
[----:B------:R-:W-:Y:S02]  /*8f10*/  F2FP.F16.F32.PACK_AB R201, R10, R201 ;  /* 0x000000c90ac9723e */ /* 0x000fe400000000ff */
[----:B------:R-:W-:Y:S01]  /*8f20*/  FADD.FTZ R13, R169, R6 ;  /* 0x00000006a90d7221 */ /* 0x000fe20000010000 */
[----:B------:R-:W-:Y:S01]  /*8f30*/  FADD.FTZ R7, R203, R138 ;  /* 0x0000008acb077221 */ /* 0x000fe20000010000 */
[----:B------:R-:W-:Y:S01]  /*8f40*/  FFMA.FTZ R6, R139, R0, -R149 ;  /* 0x000000008b067223 */ /* 0x000fe20000010895 */
[----:B------:R-:W-:Y:S01]  /*8f50*/  F2FP.F16.F32.PACK_AB R203, R120, R203 ;  /* 0x000000cb78cb723e */ /* 0x000fe200000000ff */
[----:B------:R-:W-:Y:S01]  /*8f60*/  FADD.FTZ R142, R196, R13 ;  /* 0x0000000dc48e7221 */ /* 0x000fe20000010000 */
[----:B------:R-:W-:Y:S01]  /*8f70*/  FADD.FTZ R138, R120, R7 ;  /* 0x00000007788a7221 */ /* 0x000fe20000010000 */
[----:B------:R-:W-:-:S02]  /*8f80*/  @!P1 PRMT R144, RZ, 0x654, R144 ;  /* 0x00000654ff909816 */ /* 0x000fc40000000090 */
[----:B------:R-:W-:Y:S01]  /*8f90*/  FADD.FTZ R13, R173, R142 ;  /* 0x0000008ead0d7221 */ /* 0x000fe20000010000 */
[----:B------:R-:W-:Y:S01]  /*8fa0*/  FADD.FTZ R7, R197, R138 ;  /* 0x0000008ac5077221 */ /* 0x000fe20000010000 */
[----:B------:R-:W0:Y:S01]  /*8fb0*/  MUFU.EX2 R6, R6 ;  /* 0x0000000600067308 */ /* 0x000e220000000800 */
[----:B------:R-:W-:Y:S01]  /*8fc0*/  F2FP.F16.F32.PACK_AB R197, R124, R197 ;  /* 0x000000c57cc5723e */ /* 0x000fe200000000ff */
[----:B------:R-:W-:Y:S01]  /*8fd0*/  FADD.FTZ R142, R198, R13 ;  /* 0x0000000dc68e7221 */ /* 0x000fe20000010000 */
[----:B------:R-:W-:Y:S01]  /*8fe0*/  FADD.FTZ R138, R124, R7 ;  /* 0x000000077c8a7221 */ /* 0x000fe20000010000 */
[----:B------:R-:W-:Y:S01]  /*8ff0*/  FFMA.FTZ R7, R122, R0, -R149 ;  /* 0x000000007a077223 */ /* 0x000fe20000010895 */
[----:B------:R2:W-:Y:S01]  /*9000*/  @!P1 SYNCS.ARRIVE.TRANS64.RED.A1T0 RZ, [R144+URZ], RZ ;  /* 0x000000ff90ff99a7 */ /* 0x0005e2000810043f */
[----:B------:R-:W-:Y:S01]  /*9010*/  FADD.FTZ R139, R161, R142 ;  /* 0x0000008ea18b7221 */ /* 0x000fe20000010000 */
[----:B------:R-:W-:Y:S01]  /*9020*/  FADD.FTZ R13, R199, R138 ;  /* 0x0000008ac70d7221 */ /* 0x000fe20000010000 */
[----:B------:R-:W3:Y:S01]  /*9030*/  MUFU.EX2 R122, R143 ;  /* 0x0000008f007a7308 */ /* 0x000ee20000000800 */
[----:B------:R-:W-:Y:S01]  /*9040*/  F2FP.F16.F32.PACK_AB R202, R169, R202 ;  /* 0x000000caa9ca723e */ /* 0x000fe200000000ff */
[----:B------:R-:W-:Y:S01]  /*9050*/  FADD.FTZ R142, R192, R139 ;  /* 0x0000008bc08e7221 */ /* 0x000fe20000010000 */
[----:B------:R-:W-:Y:S01]  /*9060*/  FADD.FTZ R138, R128, R13 ;  /* 0x0000000d808a7221 */ /* 0x000fe20000010000 */
[----:B------:R-:W-:-:S02]  /*9070*/  F2FP.F16.F32.PACK_AB R196, R173, R196 ;  /* 0x000000c4adc4723e */ /* 0x000fc400000000ff */
[----:B------:R-:W-:Y:S01]  /*9080*/  FADD.FTZ R139, R21, R142 ;  /* 0x0000008e158b7221 */ /* 0x000fe20000010000 */
[----:B------:R-:W-:Y:S01]  /*9090*/  FADD.FTZ R13, R193, R138 ;  /* 0x0000008ac10d7221 */ /* 0x000fe20000010000 */
[----:B------:R4:W2:Y:S01]  /*90a0*/  MUFU.EX2 R124, R7 ;  /* 0x00000007007c7308 */ /* 0x0008a20000000800 */
[----:B------:R-:W-:Y:S01]  /*90b0*/  F2FP.F16.F32.PACK_AB R198, R161, R198 ;  /* 0x000000c6a1c6723e */ /* 0x000fe200000000ff */
[----:B------:R-:W-:Y:S01]  /*90c0*/  FADD.FTZ R142, R194, R139 ;  /* 0x0000008bc28e7221 */ /* 0x000fe20000010000 */
[----:B-1----:R-:W-:Y:S01]  /*90d0*/  FADD.FTZ R138, R132, R13 ;  /* 0x0000000d848a7221 */ /* 0x002fe20000010000 */
[----:B------:R-:W-:Y:S02]  /*90e0*/  F2FP.F16.F32.PACK_AB R199, R128, R199 ;  /* 0x000000c780c7723e */ /* 0x000fe400000000ff */
[----:B------:R-:W-:Y:S01]  /*90f0*/  FADD.FTZ R15, R153, R142 ;  /* 0x0000008e990f7221 */ /* 0x000fe20000010000 */
[----:B------:R-:W-:Y:S01]  /*9100*/  FADD.FTZ R13, R195, R138 ;  /* 0x0000008ac30d7221 */ /* 0x000fe20000010000 */
[----:B------:R-:W-:-:S02]  /*9110*/  F2FP.F16.F32.PACK_AB R192, R21, R192 ;  /* 0x000000c015c0723e */ /* 0x000fc400000000ff */
[----:B------:R-:W-:Y:S01]  /*9120*/  FADD.FTZ R142, R188, R15 ;  /* 0x0000000fbc8e7221 */ /* 0x000fe20000010000 */
[----:B------:R-:W-:Y:S01]  /*9130*/  FADD.FTZ R138, R136, R13 ;  /* 0x0000000d888a7221 */ /* 0x000fe20000010000 */
[----:B------:R-:W-:Y:S02]  /*9140*/  F2FP.F16.F32.PACK_AB R193, R132, R193 ;  /* 0x000000c184c1723e */ /* 0x000fe400000000ff */
[----:B------:R-:W-:Y:S01]  /*9150*/  FADD.FTZ R15, R157, R142 ;  /* 0x0000008e9d0f7221 */ /* 0x000fe20000010000 */
[----:B-----5:R-:W-:Y:S01]  /*9160*/  FADD.FTZ R13, R189, R138 ;  /* 0x0000008abd0d7221 */ /* 0x020fe20000010000 */
        /* <DEDUP_REMOVED lines=8> */
[----:B------:R-:W-:Y:S01]  /*91f0*/  FADD.FTZ R10, R12, R13 ;  /* 0x0000000d0c0a7221 */ /* 0x000fe20000010000 */
[----:B------:R-:W-:Y:S02]  /*9200*/  F2FP.F16.F32.PACK_AB R189, R140, R189 ;  /* 0x000000bd8cbd723e */ /* 0x000fe400000000ff */
[----:B------:R-:W-:Y:S01]  /*9210*/  FADD.FTZ R15, R137, R120 ;  /* 0x00000078890f7221 */ /* 0x000fe20000010000 */
[----:B------:R-:W-:Y:S01]  /*9220*/  FADD.FTZ R13, R185, R10 ;  /* 0x0000000ab90d7221 */ /* 0x000fe20000010000 */
[----:B0-----:R-:W-:-:S02]  /*9230*/  F2FP.F16.F32.PACK_AB R185, R6, R185 ;  /* 0x000000b906b9723e */ /* 0x001fc400000000ff */
[----:B------:R-:W-:Y:S01]  /*9240*/  FADD.FTZ R120, R186, R15 ;  /* 0x0000000fba787221 */ /* 0x000fe20000010000 */
[----:B------:R-:W-:Y:S01]  /*9250*/  FADD.FTZ R10, R6, R13 ;  /* 0x0000000d060a7221 */ /* 0x000fe20000010000 */
[----:B------:R-:W-:Y:S02]  /*9260*/  F2FP.F16.F32.PACK_AB R190, R145, R190 ;  /* 0x000000be91be723e */ /* 0x000fe400000000ff */
[----:B------:R-:W-:Y:S01]  /*9270*/  FADD.FTZ R15, R141, R120 ;  /* 0x000000788d0f7221 */ /* 0x000fe20000010000 */
[----:B------:R-:W-:Y:S01]  /*9280*/  FADD.FTZ R13, R187, R10 ;  /* 0x0000000abb0d7221 */ /* 0x000fe20000010000 */
[----:B------:R-:W-:Y:S02]  /*9290*/  F2FP.F16.F32.PACK_AB R191, R12, R191 ;  /* 0x000000bf0cbf723e */ /* 0x000fe400000000ff */
[----:B------:R-:W-:Y:S01]  /*92a0*/  FADD.FTZ R10, R180, R15 ;  /* 0x0000000fb40a7221 */ /* 0x000fe20000010000 */
[----:B---3--:R-:W-:Y:S01]  /*92b0*/  FADD.FTZ R13, R122, R13 ;  /* 0x0000000d7a0d7221 */ /* 0x008fe20000010000 */
[----:B------:R-:W-:Y:S01]  /*92c0*/  F2FP.F16.F32.PACK_AB R184, R137, R184 ;  /* 0x000000b889b8723e */ /* 0x000fe200000000ff */
[----:B------:R-:W-:-:S02]  /*92d0*/  IMAD.MOV.U32 R15, RZ, RZ, R4 ;  /* 0x000000ffff0f7224 */ /* 0x000fc400078e0004 */
[----:B----4-:R-:W-:Y:S01]  /*92e0*/  FADD.FTZ R7, R129, R10 ;  /* 0x0000000a81077221 */ /* 0x010fe20000010000 */
[----:B------:R-:W-:Y:S01]  /*92f0*/  FADD.FTZ R13, R130, R13 ;  /* 0x0000000d820d7221 */ /* 0x000fe20000010000 */
[----:B------:R-:W-:Y:S01]  /*9300*/  F2FP.F16.F32.PACK_AB R186, R141, R186 ;  /* 0x000000ba8dba723e */ /* 0x000fe200000000ff */
[----:B------:R-:W-:Y:S02]  /*9310*/  IMAD.MOV.U32 R10, RZ, RZ, R3 ;  /* 0x000000ffff0a7224 */ /* 0x000fe400078e0003 */
[----:B------:R-:W-:Y:S01]  /*9320*/  FADD.FTZ R6, R182, R7 ;  /* 0x00000007b6067221 */ /* 0x000fe20000010000 */
[----:B------:R-:W-:Y:S01]  /*9330*/  FADD.FTZ R13, R131, R13 ;  /* 0x0000000d830d7221 */ /* 0x000fe20000010000 */
        /* <DEDUP_REMOVED lines=8> */
[----:B--2---:R-:W-:Y:S01]  /*93c0*/  FADD.FTZ R13, R124, R13 ;  /* 0x0000000d7c0d7221 */ /* 0x004fe20000010000 */
[C---:B------:R-:W-:Y:S02]  /*93d0*/  F2FP.F16.F32.PACK_AB R177, R123.reuse, R124 ;  /* 0x0000007c7bb1723e */ /* 0x040fe400000000ff */
[----:B------:R-:W-:Y:S01]  /*93e0*/  FADD.FTZ R6, R20, R7 ;  /* 0x0000000714067221 */ /* 0x000fe20000010000 */
[----:B------:R-:W-:-:S03]  /*93f0*/  FADD.FTZ R13, R123, R13 ;  /* 0x0000000d7b0d7221 */ /* 0x000fc60000010000 */
[----:B------:R-:W-:Y:S01]  /*9400*/  FADD.FTZ R7, R125, R6 ;  /* 0x000000067d077221 */ /* 0x000fe20000010000 */
[----:B------:R-:W-:-:S04]  /*9410*/  FADD.FTZ R13, R126, R13 ;  /* 0x0000000d7e0d7221 */ /* 0x000fc80000010000 */
[----:B------:R-:W-:Y:S01]  /*9420*/  FADD.FTZ R6, R127, R13 ;  /* 0x0000000d7f067221 */ /* 0x000fe20000010000 */
[----:B------:R-:W-:Y:S01]  /*9430*/  IMAD.MOV.U32 R13, RZ, RZ, R17 ;  /* 0x000000ffff0d7224 */ /* 0x000fe200078e0011 */
[----:B------:R-:W-:Y:S06]  /*9440*/  @P2 BRA `(.L_x_275) ;  /* 0xffffffc400382947 */ /* 0x000fec000383ffff */
.L_x_266:
        /* <DEDUP_REMOVED lines=99> */
.L_x_276:
[----:B------:R-:W-:Y:S01]  /*9a80*/  IMAD R11, R16, 0x8, R5 ;  /* 0x00000008100b7824 */ /* 0x000fe200078e0205 */
[----:B------:R-:W-:-:S04]  /*9a90*/  SHF.L.U32 R2, R17, 0x1f, RZ ;  /* 0x0000001f11027819 */ /* 0x000fc800000006ff */
[----:B------:R0:W1:Y:S01]  /*9aa0*/  SYNCS.PHASECHK.TRANS64.TRYWAIT P2, [R11+URZ+0x36850], R2 ;  /* 0x036850020b0075a7 */ /* 0x000062000804017f */
[----:B------:R-:W-:Y:S05]  /*9ab0*/  @!P0 BRA `(.L_x_277) ;  /* 0x0000000000048947 */ /* 0x000fea0003800000 */
[----:B------:R-:W-:Y:S01]  /*9ac0*/  BPT.TRAP 0x1 ;  /* 0x000000040000795c */ /* 0x000fe20000300000 */
.L_x_277:
[----:B-1----:R-:W-:Y:S05]  /*9ad0*/  @P2 BRA `(.L_x_278) ;  /* 0x0000000000082947 */ /* 0x002fea0003800000 */
[----:B------:R-:W1:Y:S02]  /*9ae0*/  SYNCS.PHASECHK.TRANS64.TRYWAIT P0, [R11+URZ+0x36850], R2 ;  /* 0x036850020b0075a7 */ /* 0x000e64000800017f */
[----:B-1----:R-:W-:Y:S05]  /*9af0*/  @!P0 BRA `(.L_x_279) ;  /* 0x0000007c00908947 */ /* 0x002fea0003800000 */
.L_x_278:
[----:B------:R-:W-:Y:S05]  /*9b00*/  WARPSYNC.ALL ;  /* 0x0000000000007948 */ /* 0x000fea0003800000 */
[----:B------:R-:W-:Y:S01]  /*9b10*/  VIADD R5, R5, 0x400 ;  /* 0x0000040005057836 */ /* 0x000fe20000000000 */
[----:B------:R-:W-:Y:S01]  /*9b20*/  WARPGROUP.ARRIVE ;  /* 0x00000000000079c5 */ /* 0x000fe20000000000 */
[----:B------:R-:W-:Y:S01]  /*9b30*/  IMAD.MOV.U32 R9, RZ, RZ, 0x40000040 ;  /* 0x40000040ff097424 */ /* 0x000fe200078e00ff */
[----:B01----:R-:W0:Y:S01]  /*9b40*/  SHFL.BFLY PT, R2, R7, 0x2, 0x1f ;  /* 0x0c401f0007027f89 */ /* 0x003e2200000e0000 */
[----:B------:R-:W-:Y:S01]  /*9b50*/  IMAD.MOV.U32 R13, RZ, RZ, 0x40000040 ;  /* 0x40000040ff0d7424 */ /* 0x000fe200078e00ff */
[----:B------:R-:W-:Y:S01]  /*9b60*/  SHF.R.U32.HI R5, RZ, 0x4, R5 ;  /* 0x00000004ff057819 */ /* 0x000fe20000011605 */
[----:B------:R-:W-:Y:S01]  /*9b70*/  @!P1 VIADD R10, R11, 0x36860 ;  /* 0x000368600b0a9836 */ /* 0x000fe20000000000 */
[----:B------:R-:W-:Y:S01]  /*9b80*/  R2UR UR7, R9 ;  /* 0x00000000090772ca */ /* 0x000fe200000e0000 */
[----:B------:R-:W-:Y:S01]  /*9b90*/  IMAD.MOV.U32 R9, RZ, RZ, 0x40000040 ;  /* 0x40000040ff097424 */ /* 0x000fe200078e00ff */
[----:B------:R-:W-:Y:S01]  /*9ba0*/  LOP3.LUT R5, R5, 0x3fff, RZ, 0xc0, !PT ;  /* 0x00003fff05057812 */ /* 0x000fe200078ec0ff */
[----:B------:R-:W-:Y:S01]  /*9bb0*/  IMAD.MOV.U32 R20, RZ, RZ, -0x800000 ;  /* 0xff800000ff147424 */ /* 0x000fe200078e00ff */
[----:B------:R-:W-:Y:S01]  /*9bc0*/  @!P1 PRMT R10, RZ, 0x654, R10 ;  /* 0x00000654ff0a9816 */ /* 0x000fe2000000000a */
[----:B------:R-:W-:Y:S01]  /*9bd0*/  VIADD R208, R208, 0x1 ;  /* 0x00000001d0d07836 */ /* 0x000fe20000000000 */
[----:B------:R-:W-:-:S05]  /*9be0*/  LOP3.LUT R5, R5, 0x3800000, RZ, 0xfc, !PT ;  /* 0x0380000005057812 */ /* 0x000fca00078efcff */
[C---:B------:R-:W-:Y:S02]  /*9bf0*/  IMAD R8, R16.reuse, 0xa80, R5 ;  /* 0x00000a8010087824 */ /* 0x040fe400078e0205 */
[----:B------:R-:W1:Y:S01]  /*9c00*/  SHFL.BFLY PT, R5, R6, 0x2, 0x1f ;  /* 0x0c401f0006057f89 */ /* 0x000e6200000e0000 */
[----:B------:R-:W-:Y:S02]  /*9c10*/  VIADD R16, R16, 0x1 ;  /* 0x0000000110107836 */ /* 0x000fe40000000000 */
[C---:B------:R-:W-:Y:S01]  /*9c20*/  R2UR UR6, R8.reuse ;  /* 0x00000000080672ca */ /* 0x040fe200000e0000 */
[----:B------:R-:W-:Y:S02]  /*9c30*/  VIADD R12, R8, 0x80 ;  /* 0x00000080080c7836 */ /* 0x000fe40000000000 */
[----:B------:R-:W-:Y:S01]  /*9c40*/  ISETP.NE.AND P2, PT, R16, 0x2, PT ;  /* 0x000000021000780c */ /* 0x000fe20003f45270 */
[----:B0-----:R-:W-:-:S03]  /*9c50*/  FADD.FTZ R2, R2, R7 ;  /* 0x0000000702027221 */ /* 0x001fc60000010000 */
[----:B------:R-:W-:-:S06]  /*9c60*/  SEL R16, R16, RZ, P2 ;  /* 0x000000ff10107207 */ /* 0x000fcc0001000000 */
[----:B------:R-:W-:Y:S01]  /*9c70*/  HGMMA.64x192x16.F32 R24, R200, gdesc[UR4].tnspB, R24, gsb0 ;  /* 0x42e00004c8187df0 */ /* 0x000fe20008000818 */
[----:B------:R-:W-:Y:S01]  /*9c80*/  R2UR UR6, R12 ;  /* 0x000000000c0672ca */ /* 0x000fe200000e0000 */
[----:B------:R-:W-:Y:S01]  /*9c90*/  VIADD R12, R8, 0x100 ;  /* 0x00000100080c7836 */ /* 0x000fe20000000000 */
[----:B------:R-:W-:Y:S01]  /*9ca0*/  R2UR UR7, R13 ;  /* 0x000000000d0772ca */ /* 0x000fe200000e0000 */
[----:B------:R-:W-:Y:S01]  /*9cb0*/  IMAD.MOV.U32 R13, RZ, RZ, 0x40000040 ;  /* 0x40000040ff0d7424 */ /* 0x000fe200078e00ff */
[----:B------:R-:W-:Y:S02]  /*9cc0*/  WARPGROUP.DEPBAR.LE gsb0, 0x0 ;  /* 0x00008000000079c5 */ /* 0x000fe40000010000 */
[----:B------:R-:W-:-:S13]  /*9cd0*/  WARPGROUP.ARRIVE ;  /* 0x00000000000079c5 */ /* 0x000fda0000000000 */
        /* <DEDUP_REMOVED lines=16> */
[C---:B------:R-:W-:Y:S01]  /*9de0*/  VIADD R12, R8.reuse, 0x280 ;  /* 0x00000280080c7836 */ /* 0x040fe20000000000 */
[----:B------:R-:W-:Y:S01]  /*9df0*/  R2UR UR7, R13 ;  /* 0x000000000d0772ca */ /* 0x000fe200000e0000 */
[----:B------:R-:W-:Y:S01]  /*9e00*/  VIADD R8, R8, 0x300 ;  /* 0x0000030008087836 */ /* 0x000fe20000000000 */
[----:B------:R-:W-:Y:S01]  /*9e10*/  MOV R13, 0x40000040 ;  /* 0x40000040000d7802 */ /* 0x000fe20000000f00 */
[----:B------:R-:W-:Y:S02]  /*9e20*/  WARPGROUP.DEPBAR.LE gsb0, 0x0 ;  /* 0x00008000000079c5 */ /* 0x000fe40000010000 */
[----:B------:R-:W-:-:S12]  /*9e30*/  WARPGROUP.ARRIVE ;  /* 0x00000000000079c5 */ /* 0x000fd80000000000 */
[----:B------:R-:W-:Y:S01]  /*9e40*/  HGMMA.64x192x16.F32 R24, R184, gdesc[UR4].tnspB, R24, gsb0 ;  /* 0x42e00004b8187df0 */ /* 0x000fe20008000818 */
[----:B------:R-:W-:Y:S02]  /*9e50*/  R2UR UR6, R12 ;  /* 0x000000000c0672ca */ /* 0x000fe400000e0000 */
[----:B------:R-:W-:Y:S01]  /*9e60*/  R2UR UR7, R13 ;  /* 0x000000000d0772ca */ /* 0x000fe200000e0000 */
[----:B------:R-:W-:Y:S02]  /*9e70*/  WARPGROUP.DEPBAR.LE gsb0, 0x0 ;  /* 0x00008000000079c5 */ /* 0x000fe40000010000 */
[----:B------:R-:W-:-:S14]  /*9e80*/  WARPGROUP.ARRIVE ;  /* 0x00000000000079c5 */ /* 0x000fdc0000000000 */
[----:B------:R-:W-:Y:S01]  /*9e90*/  HGMMA.64x192x16.F32 R24, R180, gdesc[UR4].tnspB, R24, gsb0 ;  /* 0x42e00004b4187df0 */ /* 0x000fe20008000818 */
[----:B------:R-:W-:Y:S01]  /*9ea0*/  R2UR UR6, R8 ;  /* 0x00000000080672ca */ /* 0x000fe200000e0000 */
[----:B-1----:R-:W-:Y:S01]  /*9eb0*/  FADD.FTZ R8, R5, R6 ;  /* 0x0000000605087221 */ /* 0x002fe20000010000 */
[----:B------:R-:W-:Y:S01]  /*9ec0*/  R2UR UR7, R9 ;  /* 0x00000000090772ca */ /* 0x000fe200000e0000 */
[----:B------:R-:W0:Y:S04]  /*9ed0*/  SHFL.BFLY PT, R5, R2, 0x1, 0x1f ;  /* 0x0c201f0002057f89 */ /* 0x000e2800000e0000 */
[----:B------:R-:W1:Y:S01]  /*9ee0*/  SHFL.BFLY PT, R9, R8, 0x1, 0x1f ;  /* 0x0c201f0008097f89 */ /* 0x000e6200000e0000 */
[----:B0-----:R-:W-:Y:S01]  /*9ef0*/  FADD.FTZ R12, R2, R5 ;  /* 0x00000005020c7221 */ /* 0x001fe20000010000 */
[----:B------:R-:W-:Y:S01]  /*9f00*/  IMAD.MOV.U32 R5, RZ, RZ, RZ ;  /* 0x000000ffff057224 */ /* 0x000fe200078e00ff */
[----:B------:R-:W-:Y:S01]  /*9f10*/  SEL R2, RZ, 0x1, P2 ;  /* 0x00000001ff027807 */ /* 0x000fe20001000000 */
[----:B-1----:R-:W-:-:S02]  /*9f20*/  FADD.FTZ R13, R8, R9 ;  /* 0x00000009080d7221 */ /* 0x002fc40000010000 */
[----:B------:R-:W-:Y:S01]  /*9f30*/  FSETP.NE.FTZ.AND P0, PT, R12, RZ, PT ;  /* 0x000000ff0c00720b */ /* 0x000fe20003f15000 */
[----:B------:R-:W-:Y:S01]  /*9f40*/  IMAD.MOV.U32 R8, RZ, RZ, RZ ;  /* 0x000000ffff087224 */ /* 0x000fe200078e00ff */
[----:B------:R-:W-:Y:S01]  /*9f50*/  LOP3.LUT R17, R17, R2, RZ, 0x3c, !PT ;  /* 0x0000000211117212 */ /* 0x000fe200078e3cff */
[----:B------:R-:W-:Y:S01]  /*9f60*/  IMAD.MOV.U32 R2, RZ, RZ, -0x800000 ;  /* 0xff800000ff027424 */ /* 0x000fe200078e00ff */
[----:B------:R-:W-:-:S09]  /*9f70*/  FSETP.NE.FTZ.AND P3, PT, R13, RZ, PT ;  /* 0x000000ff0d00720b */ /* 0x000fd20003f75000 */
[----:B------:R-:W0:Y:S01]  /*9f80*/  @P0 MUFU.LG2 R9, R12 ;  /* 0x0000000c00090308 */ /* 0x000e220000000c00 */
[----:B------:R-:W-:-:S03]  /*9f90*/  @P0 FMUL.FTZ R7, R0, 0.69314718246459960938 ;  /* 0x3f31721800070820 */ /* 0x000fc60000410000 */
[----:B------:R-:W-:-:S04]  /*9fa0*/  @P3 FMUL.FTZ R11, R0, 0.69314718246459960938 ;  /* 0x3f317218000b3820 */ /* 0x000fc80000410000 */
[----:B------:R-:W1:Y:S08]  /*9fb0*/  @P3 MUFU.LG2 R6, R13 ;  /* 0x0000000d00063308 */ /* 0x000e700000000c00 */
[----:B------:R-:W2:Y:S01]  /*9fc0*/  @P3 MUFU.RCP R8, R13 ;  /* 0x0000000d00083308 */ /* 0x000ea20000001000 */
[----:B0-----:R-:W-:-:S04]  /*9fd0*/  @P0 FMUL.FTZ R0, R9, 0.69314718246459960938 ;  /* 0x3f31721809000820 */ /* 0x001fc80000410000 */
[----:B------:R-:W-:-:S03]  /*9fe0*/  @P0 FFMA.FTZ R20, R7, R4, R0 ;  /* 0x0000000407140223 */ /* 0x000fc60000010000 */
[----:B------:R-:W0:Y:S01]  /*9ff0*/  @P0 MUFU.RCP R5, R12 ;  /* 0x0000000c00050308 */ /* 0x000e220000001000 */
[----:B-1----:R-:W-:Y:S01]  /*a000*/  @P3 FMUL.FTZ R6, R6, 0.69314718246459960938 ;  /* 0x3f31721806063820 */ /* 0x002fe20000410000 */
[----:B------:R-:W-:-:S03]  /*a010*/  PLOP3.LUT P0, PT, PT, PT, PT, 0x8, 0x0 ;  /* 0x000000000000781c */ /* 0x000fc60003f0e170 */
[----:B------:R-:W-:Y:S01]  /*a020*/  @P3 FFMA.FTZ R2, R11, R3, R6 ;  /* 0x000000030b023223 */ /* 0x000fe20000010006 */
[----:B------:R-:W-:Y:S02]  /*a030*/  WARPGROUP.DEPBAR.LE gsb0, 0x0 ;  /* 0x00008000000079c5 */ /* 0x000fe40000010000 */
[----:B------:R-:W-:-:S06]  /*a040*/  WARPGROUP.ARRIVE ;  /* 0x00000000000079c5 */ /* 0x000fcc0000000000 */
[----:B------:R-:W-:Y:S03]  /*a050*/  HGMMA.64x192x16.F32 R24, R176, gdesc[UR4].tnspB, R24, gsb0 ;  /* 0x42e00004b0187df0 */ /* 0x000fe60008000818 */
[----:B------:R-:W-:Y:S02]  /*a060*/  WARPGROUP.DEPBAR.LE gsb0, 0x0 ;  /* 0x00008000000079c5 */ /* 0x000fe40000010000 */
[----:B------:R1:W-:Y:S01]  /*a070*/  @!P1 SYNCS.ARRIVE.TRANS64.RED.A1T0 RZ, [R10+URZ], RZ ;  /* 0x000000ff0aff99a7 */ /* 0x0003e2000810043f */
[-C--:B--2---:R-:W-:Y:S01]  /*a080*/  FMUL.FTZ R131, R47, R8.reuse ;  /* 0x000000082f837220 */ /* 0x084fe20000410000 */
[-C--:B------:R-:W-:Y:S01]  /*a090*/  FMUL.FTZ R130, R51, R8.reuse ;  /* 0x0000000833827220 */ /* 0x080fe20000410000 */
[-C--:B0-----:R-:W-:Y:S01]  /*a0a0*/  FMUL.FTZ R0, R36, R5.reuse ;  /* 0x0000000524007220 */ /* 0x081fe20000410000 */
        /* <DEDUP_REMOVED lines=92> */
[----:B-1----:R-:W-:-:S07]  /*a670*/  FMUL.FTZ R119, R119, R8 ;  /* 0x0000000877777220 */ /* 0x002fce0000410000 */
.L_x_258:
[----:B------:R-:W0:Y:S01]  /*a680*/  S2R R5, SR_CgaCtaId ;  /* 0x0000000000057919 */ /* 0x000e220000008800 */
[----:B------:R-:W-:Y:S01]  /*a690*/  MOV R42, 0x400 ;  /* 0x00000400002a7802 */ /* 0x000fe20000000f00 */
[----:B------:R-:W-:Y:S01]  /*a6a0*/  BSSY B0, `(.L_x_280) ;  /* 0x0000234000007945 */ /* 0x000fe20003800000 */
[----:B------:R-:W-:Y:S02]  /*a6b0*/  BAR.SYNC.DEFER_BLOCKING 0x5, 0x120 ;  /* 0x0144800000007b1d */ /* 0x000fe40000010000 */
[----:B0-----:R-:W-:-:S05]  /*a6c0*/  LEA R42, R5, R42, 0x18 ;  /* 0x0000002a052a7211 */ /* 0x001fca00078ec0ff */
[----:B------:R0:W1:Y:S01]  /*a6d0*/  LDS.128 R100, [R42+0x368d0] ;  /* 0x0368d0002a647984 */ /* 0x0000620000000c00 */
[----:B------:R-:W-:Y:S06]  /*a6e0*/  BAR.ARV 0x4, 0x120 ;  /* 0x0104800000007b1d */ /* 0x000fec0000002000 */
[----:B------:R-:W-:Y:S05]  /*a6f0*/  @P0 BRA `(.L_x_281) ;  /* 0x0000001800080947 */ /* 0x000fea0003800000 */
[----:B------:R-:W2:Y:S01]  /*a700*/  S2R R5, SR_SWINHI ;  /* 0x0000000000057919 */ /* 0x000ea20000002f00 */
[----:B------:R-:W-:Y:S01]  /*a710*/  F2FP.F16.F32.PACK_AB R6, R7, R6 ;  /* 0x000000060706723e */ /* 0x000fe200000000ff */
[----:B------:R-:W-:Y:S01]  /*a720*/  ULDC.64 UR4, c[0x0][0xbe0] ;  /* 0x0002f80000047ab9 */ /* 0x000fe20000000a00 */
        /* <DEDUP_REMOVED lines=16> */
[----:B--2---:R-:W-:-:S02]  /*a830*/  MOV R33, R5 ;  /* 0x0000000500217202 */ /* 0x004fc40000000f00 */
[----:B------:R-:W-:Y:S02]  /*a840*/  F2FP.F16.F32.PACK_AB R114, R117, R116 ;  /* 0x000000747572723e */ /* 0x000fe400000000ff */
[----:B------:R-:W-:Y:S01]  /*a850*/  F2FP.F16.F32.PACK_AB R115, R119, R118 ;  /* 0x000000767773723e */ /* 0x000fe200000000ff */
[----:B------:R-:W-:-:S03]  /*a860*/  IMAD.WIDE R4, R213, 0x2, R32 ;  /* 0x00000002d5047825 */ /* 0x000fc600078e0220 */
[C---:B------:R-:W-:Y:S02]  /*a870*/  IADD3 R55, P2, R4.reuse, 0x20, RZ ;  /* 0x0000002004377810 */ /* 0x040fe40007f5e0ff */
[C---:B------:R-:W-:Y:S02]  /*a880*/  IADD3 R139, P6, R4.reuse, 0x60, RZ ;  /* 0x00000060048b7810 */ /* 0x040fe40007fde0ff */
[C---:B------:R-:W-:Y:S01]  /*a890*/  LOP3.LUT R25, R4.reuse, 0x380, RZ, 0xc0, !PT ;  /* 0x0000038004197812 */ /* 0x040fe200078ec0ff */
[--C-:B------:R-:W-:Y:S01]  /*a8a0*/  IMAD.X R9, RZ, RZ, R5.reuse, P2 ;  /* 0x000000ffff097224 */ /* 0x100fe200010e0605 */
[C---:B------:R-:W-:Y:S01]  /*a8b0*/  IADD3 R95, P1, R4.reuse, 0x40, RZ ;  /* 0x00000040045f7810 */ /* 0x040fe20007f3e0ff */
[--C-:B------:R-:W-:Y:S01]  /*a8c0*/  IMAD.X R13, RZ, RZ, R5.reuse, P6 ;  /* 0x000000ffff0d7224 */ /* 0x100fe200030e0605 */
[----:B------:R-:W-:Y:S02]  /*a8d0*/  IADD3 R141, P5, R4, 0x4000, RZ ;  /* 0x00004000048d7810 */ /* 0x000fe40007fbe0ff */
[----:B------:R-:W-:Y:S01]  /*a8e0*/  LOP3.LUT R8, R55, 0x380, RZ, 0xc0, !PT ;  /* 0x0000038037087812 */ /* 0x000fe200078ec0ff */
[--C-:B------:R-:W-:Y:S01]  /*a8f0*/  IMAD.X R11, RZ, RZ, R5.reuse, P1 ;  /* 0x000000ffff0b7224 */ /* 0x100fe200008e0605 */
[----:B------:R-:W-:Y:S01]  /*a900*/  LOP3.LUT R12, R139, 0x380, RZ, 0xc0, !PT ;  /* 0x000003808b0c7812 */ /* 0x000fe200078ec0ff */
[----:B------:R-:W-:Y:S01]  /*a910*/  IMAD.X R15, RZ, RZ, R5, P5 ;  /* 0x000000ffff0f7224 */ /* 0x000fe200028e0605 */
[----:B------:R-:W-:-:S02]  /*a920*/  SHF.R.U64 R25, R25, 0x3, RZ ;  /* 0x0000000319197819 */ /* 0x000fc400000012ff */
[C---:B------:R-:W-:Y:S02]  /*a930*/  IADD3 R143, P0, R4.reuse, 0x4020, RZ ;  /* 0x00004020048f7810 */ /* 0x040fe40007f1e0ff */
[C---:B------:R-:W-:Y:S02]  /*a940*/  IADD3 R145, P4, R4.reuse, 0x4040, RZ ;  /* 0x0000404004917810 */ /* 0x040fe40007f9e0ff */
[C---:B------:R-:W-:Y:S01]  /*a950*/  IADD3 R147, P3, R4.reuse, 0x4060, RZ ;  /* 0x0000406004937810 */ /* 0x040fe20007f7e0ff */
[--C-:B------:R-:W-:Y:S01]  /*a960*/  IMAD.X R27, RZ, RZ, R5.reuse, P0 ;  /* 0x000000ffff1b7224 */ /* 0x100fe200000e0605 */
[C---:B------:R-:W-:Y:S01]  /*a970*/  IADD3 R149, P2, R4.reuse, 0x8000, RZ ;  /* 0x0000800004957810 */ /* 0x040fe20007f5e0ff */
[--C-:B------:R-:W-:Y:S01]  /*a980*/  IMAD.X R29, RZ, RZ, R5.reuse, P4 ;  /* 0x000000ffff1d7224 */ /* 0x100fe200020e0605 */
[C---:B------:R-:W-:Y:S01]  /*a990*/  IADD3 R151, P1, R4.reuse, 0x8020, RZ ;  /* 0x0000802004977810 */ /* 0x040fe20007f3e0ff */
[----:B------:R-:W-:Y:S01]  /*a9a0*/  IMAD.X R31, RZ, RZ, R5, P3 ;  /* 0x000000ffff1f7224 */ /* 0x000fe200018e0605 */
[----:B------:R-:W-:-:S02]  /*a9b0*/  IADD3 R153, P6, R4, 0x8040, RZ ;  /* 0x0000804004997810 */ /* 0x000fc40007fde0ff */
[----:B------:R-:W-:Y:S01]  /*a9c0*/  IADD3 R82, P5, R4, 0x8060, RZ ;  /* 0x0000806004527810 */ /* 0x000fe20007fbe0ff */
[--C-:B------:R-:W-:Y:S01]  /*a9d0*/  IMAD.X R37, RZ, RZ, R5.reuse, P1 ;  /* 0x000000ffff257224 */ /* 0x100fe200008e0605 */
[----:B------:R-:W-:Y:S01]  /*a9e0*/  SHF.R.U64 R8, R8, 0x3, RZ ;  /* 0x0000000308087819 */ /* 0x000fe200000012ff */
[--C-:B------:R-:W-:Y:S01]  /*a9f0*/  IMAD.X R39, RZ, RZ, R5.reuse, P6 ;  /* 0x000000ffff277224 */ /* 0x100fe200030e0605 */
[----:B------:R-:W-:Y:S02]  /*aa00*/  SHF.R.U64 R12, R12, 0x3, RZ ;  /* 0x000000030c0c7819 */ /* 0x000fe400000012ff */
[----:B------:R-:W-:Y:S01]  /*aa10*/  LOP3.LUT R4, R25, R4, RZ, 0x3c, !PT ;  /* 0x0000000419047212 */ /* 0x000fe200078e3cff */
[----:B------:R-:W-:Y:S01]  /*aa20*/  IMAD.X R25, RZ, RZ, R5, P5 ;  /* 0x000000ffff197224 */ /* 0x000fe200028e0605 */
[----:B------:R-:W-:Y:S02]  /*aa30*/  LOP3.LUT R8, R8, R55, RZ, 0x3c, !PT ;  /* 0x0000003708087212 */ /* 0x000fe400078e3cff */
[----:B------:R-:W-:-:S02]  /*aa40*/  LOP3.LUT R12, R12, R139, RZ, 0x3c, !PT ;  /* 0x0000008b0c0c7212 */ /* 0x000fc400078e3cff */
[----:B------:R-:W-:Y:S02]  /*aa50*/  MOV R139, R4 ;  /* 0x00000004008b7202 */ /* 0x000fe40000000f00 */
[----:B------:R-:W-:Y:S02]  /*aa60*/  LOP3.LUT R10, R95, 0x380, RZ, 0xc0, !PT ;  /* 0x000003805f0a7812 */ /* 0x000fe400078ec0ff */
[----:B------:R-:W-:Y:S02]  /*aa70*/  F2FP.F16.F32.PACK_AB R4, R121, R24 ;  /* 0x000000187904723e */ /* 0x000fe400000000ff */
[----:B------:R-:W-:Y:S02]  /*aa80*/  LOP3.LUT R14, R141, 0x380, RZ, 0xc0, !PT ;  /* 0x000003808d0e7812 */ /* 0x000fe400078ec0ff */
[----:B------:R-:W-:Y:S02]  /*aa90*/  LOP3.LUT R24, R151, 0x380, RZ, 0xc0, !PT ;  /* 0x0000038097187812 */ /* 0x000fe400078ec0ff */
[----:B------:R-:W-:-:S02]  /*aaa0*/  LOP3.LUT R26, R143, 0x380, RZ, 0xc0, !PT ;  /* 0x000003808f1a7812 */ /* 0x000fc400078ec0ff */
[----:B------:R-:W-:Y:S02]  /*aab0*/  LOP3.LUT R55, R82, 0x380, RZ, 0xc0, !PT ;  /* 0x0000038052377812 */ /* 0x000fe400078ec0ff */
[----:B------:R-:W-:Y:S02]  /*aac0*/  MOV R121, R8 ;  /* 0x0000000800797202 */ /* 0x000fe40000000f00 */
[----:B------:R-:W-:Y:S02]  /*aad0*/  LOP3.LUT R28, R145, 0x380, RZ, 0xc0, !PT ;  /* 0x00000380911c7812 */ /* 0x000fe400078ec0ff */
[----:B------:R-:W-:Y:S02]  /*aae0*/  LOP3.LUT R30, R147, 0x380, RZ, 0xc0, !PT ;  /* 0x00000380931e7812 */ /* 0x000fe400078ec0ff */
[----:B------:R-:W-:Y:S02]  /*aaf0*/  F2FP.F16.F32.PACK_AB R8, R41, R40 ;  /* 0x000000282908723e */ /* 0x000fe400000000ff */
[----:B------:R-:W-:Y:S01]  /*ab00*/  IADD3.X R35, RZ, R5, RZ, P2, !PT ;  /* 0x00000005ff237210 */ /* 0x000fe200017fe4ff */
[----:B------:R-:W2:Y:S01]  /*ab10*/  LDC.64 R40, c[0x0][0xbd8] ;  /* 0x0002f600ff287b82 */ /* 0x000ea20000000a00 */
[----:B------:R-:W-:-:S02]  /*ab20*/  SHF.R.U64 R10, R10, 0x3, RZ ;  /* 0x000000030a0a7819 */ /* 0x000fc400000012ff */
[----:B------:R-:W-:Y:S02]  /*ab30*/  SHF.R.U64 R14, R14, 0x3, RZ ;  /* 0x000000030e0e7819 */ /* 0x000fe400000012ff */
[----:B------:R-:W-:-:S03]  /*ab40*/  F2FP.F16.F32.PACK_AB R5, R137, R138 ;  /* 0x0000008a8905723e */ /* 0x000fc600000000ff */
[----:B------:R-:W-:Y:S01]  /*ab50*/  BAR.SYNC.DEFER_BLOCKING 0x1, 0x100 ;  /* 0x0044000000007b1d */ /* 0x000fe20000010000 */
[----:B------:R-:W-:Y:S02]  /*ab60*/  SHF.R.U64 R24, R24, 0x3, RZ ;  /* 0x0000000318187819 */ /* 0x000fe400000012ff */
[----:B------:R-:W-:Y:S02]  /*ab70*/  SHF.R.U64 R26, R26, 0x3, RZ ;  /* 0x000000031a1a7819 */ /* 0x000fe400000012ff */
[----:B------:R-:W-:Y:S02]  /*ab80*/  SHF.R.U64 R55, R55, 0x3, RZ ;  /* 0x0000000337377819 */ /* 0x000fe400000012ff */
[----:B------:R-:W-:Y:S02]  /*ab90*/  SHF.R.U64 R28, R28, 0x3, RZ ;  /* 0x000000031c1c7819 */ /* 0x000fe400000012ff */
[----:B------:R-:W-:Y:S02]  /*aba0*/  SHF.R.U64 R30, R30, 0x3, RZ ;  /* 0x000000031e1e7819 */ /* 0x000fe400000012ff */
[----:B------:R-:W-:-:S02]  /*abb0*/  LOP3.LUT R10, R10, R95, RZ, 0x3c, !PT ;  /* 0x0000005f0a0a7212 */ /* 0x000fc400078e3cff */
[----:B------:R-:W-:Y:S02]  /*abc0*/  LOP3.LUT R14, R14, R141, RZ, 0x3c, !PT ;  /* 0x0000008d0e0e7212 */ /* 0x000fe400078e3cff */
[----:B------:R-:W-:Y:S02]  /*abd0*/  LOP3.LUT R36, R24, R151, RZ, 0x3c, !PT ;  /* 0x0000009718247212 */ /* 0x000fe400078e3cff */
[----:B------:R-:W-:Y:S02]  /*abe0*/  LOP3.LUT R26, R26, R143, RZ, 0x3c, !PT ;  /* 0x0000008f1a1a7212 */ /* 0x000fe400078e3cff */
[----:B------:R-:W-:Y:S02]  /*abf0*/  LOP3.LUT R24, R55, R82, RZ, 0x3c, !PT ;  /* 0x0000005237187212 */ /* 0x000fe400078e3cff */
[----:B------:R-:W-:Y:S02]  /*ac00*/  LOP3.LUT R28, R28, R145, RZ, 0x3c, !PT ;  /* 0x000000911c1c7212 */ /* 0x000fe400078e3cff */
[----:B------:R-:W-:Y:S01]  /*ac10*/  LOP3.LUT R30, R30, R147, RZ, 0x3c, !PT ;  /* 0x000000931e1e7212 */ /* 0x000fe200078e3cff */
[----:B------:R3:W-:Y:S01]  /*ac20*/  STSM.16.M88.4 [R139], R4 ;  /* 0x000000048b007844 */ /* 0x0007e20000000200 */
[----:B------:R-:W-:-:S02]  /*ac30*/  MOV R120, R10 ;  /* 0x0000000a00787202 */ /* 0x000fc40000000f00 */
[----:B-1----:R-:W-:Y:S02]  /*ac40*/  MOV R100, R12 ;  /* 0x0000000c00647202 */ /* 0x002fe40000000f00 */
[----:B------:R-:W-:Y:S02]  /*ac50*/  MOV R95, R14 ;  /* 0x0000000e005f7202 */ /* 0x000fe40000000f00 */
[----:B------:R-:W-:Y:S02]  /*ac60*/  F2FP.F16.F32.PACK_AB R9, R134, R127 ;  /* 0x0000007f8609723e */ /* 0x000fe400000000ff */
[----:B------:R-:W-:Y:S02]  /*ac70*/  F2FP.F16.F32.PACK_AB R10, R45, R44 ;  /* 0x0000002c2d0a723e */ /* 0x000fe400000000ff */
[----:B------:R-:W-:Y:S02]  /*ac80*/  F2FP.F16.F32.PACK_AB R11, R131, R126 ;  /* 0x0000007e830b723e */ /* 0x000fe400000000ff */
[----:B------:R-:W-:-:S02]  /*ac90*/  MOV R94, R26 ;  /* 0x0000001a005e7202 */ /* 0x000fc40000000f00 */
[----:B------:R-:W-:Y:S02]  /*aca0*/  F2FP.F16.F32.PACK_AB R12, R49, R48 ;  /* 0x00000030310c723e */ /* 0x000fe400000000ff */
[----:B---3--:R-:W-:Y:S02]  /*acb0*/  F2FP.F16.F32.PACK_AB R4, R122, R3 ;  /* 0x000000037a04723e */ /* 0x008fe400000000ff */
[----:B------:R-:W-:Y:S02]  /*acc0*/  F2FP.F16.F32.PACK_AB R5, R136, R129 ;  /* 0x000000818805723e */ /* 0x000fe400000000ff */
[----:B------:R-:W-:Y:S02]  /*acd0*/  F2FP.F16.F32.PACK_AB R6, R21, R0 ;  /* 0x000000001506723e */ /* 0x000fe400000000ff */
[----:B------:R-:W-:Y:S02]  /*ace0*/  F2FP.F16.F32.PACK_AB R7, R133, R128 ;  /* 0x000000808507723e */ /* 0x000fe400000000ff */
[----:B------:R-:W-:-:S02]  /*acf0*/  F2FP.F16.F32.PACK_AB R13, R130, R125 ;  /* 0x0000007d820d723e */ /* 0x000fc400000000ff */
[----:B------:R-:W-:Y:S01]  /*ad00*/  F2FP.F16.F32.PACK_AB R14, R53, R52 ;  /* 0x00000034350e723e */ /* 0x000fe200000000ff */
[----:B------:R1:W-:Y:S01]  /*ad10*/  STSM.16.M88.4 [R121], R4 ;  /* 0x0000000479007844 */ /* 0x0003e20000000200 */
[----:B------:R-:W-:Y:S02]  /*ad20*/  F2FP.F16.F32.PACK_AB R15, R132, R51 ;  /* 0x00000033840f723e */ /* 0x000fe400000000ff */
[----:B------:R-:W-:Y:S01]  /*ad30*/  MOV R0, R24 ;  /* 0x0000001800007202 */ /* 0x000fe20000000f00 */
[----:B------:R3:W-:Y:S01]  /*ad40*/  STSM.16.M88.4 [R120], R8 ;  /* 0x0000000878007844 */ /* 0x0007e20000000200 */
[----:B------:R-:W-:Y:S02]  /*ad50*/  LOP3.LUT R34, R149, 0x380, RZ, 0xc0, !PT ;  /* 0x0000038095227812 */ /* 0x000fe400078ec0ff */
[----:B------:R-:W-:Y:S01]  /*ad60*/  MOV R82, R28 ;  /* 0x0000001c00527202 */ /* 0x000fe20000000f00 */
[----:B------:R-:W-:Y:S01]  /*ad70*/  STSM.16.M88.4 [R100], R12 ;  /* 0x0000000c64007844 */ /* 0x000fe20000000200 */
[----:B------:R-:W-:-:S02]  /*ad80*/  MOV R55, R30 ;  /* 0x0000001e00377202 */ /* 0x000fc40000000f00 */
[----:B------:R-:W-:Y:S02]  /*ad90*/  F2FP.F16.F32.PACK_AB R24, R57, R56 ;  /* 0x000000383918723e */ /* 0x000fe400000000ff */
        /* <DEDUP_REMOVED lines=8> */
[----:B------:R-:W-:Y:S02]  /*ae20*/  LOP3.LUT R38, R153, 0x380, RZ, 0xc0, !PT ;  /* 0x0000038099267812 */ /* 0x000fe400078ec0ff */
[----:B-1----:R-:W-:Y:S01]  /*ae30*/  F2FP.F16.F32.PACK_AB R4, R73, R72 ;  /* 0x000000484904723e */ /* 0x002fe200000000ff */
[----:B------:R-:W-:Y:S01]  /*ae40*/  STSM.16.M88.4 [R94], R28 ;  /* 0x0000001c5e007844 */ /* 0x000fe20000000200 */
[----:B------:R-:W-:Y:S02]  /*ae50*/  F2FP.F16.F32.PACK_AB R5, R75, R74 ;  /* 0x0000004a4b05723e */ /* 0x000fe400000000ff */
[----:B------:R-:W-:Y:S02]  /*ae60*/  F2FP.F16.F32.PACK_AB R6, R77, R76 ;  /* 0x0000004c4d06723e */ /* 0x000fe400000000ff */
[----:B------:R-:W-:-:S02]  /*ae70*/  F2FP.F16.F32.PACK_AB R7, R79, R78 ;  /* 0x0000004e4f07723e */ /* 0x000fc400000000ff */
[----:B------:R-:W-:Y:S02]  /*ae80*/  SHF.R.U64 R34, R34, 0x3, RZ ;  /* 0x0000000322227819 */ /* 0x000fe400000012ff */
[----:B------:R-:W-:Y:S01]  /*ae90*/  SHF.R.U64 R38, R38, 0x3, RZ ;  /* 0x0000000326267819 */ /* 0x000fe200000012ff */
[----:B------:R1:W-:Y:S01]  /*aea0*/  STSM.16.M88.4 [R82], R4 ;  /* 0x0000000452007844 */ /* 0x0003e20000000200 */
[----:B---3--:R-:W-:Y:S02]  /*aeb0*/  F2FP.F16.F32.PACK_AB R8, R81, R80 ;  /* 0x000000505108723e */ /* 0x008fe400000000ff */
[----:B------:R-:W-:Y:S02]  /*aec0*/  F2FP.F16.F32.PACK_AB R9, R83, R46 ;  /* 0x0000002e5309723e */ /* 0x000fe400000000ff */
[----:B------:R-:W-:Y:S02]  /*aed0*/  F2FP.F16.F32.PACK_AB R10, R85, R84 ;  /* 0x00000054550a723e */ /* 0x000fe400000000ff */
[----:B------:R-:W-:-:S02]  /*aee0*/  F2FP.F16.F32.PACK_AB R11, R87, R86 ;  /* 0x00000056570b723e */ /* 0x000fc400000000ff */
[----:B------:R-:W-:Y:S02]  /*aef0*/  LOP3.LUT R34, R34, R149, RZ, 0x3c, !PT ;  /* 0x0000009522227212 */ /* 0x000fe400078e3cff */
[----:B------:R-:W-:Y:S01]  /*af00*/  LOP3.LUT R38, R38, R153, RZ, 0x3c, !PT ;  /* 0x0000009926267212 */ /* 0x000fe200078e3cff */
[----:B------:R3:W-:Y:S01]  /*af10*/  STSM.16.M88.4 [R55], R8 ;  /* 0x0000000837007844 */ /* 0x0007e20000000200 */
[----:B------:R-:W-:Y:S02]  /*af20*/  MOV R34, R34 ;  /* 0x0000002200227202 */ /* 0x000fe40000000f00 */
[----:B------:R-:W-:Y:S01]  /*af30*/  MOV R36, R36 ;  /* 0x0000002400247202 */ /* 0x000fe20000000f00 */
[----:B-1----:R-:W-:Y:S01]  /*af40*/  IMAD.SHL.U32 R5, R204, 0x4, RZ ;  /* 0x00000004cc057824 */ /* 0x002fe200078e00ff */
[----:B------:R-:W-:Y:S01]  /*af50*/  MOV R38, R38 ;  /* 0x0000002600267202 */ /* 0x000fe20000000f00 */
[----:B------:R1:W-:Y:S01]  /*af60*/  STSM.16.M88.4 [R34], R88 ;  /* 0x0000005822007844 */ /* 0x0003e20000000200 */
[----:B--2---:R-:W-:-:S02]  /*af70*/  ISETP.NE.U32.AND P0, PT, R40, RZ, PT ;  /* 0x000000ff2800720c */ /* 0x004fc40003f05070 */
[----:B------:R-:W-:Y:S01]  /*af80*/  IADD3 R6, P1, R5, R40, RZ ;  /* 0x0000002805067210 */ /* 0x000fe20007f3e0ff */
[----:B------:R1:W-:Y:S01]  /*af90*/  STSM.16.M88.4 [R36], R96 ;  /* 0x0000006024007844 */ /* 0x0003e20000000200 */
[----:B------:R-:W2:Y:S01]  /*afa0*/  LDC R21, c[0x0][0xa88] ;  /* 0x0002a200ff157b82 */ /* 0x000ea20000000800 */
[----:B------:R-:W-:Y:S01]  /*afb0*/  ISETP.NE.AND.EX P0, PT, R41, RZ, PT, P0 ;  /* 0x000000ff2900720c */ /* 0x000fe20003f05300 */
[----:B------:R-:W-:Y:S01]  /*afc0*/  IMAD.MOV.U32 R40, RZ, RZ, RZ ;  /* 0x000000ffff287224 */ /* 0x000fe200078e00ff */
[----:B------:R1:W-:Y:S01]  /*afd0*/  STSM.16.M88.4 [R38], R104 ;  /* 0x0000006826007844 */ /* 0x0003e20000000200 */
[----:B---3--:R-:W-:-:S03]  /*afe0*/  SHF.L.U64.HI R8, R204, 0x2, R207 ;  /* 0x00000002cc087819 */ /* 0x008fc600000102cf */
[----:B------:R1:W-:Y:S02]  /*aff0*/  STSM.16.M88.4 [R0], R112 ;  /* 0x0000007000007844 */ /* 0x0003e40000000200 */
[----:B------:R-:W-:Y:S01]  /*b000*/  IMAD.X R7, R8, 0x1, R41, P1 ;  /* 0x0000000108077824 */ /* 0x000fe200008e0629 */
[----:B------:R-:W-:Y:S01]  /*b010*/  BAR.SYNC.DEFER_BLOCKING 0x1, 0x100 ;  /* 0x0044000000007b1d */ /* 0x000fe20000010000 */
[----:B------:R-:W-:-:S04]  /*b020*/  ISETP.NE.U32.AND P1, PT, RZ, UR4, PT ;  /* 0x00000004ff007c0c */ /* 0x000fc8000bf25070 */
[----:B------:R-:W-:-:S13]  /*b030*/  ISETP.NE.AND.EX P1, PT, RZ, UR5, PT, P1 ;  /* 0x00000005ff007c0c */ /* 0x000fda000bf25310 */
[----:B------:R-:W-:-:S04]  /*b040*/  @P1 IADD3 R4, P2, R5, UR4, RZ ;  /* 0x0000000405041c10 */ /* 0x000fc8000ff5e0ff */
[----:B------:R-:W-:Y:S01]  /*b050*/  @P1 IADD3.X R5, R8, UR5, RZ, P2, !PT ;  /* 0x0000000508051c10 */ /* 0x000fe200097fe4ff */
[----:B------:R1:W5:Y:S01]  /*b060*/  @P0 LDG.E R40, desc[UR60][R6.64] ;  /* 0x0000003c06280981 */ /* 0x000362000c1e1900 */
[----:B------:R-:W-:-:S03]  /*b070*/  IMAD R3, R22, 0x40, R18 ;  /* 0x0000004016037824 */ /* 0x000fc600078e0212 */
[----:B--2---:R1:W5:Y:S01]  /*b080*/  @P1 LDG.E R21, desc[UR60][R4.64] ;  /* 0x0000003c04151981 */ /* 0x004362000c1e1900 */
[----:B------:R-:W-:-:S03]  /*b090*/  IMAD.WIDE R32, R3, 0x2, R32 ;  /* 0x0000000203207825 */ /* 0x000fc600078e0220 */
[----:B------:R-:W-:-:S04]  /*b0a0*/  IADD3 R13, P4, R32, 0x1000, RZ ;  /* 0x00001000200d7810 */ /* 0x000fc80007f9e0ff */
[----:B------:R-:W-:Y:S01]  /*b0b0*/  LOP3.LUT R12, R13, 0x380, RZ, 0xc0, !PT ;  /* 0x000003800d0c7812 */ /* 0x000fe200078ec0ff */
[----:B------:R-:W-:Y:S08]  /*b0c0*/  @P1 BRA `(.L_x_282) ;  /* 0x0000000000101947 */ /* 0x000ff00003800000 */
[----:B------:R-:W-:Y:S05]  /*b0d0*/  @!P0 BRA `(.L_x_282) ;  /* 0x00000000000c8947 */ /* 0x000fea0003800000 */
[----:B-1----:R-:W2:Y:S04]  /*b0e0*/  LDG.E R0, desc[UR60][R6.64] ;  /* 0x0000003c06007981 */ /* 0x002ea8000c1e1900 */
[----:B-----5:R-:W2:Y:S02]  /*b0f0*/  LDG.E R21, desc[UR60][R6.64+0x4] ;  /* 0x0000043c06157981 */ /* 0x020ea4000c1e1900 */
[----:B--2---:R-:W-:-:S07]  /*b100*/  IMAD.IADD R21, R21, 0x1, -R0 ;  /* 0x0000000115157824 */ /* 0x004fce00078e0a00 */
.L_x_282:
[----:B------:R-:W-:Y:S01]  /*b110*/  SHF.R.S32.HI R43, RZ, 0x1f, R205 ;  /* 0x0000001fff2b7819 */ /* 0x000fe200000114cd */
[----:B------:R-:W-:Y:S01]  /*b120*/  ULDC.64 UR4, c[0x0][0xb70] ;  /* 0x0002dc0000047ab9 */ /* 0x000fe20000000a00 */
[----:B-----5:R-:W-:Y:S01]  /*b130*/  SHF.R.S32.HI R41, RZ, 0x1f, R40 ;  /* 0x0000001fff297819 */ /* 0x020fe20000011428 */
[----:B------:R-:W-:Y:S01]  /*b140*/  IMAD R10, R206, 0x80, R212 ;  /* 0x00000080ce0a7824 */ /* 0x000fe200078e02d4 */
[----:B-1----:R-:W-:Y:S01]  /*b150*/  IADD3 R7, P6, R32, 0x3000, RZ ;  /* 0x0000300020077810 */ /* 0x002fe20007fde0ff */
[----:B------:R-:W-:Y:S01]  /*b160*/  IMAD R0, R43, UR4, RZ ;  /* 0x000000042b007c24 */ /* 0x000fe2000f8e02ff */
[----:B------:R-:W-:Y:S01]  /*b170*/  SEL R207, R207, RZ, !P0 ;  /* 0x000000ffcfcf7207 */ /* 0x000fe20004000000 */
[----:B------:R-:W-:Y:S01]  /*b180*/  IMAD.WIDE.U32 R4, R205, UR4, R40 ;  /* 0x00000004cd047c25 */ /* 0x000fe2000f8e0028 */
[----:B------:R-:W-:Y:S02]  /*b190*/  LOP3.LUT R6, R7, 0x380, RZ, 0xc0, !PT ;  /* 0x0000038007067812 */ /* 0x000fe400078ec0ff */
[----:B------:R-:W-:Y:S01]  /*b1a0*/  SEL R65, R204, RZ, !P0 ;  /* 0x000000ffcc417207 */ /* 0x000fe20004000000 */
[----:B------:R-:W-:Y:S01]  /*b1b0*/  IMAD R3, R205, UR5, R0 ;  /* 0x00000005cd037c24 */ /* 0x000fe2000f8e0200 */
[----:B------:R-:W-:Y:S01]  /*b1c0*/  ULDC.64 UR4, c[0x0][0xb78] ;  /* 0x0002de0000047ab9 */ /* 0x000fe20000000a00 */
[----:B------:R-:W-:Y:S01]  /*b1d0*/  SHF.R.U64 R6, R6, 0x3, RZ ;  /* 0x0000000306067819 */ /* 0x000fe200000012ff */
[----:B------:R-:W-:Y:S01]  /*b1e0*/  IMAD R0, R207, UR4, RZ ;  /* 0x00000004cf007c24 */ /* 0x000fe2000f8e02ff */
[C---:B------:R-:W-:Y:S01]  /*b1f0*/  IADD3 R57, P0, R32.reuse, 0x4000, RZ ;  /* 0x0000400020397810 */ /* 0x040fe20007f1e0ff */
[----:B------:R-:W-:Y:S01]  /*b200*/  IMAD.IADD R5, R5, 0x1, R3 ;  /* 0x0000000105057824 */ /* 0x000fe200078e0203 */
[----:B------:R-:W-:-:S02]  /*b210*/  IADD3 R9, P5, R32, 0x2000, RZ ;  /* 0x0000200020097810 */ /* 0x000fc40007fbe0ff */
[----:B------:R-:W-:Y:S01]  /*b220*/  LOP3.LUT R6, R6, R7, RZ, 0x3c, !PT ;  /* 0x0000000706067212 */ /* 0x000fe200078e3cff */
[C---:B------:R-:W-:Y:S01]  /*b230*/  IMAD.WIDE.U32 R4, R65.reuse, UR4, R4 ;  /* 0x0000000441047c25 */ /* 0x040fe2000f8e0004 */
[C---:B------:R-:W-:Y:S02]  /*b240*/  IADD3 R35, P2, R32.reuse, 0x6000, RZ ;  /* 0x0000600020237810 */ /* 0x040fe40007f5e0ff */
[----:B------:R-:W-:Y:S01]  /*b250*/  SHF.R.S32.HI R3, RZ, 0x1f, R10 ;  /* 0x0000001fff037819 */ /* 0x000fe2000001140a */
[----:B------:R-:W-:Y:S01]  /*b260*/  IMAD R7, R65, UR5, R0 ;  /* 0x0000000541077c24 */ /* 0x000fe2000f8e0200 */
[----:B------:R-:W-:Y:S01]  /*b270*/  IADD3 R45, P1, R32, 0x5000, RZ ;  /* 0x00005000202d7810 */ /* 0x000fe20007f3e0ff */
[----:B------:R-:W-:Y:S01]  /*b280*/  ULDC.64 UR4, c[0x0][0xb40] ;  /* 0x0002d00000047ab9 */ /* 0x000fe20000000a00 */
[----:B------:R-:W-:Y:S02]  /*b290*/  IADD3 R0, P3, R10, R4, RZ ;  /* 0x000000040a007210 */ /* 0x000fe40007f7e0ff */
[----:B------:R-:W-:-:S02]  /*b2a0*/  LOP3.LUT R56, R57, 0x380, RZ, 0xc0, !PT ;  /* 0x0000038039387812 */ /* 0x000fc400078ec0ff */
[----:B------:R-:W-:Y:S02]  /*b2b0*/  LOP3.LUT R8, R9, 0x380, RZ, 0xc0, !PT ;  /* 0x0000038009087812 */ /* 0x000fe400078ec0ff */
[----:B------:R-:W-:Y:S02]  /*b2c0*/  LOP3.LUT R34, R35, 0x380, RZ, 0xc0, !PT ;  /* 0x0000038023227812 */ /* 0x000fe400078ec0ff */
[----:B------:R-:W-:Y:S02]  /*b2d0*/  LOP3.LUT R44, R45, 0x380, RZ, 0xc0, !PT ;  /* 0x000003802d2c7812 */ /* 0x000fe400078ec0ff */
[----:B------:R-:W-:Y:S01]  /*b2e0*/  IADD3.X R3, R3, R5, R7, P3, !PT ;  /* 0x0000000503037210 */ /* 0x000fe20001ffe407 */
[----:B------:R-:W-:Y:S01]  /*b2f0*/  IMAD.X R7, RZ, RZ, R33, P6 ;  /* 0x000000ffff077224 */ /* 0x000fe200030e0621 */
[----:B------:R-:W-:Y:S02]  /*b300*/  SHF.R.U64 R56, R56, 0x3, RZ ;  /* 0x0000000338387819 */ /* 0x000fe400000012ff */
[----:B------:R-:W-:-:S02]  /*b310*/  SHF.R.U64 R12, R12, 0x3, RZ ;  /* 0x000000030c0c7819 */ /* 0x000fc400000012ff */
[----:B------:R-:W-:Y:S02]  /*b320*/  SHF.R.U64 R8, R8, 0x3, RZ ;  /* 0x0000000308087819 */ /* 0x000fe400000012ff */
[----:B------:R-:W-:Y:S02]  /*b330*/  LEA R30, P3, R0, UR4, 0x2 ;  /* 0x00000004001e7c11 */ /* 0x000fe4000f8610ff */
[----:B------:R-:W-:Y:S02]  /*b340*/  SHF.R.U64 R34, R34, 0x3, RZ ;  /* 0x0000000322227819 */ /* 0x000fe400000012ff */
[----:B------:R-:W-:Y:S02]  /*b350*/  SHF.R.U64 R44, R44, 0x3, RZ ;  /* 0x000000032c2c7819 */ /* 0x000fe400000012ff */
[----:B------:R-:W-:Y:S01]  /*b360*/  LOP3.LUT R56, R56, R57, RZ, 0x3c, !PT ;  /* 0x0000003938387212 */ /* 0x000fe200078e3cff */
[--C-:B------:R-:W-:Y:S01]  /*b370*/  IMAD.X R57, RZ, RZ, R33.reuse, P0 ;  /* 0x000000ffff397224 */ /* 0x100fe200000e0621 */
[----:B------:R-:W-:Y:S01]  /*b380*/  LOP3.LUT R12, R12, R13, RZ, 0x3c, !PT ;  /* 0x0000000d0c0c7212 */ /* 0x000fe200078e3cff */
[--C-:B------:R-:W-:Y:S01]  /*b390*/  IMAD.X R13, RZ, RZ, R33.reuse, P4 ;  /* 0x000000ffff0d7224 */ /* 0x100fe200020e0621 */
[----:B------:R-:W-:Y:S01]  /*b3a0*/  LOP3.LUT R8, R8, R9, RZ, 0x3c, !PT ;  /* 0x0000000908087212 */ /* 0x000fe200078e3cff */
[----:B------:R-:W-:Y:S01]  /*b3b0*/  IMAD.X R9, RZ, RZ, R33, P5 ;  /* 0x000000ffff097224 */ /* 0x000fe200028e0621 */
[----:B------:R-:W-:Y:S01]  /*b3c0*/  LEA.HI.X R31, R0, UR5, R3, 0x2, P3 ;  /* 0x00000005001f7c11 */ /* 0x000fe200098f1403 */
[----:B------:R-:W-:Y:S01]  /*b3d0*/  VIADD R0, R10, 0x8 ;  /* 0x000000080a007836 */ /* 0x000fe20000000000 */
[----:B------:R-:W-:Y:S01]  /*b3e0*/  LOP3.LUT R34, R34, R35, RZ, 0x3c, !PT ;  /* 0x0000002322227212 */ /* 0x000fe200078e3cff */
[----:B------:R-:W-:Y:S01]  /*b3f0*/  ULDC.64 UR4, c[0x0][0xaa0] ;  /* 0x0002a80000047ab9 */ /* 0x000fe20000000a00 */
[----:B------:R-:W-:-:S02]  /*b400*/  LOP3.LUT P0, RZ, R209, 0x3, RZ, 0xc0, !PT ;  /* 0x00000003d1ff7812 */ /* 0x000fc4000780c0ff */
[C---:B------:R-:W-:Y:S02]  /*b410*/  IADD3 R25, P3, R32.reuse, 0x7000, RZ ;  /* 0x0000700020197810 */ /* 0x040fe40007f7e0ff */
[C---:B------:R-:W-:Y:S02]  /*b420*/  IADD3 R61, P4, R32.reuse, 0x8000, RZ ;  /* 0x00008000203d7810 */ /* 0x040fe40007f9e0ff */
[C---:B------:R-:W-:Y:S02]  /*b430*/  IADD3 R53, P5, R32.reuse, 0x9000, RZ ;  /* 0x0000900020357810 */ /* 0x040fe40007fbe0ff */
[----:B------:R-:W-:Y:S02]  /*b440*/  IADD3 R37, P6, R32, 0xa000, RZ ;  /* 0x0000a00020257810 */ /* 0x000fe40007fde0ff */
[----:B------:R-:W-:Y:S02]  /*b450*/  IADD3.X R35, RZ, R33, RZ, P2, !PT ;  /* 0x00000021ff237210 */ /* 0x000fe400017fe4ff */
[----:B------:R-:W-:Y:S01]  /*b460*/  LOP3.LUT R44, R44, R45, RZ, 0x3c, !PT ;  /* 0x0000002d2c2c7212 */ /* 0x000fe200078e3cff */
[----:B------:R-:W-:Y:S01]  /*b470*/  IMAD.X R45, RZ, RZ, R33, P1 ;  /* 0x000000ffff2d7224 */ /* 0x000fe200008e0621 */
[----:B------:R-:W-:-:S02]  /*b480*/  IADD3 R3, P2, R32, 0xb000, RZ ;  /* 0x0000b00020037810 */ /* 0x000fc40007f5e0ff */
[----:B------:R-:W-:Y:S02]  /*b490*/  ISETP.GE.OR P1, PT, R10, R21, P0 ;  /* 0x000000150a00720c */ /* 0x000fe40000726670 */
[----:B------:R-:W-:Y:S01]  /*b4a0*/  LOP3.LUT R24, R25, 0x380, RZ, 0xc0, !PT ;  /* 0x0000038019187812 */ /* 0x000fe200078ec0ff */
[----:B------:R-:W-:Y:S01]  /*b4b0*/  IMAD.X R29, RZ, RZ, R33, P2 ;  /* 0x000000ffff1d7224 */ /* 0x000fe200010e0621 */
[----:B------:R-:W-:Y:S02]  /*b4c0*/  LOP3.LUT R60, R61, 0x380, RZ, 0xc0, !PT ;  /* 0x000003803d3c7812 */ /* 0x000fe400078ec0ff */
[----:B------:R-:W-:Y:S02]  /*b4d0*/  LOP3.LUT R52, R53, 0x380, RZ, 0xc0, !PT ;  /* 0x0000038035347812 */ /* 0x000fe400078ec0ff */
[----:B------:R-:W-:Y:S02]  /*b4e0*/  LOP3.LUT R36, R37, 0x380, RZ, 0xc0, !PT ;  /* 0x0000038025247812 */ /* 0x000fe400078ec0ff */
[----:B------:R-:W-:-:S02]  /*b4f0*/  LOP3.LUT R49, R32, 0x380, RZ, 0xc0, !PT ;  /* 0x0000038020317812 */ /* 0x000fc400078ec0ff */
[----:B------:R-:W-:Y:S01]  /*b500*/  ISETP.GE.OR P0, PT, R0, R21, P0 ;  /* 0x000000150000720c */ /* 0x000fe20000706670 */
[----:B------:R-:W-:Y:S01]  /*b510*/  @!P1 STG.E desc[UR60][R30.64], R20 ;  /* 0x000000141e009986 */ /* 0x000fe2000c10193c */
[----:B------:R-:W-:Y:S02]  /*b520*/  LOP3.LUT R0, R3, 0x380, RZ, 0xc0, !PT ;  /* 0x0000038003007812 */ /* 0x000fe400078ec0ff */
[----:B------:R-:W-:Y:S02]  /*b530*/  SHF.R.U64 R24, R24, 0x3, RZ ;  /* 0x0000000318187819 */ /* 0x000fe400000012ff */
[----:B------:R-:W-:Y:S02]  /*b540*/  SHF.R.U64 R60, R60, 0x3, RZ ;  /* 0x000000033c3c7819 */ /* 0x000fe400000012ff */
[----:B------:R-:W-:Y:S02]  /*b550*/  SHF.R.U64 R52, R52, 0x3, RZ ;  /* 0x0000000334347819 */ /* 0x000fe400000012ff */
[----:B------:R-:W-:-:S02]  /*b560*/  SHF.R.U64 R36, R36, 0x3, RZ ;  /* 0x0000000324247819 */ /* 0x000fc400000012ff */
[----:B------:R-:W-:Y:S01]  /*b570*/  SHF.R.U64 R49, R49, 0x3, RZ ;  /* 0x0000000331317819 */ /* 0x000fe200000012ff */
[----:B------:R1:W-:Y:S01]  /*b580*/  @!P0 STG.E desc[UR60][R30.64+0x20], R2 ;  /* 0x000020021e008986 */ /* 0x0003e2000c10193c */
[----:B------:R-:W-:Y:S02]  /*b590*/  SHF.R.U64 R0, R0, 0x3, RZ ;  /* 0x0000000300007819 */ /* 0x000fe400000012ff */
[----:B------:R-:W-:Y:S01]  /*b5a0*/  LOP3.LUT R24, R24, R25, RZ, 0x3c, !PT ;  /* 0x0000001918187212 */ /* 0x000fe200078e3cff */
[--C-:B------:R-:W-:Y:S01]  /*b5b0*/  IMAD.X R25, RZ, RZ, R33.reuse, P3 ;  /* 0x000000ffff197224 */ /* 0x100fe200018e0621 */
[----:B------:R-:W-:Y:S01]  /*b5c0*/  LOP3.LUT R60, R60, R61, RZ, 0x3c, !PT ;  /* 0x0000003d3c3c7212 */ /* 0x000fe200078e3cff */
[--C-:B------:R-:W-:Y:S01]  /*b5d0*/  IMAD.X R61, RZ, RZ, R33.reuse, P4 ;  /* 0x000000ffff3d7224 */ /* 0x100fe200020e0621 */
[----:B------:R-:W-:Y:S01]  /*b5e0*/  LOP3.LUT R52, R52, R53, RZ, 0x3c, !PT ;  /* 0x0000003534347212 */ /* 0x000fe200078e3cff */
[--C-:B------:R-:W-:Y:S01]  /*b5f0*/  IMAD.X R53, RZ, RZ, R33.reuse, P5 ;  /* 0x000000ffff357224 */ /* 0x100fe200028e0621 */
[----:B------:R-:W-:Y:S01]  /*b600*/  LOP3.LUT R36, R36, R37, RZ, 0x3c, !PT ;  /* 0x0000002524247212 */ /* 0x000fe200078e3cff */
[--C-:B------:R-:W-:Y:S01]  /*b610*/  IMAD.X R37, RZ, RZ, R33.reuse, P6 ;  /* 0x000000ffff257224 */ /* 0x100fe200030e0621 */
[----:B------:R-:W-:Y:S01]  /*b620*/  LOP3.LUT R48, R49, R32, RZ, 0x3c, !PT ;  /* 0x0000002031307212 */ /* 0x000fe200078e3cff */
[----:B------:R-:W-:Y:S01]  /*b630*/  IMAD.MOV.U32 R49, RZ, RZ, R33 ;  /* 0x000000ffff317224 */ /* 0x000fe200078e0021 */
[----:B------:R-:W-:Y:S01]  /*b640*/  LOP3.LUT R28, R0, R3, RZ, 0x3c, !PT ;  /* 0x00000003001c7212 */ /* 0x000fe200078e3cff */
[----:B------:R-:W5:Y:S01]  /*b650*/  LD.E.128 R12, desc[UR60][R12.64] ;  /* 0x0000003c0c0c7980 */ /* 0x000f62000c101d00 */
[----:B------:R-:W-:-:S03]  /*b660*/  SHF.R.S32.HI R3, RZ, 0x1f, R18 ;  /* 0x0000001fff037819 */ /* 0x000fc60000011412 */
[----:B------:R-:W5:Y:S04]  /*b670*/  LD.E.128 R48, desc[UR60][R48.64] ;  /* 0x0000003c30307980 */ /* 0x000f68000c101d00 */
        /* <DEDUP_REMOVED lines=9> */
[----:B-1----:R-:W5:Y:S01]  /*b710*/  LD.E.128 R28, desc[UR60][R28.64] ;  /* 0x0000003c1c1c7980 */ /* 0x002f62000c101d00 */
[----:B------:R-:W-:Y:S01]  /*b720*/  IMAD R23, R41, UR4, RZ ;  /* 0x0000000429177c24 */ /* 0x000fe2000f8e02ff */
[----:B------:R-:W-:Y:S01]  /*b730*/  @!PT LDS RZ, [RZ] ;  /* 0x00000000fffff984 */ /* 0x000fe20000000800 */
[----:B------:R-:W-:Y:S01]  /*b740*/  @!PT LDS RZ, [RZ] ;  /* 0x00000000fffff984 */ /* 0x000fe20000000800 */
[----:B------:R-:W-:Y:S01]  /*b750*/  @!PT LDS RZ, [RZ] ;  /* 0x00000000fffff984 */ /* 0x000fe20000000800 */
[----:B------:R-:W-:Y:S01]  /*b760*/  @!PT LDS RZ, [RZ] ;  /* 0x00000000fffff984 */ /* 0x000fe20000000800 */
[----:B------:R1:W-:Y:S06]  /*b770*/  MEMBAR.ALL.CTA ;  /* 0x0000000000007992 */ /* 0x0003ec0000008000 */
[----:B-1----:R-:W1:Y:S01]  /*b780*/  FENCE.VIEW.ASYNC.S ;  /* 0x00000000000073c6 */ /* 0x002e620000000000 */
[----:B------:R-:W-:-:S02]  /*b790*/  IMAD.MOV.U32 R2, RZ, RZ, R18 ;  /* 0x000000ffff027224 */ /* 0x000fc400078e0012 */
[C---:B------:R-:W-:Y:S02]  /*b7a0*/  IMAD R23, R40.reuse, UR5, R23 ;  /* 0x0000000528177c24 */ /* 0x040fe4000f8e0217 */
[----:B------:R-:W-:Y:S01]  /*b7b0*/  IMAD.WIDE.U32 R2, R40, UR4, R2 ;  /* 0x0000000428027c25 */ /* 0x000fe2000f8e0002 */
[----:B------:R-:W-:-:S03]  /*b7c0*/  ULDC.64 UR4, c[0x0][0xae0] ;  /* 0x0002b80000047ab9 */ /* 0x000fc60000000a00 */
[----:B------:R-:W-:Y:S02]  /*b7d0*/  IMAD R41, R206, -0x80, R21 ;  /* 0xffffff80ce297824 */ /* 0x000fe400078e0215 */
[----:B------:R-:W-:Y:S02]  /*b7e0*/  IMAD.IADD R3, R3, 0x1, R23 ;  /* 0x0000000103037824 */ /* 0x000fe400078e0217 */
[----:B------:R-:W-:Y:S01]  /*b7f0*/  IMAD R40, R43, UR4, RZ ;  /* 0x000000042b287c24 */ /* 0x000fe2000f8e02ff */
[C---:B------:R-:W-:Y:S01]  /*b800*/  ISETP.GE.AND P3, PT, R22.reuse, R41, PT ;  /* 0x000000291600720c */ /* 0x040fe20003f66270 */
[----:B------:R-:W-:Y:S02]  /*b810*/  VIADD R0, R22, 0x20 ;  /* 0x0000002016007836 */ /* 0x000fe40000000000 */
[C---:B------:R-:W-:Y:S02]  /*b820*/  IMAD R23, R205.reuse, UR5, R40 ;  /* 0x00000005cd177c24 */ /* 0x040fe4000f8e0228 */
[----:B------:R-:W-:Y:S01]  /*b830*/  IMAD.WIDE.U32 R2, R205, UR4, R2 ;  /* 0x00000004cd027c25 */ /* 0x000fe2000f8e0002 */
[----:B------:R-:W-:-:S03]  /*b840*/  ULDC.64 UR4, c[0x0][0xae8] ;  /* 0x0002ba0000047ab9 */ /* 0x000fc60000000a00 */
[----:B0-----:R-:W-:Y:S01]  /*b850*/  VIADD R42, R42, 0x36820 ;  /* 0x000368202a2a7836 */ /* 0x001fe20000000000 */
[-C--:B------:R-:W-:Y:S01]  /*b860*/  ISETP.GE.AND P0, PT, R0, R41.reuse, PT ;  /* 0x000000290000720c */ /* 0x080fe20003f06270 */
[C---:B------:R-:W-:Y:S02]  /*b870*/  VIADD R20, R22.reuse, 0x40 ;  /* 0x0000004016147836 */ /* 0x040fe40000000000 */
[----:B------:R-:W-:Y:S01]  /*b880*/  VIADD R21, R22, 0x60 ;  /* 0x0000006016157836 */ /* 0x000fe20000000000 */
[----:B------:R-:W-:Y:S01]  /*b890*/  PRMT R42, RZ, 0x654, R42 ;  /* 0x00000654ff2a7816 */ /* 0x000fe2000000002a */
[----:B------:R-:W-:Y:S02]  /*b8a0*/  IMAD.IADD R3, R3, 0x1, R23 ;  /* 0x0000000103037824 */ /* 0x000fe400078e0217 */
[----:B------:R-:W-:Y:S01]  /*b8b0*/  IMAD R0, R207, UR4, RZ ;  /* 0x00000004cf007c24 */ /* 0x000fe2000f8e02ff */
[-C--:B------:R-:W-:Y:S01]  /*b8c0*/  ISETP.GE.AND P1, PT, R20, R41.reuse, PT ;  /* 0x000000291400720c */ /* 0x080fe20003f26270 */
[----:B-1----:R0:W-:Y:S01]  /*b8d0*/  SYNCS.ARRIVE.TRANS64.RED.A1T0 RZ, [R42+URZ], RZ ;  /* 0x000000ff2aff79a7 */ /* 0x0021e2000810043f */
[----:B------:R-:W-:Y:S01]  /*b8e0*/  ISETP.GE.AND P2, PT, R21, R41, PT ;  /* 0x000000291500720c */ /* 0x000fe20003f46270 */
[C---:B------:R-:W-:Y:S01]  /*b8f0*/  IMAD R43, R65.reuse, UR5, R0 ;  /* 0x00000005412b7c24 */ /* 0x040fe2000f8e0200 */
[----:B------:R-:W-:Y:S01]  /*b900*/  SHF.R.S32.HI R23, RZ, 0x1f, R22 ;  /* 0x0000001fff177819 */ /* 0x000fe20000011416 */
[----:B------:R-:W-:Y:S01]  /*b910*/  IMAD.WIDE.U32 R40, R65, UR4, R2 ;  /* 0x0000000441287c25 */ /* 0x000fe2000f8e0002 */
[----:B------:R-:W-:Y:S03]  /*b920*/  BSSY B1, `(.L_x_283) ;  /* 0x0000017000017945 */ /* 0x000fe60003800000 */
[----:B------:R-:W-:-:S04]  /*b930*/  IMAD.WIDE R20, R206, 0x80, R22 ;  /* 0x00000080ce147825 */ /* 0x000fc800078e0216 */
[----:B------:R-:W-:Y:S01]  /*b940*/  IMAD.IADD R65, R41, 0x1, R43 ;  /* 0x0000000129417824 */ /* 0x000fe200078e022b */
[----:B0-----:R-:W-:Y:S06]  /*b950*/  @P3 BRA `(.L_x_284) ;  /* 0x00000000004c3947 */ /* 0x001fec0003800000 */
[----:B------:R-:W-:Y:S01]  /*b960*/  ULDC.64 UR6, c[0x0][0xad8] ;  /* 0x0002b60000067ab9 */ /* 0x000fe20000000a00 */
[----:B------:R-:W-:Y:S01]  /*b970*/  MOV R2, R40 ;  /* 0x0000002800027202 */ /* 0x000fe20000000f00 */
[C---:B------:R-:W-:Y:S01]  /*b980*/  VIADD R0, R18.reuse, 0x40 ;  /* 0x0000004012007836 */ /* 0x040fe20000000000 */
[----:B------:R-:W-:Y:S01]  /*b990*/  ULDC UR4, c[0x0][0xa8c] ;  /* 0x0002a30000047ab9 */ /* 0x000fe20000000800 */
[C---:B------:R-:W-:Y:S01]  /*b9a0*/  VIADD R42, R18.reuse, 0x80 ;  /* 0x00000080122a7836 */ /* 0x040fe20000000000 */
[----:B------:R-:W-:Y:S01]  /*b9b0*/  ISETP.GE.AND P3, PT, R18, UR4, PT ;  /* 0x0000000412007c0c */ /* 0x000fe2000bf66270 */
[----:B------:R-:W-:Y:S01]  /*b9c0*/  IMAD R43, R21, UR6, RZ ;  /* 0x00000006152b7c24 */ /* 0x000fe2000f8e02ff */
[----:B------:R-:W-:Y:S01]  /*b9d0*/  ISETP.GE.AND P4, PT, R0, UR4, PT ;  /* 0x0000000400007c0c */ /* 0x000fe2000bf86270 */
[----:B------:R-:W-:Y:S01]  /*b9e0*/  IMAD.MOV.U32 R3, RZ, RZ, R65 ;  /* 0x000000ffff037224 */ /* 0x000fe200078e0041 */
[----:B------:R-:W-:Y:S01]  /*b9f0*/  ISETP.GE.AND P5, PT, R42, UR4, PT ;  /* 0x000000042a007c0c */ /* 0x000fe2000bfa6270 */
[----:B------:R-:W-:-:S02]  /*ba00*/  IMAD R43, R20, UR7, R43 ;  /* 0x00000007142b7c24 */ /* 0x000fc4000f8e022b */
[----:B------:R-:W-:Y:S01]  /*ba10*/  IMAD.WIDE.U32 R2, R20, UR6, R2 ;  /* 0x0000000614027c25 */ /* 0x000fe2000f8e0002 */
[----:B------:R-:W-:-:S03]  /*ba20*/  ULDC.64 UR6, c[0x0][0xa80] ;  /* 0x0002a00000067ab9 */ /* 0x000fc60000000a00 */
[----:B------:R-:W-:Y:S01]  /*ba30*/  IMAD.IADD R3, R3, 0x1, R43 ;  /* 0x0000000103037824 */ /* 0x000fe200078e022b */
[----:B------:R-:W-:-:S04]  /*ba40*/  LEA R42, P6, R2, UR6, 0x1 ;  /* 0x00000006022a7c11 */ /* 0x000fc8000f8c08ff */
[----:B------:R-:W-:-:S05]  /*ba50*/  LEA.HI.X R43, R2, UR7, R3, 0x1, P6 ;  /* 0x00000007022b7c11 */ /* 0x000fca000b0f0c03 */
[----:B-----5:R0:W-:Y:S04]  /*ba60*/  @!P3 STG.E.128 desc[UR60][R42.64], R48 ;  /* 0x000000302a00b986 */ /* 0x0201e8000c101d3c */
[----:B------:R0:W-:Y:S04]  /*ba70*/  @!P4 STG.E.128 desc[UR60][R42.64+0x80], R56 ;  /* 0x000080382a00c986 */ /* 0x0001e8000c101d3c */
[----:B------:R0:W-:Y:S02]  /*ba80*/  @!P5 STG.E.128 desc[UR60][R42.64+0x100], R60 ;  /* 0x0001003c2a00d986 */ /* 0x0001e4000c101d3c */
.L_x_284:
[----:B------:R-:W-:Y:S05]  /*ba90*/  BSYNC B1 ;  /* 0x0000000000017941 */ /* 0x000fea0003800000 */
.L_x_283:
[----:B------:R-:W-:Y:S04]  /*baa0*/  BSSY B1, `(.L_x_285) ;  /* 0x0000017000017945 */ /* 0x000fe80003800000 */
[----:B------:R-:W-:Y:S05]  /*bab0*/  @P0 BRA `(.L_x_286) ;  /* 0x0000000000540947 */ /* 0x000fea0003800000 */
[----:B0-----:R-:W-:Y:S01]  /*bac0*/  IADD3 R43, P0, R20, 0x20, RZ ;  /* 0x00000020142b7810 */ /* 0x001fe20007f1e0ff */
[C---:B------:R-:W-:Y:S01]  /*bad0*/  VIADD R2, R18.reuse, 0x40 ;  /* 0x0000004012027836 */ /* 0x040fe20000000000 */
[----:B------:R-:W-:Y:S01]  /*bae0*/  ULDC UR4, c[0x0][0xa8c] ;  /* 0x0002a30000047ab9 */ /* 0x000fe20000000800 */
[----:B------:R-:W-:Y:S01]  /*baf0*/  ULDC.64 UR6, c[0x0][0xad8] ;  /* 0x0002b60000067ab9 */ /* 0x000fe20000000a00 */
[----:B------:R-:W-:Y:S01]  /*bb00*/  IMAD.MOV.U32 R3, RZ, RZ, R65 ;  /* 0x000000ffff037224 */ /* 0x000fe200078e0041 */
[----:B------:R-:W-:Y:S01]  /*bb10*/  ISETP.GE.AND P3, PT, R18, UR4, PT ;  /* 0x0000000412007c0c */ /* 0x000fe2000bf66270 */
[----:B------:R-:W-:Y:S01]  /*bb20*/  IMAD.X R0, RZ, RZ, R21, P0 ;  /* 0x000000ffff007224 */ /* 0x000fe200000e0615 */
[----:B------:R-:W-:Y:S01]  /*bb30*/  ISETP.GE.AND P4, PT, R2, UR4, PT ;  /* 0x0000000402007c0c */ /* 0x000fe2000bf86270 */
[----:B------:R-:W-:Y:S02]  /*bb40*/  IMAD.MOV.U32 R2, RZ, RZ, R40 ;  /* 0x000000ffff027224 */ /* 0x000fe400078e0028 */
[----:B------:R-:W-:-:S02]  /*bb50*/  VIADD R42, R18, 0x80 ;  /* 0x00000080122a7836 */ /* 0x000fc40000000000 */
[----:B------:R-:W-:Y:S02]  /*bb60*/  IMAD R0, R0, UR6, RZ ;  /* 0x0000000600007c24 */ /* 0x000fe4000f8e02ff */
[----:B------:R-:W-:Y:S01]  /*bb70*/  IMAD.WIDE.U32 R2, R43, UR6, R2 ;  /* 0x000000062b027c25 */ /* 0x000fe2000f8e0002 */
[----:B------:R-:W-:-:S03]  /*bb80*/  ISETP.GE.AND P5, PT, R42, UR4, PT ;  /* 0x000000042a007c0c */ /* 0x000fc6000bfa6270 */
[----:B------:R-:W-:Y:S01]  /*bb90*/  IMAD R43, R43, UR7, R0 ;  /* 0x000000072b2b7c24 */ /* 0x000fe2000f8e0200 */
[----:B------:R-:W-:Y:S02]  /*bba0*/  ULDC.64 UR6, c[0x0][0xa80] ;  /* 0x0002a00000067ab9 */ /* 0x000fe40000000a00 */
[----:B------:R-:W-:Y:S01]  /*bbb0*/  LEA R42, P0, R2, UR6, 0x1 ;  /* 0x00000006022a7c11 */ /* 0x000fe2000f8008ff */
[----:B------:R-:W-:-:S05]  /*bbc0*/  IMAD.IADD R3, R3, 0x1, R43 ;  /* 0x0000000103037824 */ /* 0x000fca00078e022b */
[----:B------:R-:W-:-:S05]  /*bbd0*/  LEA.HI.X R43, R2, UR7, R3, 0x1, P0 ;  /* 0x00000007022b7c11 */ /* 0x000fca00080f0c03 */
[----:B-----5:R1:W-:Y:S04]  /*bbe0*/  @!P3 STG.E.128 desc[UR60][R42.64], R12 ;  /* 0x0000000c2a00b986 */ /* 0x0203e8000c101d3c */
[----:B------:R1:W-:Y:S04]  /*bbf0*/  @!P4 STG.E.128 desc[UR60][R42.64+0x80], R44 ;  /* 0x0000802c2a00c986 */ /* 0x0003e8000c101d3c */
[----:B------:R1:W-:Y:S02]  /*bc00*/  @!P5 STG.E.128 desc[UR60][R42.64+0x100], R52 ;  /* 0x000100342a00d986 */ /* 0x0003e4000c101d3c */
.L_x_286:
[----:B------:R-:W-:Y:S05]  /*bc10*/  BSYNC B1 ;  /* 0x0000000000017941 */ /* 0x000fea0003800000 */
.L_x_285:
[----:B------:R-:W-:Y:S04]  /*bc20*/  BSSY B1, `(.L_x_287) ;  /* 0x0000017000017945 */ /* 0x000fe80003800000 */
[----:B------:R-:W-:Y:S05]  /*bc30*/  @P1 BRA `(.L_x_288) ;  /* 0x0000000000541947 */ /* 0x000fea0003800000 */
[----:B-1---5:R-:W-:Y:S01]  /*bc40*/  IADD3 R13, P0, R20, 0x40, RZ ;  /* 0x00000040140d7810 */ /* 0x022fe20007f1e0ff */
        /* <DEDUP_REMOVED lines=17> */
[----:B------:R2:W-:Y:S04]  /*bd60*/  @!P1 STG.E.128 desc[UR60][R12.64], R8 ;  /* 0x000000080c009986 */ /* 0x0005e8000c101d3c */
[----:B------:R2:W-:Y:S04]  /*bd70*/  @!P3 STG.E.128 desc[UR60][R12.64+0x80], R32 ;  /* 0x000080200c00b986 */ /* 0x0005e8000c101d3c */
[----:B------:R2:W-:Y:S02]  /*bd80*/  @!P4 STG.E.128 desc[UR60][R12.64+0x100], R36 ;  /* 0x000100240c00c986 */ /* 0x0005e4000c101d3c */
.L_x_288:
[----:B------:R-:W-:Y:S05]  /*bd90*/  BSYNC B1 ;  /* 0x0000000000017941 */ /* 0x000fea0003800000 */
.L_x_287:
[----:B------:R-:W-:Y:S05]  /*bda0*/  @P2 BRA `(.L_x_289) ;  /* 0x0000000c000c2947 */ /* 0x000fea0003800000 */
[----:B--2--5:R-:W-:Y:S01]  /*bdb0*/  IADD3 R9, P0, R20, 0x60, RZ ;  /* 0x0000006014097810 */ /* 0x024fe20007f1e0ff */
[----:B------:R-:W-:Y:S01]  /*bdc0*/  ULDC.64 UR4, c[0x0][0xad8] ;  /* 0x0002b60000047ab9 */ /* 0x000fe20000000a00 */
[----:B------:R-:W-:Y:S01]  /*bdd0*/  MOV R3, R65 ;  /* 0x0000004100037202 */ /* 0x000fe20000000f00 */
[----:B------:R-:W-:Y:S01]  /*bde0*/  IMAD.MOV.U32 R2, RZ, RZ, R40 ;  /* 0x000000ffff027224 */ /* 0x000fe200078e0028 */
[----:B------:R-:W-:Y:S01]  /*bdf0*/  ULDC.64 UR6, c[0x0][0xa80] ;  /* 0x0002a00000067ab9 */ /* 0x000fe20000000a00 */
[----:B------:R-:W-:Y:S02]  /*be00*/  IMAD.X R20, RZ, RZ, R21, P0 ;  /* 0x000000ffff147224 */ /* 0x000fe400000e0615 */
[----:B------:R-:W-:Y:S02]  /*be10*/  VIADD R0, R18, 0x40 ;  /* 0x0000004012007836 */ /* 0x000fe40000000000 */
[----:B------:R-:W-:Y:S02]  /*be20*/  IMAD R20, R20, UR4, RZ ;  /* 0x0000000414147c24 */ /* 0x000fe4000f8e02ff */
[----:B------:R-:W-:Y:S01]  /*be30*/  IMAD.WIDE.U32 R2, R9, UR4, R2 ;  /* 0x0000000409027c25 */ /* 0x000fe2000f8e0002 */
[----:B------:R-:W-:-:S02]  /*be40*/  ULDC UR4, c[0x0][0xa8c] ;  /* 0x0002a30000047ab9 */ /* 0x000fc40000000800 */
[----:B------:R-:W-:Y:S01]  /*be50*/  ISETP.GE.AND P1, PT, R18, UR4, PT ;  /* 0x0000000412007c0c */ /* 0x000fe2000bf26270 */
[----:B------:R-:W-:Y:S01]  /*be60*/  IMAD R9, R9, UR5, R20 ;  /* 0x0000000509097c24 */ /* 0x000fe2000f8e0214 */
[----:B------:R-:W-:Y:S01]  /*be70*/  ISETP.GE.AND P2, PT, R0, UR4, PT ;  /* 0x0000000400007c0c */ /* 0x000fe2000bf46270 */
[----:B------:R-:W-:Y:S01]  /*be80*/  VIADD R0, R18, 0x80 ;  /* 0x0000008012007836 */ /* 0x000fe20000000000 */
[----:B------:R-:W-:Y:S01]  /*be90*/  LEA R8, P0, R2, UR6, 0x1 ;  /* 0x0000000602087c11 */ /* 0x000fe2000f8008ff */
[----:B------:R-:W-:-:S05]  /*bea0*/  IMAD.IADD R3, R3, 0x1, R9 ;  /* 0x0000000103037824 */ /* 0x000fca00078e0209 */
[----:B------:R-:W-:Y:S02]  /*beb0*/  LEA.HI.X R9, R2, UR7, R3, 0x1, P0 ;  /* 0x0000000702097c11 */ /* 0x000fe400080f0c03 */
[----:B------:R-:W-:-:S03]  /*bec0*/  ISETP.GE.AND P0, PT, R0, UR4, PT ;  /* 0x0000000400007c0c */ /* 0x000fc6000bf06270 */
[----:B------:R3:W-:Y:S04]  /*bed0*/  @!P1 STG.E.128 desc[UR60][R8.64], R4 ;  /* 0x0000000408009986 */ /* 0x0007e8000c101d3c */
[----:B------:R3:W-:Y:S06]  /*bee0*/  @!P2 STG.E.128 desc[UR60][R8.64+0x80], R24 ;  /* 0x000080180800a986 */ /* 0x0007ec000c101d3c */
[----:B------:R-:W-:Y:S05]  /*bef0*/  @P0 BRA `(.L_x_289) ;  /* 0x0000000800b80947 */ /* 0x000fea0003800000 */
[----:B------:R4:W-:Y:S01]  /*bf00*/  STG.E.128 desc[UR60][R8.64+0x100], R28 ;  /* 0x0001001c08007986 */ /* 0x0009e2000c101d3c */
[----:B------:R-:W-:Y:S05]  /*bf10*/  BRA `(.L_x_289) ;  /* 0x0000000800b07947 */ /* 0x000fea0003800000 */
.L_x_281:
[----:B------:R-:W2:Y:S01]  /*bf20*/  LDC.64 R4, c[0x0][0xbd8] ;  /* 0x0002f600ff047b82 */ /* 0x000ea20000000a00 */
[C---:B------:R-:W-:Y:S01]  /*bf30*/  IMAD.SHL.U32 R3, R204.reuse, 0x4, RZ ;  /* 0x00000004cc037824 */ /* 0x040fe200078e00ff */
[----:B------:R-:W-:Y:S01]  /*bf40*/  SHF.L.U64.HI R0, R204, 0x2, R207 ;  /* 0x00000002cc007819 */ /* 0x000fe200000102cf */
[----:B------:R-:W-:Y:S01]  /*bf50*/  ULDC.64 UR4, c[0x0][0xbe0] ;  /* 0x0002f80000047ab9 */ /* 0x000fe20000000a00 */
[----:B------:R-:W-:-:S04]  /*bf60*/  IMAD.MOV.U32 R9, RZ, RZ, RZ ;  /* 0x000000ffff097224 */ /* 0x000fc800078e00ff */
[----:B------:R-:W3:Y:S01]  /*bf70*/  LDC R7, c[0x0][0xa88] ;  /* 0x0002a200ff077b82 */ /* 0x000ee20000000800 */
[----:B--2---:R-:W-:Y:S02]  /*bf80*/  ISETP.NE.U32.AND P0, PT, R4, RZ, PT ;  /* 0x000000ff0400720c */ /* 0x004fe40003f05070 */
[----:B------:R-:W-:Y:S02]  /*bf90*/  IADD3 R4, P1, R3, R4, RZ ;  /* 0x0000000403047210 */ /* 0x000fe40007f3e0ff */
[----:B------:R-:W-:-:S03]  /*bfa0*/  ISETP.NE.AND.EX P0, PT, R5, RZ, PT, P0 ;  /* 0x000000ff0500720c */ /* 0x000fc60003f05300 */
[----:B------:R-:W-:Y:S01]  /*bfb0*/  IMAD.X R5, R0, 0x1, R5, P1 ;  /* 0x0000000100057824 */ /* 0x000fe200008e0605 */
[----:B------:R-:W-:-:S04]  /*bfc0*/  ISETP.NE.U32.AND P1, PT, RZ, UR4, PT ;  /* 0x00000004ff007c0c */ /* 0x000fc8000bf25070 */
[----:B------:R-:W-:-:S05]  /*bfd0*/  ISETP.NE.AND.EX P1, PT, RZ, UR5, PT, P1 ;  /* 0x00000005ff007c0c */ /* 0x000fca000bf25310 */
[----:B------:R2:W5:Y:S08]  /*bfe0*/  @P0 LDG.E R9, desc[UR60][R4.64] ;  /* 0x0000003c04090981 */ /* 0x000570000c1e1900 */
[----:B------:R-:W-:-:S04]  /*bff0*/  @P1 IADD3 R2, P2, R3, UR4, RZ ;  /* 0x0000000403021c10 */ /* 0x000fc8000ff5e0ff */
[----:B------:R-:W-:-:S05]  /*c000*/  @P1 IADD3.X R3, R0, UR5, RZ, P2, !PT ;  /* 0x0000000500031c10 */ /* 0x000fca00097fe4ff */
[----:B---3--:R2:W5:Y:S01]  /*c010*/  @P1 LDG.E R7, desc[UR60][R2.64] ;  /* 0x0000003c02071981 */ /* 0x008562000c1e1900 */
[----:B------:R-:W-:Y:S01]  /*c020*/  ISETP.GE.AND P2, PT, R214, 0x80, PT ;  /* 0x00000080d600780c */ /* 0x000fe20003f46270 */
[----:B------:R-:W-:-:S12]  /*c030*/  @P1 BRA `(.L_x_290) ;  /* 0x0000000000101947 */ /* 0x000fd80003800000 */
[----:B------:R-:W-:Y:S05]  /*c040*/  @!P0 BRA `(.L_x_290) ;  /* 0x00000000000c8947 */ /* 0x000fea0003800000 */
[----:B------:R-:W3:Y:S04]  /*c050*/  LDG.E R0, desc[UR60][R4.64] ;  /* 0x0000003c04007981 */ /* 0x000ee8000c1e1900 */
[----:B-----5:R-:W3:Y:S02]  /*c060*/  LDG.E R7, desc[UR60][R4.64+0x4] ;  /* 0x0000043c04077981 */ /* 0x020ee4000c1e1900 */
[----:B---3--:R-:W-:-:S07]  /*c070*/  IMAD.IADD R7, R7, 0x1, -R0 ;  /* 0x0000000107077824 */ /* 0x008fce00078e0a00 */
.L_x_290:
[----:B------:R-:W-:Y:S01]  /*c080*/  BSSY B1, `(.L_x_291) ;  /* 0x000001d000017945 */ /* 0x000fe20003800000 */
[----:B------:R-:W-:Y:S02]  /*c090*/  SHF.R.S32.HI R8, RZ, 0x1f, R205 ;  /* 0x0000001fff087819 */ /* 0x000fe400000114cd */
[----:B------:R-:W-:Y:S02]  /*c0a0*/  SHF.R.S32.HI R13, RZ, 0x1f, R18 ;  /* 0x0000001fff0d7819 */ /* 0x000fe40000011412 */
[----:B------:R-:W-:Y:S02]  /*c0b0*/  SEL R11, R204, RZ, !P0 ;  /* 0x000000ffcc0b7207 */ /* 0x000fe40004000000 */
[----:B------:R-:W-:Y:S02]  /*c0c0*/  SEL R207, R207, RZ, !P0 ;  /* 0x000000ffcfcf7207 */ /* 0x000fe40004000000 */
[----:B-----5:R-:W-:Y:S01]  /*c0d0*/  SHF.R.S32.HI R6, RZ, 0x1f, R9 ;  /* 0x0000001fff067819 */ /* 0x020fe20000011409 */
[----:B------:R-:W-:Y:S06]  /*c0e0*/  @P2 BRA `(.L_x_292) ;  /* 0x0000000000582947 */ /* 0x000fec0003800000 */
[----:B------:R-:W3:Y:S02]  /*c0f0*/  S2R R0, SR_TID.X ;  /* 0x0000000000007919 */ /* 0x000ee40000002100 */
[----:B---3--:R-:W-:-:S04]  /*c100*/  IMAD R0, R206, 0x80, R0 ;  /* 0x00000080ce007824 */ /* 0x008fc800078e0200 */
[----:B------:R-:W-:-:S05]  /*c110*/  VIADD R0, R0, 0xffffff80 ;  /* 0xffffff8000007836 */ /* 0x000fca0000000000 */
[----:B------:R-:W-:-:S13]  /*c120*/  ISETP.GE.AND P0, PT, R0, R7, PT ;  /* 0x000000070000720c */ /* 0x000fda0003f06270 */
[----:B------:R-:W-:Y:S05]  /*c130*/  @P0 BRA `(.L_x_292) ;  /* 0x0000000000440947 */ /* 0x000fea0003800000 */
[----:B--2---:R-:W-:Y:S01]  /*c140*/  IADD3 R2, P0, R0, R9, RZ ;  /* 0x0000000900027210 */ /* 0x004fe20007f1e0ff */
[----:B------:R-:W-:-:S03]  /*c150*/  ULDC.64 UR4, c[0x0][0xb70] ;  /* 0x0002dc0000047ab9 */ /* 0x000fc60000000a00 */
[----:B------:R-:W-:Y:S01]  /*c160*/  LEA.HI.X.SX32 R3, R0, R6, 0x1, P0 ;  /* 0x0000000600037211 */ /* 0x000fe200000f0eff */
[----:B------:R-:W-:-:S04]  /*c170*/  IMAD R0, R8, UR4, RZ ;  /* 0x0000000408007c24 */ /* 0x000fc8000f8e02ff */
[C---:B------:R-:W-:Y:S02]  /*c180*/  IMAD R5, R205.reuse, UR5, R0 ;  /* 0x00000005cd057c24 */ /* 0x040fe4000f8e0200 */
[----:B------:R-:W-:Y:S01]  /*c190*/  IMAD.WIDE.U32 R2, R205, UR4, R2 ;  /* 0x00000004cd027c25 */ /* 0x000fe2000f8e0002 */
[----:B------:R-:W-:-:S03]  /*c1a0*/  ULDC.64 UR4, c[0x0][0xb78] ;  /* 0x0002de0000047ab9 */ /* 0x000fc60000000a00 */
[----:B------:R-:W-:Y:S02]  /*c1b0*/  IMAD R0, R207, UR4, RZ ;  /* 0x00000004cf007c24 */ /* 0x000fe4000f8e02ff */
[----:B------:R-:W-:Y:S02]  /*c1c0*/  IMAD.IADD R3, R3, 0x1, R5 ;  /* 0x0000000103037824 */ /* 0x000fe400078e0205 */
[C---:B------:R-:W-:Y:S02]  /*c1d0*/  IMAD R5, R11.reuse, UR5, R0 ;  /* 0x000000050b057c24 */ /* 0x040fe4000f8e0200 */
[----:B------:R-:W-:Y:S01]  /*c1e0*/  IMAD.WIDE.U32 R2, R11, UR4, R2 ;  /* 0x000000040b027c25 */ /* 0x000fe2000f8e0002 */
[----:B------:R-:W-:-:S03]  /*c1f0*/  ULDC.64 UR4, c[0x0][0xb40] ;  /* 0x0002d00000047ab9 */ /* 0x000fc60000000a00 */
[----:B------:R-:W-:Y:S01]  /*c200*/  IMAD.IADD R3, R3, 0x1, R5 ;  /* 0x0000000103037824 */ /* 0x000fe200078e0205 */
[----:B------:R-:W-:-:S04]  /*c210*/  LEA R4, P0, R2, UR4, 0x2 ;  /* 0x0000000402047c11 */ /* 0x000fc8000f8010ff */
[----:B------:R-:W-:Y:S01]  /*c220*/  LEA.HI.X R5, R2, UR5, R3, 0x2, P0 ;  /* 0x0000000502057c11 */ /* 0x000fe200080f1403 */
[----:B------:R-:W-:-:S05]  /*c230*/  IMAD.MOV.U32 R3, RZ, RZ, -0x800000 ;  /* 0xff800000ff037424 */ /* 0x000fca00078e00ff */
[----:B------:R3:W-:Y:S03]  /*c240*/  STG.E desc[UR60][R4.64], R3 ;  /* 0x0000000304007986 */ /* 0x0007e6000c10193c */
.L_x_292:
[----:B------:R-:W-:Y:S05]  /*c250*/  BSYNC B1 ;  /* 0x0000000000017941 */ /* 0x000fea0003800000 */
.L_x_291:
[----:B------:R-:W-:Y:S01]  /*c260*/  ULDC.64 UR4, c[0x0][0xaa0] ;  /* 0x0002a80000047ab9 */ /* 0x000fe20000000a00 */
[----:B--2---:R-:W-:Y:S01]  /*c270*/  IMAD.MOV.U32 R2, RZ, RZ, R18 ;  /* 0x000000ffff027224 */ /* 0x004fe200078e0012 */
[----:B------:R-:W-:Y:S01]  /*c280*/  BSSY B1, `(.L_x_293) ;  /* 0x000002f000017945 */ /* 0x000fe20003800000 */
[----:B---3--:R-:W-:Y:S02]  /*c290*/  IMAD.MOV.U32 R3, RZ, RZ, R13 ;  /* 0x000000ffff037224 */ /* 0x008fe400078e000d */
[----:B------:R-:W-:Y:S02]  /*c2a0*/  IMAD R0, R6, UR4, RZ ;  /* 0x0000000406007c24 */ /* 0x000fe4000f8e02ff */
[----:B------:R-:W-:-:S04]  /*c2b0*/  IMAD.WIDE.U32 R2, R9, UR4, R2 ;  /* 0x0000000409027c25 */ /* 0x000fc8000f8e0002 */
[----:B------:R-:W-:Y:S01]  /*c2c0*/  IMAD R9, R9, UR5, R0 ;  /* 0x0000000509097c24 */ /* 0x000fe2000f8e0200 */
[----:B------:R-:W-:Y:S01]  /*c2d0*/  ULDC.64 UR4, c[0x0][0xae0] ;  /* 0x0002b80000047ab9 */ /* 0x000fe20000000a00 */
[----:B------:R-:W-:Y:S02]  /*c2e0*/  IMAD R7, R206, -0x80, R7 ;  /* 0xffffff80ce077824 */ /* 0x000fe400078e0207 */
[----:B------:R-:W-:Y:S02]  /*c2f0*/  IMAD R0, R8, UR4, RZ ;  /* 0x0000000408007c24 */ /* 0x000fe4000f8e02ff */
[C---:B------:R-:W-:Y:S01]  /*c300*/  VIADD R4, R22.reuse, 0x20 ;  /* 0x0000002016047836 */ /* 0x040fe20000000000 */
[CC--:B------:R-:W-:Y:S01]  /*c310*/  ISETP.GE.AND P3, PT, R22.reuse, R7.reuse, PT ;  /* 0x000000071600720c */ /* 0x0c0fe20003f66270 */
[----:B------:R-:W-:Y:S02]  /*c320*/  IMAD.IADD R3, R3, 0x1, R9 ;  /* 0x0000000103037824 */ /* 0x000fe400078e0209 */
[C---:B------:R-:W-:Y:S01]  /*c330*/  IMAD R5, R205.reuse, UR5, R0 ;  /* 0x00000005cd057c24 */ /* 0x040fe2000f8e0200 */
[----:B------:R-:W-:Y:S01]  /*c340*/  IADD3 R0, R22, 0x40, RZ ;  /* 0x0000004016007810 */ /* 0x000fe20007ffe0ff */
[----:B------:R-:W-:Y:S01]  /*c350*/  IMAD.WIDE.U32 R2, R205, UR4, R2 ;  /* 0x00000004cd027c25 */ /* 0x000fe2000f8e0002 */
[-C--:B------:R-:W-:Y:S01]  /*c360*/  ISETP.GE.AND P2, PT, R4, R7.reuse, PT ;  /* 0x000000070400720c */ /* 0x080fe20003f46270 */
[----:B------:R-:W-:Y:S01]  /*c370*/  ULDC.64 UR4, c[0x0][0xae8] ;  /* 0x0002ba0000047ab9 */ /* 0x000fe20000000a00 */
[----:B------:R-:W-:Y:S01]  /*c380*/  ISETP.GE.AND P1, PT, R0, R7, PT ;  /* 0x000000070000720c */ /* 0x000fe20003f26270 */
[----:B------:R-:W-:-:S02]  /*c390*/  VIADD R4, R22, 0x60 ;  /* 0x0000006016047836 */ /* 0x000fc40000000000 */
[----:B------:R-:W-:Y:S02]  /*c3a0*/  IMAD.IADD R3, R3, 0x1, R5 ;  /* 0x0000000103037824 */ /* 0x000fe400078e0205 */
[----:B------:R-:W-:Y:S01]  /*c3b0*/  IMAD R0, R207, UR4, RZ ;  /* 0x00000004cf007c24 */ /* 0x000fe2000f8e02ff */
[----:B------:R-:W-:Y:S01]  /*c3c0*/  ISETP.GE.AND P0, PT, R4, R7, PT ;  /* 0x000000070400720c */ /* 0x000fe20003f06270 */
[----:B------:R-:W-:Y:S01]  /*c3d0*/  IMAD.WIDE.U32 R4, R11, UR4, R2 ;  /* 0x000000040b047c25 */ /* 0x000fe2000f8e0002 */
[----:B------:R-:W-:-:S03]  /*c3e0*/  SHF.R.S32.HI R7, RZ, 0x1f, R22 ;  /* 0x0000001fff077819 */ /* 0x000fc60000011416 */
[----:B------:R-:W-:Y:S02]  /*c3f0*/  IMAD R9, R11, UR5, R0 ;  /* 0x000000050b097c24 */ /* 0x000fe4000f8e0200 */
[----:B------:R-:W-:Y:S02]  /*c400*/  IMAD.MOV.U32 R6, RZ, RZ, R22 ;  /* 0x000000ffff067224 */ /* 0x000fe400078e0016 */
[----:B------:R-:W-:Y:S02]  /*c410*/  IMAD.IADD R11, R5, 0x1, R9 ;  /* 0x00000001050b7824 */ /* 0x000fe400078e0209 */
[----:B------:R-:W-:Y:S01]  /*c420*/  IMAD.WIDE R6, R206, 0x80, R6 ;  /* 0x00000080ce067825 */ /* 0x000fe200078e0206 */
[----:B------:R-:W-:Y:S06]  /*c430*/  @P3 BRA `(.L_x_294) ;  /* 0x00000000004c3947 */ /* 0x000fec0003800000 */
[----:B------:R-:W-:Y:S01]  /*c440*/  ULDC.64 UR6, c[0x0][0xad8] ;  /* 0x0002b60000067ab9 */ /* 0x000fe20000000a00 */
        /* <DEDUP_REMOVED lines=8> */
[----:B------:R-:W-:Y:S02]  /*c4d0*/  IMAD.MOV.U32 R3, RZ, RZ, R11 ;  /* 0x000000ffff037224 */ /* 0x000fe400078e000b */
[----:B------:R-:W-:-:S02]  /*c4e0*/  IMAD R9, R6, UR7, R9 ;  /* 0x0000000706097c24 */ /* 0x000fc4000f8e0209 */
[----:B------:R-:W-:Y:S01]  /*c4f0*/  IMAD.WIDE.U32 R2, R6, UR6, R2 ;  /* 0x0000000606027c25 */ /* 0x000fe2000f8e0002 */
[----:B------:R-:W-:-:S03]  /*c500*/  ULDC.64 UR6, c[0x0][0xa80] ;  /* 0x0002a00000067ab9 */ /* 0x000fc60000000a00 */
[----:B------:R-:W-:Y:S01]  /*c510*/  IMAD.IADD R3, R3, 0x1, R9 ;  /* 0x0000000103037824 */ /* 0x000fe200078e0209 */
[----:B------:R-:W-:-:S04]  /*c520*/  LEA R8, P3, R2, UR6, 0x1 ;  /* 0x0000000602087c11 */ /* 0x000fc8000f8608ff */
[----:B------:R-:W-:-:S05]  /*c530*/  LEA.HI.X R9, R2, UR7, R3, 0x1, P3 ;  /* 0x0000000702097c11 */ /* 0x000fca00098f0c03 */
[----:B------:R2:W-:Y:S04]  /*c540*/  @!P4 STG.E.128 desc[UR60][R8.64], RZ ;  /* 0x000000ff0800c986 */ /* 0x0005e8000c101d3c */
[----:B------:R2:W-:Y:S04]  /*c550*/  @!P5 STG.E.128 desc[UR60][R8.64+0x80], RZ ;  /* 0x000080ff0800d986 */ /* 0x0005e8000c101d3c */
[----:B------:R2:W-:Y:S02]  /*c560*/  @!P6 STG.E.128 desc[UR60][R8.64+0x100], RZ ;  /* 0x000100ff0800e986 */ /* 0x0005e4000c101d3c */
.L_x_294:
[----:B------:R-:W-:Y:S05]  /*c570*/  BSYNC B1 ;  /* 0x0000000000017941 */ /* 0x000fea0003800000 */
.L_x_293:
[----:B------:R-:W-:Y:S04]  /*c580*/  BSSY B1, `(.L_x_295) ;  /* 0x0000017000017945 */ /* 0x000fe80003800000 */
[----:B------:R-:W-:Y:S05]  /*c590*/  @P2 BRA `(.L_x_296) ;  /* 0x0000000000542947 */ /* 0x000fea0003800000 */
[----:B--2---:R-:W-:Y:S01]  /*c5a0*/  IADD3 R9, P2, R6, 0x20, RZ ;  /* 0x0000002006097810 */ /* 0x004fe20007f5e0ff */
        /* <DEDUP_REMOVED lines=17> */
[----:B------:R3:W-:Y:S04]  /*c6c0*/  @!P3 STG.E.128 desc[UR60][R8.64], RZ ;  /* 0x000000ff0800b986 */ /* 0x0007e8000c101d3c */
[----:B------:R3:W-:Y:S04]  /*c6d0*/  @!P4 STG.E.128 desc[UR60][R8.64+0x80], RZ ;  /* 0x000080ff0800c986 */ /* 0x0007e8000c101d3c */
[----:B------:R3:W-:Y:S02]  /*c6e0*/  @!P5 STG.E.128 desc[UR60][R8.64+0x100], RZ ;  /* 0x000100ff0800d986 */ /* 0x0007e4000c101d3c */
.L_x_296:
[----:B------:R-:W-:Y:S05]  /*c6f0*/  BSYNC B1 ;  /* 0x0000000000017941 */ /* 0x000fea0003800000 */
.L_x_295:
[----:B------:R-:W-:Y:S04]  /*c700*/  BSSY B1, `(.L_x_297) ;  /* 0x0000017000017945 */ /* 0x000fe80003800000 */
[----:B------:R-:W-:Y:S05]  /*c710*/  @P1 BRA `(.L_x_298) ;  /* 0x0000000000541947 */ /* 0x000fea0003800000 */
[----:B--23--:R-:W-:Y:S01]  /*c720*/  IADD3 R9, P1, R6, 0x40, RZ ;  /* 0x0000004006097810 */ /* 0x00cfe20007f3e0ff */
[----:B------:R-:W-:Y:S01]  /*c730*/  ULDC UR4, c[0x0][0xa8c] ;  /* 0x0002a30000047ab9 */ /* 0x000fe20000000800 */
[C---:B------:R-:W-:Y:S01]  /*c740*/  IADD3 R2, R18.reuse, 0x40, RZ ;  /* 0x0000004012027810 */ /* 0x040fe20007ffe0ff */
        /* <DEDUP_REMOVED lines=18> */
.L_x_298:
[----:B------:R-:W-:Y:S05]  /*c870*/  BSYNC B1 ;  /* 0x0000000000017941 */ /* 0x000fea0003800000 */
.L_x_297:
[----:B------:R-:W-:Y:S05]  /*c880*/  @P0 BRA `(.L_x_289) ;  /* 0x0000000000540947 */ /* 0x000fea0003800000 */
[----:B------:R-:W-:Y:S01]  /*c890*/  IADD3 R5, P0, R6, 0x60, RZ ;  /* 0x0000006006057810 */ /* 0x000fe20007f1e0ff */
        /* <DEDUP_REMOVED lines=8> */
[----:B------:R-:W-:-:S02]  /*c920*/  IMAD R6, R6, UR6, RZ ;  /* 0x0000000606067c24 */ /* 0x000fc4000f8e02ff */
[----:B------:R-:W-:Y:S02]  /*c930*/  VIADD R0, R18, 0x80 ;  /* 0x0000008012007836 */ /* 0x000fe40000000000 */
[----:B------:R-:W-:-:S03]  /*c940*/  IMAD.WIDE.U32 R2, R5, UR6, R2 ;  /* 0x0000000605027c25 */ /* 0x000fc6000f8e0002 */
[----:B------:R-:W-:Y:S01]  /*c950*/  ISETP.GE.AND P3, PT, R0, UR4, PT ;  /* 0x0000000400007c0c */ /* 0x000fe2000bf66270 */
        /* <DEDUP_REMOVED lines=8> */
.L_x_289:
[----:B------:R-:W-:Y:S05]  /*c9e0*/  BSYNC B0 ;  /* 0x0000000000007941 */ /* 0x000fea0003800000 */
.L_x_280:
[----:B------:R-:W-:Y:S02]  /*c9f0*/  ULDC UR4, c[0x0][0xc14] ;  /* 0x0003050000047ab9 */ /* 0x000fe40000000800 */
[----:B-1----:R-:W-:-:S13]  /*ca00*/  ISETP.GE.AND P0, PT, R103, UR4, PT ;  /* 0x0000000467007c0c */ /* 0x002fda000bf06270 */
[----:B------:R-:W-:Y:S05]  /*ca10*/  @!P0 BRA `(.L_x_299) ;  /* 0xffffff4000cc8947 */ /* 0x000fea000383ffff */
[----:B------:R-:W-:Y:S05]  /*ca20*/  EXIT ;  /* 0x000000000000794d */ /* 0x000fea0003800000 */
.L_x_255:
[----:B------:R-:W-:-:S08]  /*ca30*/  NOP ;  /* 0x0000000000007918 */ /* 0x000fd00000000000 */
[----:B0-----:R-:W0:-:S00]  /*ca40*/  USETMAXREG.DEALLOC.CTAPOOL 0x18 ;  /* 0x00000018000079c8 */ /* 0x001e0000080e0500 */
[----:B0-----:R-:W-:-:S06]  /*ca50*/  LOP3.LUT R0, R0, 0x3, RZ, 0xc0, !PT ;  /* 0x0000000300007812 */ /* 0x001fcc00078ec0ff */
[----:B------:R-:W0:Y:S02]  /*ca60*/  SHFL.IDX PT, R0, R0, RZ, 0x1f ;  /* 0x00001fff00007589 */ /* 0x000e2400000e0000 */
[----:B0-----:R-:W-:-:S13]  /*ca70*/  ISETP.NE.AND P0, PT, R0, RZ, PT ;  /* 0x000000ff0000720c */ /* 0x001fda0003f05270 */
[----:B------:R-:W-:Y:S05]  /*ca80*/  @P0 EXIT ;  /* 0x000000000000094d */ /* 0x000fea0003800000 */
[----:B------:R-:W0:Y:S01]  /*ca90*/  S2R R2, SR_TID.X ;  /* 0x0000000000027919 */ /* 0x000e220000002100 */
[----:B------:R-:W-:Y:S01]  /*caa0*/  LOP3.LUT R4, R4, 0xffffffdf, RZ, 0xc0, !PT ;  /* 0xffffffdf04047812 */ /* 0x000fe200078ec0ff */
[----:B------:R-:W-:Y:S01]  /*cab0*/  ULDC UR5, c[0x0][0xc14] ;  /* 0x0003050000057ab9 */ /* 0x000fe20000000800 */
[----:B------:R-:W-:Y:S01]  /*cac0*/  IMAD.MOV.U32 R0, RZ, RZ, RZ ;  /* 0x000000ffff007224 */ /* 0x000fe200078e00ff */
[----:B------:R-:W1:Y:S01]  /*cad0*/  S2UR UR6, SR_CTAID.X ;  /* 0x00000000000679c3 */ /* 0x000e620000002500 */
[----:B------:R-:W-:Y:S01]  /*cae0*/  ULDC UR4, c[0x0][0xc10] ;  /* 0x0003040000047ab9 */ /* 0x000fe20000000800 */
[----:B0-----:R-:W-:-:S04]  /*caf0*/  LOP3.LUT R8, R2, 0x1f, RZ, 0xc0, !PT ;  /* 0x0000001f02087812 */ /* 0x001fc800078ec0ff */
[----:B------:R-:W-:-:S13]  /*cb00*/  ISETP.NE.AND P0, PT, R8, 0x1f, PT ;  /* 0x0000001f0800780c */ /* 0x000fda0003f05270 */
[----:B------:R-:W-:Y:S02]  /*cb10*/  @P0 LOP3.LUT R4, R4, 0x20, RZ, 0xfc, !PT ;  /* 0x0000002004040812 */ /* 0x000fe400078efcff */
[----:B------:R-:W-:-:S13]  /*cb20*/  ISETP.GE.OR P0, PT, R8, UR5, !P0 ;  /* 0x0000000508007c0c */ /* 0x000fda000c706670 */
[----:B------:R-:W0:Y:S02]  /*cb30*/  @!P0 LDC.64 R2, c[0x0][0xc58] ;  /* 0x00031600ff028b82 */ /* 0x000e240000000a00 */
[----:B0-----:R-:W-:-:S05]  /*cb40*/  @!P0 IMAD.WIDE.U32 R2, R8, 0x4, R2 ;  /* 0x0000000408028825 */ /* 0x001fca00078e0002 */
[----:B------:R-:W2:Y:S01]  /*cb50*/  @!P0 LDG.E R0, desc[UR60][R2.64] ;  /* 0x0000003c02008981 */ /* 0x000ea2000c1e1900 */
[C---:B------:R-:W-:Y:S01]  /*cb60*/  ISETP.NE.AND P1, PT, R8.reuse, RZ, PT ;  /* 0x000000ff0800720c */ /* 0x040fe20003f25270 */
[----:B------:R-:W-:Y:S01]  /*cb70*/  IMAD.MOV.U32 R19, RZ, RZ, RZ ;  /* 0x000000ffff137224 */ /* 0x000fe200078e00ff */
[----:B------:R-:W-:Y:S02]  /*cb80*/  ISETP.GE.U32.AND P0, PT, R8, 0x2, PT ;  /* 0x000000020800780c */ /* 0x000fe40003f06070 */
[----:B------:R-:W-:Y:S02]  /*cb90*/  LOP3.LUT R4, R4, 0xfffffffe, RZ, 0xc0, !PT ;  /* 0xfffffffe04047812 */ /* 0x000fe400078ec0ff */
[----:B------:R-:W-:-:S07]  /*cba0*/  MOV R16, RZ ;  /* 0x000000ff00107202 */ /* 0x000fce0000000f00 */
[----:B------:R-:W-:-:S04]  /*cbb0*/  @P1 LOP3.LUT R4, R4, 0x1, RZ, 0xfc, !PT ;  /* 0x0000000104041812 */ /* 0x000fc800078efcff */
[----:B------:R-:W-:-:S04]  /*cbc0*/  LOP3.LUT R4, R4, 0xffffffef, RZ, 0xc0, !PT ;  /* 0xffffffef04047812 */ /* 0x000fc800078ec0ff */
[----:B------:R-:W-:-:S04]  /*cbd0*/  @P0 LOP3.LUT R4, R4, 0x10, RZ, 0xfc, !PT ;  /* 0x0000001004040812 */ /* 0x000fc800078efcff */
[----:B------:R-:W-:Y:S01]  /*cbe0*/  LOP3.LUT R4, R4, 0xfffffff7, RZ, 0xc0, !PT ;  /* 0xfffffff704047812 */ /* 0x000fe200078ec0ff */
[----:B--2---:R-:W0:Y:S02]  /*cbf0*/  SHFL.UP PT, R5, R0, 0x1, RZ ;  /* 0x0420000000057989 */ /* 0x004e2400000e00ff */
[----:B0-----:R-:W-:-:S05]  /*cc00*/  SEL R5, R5, RZ, P1 ;  /* 0x000000ff05057207 */ /* 0x001fca0000800000 */
[----:B------:R-:W-:-:S05]  /*cc10*/  IMAD.IADD R5, R0, 0x1, R5 ;  /* 0x0000000100057824 */ /* 0x000fca00078e0205 */
[----:B------:R-:W0:Y:S02]  /*cc20*/  SHFL.UP PT, R6, R5, 0x2, RZ ;  /* 0x0440000005067989 */ /* 0x000e2400000e00ff */
[----:B0-----:R-:W-:Y:S02]  /*cc30*/  SEL R6, R6, RZ, P0 ;  /* 0x000000ff06067207 */ /* 0x001fe40000000000 */
[----:B------:R-:W-:-:S03]  /*cc40*/  ISETP.GE.U32.AND P0, PT, R8, 0x4, PT ;  /* 0x000000040800780c */ /* 0x000fc60003f06070 */
[----:B------:R-:W-:-:S05]  /*cc50*/  IMAD.IADD R6, R5, 0x1, R6 ;  /* 0x0000000105067824 */ /* 0x000fca00078e0206 */
[----:B------:R-:W0:Y:S05]  /*cc60*/  SHFL.UP PT, R7, R6, 0x4, RZ ;  /* 0x0480000006077989 */ /* 0x000e2a00000e00ff */
[----:B------:R-:W-:-:S04]  /*cc70*/  @P0 LOP3.LUT R4, R4, 0x8, RZ, 0xfc, !PT ;  /* 0x0000000804040812 */ /* 0x000fc800078efcff */
[----:B------:R-:W-:Y:S02]  /*cc80*/  LOP3.LUT R4, R4, 0xfffffffb, RZ, 0xc0, !PT ;  /* 0xfffffffb04047812 */ /* 0x000fe400078ec0ff */
        /* <DEDUP_REMOVED lines=10> */
[----:B------:R-:W-:Y:S02]  /*cd30*/  @P0 LOP3.LUT R4, R4, 0x2, RZ, 0xfc, !PT ;  /* 0x0000000204040812 */ /* 0x000fe400078efcff */
[----:B0-----:R-:W-:-:S05]  /*cd40*/  SEL R2, R2, RZ, P0 ;  /* 0x000000ff02027207 */ /* 0x001fca0000000000 */
[----:B------:R-:W-:-:S05]  /*cd50*/  IMAD.IADD R2, R3, 0x1, R2 ;  /* 0x0000000103027824 */ /* 0x000fca00078e0202 */
[----:B------:R-:W0:Y:S02]  /*cd60*/  SHFL.IDX PT, R5, R2, 0x1f, 0x1f ;  /* 0x03e01f0002057f89 */ /* 0x000e2400000e0000 */
[----:B0-----:R-:W-:-:S04]  /*cd70*/  IMAD R5, R5, UR4, RZ ;  /* 0x0000000405057c24 */ /* 0x001fc8000f8e02ff */
[----:B------:R-:W-:Y:S01]  /*cd80*/  IMAD.MOV.U32 R6, RZ, RZ, R5 ;  /* 0x000000ffff067224 */ /* 0x000fe200078e0005 */
[----:B-1----:R-:W-:-:S13]  /*cd90*/  ISETP.GT.AND P0, PT, R5, UR6, PT ;  /* 0x0000000605007c0c */ /* 0x002fda000bf04270 */
[----:B------:R-:W-:Y:S05]  /*cda0*/  @P0 BRA `(.L_x_300) ;  /* 0x0000000000c00947 */ /* 0x000fea0003800000 */
[----:B------:R-:W-:Y:S01]  /*cdb0*/  IMAD.MOV.U32 R5, RZ, RZ, R6 ;  /* 0x000000ffff057224 */ /* 0x000fe200078e0006 */
[----:B------:R-:W-:Y:S01]  /*cdc0*/  ULDC UR5, c[0x0][0xc14] ;  /* 0x0003050000057ab9 */ /* 0x000fe20000000800 */
[----:B------:R-:W-:Y:S01]  /*cdd0*/  IMAD.MOV.U32 R19, RZ, RZ, RZ ;  /* 0x000000ffff137224 */ /* 0x000fe200078e00ff */
[----:B------:R-:W-:Y:S01]  /*cde0*/  ULDC UR7, c[0x0][0xc14] ;  /* 0x0003050000077ab9 */ /* 0x000fe20000000800 */
[----:B------:R-:W-:-:S05]  /*cdf0*/  ULDC UR4, c[0x0][0xc10] ;  /* 0x0003040000047ab9 */ /* 0x000fca0000000800 */
.L_x_304:
[----:B------:R-:W-:Y:S02]  /*ce00*/  VIADD R0, R19, 0x1f ;  /* 0x0000001f13007836 */ /* 0x000fe40000000000 */
[----:B------:R-:W-:-:S03]  /*ce10*/  IMAD.U32 R19, RZ, RZ, UR7 ;  /* 0x00000007ff137e24 */ /* 0x000fc6000f8e00ff */
[----:B------:R-:W-:-:S13]  /*ce20*/  ISETP.GE.AND P0, PT, R0, UR5, PT ;  /* 0x0000000500007c0c */ /* 0x000fda000bf06270 */
[----:B------:R-:W-:Y:S05]  /*ce30*/  @P0 BRA `(.L_x_301) ;  /* 0x0000000400400947 */ /* 0x000fea0003800000 */
[----:B------:R-:W0:Y:S01]  /*ce40*/  S2R R2, SR_TID.X ;  /* 0x0000000000027919 */ /* 0x000e220000002100 */
[----:B------:R-:W-:Y:S01]  /*ce50*/  IMAD.MOV.U32 R19, RZ, RZ, R0 ;  /* 0x000000ffff137224 */ /* 0x000fe200078e0000 */
[----:B------:R-:W-:Y:S01]  /*ce60*/  BSSY B0, `(.L_x_302) ;  /* 0x000000a000007945 */ /* 0x000fe20003800000 */
[----:B------:R-:W-:Y:S01]  /*ce70*/  IMAD.MOV.U32 R0, RZ, RZ, RZ ;  /* 0x000000ffff007224 */ /* 0x000fe200078e00ff */
[----:B0-----:R-:W-:-:S04]  /*ce80*/  LOP3.LUT R8, R2, 0x1f, RZ, 0xc0, !PT ;  /* 0x0000001f02087812 */ /* 0x001fc800078ec0ff */
[C---:B------:R-:W-:Y:S01]  /*ce90*/  ISETP.NE.AND P1, PT, R8.reuse, 0x1f, PT ;  /* 0x0000001f0800780c */ /* 0x040fe20003f25270 */
[----:B------:R-:W-:-:S05]  /*cea0*/  IMAD.IADD R7, R8, 0x1, R19 ;  /* 0x0000000108077824 */ /* 0x000fca00078e0213 */
[----:B------:R-:W-:-:S13]  /*ceb0*/  ISETP.GE.OR P0, PT, R7, UR5, !P1 ;  /* 0x0000000507007c0c */ /* 0x000fda000cf06670 */
[----:B------:R-:W-:Y:S05]  /*cec0*/  @P0 BRA `(.L_x_303) ;  /* 0x00000000000c0947 */ /* 0x000fea0003800000 */
[----:B------:R-:W0:Y:S02]  /*ced0*/  LDC.64 R2, c[0x0][0xc58] ;  /* 0x00031600ff027b82 */ /* 0x000e240000000a00 */
[----:B0-----:R-:W-:-:S05]  /*cee0*/  IMAD.WIDE R2, R7, 0x4, R2 ;  /* 0x0000000407027825 */ /* 0x001fca00078e0202 */
[----:B------:R0:W5:Y:S02]  /*cef0*/  LDG.E R0, desc[UR60][R2.64] ;  /* 0x0000003c02007981 */ /* 0x000164000c1e1900 */
.L_x_303:
[----:B------:R-:W-:Y:S05]  /*cf00*/  BSYNC B0 ;  /* 0x0000000000007941 */ /* 0x000fea0003800000 */
.L_x_302:
[----:B0----5:R-:W0:Y:S01]  /*cf10*/  SHFL.UP PT, R2, R0, 0x1, RZ ;  /* 0x0420000000027989 */ /* 0x021e2200000e00ff */
[C---:B------:R-:W-:Y:S02]  /*cf20*/  ISETP.NE.AND P0, PT, R8.reuse, RZ, PT ;  /* 0x000000ff0800720c */ /* 0x040fe40003f05270 */
[----:B------:R-:W-:Y:S02]  /*cf30*/  ISETP.GE.U32.AND P1, PT, R8, 0x2, PT ;  /* 0x000000020800780c */ /* 0x000fe40003f26070 */
[----:B0-----:R-:W-:Y:S02]  /*cf40*/  SEL R3, R2, RZ, P0 ;  /* 0x000000ff02037207 */ /* 0x001fe40000000000 */
[----:B------:R-:W-:-:S03]  /*cf50*/  ISETP.GE.U32.AND P0, PT, R8, 0x4, PT ;  /* 0x000000040800780c */ /* 0x000fc60003f06070 */
[----:B------:R-:W-:-:S05]  /*cf60*/  IMAD.IADD R3, R0, 0x1, R3 ;  /* 0x0000000100037824 */ /* 0x000fca00078e0203 */
[----:B------:R-:W0:Y:S02]  /*cf70*/  SHFL.UP PT, R2, R3, 0x2, RZ ;  /* 0x0440000003027989 */ /* 0x000e2400000e00ff */
        /* <DEDUP_REMOVED lines=8> */
[----:B0-----:R-:W-:-:S05]  /*d000*/  SEL R6, R6, RZ, P1 ;  /* 0x000000ff06067207 */ /* 0x001fca0000800000 */
[----:B------:R-:W-:-:S05]  /*d010*/  IMAD.IADD R6, R7, 0x1, R6 ;  /* 0x0000000107067824 */ /* 0x000fca00078e0206 */
[----:B------:R-:W0:Y:S02]  /*d020*/  SHFL.UP PT, R8, R6, 0x10, RZ ;  /* 0x0600000006087989 */ /* 0x000e2400000e00ff */
[----:B0-----:R-:W-:-:S05]  /*d030*/  SEL R9, R8, RZ, P0 ;  /* 0x000000ff08097207 */ /* 0x001fca0000000000 */
[----:B------:R-:W-:-:S05]  /*d040*/  IMAD.IADD R9, R6, 0x1, R9 ;  /* 0x0000000106097824 */ /* 0x000fca00078e0209 */
[----:B------:R-:W0:Y:S02]  /*d050*/  SHFL.IDX PT, R3, R9, 0x1f, 0x1f ;  /* 0x03e01f0009037f89 */ /* 0x000e2400000e0000 */
[----:B0-----:R-:W-:-:S04]  /*d060*/  IMAD R6, R3, UR4, RZ ;  /* 0x0000000403067c24 */ /* 0x001fc8000f8e02ff */
[----:B------:R-:W-:-:S05]  /*d070*/  IMAD.IADD R5, R6, 0x1, R5 ;  /* 0x0000000106057824 */ /* 0x000fca00078e0205 */
[----:B------:R-:W-:-:S13]  /*d080*/  ISETP.GT.AND P0, PT, R5, UR6, PT ;  /* 0x0000000605007c0c */ /* 0x000fda000bf04270 */
[----:B------:R-:W-:Y:S05]  /*d090*/  @!P0 BRA `(.L_x_304) ;  /* 0xfffffffc00588947 */ /* 0x000fea000383ffff */
[----:B------:R-:W-:-:S07]  /*d0a0*/  IMAD.MOV.U32 R2, RZ, RZ, R9 ;  /* 0x000000ffff027224 */ /* 0x000fce00078e0009 */
.L_x_300:
[----:B------:R-:W-:-:S05]  /*d0b0*/  IADD3 R7, -R6, R5, RZ ;  /* 0x0000000506077210 */ /* 0x000fca0007ffe1ff */
[----:B------:R-:W-:-:S05]  /*d0c0*/  IMAD R3, R2, UR4, R7 ;  /* 0x0000000402037c24 */ /* 0x000fca000f8e0207 */
[----:B------:R-:W-:-:S13]  /*d0d0*/  ISETP.GT.AND P0, PT, R3, UR6, PT ;  /* 0x0000000603007c0c */ /* 0x000fda000bf04270 */
[----:B------:R-:W-:-:S04]  /*d0e0*/  VOTE.ANY R8, PT, !P0 ;  /* 0x0000000000087806 */ /* 0x000fc800040e0100 */
[----:B------:R-:W0:Y:S01]  /*d0f0*/  POPC R5, R8 ;  /* 0x0000000800057309 */ /* 0x000e220000000000 */
[----:B------:R-:W-:Y:S01]  /*d100*/  ISETP.NE.AND P0, PT, R8, RZ, PT ;  /* 0x000000ff0800720c */ /* 0x000fe20003f05270 */
[----:B0-----:R-:W0:Y:S02]  /*d110*/  SHFL.IDX PT, R0, R0, R5, 0x1f ;  /* 0x00001f0500007589 */ /* 0x001e2400000e0000 */
[----:B0-----:R-:W-:-:S04]  /*d120*/  IABS R6, R0 ;  /* 0x0000000000067213 */ /* 0x001fc80000000000 */
[----:B------:R-:W0:Y:S08]  /*d130*/  I2F.RP R9, R6 ;  /* 0x0000000600097306 */ /* 0x000e300000209400 */
[----:B0-----:R-:W0:Y:S02]  /*d140*/  MUFU.RCP R9, R9 ;  /* 0x0000000900097308 */ /* 0x001e240000001000 */
[----:B0-----:R-:W-:-:S06]  /*d150*/  VIADD R3, R9, 0xffffffe ;  /* 0x0ffffffe09037836 */ /* 0x001fcc0000000000 */
[----:B------:R-:W0:Y:S02]  /*d160*/  F2I.FTZ.U32.TRUNC.NTZ R3, R3 ;  /* 0x0000000300037305 */ /* 0x000e24000021f000 */
[----:B0-----:R-:W-:Y:S01]  /*d170*/  IMAD.MOV R11, RZ, RZ, -R3 ;  /* 0x000000ffff0b7224 */ /* 0x001fe200078e0a03 */
[----:B------:R-:W-:Y:S06]  /*d180*/  @!P0 BRA `(.L_x_305) ;  /* 0x0000000000088947 */ /* 0x000fec0003800000 */
[----:B------:R-:W-:-:S05]  /*d190*/  VIADD R9, R5, 0xffffffff ;  /* 0xffffffff05097836 */ /* 0x000fca0000000000 */
[----:B------:R0:W1:Y:S02]  /*d1a0*/  SHFL.IDX PT, R16, R2, R9, 0x1f ;  /* 0x00001f0902107589 */ /* 0x00006400000e0000 */
.L_x_305:
[----:B-1----:R-:W-:Y:S02]  /*d1b0*/  IMAD R16, R16, UR4, R7 ;  /* 0x0000000410107c24 */ /* 0x002fe4000f8e0207 */
[----:B------:R-:W-:Y:S02]  /*d1c0*/  IMAD R7, R11, R6, RZ ;  /* 0x000000060b077224 */ /* 0x000fe400078e02ff */
[----:B0-----:R-:W-:Y:S01]  /*d1d0*/  IMAD.MOV.U32 R2, RZ, RZ, RZ ;  /* 0x000000ffff027224 */ /* 0x001fe200078e00ff */
[----:B------:R-:W-:Y:S01]  /*d1e0*/  IADD3 R17, -R16, UR6, RZ ;  /* 0x0000000610117c10 */ /* 0x000fe2000fffe1ff */
[----:B------:R-:W-:Y:S02]  /*d1f0*/  IMAD.IADD R19, R5, 0x1, R19 ;  /* 0x0000000105137824 */ /* 0x000fe400078e0213 */
[----:B------:R-:W-:Y:S01]  /*d200*/  IMAD.HI.U32 R2, R3, R7, R2 ;  /* 0x0000000703027227 */ /* 0x000fe200078e0002 */
[----:B------:R-:W-:Y:S02]  /*d210*/  IABS R7, R0 ;  /* 0x0000000000077213 */ /* 0x000fe40000000000 */
[----:B------:R-:W-:-:S03]  /*d220*/  IABS R3, R17 ;  /* 0x0000001100037213 */ /* 0x000fc60000000000 */
[----:B------:R-:W-:Y:S02]  /*d230*/  IMAD.MOV R7, RZ, RZ, -R7 ;  /* 0x000000ffff077224 */ /* 0x000fe400078e0a07 */
[----:B------:R-:W-:-:S04]  /*d240*/  IMAD.HI.U32 R2, R2, R3, RZ ;  /* 0x0000000302027227 */ /* 0x000fc800078e00ff */
[----:B------:R-:W-:-:S05]  /*d250*/  IMAD R3, R2, R7, R3 ;  /* 0x0000000702037224 */ /* 0x000fca00078e0203 */
[----:B------:R-:W-:-:S13]  /*d260*/  ISETP.GT.U32.AND P0, PT, R6, R3, PT ;  /* 0x000000030600720c */ /* 0x000fda0003f04070 */
[----:B------:R-:W-:Y:S02]  /*d270*/  @!P0 IMAD.IADD R3, R3, 0x1, -R6 ;  /* 0x0000000103038824 */ /* 0x000fe400078e0a06 */
[----:B------:R-:W-:-:S03]  /*d280*/  @!P0 VIADD R2, R2, 0x1 ;  /* 0x0000000102028836 */ /* 0x000fc60000000000 */
[----:B------:R-:W-:Y:S02]  /*d290*/  ISETP.GE.U32.AND P0, PT, R3, R6, PT ;  /* 0x000000060300720c */ /* 0x000fe40003f06070 */
[----:B------:R-:W-:-:S11]  /*d2a0*/  LOP3.LUT R3, R17, R0, RZ, 0x3c, !PT ;  /* 0x0000000011037212 */ /* 0x000fd600078e3cff */
[----:B------:R-:W-:Y:S01]  /*d2b0*/  @P0 VIADD R2, R2, 0x1 ;  /* 0x0000000102020836 */ /* 0x000fe20000000000 */
[----:B------:R-:W-:-:S13]  /*d2c0*/  ISETP.GE.AND P0, PT, R3, RZ, PT ;  /* 0x000000ff0300720c */ /* 0x000fda0003f06270 */
[----:B------:R-:W-:Y:S01]  /*d2d0*/  @!P0 IMAD.MOV R2, RZ, RZ, -R2 ;  /* 0x000000ffff028224 */ /* 0x000fe200078e0a02 */
[----:B------:R-:W-:-:S13]  /*d2e0*/  ISETP.NE.AND P0, PT, R0, RZ, PT ;  /* 0x000000ff0000720c */ /* 0x000fda0003f05270 */
[----:B------:R-:W-:-:S05]  /*d2f0*/  @!P0 LOP3.LUT R2, RZ, R0, RZ, 0x33, !PT ;  /* 0x00000000ff028212 */ /* 0x000fca00078e33ff */
[--C-:B------:R-:W-:Y:S02]  /*d300*/  IMAD.MOV R3, RZ, RZ, -R2.reuse ;  /* 0x000000ffff037224 */ /* 0x100fe400078e0a02 */
[----:B------:R-:W-:Y:S02]  /*d310*/  IMAD.MOV.U32 R18, RZ, RZ, R2 ;  /* 0x000000ffff127224 */ /* 0x000fe400078e0002 */
[----:B------:R-:W-:Y:S01]  /*d320*/  IMAD R17, R0, R3, R17 ;  /* 0x0000000300117224 */ /* 0x000fe200078e0211 */
[----:B------:R-:W-:Y:S06]  /*d330*/  BRA `(.L_x_306) ;  /* 0x00000000000c7947 */ /* 0x000fec0003800000 */
.L_x_301:
[----:B------:R-:W-:Y:S02]  /*d340*/  IMAD.MOV.U32 R17, RZ, RZ, RZ ;  /* 0x000000ffff117224 */ /* 0x000fe400078e00ff */
[----:B------:R-:W-:Y:S02]  /*d350*/  IMAD.U32 R16, RZ, RZ, UR6 ;  /* 0x00000006ff107e24 */ /* 0x000fe4000f8e00ff */
[----:B------:R-:W-:-:S07]  /*d360*/  IMAD.MOV.U32 R18, RZ, RZ, RZ ;  /* 0x000000ffff127224 */ /* 0x000fce00078e00ff */
.L_x_306:
[----:B------:R-:W0:Y:S01]  /*d370*/  S2R R0, SR_TID.X ;  /* 0x0000000000007919 */ /* 0x000e220000002100 */
[----:B------:R-:W-:Y:S01]  /*d380*/  STL [R1+0x28], RZ ;  /* 0x000028ff01007387 */ /* 0x000fe20000100800 */
[----:B0-----:R-:W-:-:S04]  /*d390*/  LOP3.LUT R0, R0, 0x1f, RZ, 0xc0, !PT ;  /* 0x0000001f00007812 */ /* 0x001fc800078ec0ff */
[----:B------:R-:W-:-:S13]  /*d3a0*/  ISETP.NE.AND P0, PT, R0, RZ, PT ;  /* 0x000000ff0000720c */ /* 0x000fda0003f05270 */
[----:B------:R-:W0:Y:S01]  /*d3b0*/  @!P0 S2R R3, SR_CgaCtaId ;  /* 0x0000000000038919 */ /* 0x000e220000008800 */
[----:B------:R-:W-:-:S04]  /*d3c0*/  @!P0 MOV R0, 0x400 ;  /* 0x0000040000008802 */ /* 0x000fc80000000f00 */
[----:B0-----:R-:W-:-:S05]  /*d3d0*/  @!P0 LEA R0, R3, R0, 0x18 ;  /* 0x0000000003008211 */ /* 0x001fca00078ec0ff */
[----:B------:R0:W-:Y:S01]  /*d3e0*/  @!P0 STS.128 [R0+0x368d0], R16 ;  /* 0x0368d01000008388 */ /* 0x0001e20000000c00 */
[----:B------:R-:W-:Y:S06]  /*d3f0*/  BAR.ARV 0x5, 0x120 ;  /* 0x0144800000007b1d */ /* 0x000fec0000002000 */
[----:B------:R-:W-:Y:S01]  /*d400*/  ISETP.GE.AND P0, PT, R19, UR5, PT ;  /* 0x0000000513007c0c */ /* 0x000fe2000bf06270 */
[----:B0-----:R-:W-:-:S05]  /*d410*/  IMAD.MOV.U32 R0, RZ, RZ, 0x1 ;  /* 0x00000001ff007424 */ /* 0x001fca00078e00ff */
[----:B------:R0:W-:Y:S04]  /*d420*/  STL [R1+0x8], R0 ;  /* 0x0000080001007387 */ /* 0x0001e80000100800 */
[----:B------:R0:W-:Y:S03]  /*d430*/  STL [R1], RZ ;  /* 0x000000ff01007387 */ /* 0x0001e60000100800 */
[----:B------:R-:W-:Y:S05]  /*d440*/  @P0 BRA `(.L_x_307) ;  /* 0x0000003c00f80947 */ /* 0x000fea0003800000 */
[----:B0-----:R-:W-:Y:S01]  /*d450*/  MOV R0, 0x1 ;  /* 0x0000000100007802 */ /* 0x001fe20000000f00 */
[----:B------:R0:W-:Y:S01]  /*d460*/  STL [R1], RZ ;  /* 0x000000ff01007387 */ /* 0x0001e20000100800 */
[----:B------:R-:W-:Y:S01]  /*d470*/  ULDC UR36, c[0x0][0xc] ;  /* 0x0000030000247ab9 */ /* 0x000fe20000000800 */
[----:B------:R-:W-:Y:S02]  /*d480*/  ULDC.64 UR38, c[0x0][0x198] ;  /* 0x0000660000267ab9 */ /* 0x000fe40000000a00 */
[----:B------:R0:W-:Y:S04]  /*d490*/  STL [R1+0x8], R0 ;  /* 0x0000080001007387 */ /* 0x0001e80000100800 */
[----:B------:R0:W-:Y:S02]  /*d4a0*/  STL [R1+0x28], RZ ;  /* 0x000028ff01007387 */ /* 0x0001e40000100800 */
.L_x_372:
[----:B-1----:R-:W1:Y:S02]  /*d4b0*/  LDC.64 R2, c[0x0][0xc60] ;  /* 0x00031800ff027b82 */ /* 0x002e640000000a00 */
[----:B-1----:R-:W-:-:S05]  /*d4c0*/  IMAD.WIDE R2, R19, 0x4, R2 ;  /* 0x0000000413027825 */ /* 0x002fca00078e0202 */
[----:B------:R-:W2:Y:S01]  /*d4d0*/  LDG.E R5, desc[UR60][R2.64] ;  /* 0x0000003c02057981 */ /* 0x000ea2000c1e1900 */
[----:B------:R-:W-:Y:S05]  /*d4e0*/  YIELD ;  /* 0x0000000000007946 */ /* 0x000fea0003800000 */
[----:B------:R-:W-:Y:S01]  /*d4f0*/  ULDC.64 UR4, c[0x0][0xa28] ;  /* 0x00028a0000047ab9 */ /* 0x000fe20000000a00 */
[----:B0-----:R-:W-:Y:S01]  /*d500*/  IMAD.MOV.U32 R0, RZ, RZ, RZ ;  /* 0x000000ffff007224 */ /* 0x001fe200078e00ff */
[----:B------:R-:W-:-:S04]  /*d510*/  ISETP.NE.U32.AND P0, PT, RZ, UR4, PT ;  /* 0x00000004ff007c0c */ /* 0x000fc8000bf05070 */
[----:B------:R-:W-:Y:S01]  /*d520*/  ISETP.NE.AND.EX P0, PT, RZ, UR5, PT, P0 ;  /* 0x00000005ff007c0c */ /* 0x000fe2000bf05300 */
[----:B------:R-:W-:Y:S01]  /*d530*/  IMAD.MOV.U32 R6, RZ, RZ, RZ ;  /* 0x000000ffff067224 */ /* 0x000fe200078e00ff */
[----:B--2---:R-:W-:Y:S01]  /*d540*/  SHF.R.S32.HI R4, RZ, 0x1f, R5 ;  /* 0x0000001fff047819 */ /* 0x004fe20000011405 */
[----:B------:R-:W-:-:S10]  /*d550*/  IMAD.SHL.U32 R7, R5, 0x4, RZ ;  /* 0x0000000405077824 */ /* 0x000fd400078e00ff */
[C---:B------:R-:W-:Y:S01]  /*d560*/  @P0 LEA R2, P1, R5.reuse, UR4, 0x2 ;  /* 0x0000000405020c11 */ /* 0x040fe2000f8210ff */
[----:B------:R-:W-:Y:S03]  /*d570*/  STL [R1+0x14], R5 ;  /* 0x0000140501007387 */ /* 0x000fe60000100800 */
[----:B------:R-:W-:Y:S01]  /*d580*/  @P0 LEA.HI.X R3, R5, UR5, R4, 0x2, P1 ;  /* 0x0000000505030c11 */ /* 0x000fe200088f1404 */
[----:B------:R-:W-:-:S04]  /*d590*/  ULDC.64 UR4, c[0x0][0xa00] ;  /* 0x0002800000047ab9 */ /* 0x000fc80000000a00 */
[----:B------:R0:W5:Y:S01]  /*d5a0*/  @P0 LDG.E R0, desc[UR60][R2.64] ;  /* 0x0000003c02000981 */ /* 0x000162000c1e1900 */
[----:B------:R-:W-:-:S04]  /*d5b0*/  ISETP.NE.U32.AND P0, PT, RZ, UR4, PT ;  /* 0x00000004ff007c0c */ /* 0x000fc8000bf05070 */
[----:B------:R-:W-:-:S13]  /*d5c0*/  ISETP.NE.AND.EX P0, PT, RZ, UR5, PT, P0 ;  /* 0x00000005ff007c0c */ /* 0x000fda000bf05300 */
[----:B0-----:R-:W-:-:S04]  /*d5d0*/  @P0 LEA R2, P1, R5, UR4, 0x2 ;  /* 0x0000000405020c11 */ /* 0x001fc8000f8210ff */
[----:B------:R-:W-:Y:S01]  /*d5e0*/  @P0 LEA.HI.X R3, R5, UR5, R4, 0x2, P1 ;  /* 0x0000000505030c11 */ /* 0x000fe200088f1404 */
[----:B------:R-:W-:-:S04]  /*d5f0*/  ULDC.64 UR4, c[0x0][0xa20] ;  /* 0x0002880000047ab9 */ /* 0x000fc80000000a00 */
[----:B------:R-:W2:Y:S01]  /*d600*/  @P0 LDG.E R6, desc[UR60][R2.64] ;  /* 0x0000003c02060981 */ /* 0x000ea2000c1e1900 */
[----:B------:R-:W-:-:S04]  /*d610*/  ISETP.NE.U32.AND P0, PT, RZ, UR4, PT ;  /* 0x00000004ff007c0c */ /* 0x000fc8000bf05070 */
[----:B------:R-:W-:Y:S01]  /*d620*/  ISETP.NE.AND.EX P0, PT, RZ, UR5, PT, P0 ;  /* 0x00000005ff007c0c */ /* 0x000fe2000bf05300 */
[----:B--2---:R0:W-:Y:S04]  /*d630*/  STL [R1+0x2c], R6 ;  /* 0x00002c0601007387 */ /* 0x0041e80000100800 */
[----:B------:R1:W-:Y:S01]  /*d640*/  STL [R1+0x1c], R7 ;  /* 0x00001c0701007387 */ /* 0x0003e20000100800 */
[----:B0-----:R-:W-:-:S07]  /*d650*/  SHF.L.U64.HI R6, R5, 0x2, R4 ;  /* 0x0000000205067819 */ /* 0x001fce0000010204 */
[C---:B------:R-:W-:Y:S01]  /*d660*/  @P0 IADD3 R4, P1, R7.reuse, UR4, RZ ;  /* 0x0000000407040c10 */ /* 0x040fe2000ff3e0ff */
[----:B------:R0:W-:Y:S03]  /*d670*/  STL [R1+0x20], R6 ;  /* 0x0000200601007387 */ /* 0x0001e60000100800 */
[----:B------:R-:W-:Y:S01]  /*d680*/  @P0 IADD3.X R5, R6, UR5, RZ, P1, !PT ;  /* 0x0000000506050c10 */ /* 0x000fe20008ffe4ff */
[----:B------:R-:W-:Y:S02]  /*d690*/  ULDC.64 UR4, c[0x0][0xa08] ;  /* 0x0002820000047ab9 */ /* 0x000fe40000000a00 */
[----:B------:R-:W-:Y:S01]  /*d6a0*/  IADD3 R2, P1, R7, UR4, RZ ;  /* 0x0000000407027c10 */ /* 0x000fe2000ff3e0ff */
[----:B-1----:R-:W-:-:S03]  /*d6b0*/  IMAD.MOV.U32 R7, RZ, RZ, RZ ;  /* 0x000000ffff077224 */ /* 0x002fc600078e00ff */
[----:B------:R-:W-:Y:S02]  /*d6c0*/  IADD3.X R3, R6, UR5, RZ, P1, !PT ;  /* 0x0000000506037c10 */ /* 0x000fe40008ffe4ff */
[----:B------:R-:W-:-:S04]  /*d6d0*/  ISETP.NE.U32.AND P1, PT, RZ, UR4, PT ;  /* 0x00000004ff007c0c */ /* 0x000fc8000bf25070 */
[----:B------:R-:W-:Y:S01]  /*d6e0*/  ISETP.NE.AND.EX P1, PT, RZ, UR5, PT, P1 ;  /* 0x00000005ff007c0c */ /* 0x000fe2000bf25310 */
[----:B------:R-:W-:Y:S02]  /*d6f0*/  ULDC.64 UR4, c[0x0][0x3f8] ;  /* 0x0000fe0000047ab9 */ /* 0x000fe40000000a00 */
[----:B------:R-:W-:-:S03]  /*d700*/  UISETP.NE.U32.AND UP0, UPT, UR4, URZ, UPT ;  /* 0x0000003f0400728c */ /* 0x000fc6000bf05070 */
[----:B------:R-:W-:Y:S01]  /*d710*/  ULDC UR4, c[0x0][0x404] ;  /* 0x0001010000047ab9 */ /* 0x000fe20000000800 */
[----:B------:R-:W-:-:S03]  /*d720*/  UISETP.NE.AND.EX UP0, UPT, UR5, URZ, UPT, UP0 ;  /* 0x0000003f0500728c */ /* 0x000fc6000bf05300 */
[----:B------:R-:W-:Y:S01]  /*d730*/  ULDC UR5, c[0x0][0x2e0] ;  /* 0x0000b80000057ab9 */ /* 0x000fe20000000800 */
[----:B------:R-:W-:Y:S02]  /*d740*/  USEL UR4, UR4, 0x1, UP0 ;  /* 0x0000000104047887 */ /* 0x000fe40008000000 */
[----:B------:R1:W5:Y:S02]  /*d750*/  @P1 LDG.E R7, desc[UR60][R2.64] ;  /* 0x0000003c02071981 */ /* 0x000364000c1e1900 */
[----:B------:R-:W-:-:S06]  /*d760*/  UIMAD UR4, UR4, UR5, URZ ;  /* 0x00000005040472a4 */ /* 0x000fcc000f8e023f */
[----:B0-----:R-:W-:-:S06]  /*d770*/  IMAD.U32 R6, RZ, RZ, UR4 ;  /* 0x00000004ff067e24 */ /* 0x001fcc000f8e00ff */
[----:B------:R1:W5:Y:S01]  /*d780*/  @P0 LDG.E R6, desc[UR60][R4.64] ;  /* 0x0000003c04060981 */ /* 0x000362000c1e1900 */
[----:B------:R-:W-:Y:S05]  /*d790*/  @P0 BRA `(.L_x_308) ;  /* 0x0000000000100947 */ /* 0x000fea0003800000 */
[----:B------:R-:W-:Y:S05]  /*d7a0*/  @!P1 BRA `(.L_x_308) ;  /* 0x00000000000c9947 */ /* 0x000fea0003800000 */
[----:B-----5:R-:W2:Y:S04]  /*d7b0*/  LDG.E R6, desc[UR60][R2.64] ;  /* 0x0000003c02067981 */ /* 0x020ea8000c1e1900 */
[----:B-1----:R-:W2:Y:S02]  /*d7c0*/  LDG.E R5, desc[UR60][R2.64+0x4] ;  /* 0x0000043c02057981 */ /* 0x002ea4000c1e1900 */
[----:B--2---:R-:W-:-:S07]  /*d7d0*/  IMAD.IADD R6, R5, 0x1, -R6 ;  /* 0x0000000105067824 */ /* 0x004fce00078e0a06 */
.L_x_308:
[--C-:B-1---5:R-:W-:Y:S01]  /*d7e0*/  IMAD.IADD R4, R6, 0x1, -R0.reuse ;  /* 0x0000000106047824 */ /* 0x122fe200078e0a00 */
[----:B------:R-:W-:Y:S01]  /*d7f0*/  BSSY B6, `(.L_x_309) ;  /* 0x0000326000067945 */ /* 0x000fe20003800000 */
[----:B------:R-:W-:Y:S02]  /*d800*/  IMAD.IADD R3, R7, 0x1, R0 ;  /* 0x0000000107037824 */ /* 0x000fe400078e0200 */
[----:B------:R-:W-:Y:S01]  /*d810*/  IMAD.MOV.U32 R2, RZ, RZ, RZ ;  /* 0x000000ffff027224 */ /* 0x000fe200078e00ff */
[----:B------:R-:W-:Y:S01]  /*d820*/  STL [R1+0x24], R4 ;  /* 0x0000240401007387 */ /* 0x000fe20000100800 */
[----:B------:R-:W-:-:S03]  /*d830*/  ISETP.GT.AND P0, PT, R4, RZ, PT ;  /* 0x000000ff0400720c */ /* 0x000fc60003f04270 */
[----:B------:R0:W-:Y:S02]  /*d840*/  STL [R1+0x4], R3 ;  /* 0x0000040301007387 */ /* 0x0001e40000100800 */
[----:B0-----:R-:W-:-:S04]  /*d850*/  VIADD R3, R4, 0x6f ;  /* 0x0000006f04037836 */ /* 0x001fc80000000000 */
[----:B------:R-:W-:-:S05]  /*d860*/  IMAD.HI R2, R3, -0x6db6db6d, R2 ;  /* 0x9249249303027827 */ /* 0x000fca00078e0202 */
[----:B------:R-:W-:-:S04]  /*d870*/  SHF.R.U32.HI R3, RZ, 0x1f, R2 ;  /* 0x0000001fff037819 */ /* 0x000fc80000011602 */
[----:B------:R-:W-:-:S05]  /*d880*/  LEA.HI.SX32 R0, R2, R3, 0x1a ;  /* 0x0000000302007211 */ /* 0x000fca00078fd2ff */
[----:B------:R0:W-:Y:S01]  /*d890*/  STL [R1+0x18], R0 ;  /* 0x0000180001007387 */ /* 0x0001e20000100800 */
[----:B------:R-:W-:Y:S05]  /*d8a0*/  @P0 BRA `(.L_x_310) ;  /* 0x0000000000440947 */ /* 0x000fea0003800000 */
[----:B------:R-:W1:Y:S02]  /*d8b0*/  S2R R4, SR_TID.X ;  /* 0x0000000000047919 */ /* 0x000e640000002100 */
[----:B-1----:R-:W-:-:S04]  /*d8c0*/  LOP3.LUT R4, R4, 0x1f, RZ, 0xc0, !PT ;  /* 0x0000001f04047812 */ /* 0x002fc800078ec0ff */
[----:B------:R-:W-:-:S13]  /*d8d0*/  ISETP.NE.AND P1, PT, R4, RZ, PT ;  /* 0x000000ff0400720c */ /* 0x000fda0003f25270 */
[----:B------:R-:W-:Y:S05]  /*d8e0*/  @P1 BRA `(.L_x_311) ;  /* 0x0000003000581947 */ /* 0x000fea0003800000 */
[----:B------:R-:W1:Y:S01]  /*d8f0*/  S2R R7, SR_LANEID ;  /* 0x0000000000077919 */ /* 0x000e620000000000 */
[----:B------:R-:W-:Y:S01]  /*d900*/  VOTEU.ANY UR4, UPT, PT ;  /* 0x0000000000047886 */ /* 0x000fe200038e0100 */
[----:B------:R-:W2:Y:S01]  /*d910*/  LDC.64 R2, c[0x0][0xc38] ;  /* 0x00030e00ff027b82 */ /* 0x000ea20000000a00 */
[----:B0-----:R-:W1:Y:S08]  /*d920*/  FLO.U32 R0, UR4 ;  /* 0x0000000400007d00 */ /* 0x001e7000080e0000 */
[----:B------:R-:W2:Y:S01]  /*d930*/  POPC R5, UR4 ;  /* 0x0000000400057d09 */ /* 0x000ea20008000000 */
[----:B-1----:R-:W-:-:S13]  /*d940*/  ISETP.EQ.U32.AND P0, PT, R0, R7, PT ;  /* 0x000000070000720c */ /* 0x002fda0003f02070 */
[----:B--2---:R-:W2:Y:S01]  /*d950*/  @P0 ATOMG.E.ADD.STRONG.GPU PT, R3, desc[UR60][R2.64], R5 ;  /* 0x00000005020309a8 */ /* 0x004ea200081ee1fc */
[----:B------:R-:W0:Y:S02]  /*d960*/  S2R R4, SR_LTMASK ;  /* 0x0000000000047919 */ /* 0x000e240000003900 */
[----:B0-----:R-:W-:-:S04]  /*d970*/  LOP3.LUT R4, R4, UR4, RZ, 0xc0, !PT ;  /* 0x0000000404047c12 */ /* 0x001fc8000f8ec0ff */
[----:B------:R-:W0:Y:S01]  /*d980*/  POPC R7, R4 ;  /* 0x0000000400077309 */ /* 0x000e220000000000 */
[----:B--2---:R-:W0:Y:S02]  /*d990*/  SHFL.IDX PT, R0, R3, R0, 0x1f ;  /* 0x00001f0003007589 */ /* 0x004e2400000e0000 */
[----:B0-----:R-:W-:Y:S01]  /*d9a0*/  IADD3 R16, R0, UR36, R7 ;  /* 0x0000002400107c10 */ /* 0x001fe2000fffe007 */
[----:B------:R-:W-:Y:S06]  /*d9b0*/  BRA `(.L_x_311) ;  /* 0x0000003000247947 */ /* 0x000fec0003800000 */
.L_x_310:
[----:B------:R-:W1:Y:S01]  /*d9c0*/  S2R R3, SR_CgaCtaId ;  /* 0x0000000000037919 */ /* 0x000e620000008800 */
[----:B0-----:R-:W-:-:S04]  /*d9d0*/  MOV R0, 0x400 ;  /* 0x0000040000007802 */ /* 0x001fc80000000f00 */
[----:B-1----:R-:W-:-:S05]  /*d9e0*/  LEA R2, R3, R0, 0x18 ;  /* 0x0000000003027211 */ /* 0x002fca00078ec0ff */
[----:B------:R0:W-:Y:S01]  /*d9f0*/  STL [R1+0x10], R2 ;  /* 0x0000100201007387 */ /* 0x0001e20000100800 */
[----:B------:R-:W-:-:S05]  /*da00*/  VIADD R0, R2, 0x21400 ;  /* 0x0002140002007836 */ /* 0x000fca0000000000 */
[----:B------:R-:W-:-:S13]  /*da10*/  LOP3.LUT P0, RZ, R0, 0x3ff, RZ, 0xc0, !PT ;  /* 0x000003ff00ff7812 */ /* 0x000fda000780c0ff */
[----:B0-----:R-:W-:Y:S05]  /*da20*/  @!P0 BRA `(.L_x_312) ;  /* 0x0000000000408947 */ /* 0x001fea0003800000 */
[----:B------:R-:W-:Y:S01]  /*da30*/  MOV R2, 0x0 ;  /* 0x0000000000027802 */ /* 0x000fe20000000f00 */
[----:B------:R-:W-:Y:S01]  /*da40*/  ULDC.64 UR6, c[0x4][0xa8] ;  /* 0x01002a0000067ab9 */ /* 0x000fe20000000a00 */
[----:B------:R-:W-:Y:S01]  /*da50*/  ULDC.64 UR8, c[0x4][0xb0] ;  /* 0x01002c0000087ab9 */ /* 0x000fe20000000a00 */
[----:B------:R-:W-:Y:S01]  /*da60*/  ULDC.64 UR4, c[0x4][0x8] ;  /* 0x0100020000047ab9 */ /* 0x000fe20000000a00 */
[----:B------:R-:W-:Y:S01]  /*da70*/  IMAD.U32 R4, RZ, RZ, UR6 ;  /* 0x00000006ff047e24 */ /* 0x000fe2000f8e00ff */
[----:B------:R-:W-:Y:S01]  /*da80*/  MOV R11, UR5 ;  /* 0x00000005000b7c02 */ /* 0x000fe20008000f00 */
[----:B------:R-:W0:Y:S01]  /*da90*/  LDC.64 R2, c[0x4][R2] ;  /* 0x0100000002027b82 */ /* 0x000e220000000a00 */
        /* <DEDUP_REMOVED lines=8> */
[----:B0-----:R-:W-:Y:S05]  /*db20*/  CALL.ABS.NOINC R2 ;  /* 0x0000000002007343 */ /* 0x001fea0003c00000 */
.L_x_312:
        /* <DEDUP_REMOVED lines=8> */
[----:B------:R0:W1:Y:S01]  /*dbb0*/  LDC.64 R2, c[0x4][R0] ;  /* 0x0100000000027b82 */ /* 0x0000620000000a00 */
        /* <DEDUP_REMOVED lines=8> */
[----:B0-----:R-:W-:-:S07]  /*dc40*/  IMAD.MOV.U32 R13, RZ, RZ, RZ ;  /* 0x000000ffff0d7224 */ /* 0x001fce00078e00ff */
[----:B------:R-:W-:-:S07]  /*dc50*/  LEPC R20, `(.L_x_314) ;  /* 0x000000001014794e */ /* 0x000fce0000000000 */
[----:B-1----:R-:W-:Y:S05]  /*dc60*/  CALL.ABS.NOINC R2 ;  /* 0x0000000002007343 */ /* 0x002fea0003c00000 */
.L_x_314:
        /* <DEDUP_REMOVED lines=16> */
.L_x_313:
[----:B------:R-:W2:Y:S01]  /*dd70*/  LDL.LU R2, [R1+0x1c] ;  /* 0x00001c0001027983 */ /* 0x000ea20000300800 */
[----:B------:R-:W-:-:S03]  /*dd80*/  ULDC.64 UR4, c[0x0][0x9f8] ;  /* 0x00027e0000047ab9 */ /* 0x000fc60000000a00 */
[----:B------:R-:W3:Y:S04]  /*dd90*/  LDL.LU R0, [R1+0x20] ;  /* 0x0000200001007983 */ /* 0x000ee80000300800 */
[----:B------:R-:W4:Y:S04]  /*dda0*/  LDL.LU R4, [R1+0x2c] ;  /* 0x00002c0001047983 */ /* 0x000f280000300800 */
[----:B------:R-:W4:Y:S01]  /*ddb0*/  LDL.LU R8, [R1+0x14] ;  /* 0x0000140001087983 */ /* 0x000f220000300800 */
[----:B------:R-:W-:-:S04]  /*ddc0*/  ISETP.NE.U32.AND P0, PT, RZ, UR4, PT ;  /* 0x00000004ff007c0c */ /* 0x000fc8000bf05070 */
[----:B------:R-:W-:Y:S01]  /*ddd0*/  ISETP.NE.AND.EX P0, PT, RZ, UR5, PT, P0 ;  /* 0x00000005ff007c0c */ /* 0x000fe2000bf05300 */
[----:B------:R-:W0:Y:S02]  /*dde0*/  S2R R9, SR_TID.X ;  /* 0x0000000000097919 */ /* 0x000e240000002100 */
[----:B0-----:R-:W-:-:S04]  /*ddf0*/  LOP3.LUT R9, R9, 0x1f, RZ, 0xc0, !PT ;  /* 0x0000001f09097812 */ /* 0x001fc800078ec0ff */
[----:B------:R-:W-:-:S13]  /*de00*/  ISETP.NE.AND P6, PT, R9, RZ, PT ;  /* 0x000000ff0900720c */ /* 0x000fda0003fc5270 */
[----:B------:R-:W-:-:S05]  /*de10*/  VOTEU.ALL UP1, P6 ;  /* 0x00000000003f7886 */ /* 0x000fca0003020000 */
[----:B------:R-:W-:-:S04]  /*de20*/  @!UP1 UIADD3 UR8, UP0, UR38, 0x270, URZ ;  /* 0x0000027026089890 */ /* 0x000fc8000ff1e03f */
[----:B------:R-:W-:-:S03]  /*de30*/  @!UP1 UIADD3.X UR9, URZ, UR39, URZ, UP0, !UPT ;  /* 0x000000273f099290 */ /* 0x000fc600087fe43f */
[----:B------:R-:W-:Y:S01]  /*de40*/  VOTEU.ALL UP0, P6 ;  /* 0x00000000003f7886 */ /* 0x000fe20003000000 */
[----:B--2---:R-:W-:-:S04]  /*de50*/  @P0 IADD3 R2, P1, R2, UR4, RZ ;  /* 0x0000000402020c10 */ /* 0x004fc8000ff3e0ff */
[----:B---3--:R-:W-:Y:S01]  /*de60*/  @P0 IADD3.X R3, R0, UR5, RZ, P1, !PT ;  /* 0x0000000500030c10 */ /* 0x008fe20008ffe4ff */
[----:B------:R-:W-:Y:S01]  /*de70*/  ULDC.64 UR4, c[0x0][0xa00] ;  /* 0x0002800000047ab9 */ /* 0x000fe20000000a00 */
[----:B----4-:R-:W-:Y:S02]  /*de80*/  IMAD R17, R17, 0x80, R4 ;  /* 0x0000008011117824 */ /* 0x010fe400078e0204 */
[----:B------:R-:W0:Y:S01]  /*de90*/  LDC R4, c[0x0][0x428] ;  /* 0x00010a00ff047b82 */ /* 0x000e220000000800 */
[----:B------:R-:W-:-:S06]  /*dea0*/  IMAD.MOV.U32 R0, RZ, RZ, R8 ;  /* 0x000000ffff007224 */ /* 0x000fcc00078e0008 */
[----:B------:R1:W5:Y:S01]  /*deb0*/  @P0 LDG.E R0, desc[UR60][R2.64] ;  /* 0x0000003c02000981 */ /* 0x000362000c1e1900 */
[----:B------:R-:W-:Y:S02]  /*dec0*/  PLOP3.LUT P1, PT, P6, PT, PT, 0x8, 0x0 ;  /* 0x000000000000781c */ /* 0x000fe4000372e170 */
[----:B0-----:R-:W-:Y:S01]  /*ded0*/  ISETP.NE.AND P0, PT, R4, 0x1, PT ;  /* 0x000000010400780c */ /* 0x001fe20003f05270 */
[----:B------:R-:W-:-:S12]  /*dee0*/  IMAD.MOV.U32 R4, RZ, RZ, R18 ;  /* 0x000000ffff047224 */ /* 0x000fd800078e0012 */
[----:B------:R-:W0:Y:S08]  /*def0*/  @P0 LDC R7, c[0x0][0x42c] ;  /* 0x00010b00ff070b82 */ /* 0x000e300000000800 */
[----:B------:R-:W2:Y:S01]  /*df00*/  @P0 LDC R5, c[0x0][0x430] ;  /* 0x00010c00ff050b82 */ /* 0x000ea20000000800 */
[----:B0-----:R-:W-:-:S05]  /*df10*/  @P0 IMAD.HI.U32 R6, R18, R7, RZ ;  /* 0x0000000712060227 */ /* 0x001fca00078e00ff */
[----:B--2---:R-:W-:Y:S02]  /*df20*/  @P0 SHF.R.U32.HI R4, RZ, R5, R6 ;  /* 0x00000005ff040219 */ /* 0x004fe40000011606 */
[----:B------:R-:W-:-:S04]  /*df30*/  ISETP.NE.U32.AND P0, PT, RZ, UR4, PT ;  /* 0x00000004ff007c0c */ /* 0x000fc8000bf05070 */
[----:B------:R-:W-:-:S04]  /*df40*/  ISETP.NE.AND.EX P0, PT, RZ, UR5, PT, P0 ;  /* 0x00000005ff007c0c */ /* 0x000fc8000bf05300 */
[----:B-1----:R-:W-:-:S09]  /*df50*/  SEL R6, R8, RZ, !P0 ;  /* 0x000000ff08067207 */ /* 0x002fd20004000000 */
.L_x_315:
[----:B------:R-:W-:Y:S02]  /*df60*/  PLOP3.LUT P0, PT, P0, P1, PT, 0xa2, 0x0 ;  /* 0x000000000000781c */ /* 0x000fe40000703472 */
[----:B------:R-:W-:Y:S01]  /*df70*/  @P1 R2UR P0, UR7, R6 ;  /* 0x00000000060712ca */ /* 0x000fe20000000000 */
[----:B------:R-:W-:-:S07]  /*df80*/  UMOV UR4, URZ ;  /* 0x0000003f00047c82 */ /* 0x000fce0008000000 */
[----:B------:R-:W-:Y:S02]  /*df90*/  PLOP3.LUT P0, PT, P0, P1, PT, 0xa2, 0x0 ;  /* 0x000000000000781c */ /* 0x000fe40000703472 */
[----:B------:R-:W-:-:S08]  /*dfa0*/  @P1 R2UR.OR P0, UR6, R18 ;  /* 0x00000000120612ca */ /* 0x000fd00000100000 */
[----:B------:R-:W-:Y:S02]  /*dfb0*/  PLOP3.LUT P0, PT, P0, P1, PT, 0xa2, 0x0 ;  /* 0x000000000000781c */ /* 0x000fe40000703472 */
[----:B------:R-:W-:-:S08]  /*dfc0*/  @P1 R2UR.OR P0, UR5, R17 ;  /* 0x00000000110512ca */ /* 0x000fd00000100000 */
[----:B------:R-:W-:-:S05]  /*dfd0*/  @P1 PLOP3.LUT P1, PT, P0, PT, PT, 0x80, 0x0 ;  /* 0x000000000000181c */ /* 0x000fca000072f070 */
[----:B------:R0:W-:Y:S08]  /*dfe0*/  @!UP0 UTMAPF.L2.4D [UR4], [UR8] ;  /* 0x00000004080085b8 */ /* 0x0001f00008018000 */
[----:B0-----:R-:W-:Y:S05]  /*dff0*/  @P1 BRA.U.ANY `(.L_x_315) ;  /* 0xfffffffd00d81947 */ /* 0x001fea000393ffff */
[----:B------:R-:W0:Y:S01]  /*e000*/  S2R R2, SR_TID.X ;  /* 0x0000000000027919 */ /* 0x000e220000002100 */
[----:B------:R-:W-:Y:S01]  /*e010*/  UMOV UR4, 0x40 ;  /* 0x0000004000047882 */ /* 0x000fe20000000000 */
[----:B0-----:R-:W-:-:S04]  /*e020*/  LOP3.LUT R2, R2, 0x1f, RZ, 0xc0, !PT ;  /* 0x0000001f02027812 */ /* 0x001fc800078ec0ff */
[----:B------:R-:W-:-:S04]  /*e030*/  ISETP.NE.AND P2, PT, R2, RZ, PT ;  /* 0x000000ff0200720c */ /* 0x000fc80003f45270 */
[----:B------:R-:W-:-:S09]  /*e040*/  PLOP3.LUT P1, PT, P2, PT, PT, 0x8, 0x0 ;  /* 0x000000000000781c */ /* 0x000fd2000172e170 */
[----:B------:R-:W-:-:S05]  /*e050*/  VOTEU.ALL UP0, P2 ;  /* 0x00000000003f7886 */ /* 0x000fca0001000000 */
.L_x_316:
[----:B------:R-:W-:Y:S02]  /*e060*/  PLOP3.LUT P0, PT, P0, P1, PT, 0xa2, 0x0 ;  /* 0x000000000000781c */ /* 0x000fe40000703472 */
[----:B------:R-:W-:-:S08]  /*e070*/  @P1 R2UR P0, UR7, R6 ;  /* 0x00000000060712ca */ /* 0x000fd00000000000 */
        /* <DEDUP_REMOVED lines=13> */
.L_x_317:
        /* <DEDUP_REMOVED lines=9> */
[----:B------:R-:W0:Y:S01]  /*e1e0*/  LDC.64 R2, c[0x0][0x3f8] ;  /* 0x0000fe00ff027b82 */ /* 0x000e220000000a00 */
[----:B------:R-:W-:Y:S02]  /*e1f0*/  ULDC.64 UR4, c[0x0][0xa08] ;  /* 0x0002820000047ab9 */ /* 0x000fe40000000a00 */
[----:B0-----:R-:W-:Y:S01]  /*e200*/  LOP3.LUT P0, RZ, R2, UR4, RZ, 0xfc, !PT ;  /* 0x0000000402ff7c12 */ /* 0x001fe2000f80fcff */
[----:B------:R-:W-:-:S03]  /*e210*/  UMOV UR4, 0xffffffff ;  /* 0xffffffff00047882 */ /* 0x000fc60000000000 */
[----:B------:R-:W-:-:S04]  /*e220*/  LOP3.LUT P0, RZ, R3, UR5, RZ, 0xfc, P0 ;  /* 0x0000000503ff7c12 */ /* 0x000fc8000800fcff */
[----:B-----5:R-:W-:Y:S01]  /*e230*/  SEL R5, R0, RZ, !P0 ;  /* 0x000000ff00057207 */ /* 0x020fe20004000000 */
[----:B------:R-:W-:Y:S08]  /*e240*/  BRA.DIV UR4, `(.L_x_318) ;  /* 0x0000003604d07947 */ /* 0x000ff0000b800000 */
.L_x_388:
[----:B------:R-:W2:Y:S01]  /*e250*/  LDL R7, [R1+0x18] ;  /* 0x0000180001077983 */ /* 0x000ea20000100800 */
[----:B------:R-:W-:Y:S01]  /*e260*/  UMOV UR4, 0xffffffff ;  /* 0xffffffff00047882 */ /* 0x000fe20000000000 */
[----:B------:R-:W-:Y:S01]  /*e270*/  SHF.R.S32.HI R12, RZ, 0x1f, R0 ;  /* 0x0000001fff0c7819 */ /* 0x000fe20000011400 */
[----:B--2---:R-:W-:Y:S01]  /*e280*/  VIADD R7, R7, 0xffffffff ;  /* 0xffffffff07077836 */ /* 0x004fe20000000000 */
[----:B------:R-:W-:Y:S06]  /*e290*/  BRA.DIV UR4, `(.L_x_319) ;  /* 0x0000003604f07947 */ /* 0x000fec000b800000 */
[----:B------:R-:W-:-:S13]  /*e2a0*/  ELECT P6, URZ, PT ;  /* 0x00000000003f782f */ /* 0x000fda00038c0000 */
.L_x_391:
[----:B------:R-:W-:Y:S05]  /*e2b0*/  @!P6 BRA `(.L_x_320) ;  /* 0x000000040034e947 */ /* 0x000fea0003800000 */
[----:B------:R0:W-:Y:S01]  /*e2c0*/  STL [R1+0xc], R7 ;  /* 0x00000c0701007387 */ /* 0x0001e20000100800 */
[----:B------:R-:W-:-:S04]  /*e2d0*/  ISETP.NE.U32.AND P0, PT, R2, RZ, PT ;  /* 0x000000ff0200720c */ /* 0x000fc80003f05070 */
[----:B------:R-:W-:-:S13]  /*e2e0*/  ISETP.NE.AND.EX P0, PT, R3, RZ, PT, P0 ;  /* 0x000000ff0300720c */ /* 0x000fda0003f05300 */
[----:B0-----:R-:W-:Y:S05]  /*e2f0*/  @!P0 BRA `(.L_x_321) ;  /* 0x00000000004c8947 */ /* 0x001fea0003800000 */
[----:B------:R-:W0:Y:S01]  /*e300*/  LDC R10, c[0x0][0x41c] ;  /* 0x00010700ff0a7b82 */ /* 0x000e220000000800 */
[----:B------:R-:W-:Y:S01]  /*e310*/  IMAD.MOV.U32 R5, RZ, RZ, R7 ;  /* 0x000000ffff057224 */ /* 0x000fe200078e0007 */
[----:B------:R-:W-:Y:S01]  /*e320*/  ULDC.64 UR4, c[0x0][0x408] ;  /* 0x0001020000047ab9 */ /* 0x000fe20000000a00 */
[----:B0-----:R-:W-:-:S13]  /*e330*/  ISETP.NE.AND P0, PT, R10, 0x1, PT ;  /* 0x000000010a00780c */ /* 0x001fda0003f05270 */
[----:B------:R-:W0:Y:S02]  /*e340*/  @P0 LDC.64 R8, c[0x0][0x420] ;  /* 0x00010800ff080b82 */ /* 0x000e240000000a00 */
[----:B0-----:R-:W-:-:S05]  /*e350*/  @P0 IMAD.HI.U32 R8, R7, R8, RZ ;  /* 0x0000000807080227 */ /* 0x001fca00078e00ff */
[----:B------:R-:W-:-:S05]  /*e360*/  @P0 SHF.R.U32.HI R5, RZ, R9, R8 ;  /* 0x00000009ff050219 */ /* 0x000fca0000011608 */
[----:B------:R-:W-:-:S04]  /*e370*/  IMAD.MOV R8, RZ, RZ, -R5 ;  /* 0x000000ffff087224 */ /* 0x000fc800078e0a05 */
[----:B------:R-:W-:Y:S02]  /*e380*/  IMAD R9, R10, R8, R7 ;  /* 0x000000080a097224 */ /* 0x000fe400078e0207 */
[----:B------:R-:W-:-:S03]  /*e390*/  IMAD R8, R12, UR4, RZ ;  /* 0x000000040c087c24 */ /* 0x000fc6000f8e02ff */
[----:B------:R0:W-:Y:S01]  /*e3a0*/  STL [R1+0xc], R9 ;  /* 0x00000c0901007387 */ /* 0x0001e20000100800 */
[----:B------:R-:W-:Y:S02]  /*e3b0*/  IMAD R10, R0, UR5, R8 ;  /* 0x00000005000a7c24 */ /* 0x000fe4000f8e0208 */
[--C-:B------:R-:W-:Y:S01]  /*e3c0*/  IMAD.MOV.U32 R8, RZ, RZ, R5.reuse ;  /* 0x000000ffff087224 */ /* 0x100fe200078e0005 */
[----:B0-----:R-:W-:-:S03]  /*e3d0*/  SHF.R.S32.HI R9, RZ, 0x1f, R5 ;  /* 0x0000001fff097819 */ /* 0x001fc60000011405 */
[----:B------:R-:W-:-:S04]  /*e3e0*/  IMAD.WIDE.U32 R8, R0, UR4, R8 ;  /* 0x0000000400087c25 */ /* 0x000fc8000f8e0008 */
[----:B------:R-:W-:Y:S01]  /*e3f0*/  IMAD.IADD R5, R9, 0x1, R10 ;  /* 0x0000000109057824 */ /* 0x000fe200078e020a */
[----:B------:R-:W-:-:S04]  /*e400*/  LEA R10, P0, R8, R2, 0x2 ;  /* 0x00000002080a7211 */ /* 0x000fc800078010ff */
[----:B------:R-:W-:-:S05]  /*e410*/  LEA.HI.X R11, R8, R3, R5, 0x2, P0 ;  /* 0x00000003080b7211 */ /* 0x000fca00000f1405 */
[----:B------:R0:W5:Y:S04]  /*e420*/  LDG.E R5, desc[UR60][R10.64] ;  /* 0x0000003c0a057981 */ /* 0x000168000c1e1900 */
.L_x_321:
[----:B------:R-:W2:Y:S01]  /*e430*/  LDL R8, [R1] ;  /* 0x0000000001087983 */ /* 0x000ea20000100800 */
[----:B0-----:R-:W-:-:S03]  /*e440*/  MOV R10, 0x400 ;  /* 0x00000400000a7802 */ /* 0x001fc60000000f00 */
[----:B------:R-:W3:Y:S01]  /*e450*/  LDL R9, [R1+0x8] ;  /* 0x0000080001097983 */ /* 0x000ee20000100800 */
[----:B------:R-:W0:Y:S02]  /*e460*/  S2R R11, SR_CgaCtaId ;  /* 0x00000000000b7919 */ /* 0x000e240000008800 */
[----:B0-----:R-:W-:-:S05]  /*e470*/  LEA R10, R11, R10, 0x18 ;  /* 0x0000000a0b0a7211 */ /* 0x001fca00078ec0ff */
[----:B--2---:R-:W-:Y:S01]  /*e480*/  IMAD R8, R8, 0x8, R10 ;  /* 0x0000000808087824 */ /* 0x004fe200078e020a */
[----:B---3--:R-:W-:-:S04]  /*e490*/  SHF.L.U32 R9, R9, 0x1f, RZ ;  /* 0x0000001f09097819 */ /* 0x008fc800000006ff */
[----:B------:R-:W0:Y:S02]  /*e4a0*/  SYNCS.PHASECHK.TRANS64.TRYWAIT P0, [R8+URZ+0x36840], R9 ;  /* 0x03684009080075a7 */ /* 0x000e24000800017f */
[----:B0-----:R-:W-:Y:S05]  /*e4b0*/  @!P0 BRA `(.L_x_322) ;  /* 0x0000003400888947 */ /* 0x001fea0003800000 */
.L_x_392:
[----:B------:R-:W1:Y:S02]  /*e4c0*/  S2R R10, SR_TID.X ;  /* 0x00000000000a7919 */ /* 0x000e640000002100 */
[----:B-1----:R-:W-:-:S04]  /*e4d0*/  LOP3.LUT R10, R10, 0x7f, RZ, 0xc0, !PT ;  /* 0x0000007f0a0a7812 */ /* 0x002fc800078ec0ff */
[----:B------:R-:W-:-:S13]  /*e4e0*/  ISETP.NE.AND P0, PT, R10, RZ, PT ;  /* 0x000000ff0a00720c */ /* 0x000fda0003f05270 */
[----:B------:R-:W-:Y:S05]  /*e4f0*/  @P0 BRA `(.L_x_323) ;  /* 0x00000000001c0947 */ /* 0x000fea0003800000 */
[----:B------:R-:W1:Y:S01]  /*e500*/  S2R R10, SR_TID.X ;  /* 0x00000000000a7919 */ /* 0x000e620000002100 */
[----:B0-----:R-:W-:-:S04]  /*e510*/  IMAD.MOV.U32 R9, RZ, RZ, 0xa800 ;  /* 0x0000a800ff097424 */ /* 0x001fc800078e00ff */
[----:B------:R2:W-:Y:S01]  /*e520*/  SYNCS.ARRIVE.TRANS64 RZ, [R8+URZ+0x36830], R9 ;  /* 0x0368300908ff79a7 */ /* 0x0005e2000800003f */
[----:B-1----:R-:W-:-:S04]  /*e530*/  LOP3.LUT R10, R10, 0x1f, RZ, 0xc0, !PT ;  /* 0x0000001f0a0a7812 */ /* 0x002fc800078ec0ff */
[----:B------:R-:W-:-:S13]  /*e540*/  ISETP.NE.AND P1, PT, R10, RZ, PT ;  /* 0x000000ff0a00720c */ /* 0x000fda0003f25270 */
[----:B--2---:R-:W-:Y:S05]  /*e550*/  @!P1 BRA `(.L_x_323) ;  /* 0x0000000000049947 */ /* 0x004fea0003800000 */
[----:B------:R-:W-:Y:S01]  /*e560*/  BPT.TRAP 0x1 ;  /* 0x000000040000795c */ /* 0x000fe20000300000 */
.L_x_323:
[----:B------:R-:W2:Y:S01]  /*e570*/  LDL R11, [R1] ;  /* 0x00000000010b7983 */ /* 0x000ea20000100800 */
[----:B------:R-:W-:-:S03]  /*e580*/  MOV R13, 0x400 ;  /* 0x00000400000d7802 */ /* 0x000fc60000000f00 */
[----:B------:R-:W3:Y:S04]  /*e590*/  LDL R10, [R1+0xc] ;  /* 0x00000c00010a7983 */ /* 0x000ee80000100800 */
[----:B0-----:R-:W4:Y:S01]  /*e5a0*/  LDL R9, [R1+0x4] ;  /* 0x0000040001097983 */ /* 0x001f220000100800 */
[----:B------:R-:W0:Y:S01]  /*e5b0*/  S2R R14, SR_CgaCtaId ;  /* 0x00000000000e7919 */ /* 0x000e220000008800 */
[----:B------:R-:W-:Y:S01]  /*e5c0*/  R2UR UR9, R8 ;  /* 0x00000000080972ca */ /* 0x000fe200000e0000 */
[----:B------:R-:W-:Y:S01]  /*e5d0*/  UIADD3 UR4, UP0, UR38, 0x370, URZ ;  /* 0x0000037026047890 */ /* 0x000fe2000ff1e03f */
[----:B------:R-:W-:Y:S02]  /*e5e0*/  R2UR UR12, R4 ;  /* 0x00000000040c72ca */ /* 0x000fe400000e0000 */
[----:B-----5:R-:W-:-:S02]  /*e5f0*/  R2UR UR13, R5 ;  /* 0x00000000050d72ca */ /* 0x020fc400000e0000 */
[----:B0-----:R-:W-:-:S07]  /*e600*/  LEA R13, R14, R13, 0x18 ;  /* 0x0000000d0e0d7211 */ /* 0x001fce00078ec0ff */
[----:B------:R-:W-:Y:S01]  /*e610*/  UIADD3 UR9, UR9, 0x36830, URZ ;  /* 0x0003683009097890 */ /* 0x000fe2000fffe03f */
[----:B------:R-:W-:Y:S01]  /*e620*/  UMOV UR10, URZ ;  /* 0x0000003f000a7c82 */ /* 0x000fe20008000000 */
[----:B------:R-:W-:Y:S01]  /*e630*/  UMOV UR6, 0x0 ;  /* 0x0000000000067882 */ /* 0x000fe20000000000 */
[----:B------:R-:W-:Y:S01]  /*e640*/  UMOV UR7, 0x14f00000 ;  /* 0x14f0000000077882 */ /* 0x000fe20000000000 */
[----:B------:R-:W-:Y:S01]  /*e650*/  UMOV UR16, 0x40 ;  /* 0x0000004000107882 */ /* 0x000fe20000000000 */
[----:B--2---:R-:W-:Y:S01]  /*e660*/  IMAD R8, R11, 0xa800, R13 ;  /* 0x0000a8000b087824 */ /* 0x004fe200078e020d */
[----:B---3--:R-:W-:-:S04]  /*e670*/  R2UR UR11, R10 ;  /* 0x000000000a0b72ca */ /* 0x008fc800000e0000 */
[----:B------:R-:W-:Y:S02]  /*e680*/  R2UR UR8, R8 ;  /* 0x00000000080872ca */ /* 0x000fe400000e0000 */
[----:B----4-:R-:W-:-:S11]  /*e690*/  R2UR UR5, R9 ;  /* 0x00000000090572ca */ /* 0x010fd600000e0000 */
[----:B------:R-:W-:Y:S02]  /*e6a0*/  UIADD3 UR14, UR8, 0x21400, URZ ;  /* 0x00021400080e7890 */ /* 0x000fe4000fffe03f */
[----:B------:R-:W-:Y:S02]  /*e6b0*/  UIMAD UR11, UR11, 0x70, UR5 ;  /* 0x000000700b0b78a4 */ /* 0x000fe4000f8e0205 */
[----:B------:R-:W-:Y:S02]  /*e6c0*/  UIADD3.X UR5, URZ, UR39, URZ, UP0, !UPT ;  /* 0x000000273f057290 */ /* 0x000fe400087fe43f */
[----:B------:R-:W-:Y:S02]  /*e6d0*/  UIADD3 UR15, UR8, 0x24c00, URZ ;  /* 0x00024c00080f7890 */ /* 0x000fe4000fffe03f */
[----:B------:R-:W-:-:S03]  /*e6e0*/  UIADD3 UR17, UR8, 0x28400, URZ ;  /* 0x0002840008117890 */ /* 0x000fc6000fffe03f */
[----:B------:R-:W-:Y:S02]  /*e6f0*/  UMOV UR8, UR14 ;  /* 0x0000000e00087c82 */ /* 0x000fe40008000000 */
[----:B------:R0:W-:Y:S01]  /*e700*/  UTMALDG.4D [UR8], [UR4], desc[UR6] ;  /* 0x00000608040075b4 */ /* 0x0001e20008019000 */
[----:B------:R-:W-:Y:S01]  /*e710*/  UMOV UR14, 0x80 ;  /* 0x00000080000e7882 */ /* 0x000fe20000000000 */
[----:B0-----:R-:W-:Y:S01]  /*e720*/  UMOV UR8, UR15 ;  /* 0x0000000f00087c82 */ /* 0x001fe20008000000 */
[----:B------:R-:W-:Y:S02]  /*e730*/  UMOV UR10, UR16 ;  /* 0x00000010000a7c82 */ /* 0x000fe40008000000 */
[----:B------:R0:W-:Y:S02]  /*e740*/  UTMALDG.4D [UR8], [UR4], desc[UR6] ;  /* 0x00000608040075b4 */ /* 0x0001e40008019000 */
[----:B0-----:R-:W-:Y:S01]  /*e750*/  UMOV UR8, UR17 ;  /* 0x0000001100087c82 */ /* 0x001fe20008000000 */
[----:B------:R-:W-:-:S02]  /*e760*/  UMOV UR10, UR14 ;  /* 0x0000000e000a7c82 */ /* 0x000fc40008000000 */
[----:B------:R0:W-:Y:S02]  /*e770*/  UTMALDG.4D [UR8], [UR4], desc[UR6] ;  /* 0x00000608040075b4 */ /* 0x0001e40008019000 */
[----:B0-----:R-:W-:Y:S01]  /*e780*/  NOP ;  /* 0x0000000000007918 */ /* 0x001fe20000000000 */
.L_x_320:
[----:B------:R-:W2:Y:S01]  /*e790*/  LDL.LU R11, [R1+0x28] ;  /* 0x00002800010b7983 */ /* 0x000ea20000300800 */
[----:B------:R-:W-:Y:S01]  /*e7a0*/  MOV R9, 0x400 ;  /* 0x0000040000097802 */ /* 0x000fe20000000f00 */
[----:B------:R-:W-:Y:S05]  /*e7b0*/  WARPSYNC.ALL ;  /* 0x0000000000007948 */ /* 0x000fea0003800000 */
[----:B------:R-:W0:Y:S01]  /*e7c0*/  S2R R10, SR_CgaCtaId ;  /* 0x00000000000a7919 */ /* 0x000e220000008800 */
[----:B------:R-:W-:-:S13]  /*e7d0*/  ELECT P0, URZ, PT ;  /* 0x00000000003f782f */ /* 0x000fda0003800000 */
[----:B------:R-:W-:Y:S01]  /*e7e0*/  @P0 R2UR UR13, R6 ;  /* 0x00000000060d02ca */ /* 0x000fe200000e0000 */
[----:B------:R-:W-:Y:S01]  /*e7f0*/  UIADD3 UR4, UP0, UR38, 0x270, URZ ;  /* 0x0000027026047890 */ /* 0x000fe2000ff1e03f */
[----:B------:R-:W-:Y:S01]  /*e800*/  @P0 R2UR UR12, R18 ;  /* 0x00000000120c02ca */ /* 0x000fe200000e0000 */
[----:B------:R-:W-:Y:S01]  /*e810*/  UMOV UR6, 0x0 ;  /* 0x0000000000067882 */ /* 0x000fe20000000000 */
[C---:B------:R-:W-:Y:S01]  /*e820*/  @P0 R2UR UR11, R17.reuse ;  /* 0x00000000110b02ca */ /* 0x040fe200000e0000 */
[----:B------:R-:W-:Y:S01]  /*e830*/  UIADD3.X UR5, URZ, UR39, URZ, UP0, !UPT ;  /* 0x000000273f057290 */ /* 0x000fe200087fe43f */
[----:B------:R-:W-:Y:S01]  /*e840*/  @P0 R2UR UR21, R6 ;  /* 0x00000000061502ca */ /* 0x000fe200000e0000 */
[----:B------:R-:W-:Y:S01]  /*e850*/  UMOV UR7, 0x12f00000 ;  /* 0x12f0000000077882 */ /* 0x000fe20000000000 */
[----:B------:R-:W-:Y:S01]  /*e860*/  UMOV UR10, URZ ;  /* 0x0000003f000a7c82 */ /* 0x000fe20008000000 */
[----:B------:R-:W-:Y:S01]  /*e870*/  @P0 R2UR UR20, R18 ;  /* 0x00000000121402ca */ /* 0x000fe200000e0000 */
[----:B------:R-:W-:Y:S01]  /*e880*/  UMOV UR14, 0x0 ;  /* 0x00000000000e7882 */ /* 0x000fe20000000000 */
[----:B------:R-:W-:Y:S01]  /*e890*/  @P0 R2UR UR19, R17 ;  /* 0x00000000111302ca */ /* 0x000fe200000e0000 */
[----:B------:R-:W-:Y:S01]  /*e8a0*/  @P0 IMAD.MOV.U32 R8, RZ, RZ, 0xc000 ;  /* 0x0000c000ff080424 */ /* 0x000fe200078e00ff */
[----:B------:R-:W-:Y:S01]  /*e8b0*/  UMOV UR15, 0x12f00000 ;  /* 0x12f00000000f7882 */ /* 0x000fe20000000000 */
[----:B------:R-:W-:Y:S01]  /*e8c0*/  UMOV UR18, 0x40 ;  /* 0x0000004000127882 */ /* 0x000fe20000000000 */
[----:B------:R-:W-:Y:S01]  /*e8d0*/  UMOV UR22, 0x0 ;  /* 0x0000000000167882 */ /* 0x000fe20000000000 */
[----:B------:R-:W-:Y:S01]  /*e8e0*/  UMOV UR23, 0x12f00000 ;  /* 0x12f0000000177882 */ /* 0x000fe20000000000 */
[----:B------:R-:W-:Y:S01]  /*e8f0*/  BSSY B0, `(.L_x_324) ;  /* 0x0000019000007945 */ /* 0x000fe20003800000 */
[----:B0-----:R-:W-:Y:S01]  /*e900*/  LEA R9, R10, R9, 0x18 ;  /* 0x000000090a097211 */ /* 0x001fe200078ec0ff */
[----:B------:R-:W-:Y:S03]  /*e910*/  BAR.SYNC.DEFER_BLOCKING 0x8, 0x120 ;  /* 0x0204800000007b1d */ /* 0x000fe60000010000 */
[----:B------:R-:W-:-:S13]  /*e920*/  R2UR UR24, R9 ;  /* 0x00000000091872ca */ /* 0x000fda00000e0000 */
[----:B------:R-:W-:Y:S02]  /*e930*/  UIADD3 UR8, UR24, 0x15400, URZ ;  /* 0x0001540018087890 */ /* 0x000fe4000fffe03f */
[----:B------:R-:W-:Y:S02]  /*e940*/  UIADD3 UR9, UR24, 0x36800, URZ ;  /* 0x0003680018097890 */ /* 0x000fe4000fffe03f */
[----:B------:R-:W-:Y:S01]  /*e950*/  UIADD3 UR16, UR24, 0x19400, URZ ;  /* 0x0001940018107890 */ /* 0x000fe2000fffe03f */
[----:B------:R0:W-:Y:S04]  /*e960*/  @P0 SYNCS.ARRIVE.TRANS64 RZ, [R9+URZ+0x36800], R8 ;  /* 0x0368000809ff09a7 */ /* 0x0001e8000800003f */
[----:B------:R-:W-:Y:S02]  /*e970*/  UMOV UR17, UR9 ;  /* 0x0000000900117c82 */ /* 0x000fe40008000000 */
[----:B------:R1:W-:Y:S02]  /*e980*/  UTMALDG.4D [UR8], [UR4], desc[UR6] ;  /* 0x00000608040075b4 */ /* 0x0003e40008019000 */
[----:B------:R0:W-:Y:S01]  /*e990*/  UTMALDG.4D [UR16], [UR4], desc[UR14] ;  /* 0x00000e10040075b4 */ /* 0x0001e20008019000 */
[----:B-1----:R-:W-:Y:S01]  /*e9a0*/  @P0 R2UR UR13, R6 ;  /* 0x00000000060d02ca */ /* 0x002fe200000e0000 */
[----:B------:R-:W-:Y:S01]  /*e9b0*/  UIADD3 UR8, UR24, 0x1d400, URZ ;  /* 0x0001d40018087890 */ /* 0x000fe2000fffe03f */
[----:B------:R-:W-:Y:S01]  /*e9c0*/  @P0 R2UR UR12, R18 ;  /* 0x00000000120c02ca */ /* 0x000fe200000e0000 */
[----:B------:R-:W-:Y:S01]  /*e9d0*/  UMOV UR10, 0x80 ;  /* 0x00000080000a7882 */ /* 0x000fe20000000000 */
[----:B------:R-:W-:-:S13]  /*e9e0*/  @P0 R2UR UR11, R17 ;  /* 0x00000000110b02ca */ /* 0x000fda00000e0000 */
[----:B------:R0:W-:Y:S01]  /*e9f0*/  UTMALDG.4D [UR8], [UR4], desc[UR22] ;  /* 0x00001608040075b4 */ /* 0x0001e20008019000 */
[----:B--2---:R-:W-:-:S04]  /*ea00*/  IADD3 R11, R11, 0x1, RZ ;  /* 0x000000010b0b7810 */ /* 0x004fc80007ffe0ff */
[----:B------:R-:W-:Y:S01]  /*ea10*/  LEA.HI R6, R11, R11, RZ, 0x1 ;  /* 0x0000000b0b067211 */ /* 0x000fe200078f08ff */
[----:B------:R0:W-:Y:S03]  /*ea20*/  STL [R1+0x28], R11 ;  /* 0x0000280b01007387 */ /* 0x0001e60000100800 */
[----:B------:R-:W-:-:S05]  /*ea30*/  LOP3.LUT R6, R6, 0xfffffffe, RZ, 0xc0, !PT ;  /* 0xfffffffe06067812 */ /* 0x000fca00078ec0ff */
[----:B------:R-:W-:-:S05]  /*ea40*/  IMAD.IADD R6, R11, 0x1, -R6 ;  /* 0x000000010b067824 */ /* 0x000fca00078e0a06 */
[----:B------:R-:W-:-:S04]  /*ea50*/  SHF.L.U32 R6, R6, 0x1f, RZ ;  /* 0x0000001f06067819 */ /* 0x000fc800000006ff */
[----:B------:R-:W1:Y:S02]  /*ea60*/  SYNCS.PHASECHK.TRANS64.TRYWAIT P0, [R9+URZ+0x36820], R6 ;  /* 0x03682006090075a7 */ /* 0x000e64000800017f */
[----:B01----:R-:W-:Y:S05]  /*ea70*/  @!P0 BRA `(.L_x_325) ;  /* 0x00000030002c8947 */ /* 0x003fea0003800000 */
.L_x_393:
[----:B------:R-:W-:Y:S05]  /*ea80*/  BSYNC B0 ;  /* 0x0000000000007941 */ /* 0x000fea0003800000 */
.L_x_324:
[----:B0-----:R-:W2:Y:S01]  /*ea90*/  LDL.LU R8, [R1+0x24] ;  /* 0x0000240001087983 */ /* 0x001ea20000300800 */
[----:B------:R-:W-:Y:S01]  /*eaa0*/  BSSY B0, `(.L_x_326) ;  /* 0x00001a6000007945 */ /* 0x000fe20003800000 */
[----:B--2---:R-:W-:-:S13]  /*eab0*/  ISETP.GE.AND P0, PT, R8, 0x71, PT ;  /* 0x000000710800780c */ /* 0x004fda0003f06270 */
[----:B------:R-:W-:Y:S05]  /*eac0*/  @!P0 BRA `(.L_x_327) ;  /* 0x00000018008c8947 */ /* 0x000fea0003800000 */
[----:B------:R-:W2:Y:S01]  /*ead0*/  LDL R8, [R1+0x18] ;  /* 0x0000180001087983 */ /* 0x000ea20000100800 */
[----:B------:R-:W-:Y:S01]  /*eae0*/  IMAD.MOV.U32 R6, RZ, RZ, 0x1 ;  /* 0x00000001ff067424 */ /* 0x000fe200078e00ff */
[----:B------:R-:W-:Y:S01]  /*eaf0*/  BSSY B1, `(.L_x_328) ;  /* 0x0000093000017945 */ /* 0x000fe20003800000 */
[----:B--2---:R-:W-:-:S05]  /*eb00*/  IMAD.MOV R14, RZ, RZ, -R8 ;  /* 0x000000ffff0e7224 */ /* 0x004fca00078e0a08 */
[----:B------:R-:W-:-:S05]  /*eb10*/  VIADDMNMX R14, R14, R6, 0xffffffff, !PT ;  /* 0xffffffff0e0e7446 */ /* 0x000fca0007800106 */
[----:B------:R-:W-:-:S05]  /*eb20*/  IMAD.IADD R6, R8, 0x1, R14 ;  /* 0x0000000108067824 */ /* 0x000fca00078e020e */
[----:B------:R-:W-:-:S04]  /*eb30*/  LOP3.LUT R6, R6, 0x1, RZ, 0xc0, !PT ;  /* 0x0000000106067812 */ /* 0x000fc800078ec0ff */
[----:B------:R-:W-:Y:S01]  /*eb40*/  ISETP.NE.U32.AND P0, PT, R6, 0x1, PT ;  /* 0x000000010600780c */ /* 0x000fe20003f05070 */
[----:B------:R-:W-:-:S12]  /*eb50*/  VIADD R6, R8, 0xfffffffe ;  /* 0xfffffffe08067836 */ /* 0x000fd80000000000 */
[----:B------:R-:W-:Y:S05]  /*eb60*/  @P0 BRA `(.L_x_329) ;  /* 0x00000008002c0947 */ /* 0x000fea0003800000 */
[----:B------:R-:W2:Y:S04]  /*eb70*/  LDL R9, [R1] ;  /* 0x0000000001097983 */ /* 0x000ea80000100800 */
[----:B------:R-:W3:Y:S01]  /*eb80*/  LDL R8, [R1+0x8] ;  /* 0x0000080001087983 */ /* 0x000ee20000100800 */
[----:B------:R-:W-:Y:S01]  /*eb90*/  BSSY B2, `(.L_x_330) ;  /* 0x0000084000027945 */ /* 0x000fe20003800000 */
[----:B--2---:R-:W-:-:S05]  /*eba0*/  VIADD R13, R9, 0x1 ;  /* 0x00000001090d7836 */ /* 0x004fca0000000000 */
[----:B------:R-:W-:-:S04]  /*ebb0*/  ISETP.NE.AND P0, PT, R13, 0x2, PT ;  /* 0x000000020d00780c */ /* 0x000fc80003f05270 */
[----:B------:R-:W-:Y:S02]  /*ebc0*/  SEL R15, RZ, 0x1, P0 ;  /* 0x00000001ff0f7807 */ /* 0x000fe40000000000 */
[----:B------:R-:W-:Y:S02]  /*ebd0*/  SEL R13, R13, RZ, P0 ;  /* 0x000000ff0d0d7207 */ /* 0x000fe40000000000 */
[----:B---3--:R-:W-:Y:S01]  /*ebe0*/  LOP3.LUT R15, R8, R15, RZ, 0x3c, !PT ;  /* 0x0000000f080f7212 */ /* 0x008fe200078e3cff */
[----:B------:R-:W-:Y:S06]  /*ebf0*/  @!P6 BRA `(.L_x_331) ;  /* 0x0000000400f4e947 */ /* 0x000fec0003800000 */
[----:B------:R-:W-:Y:S01]  /*ec00*/  ISETP.NE.U32.AND P0, PT, R2, RZ, PT ;  /* 0x000000ff0200720c */ /* 0x000fe20003f05070 */
[----:B------:R-:W-:-:S03]  /*ec10*/  IMAD.MOV.U32 R8, RZ, RZ, R5 ;  /* 0x000000ffff087224 */ /* 0x000fc600078e0005 */
[----:B------:R-:W-:-:S13]  /*ec20*/  ISETP.NE.AND.EX P0, PT, R3, RZ, PT, P0 ;  /* 0x000000ff0300720c */ /* 0x000fda0003f05300 */
[----:B------:R-:W-:Y:S05]  /*ec30*/  @!P0 BRA `(.L_x_332) ;  /* 0x0000000000448947 */ /* 0x000fea0003800000 */
[----:B------:R-:W0:Y:S01]  /*ec40*/  LDC R18, c[0x0][0x41c] ;  /* 0x00010700ff127b82 */ /* 0x000e220000000800 */
[----:B------:R-:W-:Y:S01]  /*ec50*/  ULDC.64 UR4, c[0x0][0x408] ;  /* 0x0001020000047ab9 */ /* 0x000fe20000000a00 */
[----:B0-----:R-:W-:-:S13]  /*ec60*/  ISETP.NE.AND P0, PT, R18, 0x1, PT ;  /* 0x000000011200780c */ /* 0x001fda0003f05270 */
[----:B------:R-:W0:Y:S02]  /*ec70*/  @P0 LDC.64 R8, c[0x0][0x420] ;  /* 0x00010800ff080b82 */ /* 0x000e240000000a00 */
[----:B0-----:R-:W-:-:S04]  /*ec80*/  @P0 IMAD.HI.U32 R10, R6, R8, RZ ;  /* 0x00000008060a0227 */ /* 0x001fc800078e00ff */
[----:B------:R-:W-:Y:S01]  /*ec90*/  IMAD.MOV.U32 R8, RZ, RZ, R6 ;  /* 0x000000ffff087224 */ /* 0x000fe200078e0006 */
[----:B------:R-:W-:Y:S01]  /*eca0*/  @P0 SHF.R.U32.HI R8, RZ, R9, R10 ;  /* 0x00000009ff080219 */ /* 0x000fe2000001160a */
[----:B------:R-:W-:-:S03]  /*ecb0*/  IMAD R10, R12, UR4, RZ ;  /* 0x000000040c0a7c24 */ /* 0x000fc6000f8e02ff */
[----:B------:R-:W-:Y:S01]  /*ecc0*/  SHF.R.S32.HI R9, RZ, 0x1f, R8 ;  /* 0x0000001fff097819 */ /* 0x000fe20000011408 */
[C---:B------:R-:W-:Y:S02]  /*ecd0*/  IMAD R17, R0.reuse, UR5, R10 ;  /* 0x0000000500117c24 */ /* 0x040fe4000f8e020a */
[----:B------:R-:W-:-:S04]  /*ece0*/  IMAD.WIDE.U32 R10, R0, UR4, R8 ;  /* 0x00000004000a7c25 */ /* 0x000fc8000f8e0008 */
[----:B------:R-:W-:Y:S01]  /*ecf0*/  IMAD.IADD R17, R17, 0x1, R11 ;  /* 0x0000000111117824 */ /* 0x000fe200078e020b */
[----:B------:R-:W-:Y:S01]  /*ed00*/  LEA R2, P0, R10, R2, 0x2 ;  /* 0x000000020a027211 */ /* 0x000fe200078010ff */
[----:B------:R-:W-:-:S03]  /*ed10*/  IMAD.MOV R8, RZ, RZ, -R8 ;  /* 0x000000ffff087224 */ /* 0x000fc600078e0a08 */
[----:B------:R-:W-:Y:S01]  /*ed20*/  LEA.HI.X R3, R10, R3, R17, 0x2, P0 ;  /* 0x000000030a037211 */ /* 0x000fe200000f1411 */
[----:B------:R-:W-:-:S04]  /*ed30*/  IMAD R6, R18, R8, R6 ;  /* 0x0000000812067224 */ /* 0x000fc800078e0206 */
[----:B------:R0:W5:Y:S04]  /*ed40*/  LDG.E R8, desc[UR60][R2.64] ;  /* 0x0000003c02087981 */ /* 0x000168000c1e1900 */
.L_x_332:
[----:B0-----:R-:W0:Y:S01]  /*ed50*/  S2R R3, SR_CgaCtaId ;  /* 0x0000000000037919 */ /* 0x001e220000008800 */
[----:B------:R-:W-:-:S04]  /*ed60*/  MOV R2, 0x400 ;  /* 0x0000040000027802 */ /* 0x000fc80000000f00 */
[----:B0-----:R-:W-:Y:S02]  /*ed70*/  LEA R2, R3, R2, 0x18 ;  /* 0x0000000203027211 */ /* 0x001fe400078ec0ff */
[----:B------:R-:W-:-:S03]  /*ed80*/  SHF.L.U32 R3, R15, 0x1f, RZ ;  /* 0x0000001f0f037819 */ /* 0x000fc600000006ff */
[----:B------:R-:W-:-:S04]  /*ed90*/  IMAD R2, R13, 0x8, R2 ;  /* 0x000000080d027824 */ /* 0x000fc800078e0202 */
[----:B------:R-:W0:Y:S02]  /*eda0*/  SYNCS.PHASECHK.TRANS64.TRYWAIT P0, [R2+URZ+0x36840], R3 ;  /* 0x03684003020075a7 */ /* 0x000e24000800017f */
[----:B0-----:R-:W-:Y:S05]  /*edb0*/  @!P0 BRA `(.L_x_333) ;  /* 0x0000002c007c8947 */ /* 0x001fea0003800000 */
.L_x_394:
        /* <DEDUP_REMOVED lines=11> */
.L_x_334:
[----:B------:R-:W2:Y:S04]  /*ee70*/  LDL R17, [R1+0x4] ;  /* 0x0000040001117983 */ /* 0x000ea80000100800 */
[----:B------:R-:W3:Y:S01]  /*ee80*/  LDL.LU R11, [R1+0x8] ;  /* 0x00000800010b7983 */ /* 0x000ee20000300800 */
[----:B0-----:R-:W-:-:S03]  /*ee90*/  MOV R3, 0x400 ;  /* 0x0000040000037802 */ /* 0x001fc60000000f00 */
[----:B------:R-:W4:Y:S01]  /*eea0*/  LDL R9, [R1] ;  /* 0x0000000001097983 */ /* 0x000f220000100800 */
[----:B------:R-:W0:Y:S01]  /*eeb0*/  S2R R10, SR_CgaCtaId ;  /* 0x00000000000a7919 */ /* 0x000e220000008800 */
[----:B------:R-:W-:Y:S02]  /*eec0*/  R2UR UR9, R2 ;  /* 0x00000000020972ca */ /* 0x000fe400000e0000 */
[----:B------:R-:W-:Y:S01]  /*eed0*/  R2UR UR11, R6 ;  /* 0x00000000060b72ca */ /* 0x000fe200000e0000 */
[----:B------:R-:W-:Y:S01]  /*eee0*/  UIADD3 UR4, UP0, UR38, 0x370, URZ ;  /* 0x0000037026047890 */ /* 0x000fe2000ff1e03f */
[----:B------:R-:W-:Y:S02]  /*eef0*/  R2UR UR12, R4 ;  /* 0x00000000040c72ca */ /* 0x000fe400000e0000 */
[----:B-----5:R-:W-:Y:S02]  /*ef00*/  R2UR UR13, R8 ;  /* 0x00000000080d72ca */ /* 0x020fe400000e0000 */
[----:B0-----:R-:W-:-:S05]  /*ef10*/  LEA R3, R10, R3, 0x18 ;  /* 0x000000030a037211 */ /* 0x001fca00078ec0ff */
[----:B------:R-:W-:-:S05]  /*ef20*/  IMAD R2, R13, 0xa800, R3 ;  /* 0x0000a8000d027824 */ /* 0x000fca00078e0203 */
[----:B------:R-:W-:Y:S01]  /*ef30*/  R2UR UR14, R2 ;  /* 0x00000000020e72ca */ /* 0x000fe200000e0000 */
[----:B------:R-:W-:Y:S01]  /*ef40*/  UIADD3 UR9, UR9, 0x36830, URZ ;  /* 0x0003683009097890 */ /* 0x000fe2000fffe03f */
[----:B------:R-:W-:Y:S01]  /*ef50*/  VIADD R3, R3, 0x36800 ;  /* 0x0003680003037836 */ /* 0x000fe20000000000 */
[----:B------:R-:W-:Y:S01]  /*ef60*/  UMOV UR10, URZ ;  /* 0x0000003f000a7c82 */ /* 0x000fe20008000000 */
[----:B------:R-:W-:Y:S01]  /*ef70*/  UMOV UR6, 0x0 ;  /* 0x0000000000067882 */ /* 0x000fe20000000000 */
[----:B------:R-:W-:-:S08]  /*ef80*/  UMOV UR7, 0x14f00000 ;  /* 0x14f0000000077882 */ /* 0x000fd00000000000 */
[----:B------:R-:W-:Y:S02]  /*ef90*/  UIADD3 UR8, UR14, 0x21400, URZ ;  /* 0x000214000e087890 */ /* 0x000fe4000fffe03f */
[----:B------:R-:W-:Y:S02]  /*efa0*/  UIADD3 UR15, UR14, 0x24c00, URZ ;  /* 0x00024c000e0f7890 */ /* 0x000fe4000fffe03f */
[----:B------:R-:W-:Y:S01]  /*efb0*/  UIADD3 UR14, UR14, 0x28400, URZ ;  /* 0x000284000e0e7890 */ /* 0x000fe2000fffe03f */
[----:B------:R-:W-:Y:S01]  /*efc0*/  UMOV UR16, 0x40 ;  /* 0x0000004000107882 */ /* 0x000fe20000000000 */
[----:B------:R-:W-:Y:S01]  /*efd0*/  UMOV UR17, 0x80 ;  /* 0x0000008000117882 */ /* 0x000fe20000000000 */
[----:B--2---:R-:W-:-:S13]  /*efe0*/  R2UR UR5, R17 ;  /* 0x00000000110572ca */ /* 0x004fda00000e0000 */
[----:B------:R-:W-:Y:S02]  /*eff0*/  UIMAD UR11, UR11, 0x70, UR5 ;  /* 0x000000700b0b78a4 */ /* 0x000fe4000f8e0205 */
[----:B------:R-:W-:Y:S01]  /*f000*/  UIADD3.X UR5, URZ, UR39, URZ, UP0, !UPT ;  /* 0x000000273f057290 */ /* 0x000fe200087fe43f */
[----:B---3--:R-:W-:Y:S01]  /*f010*/  SHF.L.U32 R2, R11, 0x1f, RZ ;  /* 0x0000001f0b027819 */ /* 0x008fe200000006ff */
[----:B----4-:R-:W-:-:S07]  /*f020*/  IMAD R3, R9, 0x8, R3 ;  /* 0x0000000809037824 */ /* 0x010fce00078e0203 */
[----:B------:R0:W-:Y:S02]  /*f030*/  UTMALDG.4D [UR8], [UR4], desc[UR6] ;  /* 0x00000608040075b4 */ /* 0x0001e40008019000 */
[----:B0-----:R-:W-:Y:S01]  /*f040*/  UMOV UR8, UR15 ;  /* 0x0000000f00087c82 */ /* 0x001fe20008000000 */
[----:B------:R-:W-:Y:S02]  /*f050*/  UMOV UR10, UR16 ;  /* 0x00000010000a7c82 */ /* 0x000fe40008000000 */
[----:B------:R0:W-:Y:S02]  /*f060*/  UTMALDG.4D [UR8], [UR4], desc[UR6] ;  /* 0x00000608040075b4 */ /* 0x0001e40008019000 */
[----:B0-----:R-:W-:Y:S01]  /*f070*/  UMOV UR8, UR14 ;  /* 0x0000000e00087c82 */ /* 0x001fe20008000000 */
[----:B------:R-:W-:Y:S02]  /*f080*/  UMOV UR10, UR17 ;  /* 0x00000011000a7c82 */ /* 0x000fe40008000000 */
[----:B------:R0:W-:Y:S01]  /*f090*/  UTMALDG.4D [UR8], [UR4], desc[UR6] ;  /* 0x00000608040075b4 */ /* 0x0001e20008019000 */
[----:B------:R-:W1:Y:S02]  /*f0a0*/  SYNCS.PHASECHK.TRANS64.TRYWAIT P0, [R3+URZ+0x60], R2 ;  /* 0x00006002030075a7 */ /* 0x000e64000800017f */
[----:B01----:R-:W-:Y:S05]  /*f0b0*/  @!P0 BRA `(.L_x_335) ;  /* 0x0000002800d08947 */ /* 0x003fea0003800000 */
.L_x_395:
[----:B------:R-:W-:Y:S05]  /*f0c0*/  @P1 BRA `(.L_x_336) ;  /* 0x0000000000301947 */ /* 0x000fea0003800000 */
[----:B------:R-:W1:Y:S01]  /*f0d0*/  S2R R9, SR_TID.X ;  /* 0x0000000000097919 */ /* 0x000e620000002100 */
[----:B------:R-:W-:Y:S01]  /*f0e0*/  MOV R10, 0x400 ;  /* 0x00000400000a7802 */ /* 0x000fe20000000f00 */
[----:B------:R-:W2:Y:S01]  /*f0f0*/  S2R R11, SR_CgaCtaId ;  /* 0x00000000000b7919 */ /* 0x000ea20000008800 */
[----:B-1----:R-:W-:Y:S02]  /*f100*/  LOP3.LUT R17, R9, 0x1f, RZ, 0xc0, !PT ;  /* 0x0000001f09117812 */ /* 0x002fe400078ec0ff */
[----:B------:R-:W3:Y:S02]  /*f110*/  LDL R9, [R1] ;  /* 0x0000000001097983 */ /* 0x000ee40000100800 */
[----:B------:R-:W-:Y:S02]  /*f120*/  ISETP.NE.AND P0, PT, R17, RZ, PT ;  /* 0x000000ff1100720c */ /* 0x000fe40003f05270 */
[----:B--2---:R-:W-:Y:S01]  /*f130*/  LEA R10, R11, R10, 0x18 ;  /* 0x0000000a0b0a7211 */ /* 0x004fe200078ec0ff */
[----:B0-----:R-:W-:-:S04]  /*f140*/  IMAD.MOV.U32 R3, RZ, RZ, 0xa800 ;  /* 0x0000a800ff037424 */ /* 0x001fc800078e00ff */
[----:B---3--:R-:W-:-:S04]  /*f150*/  IMAD R2, R9, 0x8, R10 ;  /* 0x0000000809027824 */ /* 0x008fc800078e020a */
[----:B------:R1:W-:Y:S02]  /*f160*/  SYNCS.ARRIVE.TRANS64 RZ, [R2+URZ+0x36850], R3 ;  /* 0x0368500302ff79a7 */ /* 0x0003e4000800003f */
[----:B------:R-:W-:Y:S05]  /*f170*/  @!P0 BRA `(.L_x_336) ;  /* 0x0000000000048947 */ /* 0x000fea0003800000 */
[----:B------:R-:W-:Y:S01]  /*f180*/  BPT.TRAP 0x1 ;  /* 0x000000040000795c */ /* 0x000fe20000300000 */
.L_x_336:
[----:B01----:R-:W2:Y:S01]  /*f190*/  LDL.LU R2, [R1+0xc] ;  /* 0x00000c0001027983 */ /* 0x003ea20000300800 */
[----:B------:R-:W-:-:S03]  /*f1a0*/  MOV R10, 0x400 ;  /* 0x00000400000a7802 */ /* 0x000fc60000000f00 */
[----:B------:R-:W3:Y:S04]  /*f1b0*/  LDL.LU R9, [R1] ;  /* 0x0000000001097983 */ /* 0x000ee80000300800 */
[----:B------:R-:W4:Y:S01]  /*f1c0*/  LDL R3, [R1+0x4] ;  /* 0x0000040001037983 */ /* 0x000f220000100800 */
[----:B------:R-:W0:Y:S01]  /*f1d0*/  S2R R11, SR_CgaCtaId ;  /* 0x00000000000b7919 */ /* 0x000e220000008800 */
[----:B------:R-:W-:Y:S01]  /*f1e0*/  R2UR UR13, R5 ;  /* 0x00000000050d72ca */ /* 0x000fe200000e0000 */
[----:B------:R-:W-:Y:S01]  /*f1f0*/  UIADD3 UR4, UP0, UR38, 0x470, URZ ;  /* 0x0000047026047890 */ /* 0x000fe2000ff1e03f */
[----:B------:R-:W-:Y:S02]  /*f200*/  R2UR UR12, R4 ;  /* 0x00000000040c72ca */ /* 0x000fe400000e0000 */
[----:B0-----:R-:W-:Y:S01]  /*f210*/  LEA R10, R11, R10, 0x18 ;  /* 0x0000000a0b0a7211 */ /* 0x001fe200078ec0ff */
[----:B------:R-:W-:Y:S01]  /*f220*/  UMOV UR10, URZ ;  /* 0x0000003f000a7c82 */ /* 0x000fe20008000000 */
[----:B------:R-:W-:Y:S01]  /*f230*/  UMOV UR6, 0x0 ;  /* 0x0000000000067882 */ /* 0x000fe20000000000 */
[----:B------:R-:W-:Y:S01]  /*f240*/  UMOV UR7, 0x14f00000 ;  /* 0x14f0000000077882 */ /* 0x000fe20000000000 */
[----:B------:R-:W-:Y:S01]  /*f250*/  UMOV UR16, 0x40 ;  /* 0x0000004000107882 */ /* 0x000fe20000000000 */
[----:B------:R0:W-:Y:S01]  /*f260*/  STL [R1+0xc], R6 ;  /* 0x00000c0601007387 */ /* 0x0001e20000100800 */
[----:B------:R-:W-:Y:S01]  /*f270*/  IMAD.MOV.U32 R5, RZ, RZ, R8 ;  /* 0x000000ffff057224 */ /* 0x000fe200078e0008 */
[----:B--2---:R-:W-:-:S02]  /*f280*/  R2UR UR11, R2 ;  /* 0x00000000020b72ca */ /* 0x004fc400000e0000 */
[----:B---3--:R-:W-:-:S04]  /*f290*/  LEA R2, R9, R10, 0x3 ;  /* 0x0000000a09027211 */ /* 0x008fc800078e18ff */
[----:B------:R-:W-:Y:S01]  /*f2a0*/  R2UR UR9, R2 ;  /* 0x00000000020972ca */ /* 0x000fe200000e0000 */
[----:B------:R-:W-:Y:S01]  /*f2b0*/  IMAD R2, R9, 0xa800, R10 ;  /* 0x0000a80009027824 */ /* 0x000fe200078e020a */
[----:B----4-:R-:W-:-:S04]  /*f2c0*/  R2UR UR5, R3 ;  /* 0x00000000030572ca */ /* 0x010fc800000e0000 */
[----:B------:R-:W-:-:S07]  /*f2d0*/  R2UR UR15, R2 ;  /* 0x00000000020f72ca */ /* 0x000fce00000e0000 */
[----:B------:R-:W-:Y:S02]  /*f2e0*/  UIADD3 UR9, UR9, 0x36850, URZ ;  /* 0x0003685009097890 */ /* 0x000fe4000fffe03f */
[----:B------:R-:W-:Y:S02]  /*f2f0*/  UIMAD UR11, UR11, 0x70, UR5 ;  /* 0x000000700b0b78a4 */ /* 0x000fe4000f8e0205 */
[----:B------:R-:W-:Y:S02]  /*f300*/  UIADD3.X UR5, URZ, UR39, URZ, UP0, !UPT ;  /* 0x000000273f057290 */ /* 0x000fe400087fe43f */
        /* <DEDUP_REMOVED lines=11> */
[----:B0-----:R-:W-:Y:S01]  /*f3c0*/  NOP ;  /* 0x0000000000007918 */ /* 0x001fe20000000000 */
.L_x_331:
[----:B------:R-:W-:Y:S05]  /*f3d0*/  BSYNC B2 ;  /* 0x0000000000027941 */ /* 0x000fea0003800000 */
.L_x_330:
[----:B------:R-:W2:Y:S04]  /*f3e0*/  LDL.LU R2, [R1+0x18] ;  /* 0x0000180001027983 */ /* 0x000ea80000300800 */
[----:B------:R0:W-:Y:S04]  /*f3f0*/  STL [R1], R13 ;  /* 0x0000000d01007387 */ /* 0x0001e80000100800 */
[----:B------:R0:W-:Y:S02]  /*f400*/  STL [R1+0x8], R15 ;  /* 0x0000080f01007387 */ /* 0x0001e40000100800 */
[----:B0-2---:R-:W-:-:S07]  /*f410*/  VIADD R6, R2, 0xfffffffd ;  /* 0xfffffffd02067836 */ /* 0x005fce0000000000 */
.L_x_329:
[----:B------:R-:W-:Y:S05]  /*f420*/  BSYNC B1 ;  /* 0x0000000000017941 */ /* 0x000fea0003800000 */
.L_x_328:
[----:B------:R-:W-:-:S05]  /*f430*/  IMAD.MOV R14, RZ, RZ, -R14 ;  /* 0x000000ffff0e7224 */ /* 0x000fca00078e0a0e */
[----:B------:R-:W-:-:S13]  /*f440*/  ISETP.NE.AND P0, PT, R7, R14, PT ;  /* 0x0000000e0700720c */ /* 0x000fda0003f05270 */
[----:B------:R-:W-:Y:S05]  /*f450*/  @!P0 BRA `(.L_x_327) ;  /* 0x0000001000288947 */ /* 0x000fea0003800000 */
[----:B------:R-:W-:-:S07]  /*f460*/  IMAD.MOV.U32 R10, RZ, RZ, R5 ;  /* 0x000000ffff0a7224 */ /* 0x000fce00078e0005 */
.L_x_351:
[----:B------:R-:W2:Y:S04]  /*f470*/  LDL R3, [R1] ;  /* 0x0000000001037983 */ /* 0x000ea80000100800 */
[----:B------:R-:W3:Y:S01]  /*f480*/  LDL R2, [R1+0x8] ;  /* 0x0000080001027983 */ /* 0x000ee20000100800 */
[----:B------:R-:W-:Y:S05]  /*f490*/  YIELD ;  /* 0x0000000000007946 */ /* 0x000fea0003800000 */
[----:B------:R-:W-:Y:S01]  /*f4a0*/  BSSY B1, `(.L_x_337) ;  /* 0x0000080000017945 */ /* 0x000fe20003800000 */
[----:B--2---:R-:W-:-:S05]  /*f4b0*/  VIADD R7, R3, 0x1 ;  /* 0x0000000103077836 */ /* 0x004fca0000000000 */
[----:B------:R-:W-:-:S04]  /*f4c0*/  ISETP.NE.AND P0, PT, R7, 0x2, PT ;  /* 0x000000020700780c */ /* 0x000fc80003f05270 */
[----:B------:R-:W-:Y:S02]  /*f4d0*/  SEL R8, RZ, 0x1, P0 ;  /* 0x00000001ff087807 */ /* 0x000fe40000000000 */
[----:B------:R-:W-:Y:S02]  /*f4e0*/  SEL R7, R7, RZ, P0 ;  /* 0x000000ff07077207 */ /* 0x000fe40000000000 */
[----:B---3--:R-:W-:Y:S01]  /*f4f0*/  LOP3.LUT R8, R2, R8, RZ, 0x3c, !PT ;  /* 0x0000000802087212 */ /* 0x008fe200078e3cff */
[----:B0-----:R-:W-:Y:S06]  /*f500*/  @!P6 BRA `(.L_x_338) ;  /* 0x0000000400e4e947 */ /* 0x001fec0003800000 */
[----:B------:R-:W-:Y:S01]  /*f510*/  ULDC.64 UR4, c[0x0][0x3f8] ;  /* 0x0000fe0000047ab9 */ /* 0x000fe20000000a00 */
[----:B------:R-:W-:Y:S01]  /*f520*/  IMAD.MOV.U32 R9, RZ, RZ, R6 ;  /* 0x000000ffff097224 */ /* 0x000fe200078e0006 */
[----:B------:R-:W-:-:S04]  /*f530*/  ISETP.NE.U32.AND P0, PT, RZ, UR4, PT ;  /* 0x00000004ff007c0c */ /* 0x000fc8000bf05070 */
[----:B------:R-:W-:-:S13]  /*f540*/  ISETP.NE.AND.EX P0, PT, RZ, UR5, PT, P0 ;  /* 0x00000005ff007c0c */ /* 0x000fda000bf05300 */
        /* <DEDUP_REMOVED lines=8> */
[----:B------:R-:W-:-:S04]  /*f5d0*/  IMAD R10, R12, UR6, RZ ;  /* 0x000000060c0a7c24 */ /* 0x000fc8000f8e02ff */
[----:B------:R-:W-:Y:S02]  /*f5e0*/  IMAD.MOV R3, RZ, RZ, -R2 ;  /* 0x000000ffff037224 */ /* 0x000fe400078e0a02 */
[----:B------:R-:W-:Y:S02]  /*f5f0*/  IMAD R10, R0, UR7, R10 ;  /* 0x00000007000a7c24 */ /* 0x000fe4000f8e020a */
[----:B------:R-:W-:Y:S01]  /*f600*/  IMAD R9, R9, R3, R6 ;  /* 0x0000000309097224 */ /* 0x000fe200078e0206 */
[----:B------:R-:W-:-:S03]  /*f610*/  SHF.R.S32.HI R3, RZ, 0x1f, R2 ;  /* 0x0000001fff037819 */ /* 0x000fc60000011402 */
[----:B------:R-:W-:-:S04]  /*f620*/  IMAD.WIDE.U32 R2, R0, UR6, R2 ;  /* 0x0000000600027c25 */ /* 0x000fc8000f8e0002 */
[----:B------:R-:W-:Y:S01]  /*f630*/  IMAD.IADD R3, R10, 0x1, R3 ;  /* 0x000000010a037824 */ /* 0x000fe200078e0203 */
[----:B------:R-:W-:-:S04]  /*f640*/  LEA R10, P0, R2, UR4, 0x2 ;  /* 0x00000004020a7c11 */ /* 0x000fc8000f8010ff */
[----:B------:R-:W-:-:S05]  /*f650*/  LEA.HI.X R11, R2, UR5, R3, 0x2, P0 ;  /* 0x00000005020b7c11 */ /* 0x000fca00080f1403 */
[----:B------:R0:W5:Y:S04]  /*f660*/  LDG.E R10, desc[UR60][R10.64] ;  /* 0x0000003c0a0a7981 */ /* 0x000168000c1e1900 */
.L_x_339:
[----:B------:R-:W1:Y:S01]  /*f670*/  S2R R3, SR_CgaCtaId ;  /* 0x0000000000037919 */ /* 0x000e620000008800 */
[----:B------:R-:W-:-:S04]  /*f680*/  MOV R2, 0x400 ;  /* 0x0000040000027802 */ /* 0x000fc80000000f00 */
[----:B-1----:R-:W-:Y:S02]  /*f690*/  LEA R2, R3, R2, 0x18 ;  /* 0x0000000203027211 */ /* 0x002fe400078ec0ff */
[----:B------:R-:W-:-:S03]  /*f6a0*/  SHF.L.U32 R3, R8, 0x1f, RZ ;  /* 0x0000001f08037819 */ /* 0x000fc600000006ff */
[----:B------:R-:W-:-:S04]  /*f6b0*/  IMAD R2, R7, 0x8, R2 ;  /* 0x0000000807027824 */ /* 0x000fc800078e0202 */
[----:B------:R-:W1:Y:S02]  /*f6c0*/  SYNCS.PHASECHK.TRANS64.TRYWAIT P0, [R2+URZ+0x36840], R3 ;  /* 0x03684003020075a7 */ /* 0x000e64000800017f */
[----:B-1----:R-:W-:Y:S05]  /*f6d0*/  @!P0 BRA `(.L_x_340) ;  /* 0x00000024005c8947 */ /* 0x002fea0003800000 */
.L_x_396:
[----:B0-----:R-:W0:Y:S02]  /*f6e0*/  S2R R11, SR_TID.X ;  /* 0x00000000000b7919 */ /* 0x001e240000002100 */
[----:B0-----:R-:W-:-:S04]  /*f6f0*/  LOP3.LUT R11, R11, 0x7f, RZ, 0xc0, !PT ;  /* 0x0000007f0b0b7812 */ /* 0x001fc800078ec0ff */
[----:B------:R-:W-:-:S13]  /*f700*/  ISETP.NE.AND P0, PT, R11, RZ, PT ;  /* 0x000000ff0b00720c */ /* 0x000fda0003f05270 */
[----:B------:R-:W-:Y:S05]  /*f710*/  @P0 BRA `(.L_x_341) ;  /* 0x00000000001c0947 */ /* 0x000fea0003800000 */
[----:B------:R-:W0:Y:S01]  /*f720*/  S2R R11, SR_TID.X ;  /* 0x00000000000b7919 */ /* 0x000e220000002100 */
[----:B-1----:R-:W-:-:S04]  /*f730*/  IMAD.MOV.U32 R3, RZ, RZ, 0xa800 ;  /* 0x0000a800ff037424 */ /* 0x002fc800078e00ff */
[----:B------:R2:W-:Y:S01]  /*f740*/  SYNCS.ARRIVE.TRANS64 RZ, [R2+URZ+0x36830], R3 ;  /* 0x0368300302ff79a7 */ /* 0x0005e2000800003f */
[----:B0-----:R-:W-:-:S04]  /*f750*/  LOP3.LUT R11, R11, 0x1f, RZ, 0xc0, !PT ;  /* 0x0000001f0b0b7812 */ /* 0x001fc800078ec0ff */
[----:B------:R-:W-:-:S13]  /*f760*/  ISETP.NE.AND P1, PT, R11, RZ, PT ;  /* 0x000000ff0b00720c */ /* 0x000fda0003f25270 */
[----:B--2---:R-:W-:Y:S05]  /*f770*/  @!P1 BRA `(.L_x_341) ;  /* 0x0000000000049947 */ /* 0x004fea0003800000 */
[----:B------:R-:W-:Y:S01]  /*f780*/  BPT.TRAP 0x1 ;  /* 0x000000040000795c */ /* 0x000fe20000300000 */
.L_x_341:
[----:B------:R-:W2:Y:S04]  /*f790*/  LDL R15, [R1+0x4] ;  /* 0x00000400010f7983 */ /* 0x000ea80000100800 */
[----:B-1----:R-:W3:Y:S01]  /*f7a0*/  LDL.LU R3, [R1+0x8] ;  /* 0x0000080001037983 */ /* 0x002ee20000300800 */
[----:B------:R-:W-:-:S03]  /*f7b0*/  MOV R13, 0x400 ;  /* 0x00000400000d7802 */ /* 0x000fc60000000f00 */
        /* <DEDUP_REMOVED lines=34> */
.L_x_397:
        /* <DEDUP_REMOVED lines=8> */
.L_x_343:
[----:B------:R-:W2:Y:S01]  /*fa60*/  LDL.LU R15, [R1+0xc] ;  /* 0x00000c00010f7983 */ /* 0x000ea20000300800 */
[----:B------:R-:W-:-:S03]  /*fa70*/  MOV R13, 0x400 ;  /* 0x00000400000d7802 */ /* 0x000fc60000000f00 */
[----:B0-----:R-:W3:Y:S04]  /*fa80*/  LDL.LU R3, [R1] ;  /* 0x0000000001037983 */ /* 0x001ee80000300800 */
[----:B------:R-:W4:Y:S01]  /*fa90*/  LDL R11, [R1+0x4] ;  /* 0x00000400010b7983 */ /* 0x000f220000100800 */
[----:B------:R-:W0:Y:S01]  /*faa0*/  S2R R14, SR_CgaCtaId ;  /* 0x00000000000e7919 */ /* 0x000e220000008800 */
[----:B------:R-:W-:Y:S01]  /*fab0*/  R2UR UR9, R2 ;  /* 0x00000000020972ca */ /* 0x000fe200000e0000 */
[----:B------:R-:W-:Y:S01]  /*fac0*/  UIADD3 UR4, UP0, UR38, 0x470, URZ ;  /* 0x0000047026047890 */ /* 0x000fe2000ff1e03f */
[----:B------:R-:W-:Y:S02]  /*fad0*/  R2UR UR13, R5 ;  /* 0x00000000050d72ca */ /* 0x000fe400000e0000 */
[----:B------:R-:W-:-:S02]  /*fae0*/  R2UR UR12, R4 ;  /* 0x00000000040c72ca */ /* 0x000fc400000e0000 */
[----:B0-----:R-:W-:-:S07]  /*faf0*/  LEA R13, R14, R13, 0x18 ;  /* 0x0000000d0e0d7211 */ /* 0x001fce00078ec0ff */
[----:B------:R-:W-:Y:S01]  /*fb00*/  UIADD3 UR9, UR9, 0x50, URZ ;  /* 0x0000005009097890 */ /* 0x000fe2000fffe03f */
[----:B------:R-:W-:Y:S01]  /*fb10*/  UMOV UR10, URZ ;  /* 0x0000003f000a7c82 */ /* 0x000fe20008000000 */
[----:B------:R-:W-:Y:S01]  /*fb20*/  UMOV UR6, 0x0 ;  /* 0x0000000000067882 */ /* 0x000fe20000000000 */
[----:B------:R-:W-:Y:S01]  /*fb30*/  UMOV UR7, 0x14f00000 ;  /* 0x14f0000000077882 */ /* 0x000fe20000000000 */
[----:B------:R-:W-:Y:S01]  /*fb40*/  UMOV UR17, 0x40 ;  /* 0x0000004000117882 */ /* 0x000fe20000000000 */
[----:B------:R0:W-:Y:S01]  /*fb50*/  STL [R1+0xc], R9 ;  /* 0x00000c0901007387 */ /* 0x0001e20000100800 */
[----:B------:R-:W-:Y:S01]  /*fb60*/  IMAD.MOV.U32 R5, RZ, RZ, R10 ;  /* 0x000000ffff057224 */ /* 0x000fe200078e000a */
[----:B--2---:R-:W-:Y:S01]  /*fb70*/  R2UR UR11, R15 ;  /* 0x000000000f0b72ca */ /* 0x004fe200000e0000 */
[----:B---3--:R-:W-:Y:S01]  /*fb80*/  IMAD R3, R3, 0xa800, R13 ;  /* 0x0000a80003037824 */ /* 0x008fe200078e020d */
[----:B----4-:R-:W-:-:S04]  /*fb90*/  R2UR UR5, R11 ;  /* 0x000000000b0572ca */ /* 0x010fc800000e0000 */
[----:B------:R-:W-:-:S09]  /*fba0*/  R2UR UR8, R3 ;  /* 0x00000000030872ca */ /* 0x000fd200000e0000 */
[----:B------:R-:W-:-:S04]  /*fbb0*/  UIMAD UR11, UR11, 0x70, UR5 ;  /* 0x000000700b0b78a4 */ /* 0x000fc8000f8e0205 */
[----:B------:R-:W-:Y:S02]  /*fbc0*/  UIADD3 UR14, UR8, 0x400, URZ ;  /* 0x00000400080e7890 */ /* 0x000fe4000fffe03f */
[----:B------:R-:W-:Y:S02]  /*fbd0*/  UIADD3.X UR5, URZ, UR39, URZ, UP0, !UPT ;  /* 0x000000273f057290 */ /* 0x000fe400087fe43f */
[----:B------:R-:W-:Y:S02]  /*fbe0*/  UIADD3 UR15, UR8, 0x3c00, URZ ;  /* 0x00003c00080f7890 */ /* 0x000fe4000fffe03f */
[----:B------:R-:W-:-:S03]  /*fbf0*/  UIADD3 UR16, UR8, 0x7400, URZ ;  /* 0x0000740008107890 */ /* 0x000fc6000fffe03f */
[----:B------:R-:W-:Y:S02]  /*fc00*/  UMOV UR8, UR14 ;  /* 0x0000000e00087c82 */ /* 0x000fe40008000000 */
[----:B------:R1:W-:Y:S01]  /*fc10*/  UTMALDG.4D [UR8], [UR4], desc[UR6] ;  /* 0x00000608040075b4 */ /* 0x0003e20008019000 */
[----:B------:R-:W-:Y:S01]  /*fc20*/  UMOV UR14, 0x80 ;  /* 0x00000080000e7882 */ /* 0x000fe20000000000 */
[----:B-1----:R-:W-:Y:S01]  /*fc30*/  UMOV UR8, UR15 ;  /* 0x0000000f00087c82 */ /* 0x002fe20008000000 */
[----:B------:R-:W-:Y:S02]  /*fc40*/  UMOV UR10, UR17 ;  /* 0x00000011000a7c82 */ /* 0x000fe40008000000 */
[----:B------:R1:W-:Y:S02]  /*fc50*/  UTMALDG.4D [UR8], [UR4], desc[UR6] ;  /* 0x00000608040075b4 */ /* 0x0003e40008019000 */
[----:B-1----:R-:W-:Y:S01]  /*fc60*/  UMOV UR8, UR16 ;  /* 0x0000001000087c82 */ /* 0x002fe20008000000 */
[----:B------:R-:W-:-:S02]  /*fc70*/  UMOV UR10, UR14 ;  /* 0x0000000e000a7c82 */ /* 0x000fc40008000000 */
[----:B------:R0:W-:Y:S02]  /*fc80*/  UTMALDG.4D [UR8], [UR4], desc[UR6] ;  /* 0x00000608040075b4 */ /* 0x0001e40008019000 */
[----:B0-----:R-:W-:Y:S01]  /*fc90*/  NOP ;  /* 0x0000000000007918 */ /* 0x001fe20000000000 */
.L_x_338:
[----:B------:R-:W-:Y:S05]  /*fca0*/  BSYNC B1 ;  /* 0x0000000000017941 */ /* 0x000fea0003800000 */
.L_x_337:
[----:B------:R-:W-:Y:S01]  /*fcb0*/  VIADD R2, R7, 0x1 ;  /* 0x0000000107027836 */ /* 0x000fe20000000000 */
[----:B------:R-:W-:Y:S04]  /*fcc0*/  BSSY B1, `(.L_x_344) ;  /* 0x0000080000017945 */ /* 0x000fe80003800000 */
[----:B------:R-:W-:-:S04]  /*fcd0*/  ISETP.NE.AND P0, PT, R2, 0x2, PT ;  /* 0x000000020200780c */ /* 0x000fc80003f05270 */
[----:B------:R-:W-:Y:S02]  /*fce0*/  SEL R3, RZ, 0x1, P0 ;  /* 0x00000001ff037807 */ /* 0x000fe40000000000 */
[----:B------:R-:W-:Y:S02]  /*fcf0*/  SEL R14, R2, RZ, P0 ;  /* 0x000000ff020e7207 */ /* 0x000fe40000000000 */
[----:B------:R-:W-:-:S05]  /*fd00*/  LOP3.LUT R13, R8, R3, RZ, 0x3c, !PT ;  /* 0x00000003080d7212 */ /* 0x000fca00078e3cff */
[----:B------:R0:W-:Y:S04]  /*fd10*/  STL [R1+0x8], R13 ;  /* 0x0000080d01007387 */ /* 0x0001e80000100800 */
[----:B------:R0:W-:Y:S01]  /*fd20*/  STL [R1], R14 ;  /* 0x0000000e01007387 */ /* 0x0001e20000100800 */
[----:B------:R-:W-:Y:S05]  /*fd30*/  @!P6 BRA `(.L_x_345) ;  /* 0x0000000400e0e947 */ /* 0x000fea0003800000 */
[----:B------:R-:W-:Y:S01]  /*fd40*/  ULDC.64 UR4, c[0x0][0x3f8] ;  /* 0x0000fe0000047ab9 */ /* 0x000fe20000000a00 */
[----:B------:R-:W-:Y:S02]  /*fd50*/  IADD3 R9, R6, -0x1, RZ ;  /* 0xffffffff06097810 */ /* 0x000fe40007ffe0ff */
[----:B------:R-:W-:-:S04]  /*fd60*/  ISETP.NE.U32.AND P0, PT, RZ, UR4, PT ;  /* 0x00000004ff007c0c */ /* 0x000fc8000bf05070 */
[----:B------:R-:W-:-:S13]  /*fd70*/  ISETP.NE.AND.EX P0, PT, RZ, UR5, PT, P0 ;  /* 0x00000005ff007c0c */ /* 0x000fda000bf05300 */
[----:B------:R-:W-:Y:S05]  /*fd80*/  @!P0 BRA `(.L_x_346) ;  /* 0x0000000000448947 */ /* 0x000fea0003800000 */
[----:B------:R-:W1:Y:S01]  /*fd90*/  LDC R11, c[0x0][0x41c] ;  /* 0x00010700ff0b7b82 */ /* 0x000e620000000800 */
[----:B------:R-:W-:Y:S01]  /*fda0*/  ULDC.64 UR6, c[0x0][0x408] ;  /* 0x0001020000067ab9 */ /* 0x000fe20000000a00 */
[----:B-1----:R-:W-:-:S13]  /*fdb0*/  ISETP.NE.AND P0, PT, R11, 0x1, PT ;  /* 0x000000010b00780c */ /* 0x002fda0003f05270 */
[----:B------:R-:W1:Y:S02]  /*fdc0*/  @P0 LDC.64 R2, c[0x0][0x420] ;  /* 0x00010800ff020b82 */ /* 0x000e640000000a00 */
[----:B-1----:R-:W-:-:S04]  /*fdd0*/  @P0 IMAD.HI.U32 R10, R9, R2, RZ ;  /* 0x00000002090a0227 */ /* 0x002fc800078e00ff */
        /* <DEDUP_REMOVED lines=12> */
.L_x_346:
[----:B------:R-:W2:Y:S01]  /*fea0*/  S2R R3, SR_CgaCtaId ;  /* 0x0000000000037919 */ /* 0x000ea20000008800 */
[----:B------:R-:W-:-:S04]  /*feb0*/  MOV R2, 0x400 ;  /* 0x0000040000027802 */ /* 0x000fc80000000f00 */
[----:B--2---:R-:W-:Y:S02]  /*fec0*/  LEA R2, R3, R2, 0x18 ;  /* 0x0000000203027211 */ /* 0x004fe400078ec0ff */
[----:B------:R-:W-:-:S03]  /*fed0*/  SHF.L.U32 R3, R13, 0x1f, RZ ;  /* 0x0000001f0d037819 */ /* 0x000fc600000006ff */
[----:B------:R-:W-:-:S04]  /*fee0*/  IMAD R2, R14, 0x8, R2 ;  /* 0x000000080e027824 */ /* 0x000fc800078e0202 */
[----:B------:R-:W2:Y:S02]  /*fef0*/  SYNCS.PHASECHK.TRANS64.TRYWAIT P0, [R2+URZ+0x36840], R3 ;  /* 0x03684003020075a7 */ /* 0x000ea4000800017f */
[----:B--2---:R-:W-:Y:S05]  /*ff00*/  @!P0 BRA `(.L_x_347) ;  /* 0x0000001c00788947 */ /* 0x004fea0003800000 */
.L_x_398:
        /* <DEDUP_REMOVED lines=11> */
.L_x_348:
[----:B0-----:R-:W3:Y:S01]  /*ffc0*/  LDL R13, [R1] ;  /* 0x00000000010d7983 */ /* 0x001ee20000100800 */
[----:B------:R-:W-:-:S03]  /*ffd0*/  MOV R14, 0x400 ;  /* 0x00000400000e7802 */ /* 0x000fc60000000f00 */
[----:B------:R-:W4:Y:S01]  /*ffe0*/  LDL R11, [R1+0x4] ;  /* 0x00000400010b7983 */ /* 0x000f220000100800 */
[----:B------:R-:W0:Y:S01]  /*fff0*/  S2R R15, SR_CgaCtaId ;  /* 0x00000000000f7919 */ /* 0x000e220000008800 */
[----:B------:R-:W-:Y:S01]  /*10000*/  R2UR UR11, R9 ;  /* 0x00000000090b72ca */ /* 0x000fe200000e0000 */
[----:B------:R-:W-:Y:S01]  /*10010*/  UIADD3 UR4, UP0, UR38, 0x370, URZ ;  /* 0x0000037026047890 */ /* 0x000fe2000ff1e03f */
[----:B------:R-:W-:Y:S02]  /*10020*/  R2UR UR12, R4 ;  /* 0x00000000040c72ca */ /* 0x000fe400000e0000 */
[----:B0-----:R-:W-:-:S05]  /*10030*/  LEA R14, R15, R14, 0x18 ;  /* 0x0000000e0f0e7211 */ /* 0x001fca00078ec0ff */
[----:B--2---:R-:W-:Y:S01]  /*10040*/  VIADD R2, R14, 0x36800 ;  /* 0x000368000e027836 */ /* 0x004fe20000000000 */
[----:B-----5:R-:W-:Y:S01]  /*10050*/  R2UR UR13, R10 ;  /* 0x000000000a0d72ca */ /* 0x020fe200000e0000 */
[----:B------:R-:W-:Y:S01]  /*10060*/  UMOV UR10, URZ ;  /* 0x0000003f000a7c82 */ /* 0x000fe20008000000 */
[----:B------:R-:W-:Y:S01]  /*10070*/  UMOV UR6, 0x0 ;  /* 0x0000000000067882 */ /* 0x000fe20000000000 */
[----:B------:R-:W-:Y:S01]  /*10080*/  UMOV UR7, 0x14f00000 ;  /* 0x14f0000000077882 */ /* 0x000fe20000000000 */
[----:B------:R-:W-:Y:S01]  /*10090*/  UMOV UR17, 0x40 ;  /* 0x0000004000117882 */ /* 0x000fe20000000000 */
[----:B------:R-:W-:Y:S01]  /*100a0*/  UMOV UR18, 0x80 ;  /* 0x0000008000127882 */ /* 0x000fe20000000000 */
[----:B------:R-:W-:Y:S01]  /*100b0*/  SHF.L.U32 R8, R8, 0x1f, RZ ;  /* 0x0000001f08087819 */ /* 0x000fe200000006ff */
[----:B---3--:R-:W-:-:S05]  /*100c0*/  IMAD R3, R13, 0x8, R2 ;  /* 0x000000080d037824 */ /* 0x008fca00078e0202 */
        /* <DEDUP_REMOVED lines=9> */
[----:B------:R-:W-:-:S03]  /*10160*/  UIADD3 UR16, UR8, 0x28400, URZ ;  /* 0x0002840008107890 */ /* 0x000fc6000fffe03f */
[----:B------:R-:W-:Y:S02]  /*10170*/  UMOV UR8, UR14 ;  /* 0x0000000e00087c82 */ /* 0x000fe40008000000 */
[----:B------:R0:W-:Y:S01]  /*10180*/  UTMALDG.4D [UR8], [UR4], desc[UR6] ;  /* 0x00000608040075b4 */ /* 0x0001e20008019000 */
[----:B------:R-:W-:Y:S01]  /*10190*/  IMAD R2, R7, 0x8, R2 ;  /* 0x0000000807027824 */ /* 0x000fe200078e0202 */
[----:B0-----:R-:W-:Y:S01]  /*101a0*/  UMOV UR8, UR15 ;  /* 0x0000000f00087c82 */ /* 0x001fe20008000000 */
[----:B------:R-:W-:Y:S02]  /*101b0*/  UMOV UR10, UR17 ;  /* 0x00000011000a7c82 */ /* 0x000fe40008000000 */
[----:B------:R0:W-:Y:S02]  /*101c0*/  UTMALDG.4D [UR8], [UR4], desc[UR6] ;  /* 0x00000608040075b4 */ /* 0x0001e40008019000 */
[----:B0-----:R-:W-:Y:S01]  /*101d0*/  UMOV UR8, UR16 ;  /* 0x0000001000087c82 */ /* 0x001fe20008000000 */
[----:B------:R-:W-:-:S02]  /*101e0*/  UMOV UR10, UR18 ;  /* 0x00000012000a7c82 */ /* 0x000fc40008000000 */
[----:B------:R0:W-:Y:S01]  /*101f0*/  UTMALDG.4D [UR8], [UR4], desc[UR6] ;  /* 0x00000608040075b4 */ /* 0x0001e20008019000 */
[----:B------:R-:W1:Y:S02]  /*10200*/  SYNCS.PHASECHK.TRANS64.TRYWAIT P1, [R2+URZ+0x60], R8 ;  /* 0x00006008020075a7 */ /* 0x000e64000802017f */
[----:B01----:R-:W-:Y:S05]  /*10210*/  @!P1 BRA `(.L_x_349) ;  /* 0x0000001800c89947 */ /* 0x003fea0003800000 */
.L_x_399:
[----:B------:R-:W-:Y:S05]  /*10220*/  @P0 BRA `(.L_x_350) ;  /* 0x00000000001c0947 */ /* 0x000fea0003800000 */
[----:B------:R-:W1:Y:S02]  /*10230*/  S2R R3, SR_TID.X ;  /* 0x0000000000037919 */ /* 0x000e640000002100 */
[----:B-1----:R-:W-:-:S04]  /*10240*/  LOP3.LUT R3, R3, 0x1f, RZ, 0xc0, !PT ;  /* 0x0000001f03037812 */ /* 0x002fc800078ec0ff */
[----:B------:R-:W-:Y:S01]  /*10250*/  ISETP.NE.AND P1, PT, R3, RZ, PT ;  /* 0x000000ff0300720c */ /* 0x000fe20003f25270 */
[----:B------:R-:W-:-:S04]  /*10260*/  IMAD.MOV.U32 R3, RZ, RZ, 0xa800 ;  /* 0x0000a800ff037424 */ /* 0x000fc800078e00ff */
[----:B------:R1:W-:Y:S08]  /*10270*/  SYNCS.ARRIVE.TRANS64 RZ, [R2+URZ+0x50], R3 ;  /* 0x0000500302ff79a7 */ /* 0x0003f0000800003f */
[----:B------:R-:W-:Y:S05]  /*10280*/  @!P1 BRA `(.L_x_350) ;  /* 0x0000000000049947 */ /* 0x000fea0003800000 */
[----:B------:R-:W-:Y:S01]  /*10290*/  BPT.TRAP 0x1 ;  /* 0x000000040000795c */ /* 0x000fe20000300000 */
.L_x_350:
[----:B------:R-:W2:Y:S01]  /*102a0*/  LDL.LU R13, [R1+0xc] ;  /* 0x00000c00010d7983 */ /* 0x000ea20000300800 */
[----:B0-----:R-:W-:-:S03]  /*102b0*/  MOV R8, 0x400 ;  /* 0x0000040000087802 */ /* 0x001fc60000000f00 */
[----:B-1----:R-:W3:Y:S01]  /*102c0*/  LDL R3, [R1+0x4] ;  /* 0x0000040001037983 */ /* 0x002ee20000100800 */
[----:B------:R-:W0:Y:S01]  /*102d0*/  S2R R11, SR_CgaCtaId ;  /* 0x00000000000b7919 */ /* 0x000e220000008800 */
[----:B------:R-:W-:Y:S01]  /*102e0*/  R2UR UR9, R2 ;  /* 0x00000000020972ca */ /* 0x000fe200000e0000 */
[----:B------:R-:W-:Y:S01]  /*102f0*/  UIADD3 UR4, UP0, UR38, 0x470, URZ ;  /* 0x0000047026047890 */ /* 0x000fe2000ff1e03f */
[----:B------:R-:W-:Y:S02]  /*10300*/  R2UR UR13, R5 ;  /* 0x00000000050d72ca */ /* 0x000fe400000e0000 */
[----:B------:R-:W-:Y:S02]  /*10310*/  R2UR UR12, R4 ;  /* 0x00000000040c72ca */ /* 0x000fe400000e0000 */
[----:B0-----:R-:W-:-:S05]  /*10320*/  LEA R8, R11, R8, 0x18 ;  /* 0x000000080b087211 */ /* 0x001fca00078ec0ff */
[----:B------:R-:W-:-:S05]  /*10330*/  IMAD R7, R7, 0xa800, R8 ;  /* 0x0000a80007077824 */ /* 0x000fca00078e0208 */
[----:B------:R-:W-:Y:S01]  /*10340*/  R2UR UR15, R7 ;  /* 0x00000000070f72ca */ /* 0x000fe200000e0000 */
[----:B------:R-:W-:Y:S01]  /*10350*/  UIADD3 UR9, UR9, 0x50, URZ ;  /* 0x0000005009097890 */ /* 0x000fe2000fffe03f */
[----:B------:R-:W-:Y:S01]  /*10360*/  UMOV UR10, URZ ;  /* 0x0000003f000a7c82 */ /* 0x000fe20008000000 */
[----:B------:R-:W-:Y:S01]  /*10370*/  UMOV UR6, 0x0 ;  /* 0x0000000000067882 */ /* 0x000fe20000000000 */
[----:B------:R-:W-:-:S09]  /*10380*/  UMOV UR7, 0x14f00000 ;  /* 0x14f0000000077882 */ /* 0x000fd20000000000 */
[----:B------:R-:W-:Y:S02]  /*10390*/  UIADD3 UR8, UR15, 0x400, URZ ;  /* 0x000004000f087890 */ /* 0x000fe4000fffe03f */
[----:B------:R-:W-:Y:S02]  /*103a0*/  UIADD3 UR14, UR15, 0x3c00, URZ ;  /* 0x00003c000f0e7890 */ /* 0x000fe4000fffe03f */
[----:B------:R-:W-:Y:S01]  /*103b0*/  UIADD3 UR15, UR15, 0x7400, URZ ;  /* 0x000074000f0f7890 */ /* 0x000fe2000fffe03f */
[----:B------:R-:W-:Y:S01]  /*103c0*/  UMOV UR16, 0x40 ;  /* 0x0000004000107882 */ /* 0x000fe20000000000 */
[----:B------:R1:W-:Y:S01]  /*103d0*/  STL [R1+0xc], R9 ;  /* 0x00000c0901007387 */ /* 0x0003e20000100800 */
[----:B------:R-:W-:Y:S01]  /*103e0*/  IMAD.MOV.U32 R5, RZ, RZ, R10 ;  /* 0x000000ffff057224 */ /* 0x000fe200078e000a */
[----:B--2---:R-:W-:Y:S02]  /*103f0*/  R2UR UR11, R13 ;  /* 0x000000000d0b72ca */ /* 0x004fe400000e0000 */
[----:B---3--:R-:W-:-:S13]  /*10400*/  R2UR UR5, R3 ;  /* 0x00000000030572ca */ /* 0x008fda00000e0000 */
[----:B------:R-:W-:Y:S02]  /*10410*/  UIMAD UR11, UR11, 0x70, UR5 ;  /* 0x000000700b0b78a4 */ /* 0x000fe4000f8e0205 */
[----:B------:R-:W-:-:S09]  /*10420*/  UIADD3.X UR5, URZ, UR39, URZ, UP0, !UPT ;  /* 0x000000273f057290 */ /* 0x000fd200087fe43f */
[----:B------:R0:W-:Y:S02]  /*10430*/  UTMALDG.4D [UR8], [UR4], desc[UR6] ;  /* 0x00000608040075b4 */ /* 0x0001e40008019000 */
[----:B0-----:R-:W-:Y:S01]  /*10440*/  UMOV UR8, UR14 ;  /* 0x0000000e00087c82 */ /* 0x001fe20008000000 */
[----:B------:R-:W-:Y:S01]  /*10450*/  UMOV UR10, UR16 ;  /* 0x00000010000a7c82 */ /* 0x000fe20008000000 */
[----:B------:R-:W-:Y:S01]  /*10460*/  UMOV UR14, 0x80 ;  /* 0x00000080000e7882 */ /* 0x000fe20000000000 */
[----:B------:R0:W-:Y:S02]  /*10470*/  UTMALDG.4D [UR8], [UR4], desc[UR6] ;  /* 0x00000608040075b4 */ /* 0x0001e40008019000 */
[----:B0-----:R-:W-:Y:S01]  /*10480*/  UMOV UR8, UR15 ;  /* 0x0000000f00087c82 */ /* 0x001fe20008000000 */
[----:B------:R-:W-:Y:S02]  /*10490*/  UMOV UR10, UR14 ;  /* 0x0000000e000a7c82 */ /* 0x000fe40008000000 */
[----:B------:R1:W-:Y:S02]  /*104a0*/  UTMALDG.4D [UR8], [UR4], desc[UR6] ;  /* 0x00000608040075b4 */ /* 0x0003e40008019000 */
[----:B-1----:R-:W-:Y:S01]  /*104b0*/  NOP ;  /* 0x0000000000007918 */ /* 0x002fe20000000000 */
.L_x_345:
[----:B------:R-:W-:Y:S05]  /*104c0*/  BSYNC B1 ;  /* 0x0000000000017941 */ /* 0x000fea0003800000 */
.L_x_344:
[C---:B------:R-:W-:Y:S01]  /*104d0*/  ISETP.GT.AND P0, PT, R6.reuse, 0x1, PT ;  /* 0x000000010600780c */ /* 0x040fe20003f04270 */
[----:B------:R-:W-:-:S12]  /*104e0*/  VIADD R6, R6, 0xfffffffe ;  /* 0xfffffffe06067836 */ /* 0x000fd80000000000 */
[----:B------:R-:W-:Y:S05]  /*104f0*/  @P0 BRA `(.L_x_351) ;  /* 0xffffffec00dc0947 */ /* 0x000fea000383ffff */
.L_x_327:
[----:B------:R-:W-:Y:S05]  /*10500*/  BSYNC B0 ;  /* 0x0000000000007941 */ /* 0x000fea0003800000 */
.L_x_326:
[----:B------:R-:W1:Y:S01]  /*10510*/  S2R R2, SR_TID.X ;  /* 0x0000000000027919 */ /* 0x000e620000002100 */
[----:B------:R-:W-:Y:S01]  /*10520*/  BSSY B0, `(.L_x_352) ;  /* 0x0000010000007945 */ /* 0x000fe20003800000 */
[----:B-1----:R-:W-:-:S04]  /*10530*/  LOP3.LUT R2, R2, 0x1f, RZ, 0xc0, !PT ;  /* 0x0000001f02027812 */ /* 0x002fc800078ec0ff */
[----:B------:R-:W-:-:S13]  /*10540*/  ISETP.NE.AND P0, PT, R2, RZ, PT ;  /* 0x000000ff0200720c */ /* 0x000fda0003f05270 */
[----:B------:R-:W-:Y:S05]  /*10550*/  @P0 BRA `(.L_x_353) ;  /* 0x0000000000300947 */ /* 0x000fea0003800000 */
[----:B------:R-:W1:Y:S01]  /*10560*/  S2R R9, SR_LANEID ;  /* 0x0000000000097919 */ /* 0x000e620000000000 */
[----:B------:R-:W-:Y:S01]  /*10570*/  VOTEU.ANY UR4, UPT, PT ;  /* 0x0000000000047886 */ /* 0x000fe200038e0100 */
[----:B------:R-:W2:Y:S01]  /*10580*/  LDC.64 R2, c[0x0][0xc38] ;  /* 0x00030e00ff027b82 */ /* 0x000ea20000000a00 */
[----:B------:R-:W1:Y:S08]  /*10590*/  FLO.U32 R0, UR4 ;  /* 0x0000000400007d00 */ /* 0x000e7000080e0000 */
[----:B------:R-:W2:Y:S01]  /*105a0*/  POPC R7, UR4 ;  /* 0x0000000400077d09 */ /* 0x000ea20008000000 */
[----:B-1----:R-:W-:-:S13]  /*105b0*/  ISETP.EQ.U32.AND P0, PT, R0, R9, PT ;  /* 0x000000090000720c */ /* 0x002fda0003f02070 */
[----:B--2---:R-:W2:Y:S01]  /*105c0*/  @P0 ATOMG.E.ADD.STRONG.GPU PT, R3, desc[UR60][R2.64], R7 ;  /* 0x00000007020309a8 */ /* 0x004ea200081ee1fc */
[----:B------:R-:W1:Y:S02]  /*105d0*/  S2R R6, SR_LTMASK ;  /* 0x0000000000067919 */ /* 0x000e640000003900 */
[----:B-1----:R-:W-:-:S04]  /*105e0*/  LOP3.LUT R6, R6, UR4, RZ, 0xc0, !PT ;  /* 0x0000000406067c12 */ /* 0x002fc8000f8ec0ff */
[----:B------:R-:W1:Y:S01]  /*105f0*/  POPC R9, R6 ;  /* 0x0000000600097309 */ /* 0x000e620000000000 */
[----:B--2---:R-:W1:Y:S02]  /*10600*/  SHFL.IDX PT, R0, R3, R0, 0x1f ;  /* 0x00001f0003007589 */ /* 0x004e6400000e0000 */
[----:B-1----:R-:W-:-:S07]  /*10610*/  IADD3 R16, R0, UR36, R9 ;  /* 0x0000002400107c10 */ /* 0x002fce000fffe009 */
.L_x_353:
[----:B------:R-:W-:Y:S05]  /*10620*/  BSYNC B0 ;  /* 0x0000000000007941 */ /* 0x000fea0003800000 */
.L_x_352:
[----:B------:R-:W-:Y:S04]  /*10630*/  BSSY B0, `(.L_x_354) ;  /* 0x0000038000007945 */ /* 0x000fe80003800000 */
[----:B------:R-:W-:Y:S05]  /*10640*/  @!P6 BRA `(.L_x_355) ;  /* 0x0000000000d8e947 */ /* 0x000fea0003800000 */
[----:B------:R-:W2:Y:S01]  /*10650*/  LDL R2, [R1] ;  /* 0x0000000001027983 */ /* 0x000ea20000100800 */
[----:B------:R-:W-:-:S03]  /*10660*/  MOV R3, 0x400 ;  /* 0x0000040000037802 */ /* 0x000fc60000000f00 */
[----:B------:R-:W3:Y:S01]  /*10670*/  LDL R0, [R1+0x8] ;  /* 0x0000080001007983 */ /* 0x000ee20000100800 */
[----:B------:R-:W1:Y:S02]  /*10680*/  S2R R6, SR_CgaCtaId ;  /* 0x0000000000067919 */ /* 0x000e640000008800 */
[----:B-1----:R-:W-:-:S05]  /*10690*/  LEA R3, R6, R3, 0x18 ;  /* 0x0000000306037211 */ /* 0x002fca00078ec0ff */
[----:B--2---:R-:W-:Y:S01]  /*106a0*/  IMAD R3, R2, 0x8, R3 ;  /* 0x0000000802037824 */ /* 0x004fe200078e0203 */
[----:B---3--:R-:W-:-:S04]  /*106b0*/  SHF.L.U32 R0, R0, 0x1f, RZ ;  /* 0x0000001f00007819 */ /* 0x008fc800000006ff */
[----:B------:R-:W1:Y:S02]  /*106c0*/  SYNCS.PHASECHK.TRANS64.TRYWAIT P0, [R3+URZ+0x36860], R0 ;  /* 0x03686000030075a7 */ /* 0x000e64000800017f */
[----:B-1----:R-:W-:Y:S05]  /*106d0*/  @!P0 BRA `(.L_x_356) ;  /* 0x0000001400ac8947 */ /* 0x002fea0003800000 */
.L_x_400:
        /* <DEDUP_REMOVED lines=11> */
.L_x_357:
[----:B-1----:R-:W2:Y:S01]  /*10790*/  LDL R0, [R1] ;  /* 0x0000000001007983 */ /* 0x002ea20000100800 */
[----:B------:R-:W-:-:S03]  /*107a0*/  MOV R7, 0x400 ;  /* 0x0000040000077802 */ /* 0x000fc60000000f00 */
[----:B------:R-:W3:Y:S04]  /*107b0*/  LDL.LU R6, [R1+0x4] ;  /* 0x0000040001067983 */ /* 0x000ee80000300800 */
[----:B------:R-:W4:Y:S01]  /*107c0*/  LDL R2, [R1+0xc] ;  /* 0x00000c0001027983 */ /* 0x000f220000100800 */
[----:B------:R-:W1:Y:S01]  /*107d0*/  S2R R8, SR_CgaCtaId ;  /* 0x0000000000087919 */ /* 0x000e620000008800 */
[----:B------:R-:W-:Y:S01]  /*107e0*/  R2UR UR9, R3 ;  /* 0x00000000030972ca */ /* 0x000fe200000e0000 */
[----:B------:R-:W-:Y:S01]  /*107f0*/  UIADD3 UR4, UP0, UR38, 0x470, URZ ;  /* 0x0000047026047890 */ /* 0x000fe2000ff1e03f */
[----:B------:R-:W-:Y:S02]  /*10800*/  R2UR UR12, R4 ;  /* 0x00000000040c72ca */ /* 0x000fe400000e0000 */
[----:B------:R-:W-:-:S02]  /*10810*/  R2UR UR13, R5 ;  /* 0x00000000050d72ca */ /* 0x000fc400000e0000 */
[----:B-1----:R-:W-:-:S07]  /*10820*/  LEA R7, R8, R7, 0x18 ;  /* 0x0000000708077211 */ /* 0x002fce00078ec0ff */
        /* <DEDUP_REMOVED lines=23> */
[----:B-1----:R-:W-:Y:S01]  /*109a0*/  NOP ;  /* 0x0000000000007918 */ /* 0x002fe20000000000 */
.L_x_355:
[----:B------:R-:W-:Y:S05]  /*109b0*/  BSYNC B0 ;  /* 0x0000000000007941 */ /* 0x000fea0003800000 */
.L_x_354:
[----:B------:R-:W2:Y:S04]  /*109c0*/  LDL.LU R0, [R1] ;  /* 0x0000000001007983 */ /* 0x000ea80000300800 */
[----:B------:R-:W3:Y:S01]  /*109d0*/  LDL.LU R3, [R1+0x8] ;  /* 0x0000080001037983 */ /* 0x000ee20000300800 */
[----:B--2---:R-:W-:-:S05]  /*109e0*/  VIADD R0, R0, 0x1 ;  /* 0x0000000100007836 */ /* 0x004fca0000000000 */
[----:B------:R-:W-:-:S04]  /*109f0*/  ISETP.NE.AND P0, PT, R0, 0x2, PT ;  /* 0x000000020000780c */ /* 0x000fc80003f05270 */
[----:B------:R-:W-:Y:S02]  /*10a00*/  SEL R2, RZ, 0x1, P0 ;  /* 0x00000001ff027807 */ /* 0x000fe40000000000 */
[----:B------:R-:W-:Y:S02]  /*10a10*/  SEL R0, R0, RZ, P0 ;  /* 0x000000ff00007207 */ /* 0x000fe40000000000 */
[----:B---3--:R-:W-:-:S05]  /*10a20*/  LOP3.LUT R3, R3, R2, RZ, 0x3c, !PT ;  /* 0x0000000203037212 */ /* 0x008fca00078e3cff */
[----:B------:R1:W-:Y:S04]  /*10a30*/  STL [R1+0x8], R3 ;  /* 0x0000080301007387 */ /* 0x0003e80000100800 */
[----:B------:R1:W-:Y:S02]  /*10a40*/  STL [R1], R0 ;  /* 0x0000000001007387 */ /* 0x0003e40000100800 */
.L_x_311:
[----:B------:R-:W-:Y:S05]  /*10a50*/  BSYNC B6 ;  /* 0x0000000000067941 */ /* 0x000fea0003800000 */
.L_x_309:
[----:B------:R-:W-:-:S03]  /*10a60*/  UMOV UR4, 0xffffffff ;  /* 0xffffffff00047882 */ /* 0x000fc60000000000 */
[----:B------:R-:W-:Y:S05]  /*10a70*/  BRA.DIV UR4, `(.L_x_358) ;  /* 0x0000001204d87947 */ /* 0x000fea000b800000 */
[----:B------:R2:W3:Y:S04]  /*10a80*/  SHFL.IDX PT, R4, R16, RZ, 0x1f ;  /* 0x00001fff10047589 */ /* 0x0004e800000e0000 */
[----:B------:R2:W4:Y:S02]  /*10a90*/  SHFL.IDX PT, R5, R16, 0x1, 0x1f ;  /* 0x00201f0010057f89 */ /* 0x00052400000e0000 */
.L_x_404:
[----:B01----:R-:W0:Y:S01]  /*10aa0*/  S2R R0, SR_TID.X ;  /* 0x0000000000007919 */ /* 0x003e220000002100 */
[----:B------:R-:W-:Y:S01]  /*10ab0*/  ULDC UR4, c[0x0][0xc14] ;  /* 0x0003050000047ab9 */ /* 0x000fe20000000800 */
[----:B------:R-:W-:Y:S01]  /*10ac0*/  BSSY B0, `(.L_x_359) ;  /* 0x000000b000007945 */ /* 0x000fe20003800000 */
[----:B------:R-:W-:Y:S02]  /*10ad0*/  MOV R3, RZ ;  /* 0x000000ff00037202 */ /* 0x000fe40000000f00 */
[----:B0-----:R-:W-:Y:S01]  /*10ae0*/  LOP3.LUT R9, R0, 0x1f, RZ, 0xc0, !PT ;  /* 0x0000001f00097812 */ /* 0x001fe200078ec0ff */
[----:B------:R-:W-:-:S03]  /*10af0*/  IMAD.U32 R0, RZ, RZ, UR4 ;  /* 0x00000004ff007e24 */ /* 0x000fc6000f8e00ff */
[C---:B------:R-:W-:Y:S01]  /*10b00*/  ISETP.NE.AND P0, PT, R9.reuse, 0x1f, PT ;  /* 0x0000001f0900780c */ /* 0x040fe20003f05270 */
[----:B------:R-:W-:-:S05]  /*10b10*/  IMAD.IADD R7, R9, 0x1, R19 ;  /* 0x0000000109077824 */ /* 0x000fca00078e0213 */
[----:B------:R-:W-:-:S13]  /*10b20*/  ISETP.GE.OR P0, PT, R7, R0, !P0 ;  /* 0x000000000700720c */ /* 0x000fda0004706670 */
[----:B------:R-:W-:Y:S05]  /*10b30*/  @P0 BRA `(.L_x_360) ;  /* 0x00000000000c0947 */ /* 0x000fea0003800000 */
[----:B------:R-:W0:Y:S02]  /*10b40*/  LDC.64 R2, c[0x0][0xc58] ;  /* 0x00031600ff027b82 */ /* 0x000e240000000a00 */
[----:B0-----:R-:W-:-:S06]  /*10b50*/  IMAD.WIDE R2, R7, 0x4, R2 ;  /* 0x0000000407027825 */ /* 0x001fcc00078e0202 */
[----:B------:R0:W5:Y:S02]  /*10b60*/  LDG.E R3, desc[UR60][R2.64] ;  /* 0x0000003c02037981 */ /* 0x000164000c1e1900 */
.L_x_360:
[----:B------:R-:W-:Y:S05]  /*10b70*/  BSYNC B0 ;  /* 0x0000000000007941 */ /* 0x000fea0003800000 */
.L_x_359:
[----:B------:R-:W-:-:S03]  /*10b80*/  UMOV UR4, 0xffffffff ;  /* 0xffffffff00047882 */ /* 0x000fc60000000000 */
[----:B------:R-:W-:Y:S05]  /*10b90*/  BRA.DIV UR4, `(.L_x_361) ;  /* 0x0000001204dc7947 */ /* 0x000fea000b800000 */
[----:B-----5:R-:W1:Y:S01]  /*10ba0*/  SHFL.UP PT, R14, R3, 0x1, RZ ;  /* 0x04200000030e7989 */ /* 0x020e6200000e00ff */
[C---:B------:R-:W-:Y:S02]  /*10bb0*/  ISETP.NE.AND P0, PT, R9.reuse, RZ, PT ;  /* 0x000000ff0900720c */ /* 0x040fe40003f05270 */
[C---:B------:R-:W-:Y:S02]  /*10bc0*/  ISETP.GE.U32.AND P1, PT, R9.reuse, 0x2, PT ;  /* 0x000000020900780c */ /* 0x040fe40003f26070 */
[----:B-1----:R-:W-:Y:S02]  /*10bd0*/  SEL R14, R14, RZ, P0 ;  /* 0x000000ff0e0e7207 */ /* 0x002fe40000000000 */
[----:B------:R-:W-:-:S03]  /*10be0*/  ISETP.GE.U32.AND P0, PT, R9, 0x4, PT ;  /* 0x000000040900780c */ /* 0x000fc60003f06070 */
[----:B------:R-:W-:-:S05]  /*10bf0*/  IMAD.IADD R13, R3, 0x1, R14 ;  /* 0x00000001030d7824 */ /* 0x000fca00078e020e */
[----:B------:R-:W1:Y:S02]  /*10c00*/  SHFL.UP PT, R14, R13, 0x2, RZ ;  /* 0x044000000d0e7989 */ /* 0x000e6400000e00ff */
        /* <DEDUP_REMOVED lines=8> */
[----:B-1----:R-:W-:-:S05]  /*10c90*/  SEL R8, R14, RZ, P1 ;  /* 0x000000ff0e087207 */ /* 0x002fca0000800000 */
[----:B------:R-:W-:-:S05]  /*10ca0*/  IMAD.IADD R8, R7, 0x1, R8 ;  /* 0x0000000107087824 */ /* 0x000fca00078e0208 */
[----:B------:R-:W1:Y:S02]  /*10cb0*/  SHFL.UP PT, R14, R8, 0x10, RZ ;  /* 0x06000000080e7989 */ /* 0x000e6400000e00ff */
[----:B-1----:R-:W-:-:S05]  /*10cc0*/  SEL R9, R14, RZ, P0 ;  /* 0x000000ff0e097207 */ /* 0x002fca0000000000 */
[----:B0-----:R-:W-:-:S05]  /*10cd0*/  IMAD.IADD R2, R8, 0x1, R9 ;  /* 0x0000000108027824 */ /* 0x001fca00078e0209 */
[----:B------:R0:W1:Y:S02]  /*10ce0*/  SHFL.IDX PT, R14, R2, 0x1f, 0x1f ;  /* 0x03e01f00020e7f89 */ /* 0x00006400000e0000 */
.L_x_412:
[----:B------:R-:W-:Y:S02]  /*10cf0*/  ULDC UR4, c[0x0][0xc10] ;  /* 0x0003040000047ab9 */ /* 0x000fe40000000800 */
[----:B--2---:R-:W-:-:S04]  /*10d00*/  IMAD.U32 R16, RZ, RZ, UR4 ;  /* 0x00000004ff107e24 */ /* 0x004fc8000f8e00ff */
[----:B-1----:R-:W-:-:S04]  /*10d10*/  IMAD R6, R14, R16, RZ ;  /* 0x000000100e067224 */ /* 0x002fc800078e02ff */
[----:B----4-:R-:W-:-:S05]  /*10d20*/  IMAD.IADD R5, R5, 0x1, R6 ;  /* 0x0000000105057824 */ /* 0x010fca00078e0206 */
[----:B---3--:R-:W-:-:S13]  /*10d30*/  ISETP.GT.AND P0, PT, R5, R4, PT ;  /* 0x000000040500720c */ /* 0x008fda0003f04270 */
[----:B------:R-:W-:Y:S05]  /*10d40*/  @P0 BRA `(.L_x_362) ;  /* 0x0000000000b40947 */ /* 0x000fea0003800000 */
[----:B------:R-:W1:Y:S02]  /*10d50*/  LDC R0, c[0x0][0xc14] ;  /* 0x00030500ff007b82 */ /* 0x000e640000000800 */
.L_x_367:
[----:B------:R-:W-:-:S05]  /*10d60*/  VIADD R19, R19, 0x1f ;  /* 0x0000001f13137836 */ /* 0x000fca0000000000 */
[----:B-1----:R-:W-:-:S13]  /*10d70*/  ISETP.GE.AND P0, PT, R19, R0, PT ;  /* 0x000000001300720c */ /* 0x002fda0003f06270 */
[----:B------:R-:W-:Y:S05]  /*10d80*/  @P0 BRA `(.L_x_363) ;  /* 0x00000004005c0947 */ /* 0x000fea0003800000 */
[----:B0-----:R-:W0:Y:S01]  /*10d90*/  S2R R2, SR_TID.X ;  /* 0x0000000000027919 */ /* 0x001e220000002100 */
[----:B------:R-:W-:Y:S01]  /*10da0*/  BSSY B0, `(.L_x_364) ;  /* 0x000000a000007945 */ /* 0x000fe20003800000 */
[----:B------:R-:W-:Y:S01]  /*10db0*/  IMAD.MOV.U32 R3, RZ, RZ, RZ ;  /* 0x000000ffff037224 */ /* 0x000fe200078e00ff */
[----:B0-----:R-:W-:-:S04]  /*10dc0*/  LOP3.LUT R8, R2, 0x1f, RZ, 0xc0, !PT ;  /* 0x0000001f02087812 */ /* 0x001fc800078ec0ff */
[C---:B------:R-:W-:Y:S01]  /*10dd0*/  ISETP.NE.AND P1, PT, R8.reuse, 0x1f, PT ;  /* 0x0000001f0800780c */ /* 0x040fe20003f25270 */
[----:B------:R-:W-:-:S05]  /*10de0*/  IMAD.IADD R7, R8, 0x1, R19 ;  /* 0x0000000108077824 */ /* 0x000fca00078e0213 */
[----:B------:R-:W-:-:S13]  /*10df0*/  ISETP.GE.OR P0, PT, R7, R0, !P1 ;  /* 0x000000000700720c */ /* 0x000fda0004f06670 */
[----:B------:R-:W-:Y:S05]  /*10e00*/  @P0 BRA `(.L_x_365) ;  /* 0x00000000000c0947 */ /* 0x000fea0003800000 */
[----:B------:R-:W0:Y:S02]  /*10e10*/  LDC.64 R2, c[0x0][0xc58] ;  /* 0x00031600ff027b82 */ /* 0x000e240000000a00 */
[----:B0-----:R-:W-:-:S06]  /*10e20*/  IMAD.WIDE R2, R7, 0x4, R2 ;  /* 0x0000000407027825 */ /* 0x001fcc00078e0202 */
[----:B------:R0:W5:Y:S02]  /*10e30*/  LDG.E R3, desc[UR60][R2.64] ;  /* 0x0000003c02037981 */ /* 0x000164000c1e1900 */
.L_x_365:
[----:B------:R-:W-:Y:S05]  /*10e40*/  BSYNC B0 ;  /* 0x0000000000007941 */ /* 0x000fea0003800000 */
.L_x_364:
[----:B------:R-:W-:-:S03]  /*10e50*/  UMOV UR4, 0xffffffff ;  /* 0xffffffff00047882 */ /* 0x000fc60000000000 */
[----:B------:R-:W-:Y:S05]  /*10e60*/  BRA.DIV UR4, `(.L_x_366) ;  /* 0x0000001204f87947 */ /* 0x000fea000b800000 */
[----:B-----5:R-:W1:Y:S01]  /*10e70*/  SHFL.UP PT, R14, R3, 0x1, RZ ;  /* 0x04200000030e7989 */ /* 0x020e6200000e00ff */
[C---:B------:R-:W-:Y:S02]  /*10e80*/  ISETP.NE.AND P0, PT, R8.reuse, RZ, PT ;  /* 0x000000ff0800720c */ /* 0x040fe40003f05270 */
[----:B------:R-:W-:Y:S02]  /*10e90*/  ISETP.GE.U32.AND P1, PT, R8, 0x2, PT ;  /* 0x000000020800780c */ /* 0x000fe40003f26070 */
[----:B-1----:R-:W-:Y:S02]  /*10ea0*/  SEL R14, R14, RZ, P0 ;  /* 0x000000ff0e0e7207 */ /* 0x002fe40000000000 */
        /* <DEDUP_REMOVED lines=16> */
[----:B------:R0:W1:Y:S02]  /*10fb0*/  SHFL.IDX PT, R14, R2, 0x1f, 0x1f ;  /* 0x03e01f00020e7f89 */ /* 0x00006400000e0000 */
.L_x_420:
[----:B------:R-:W-:Y:S02]  /*10fc0*/  ULDC UR4, c[0x0][0xc10] ;  /* 0x0003040000047ab9 */ /* 0x000fe40000000800 */
[----:B------:R-:W-:-:S04]  /*10fd0*/  IMAD.U32 R16, RZ, RZ, UR4 ;  /* 0x00000004ff107e24 */ /* 0x000fc8000f8e00ff */
[----:B-1----:R-:W-:-:S05]  /*10fe0*/  IMAD R6, R14, R16, RZ ;  /* 0x000000100e067224 */ /* 0x002fca00078e02ff */
[----:B------:R-:W-:-:S04]  /*10ff0*/  IADD3 R5, R6, R5, RZ ;  /* 0x0000000506057210 */ /* 0x000fc80007ffe0ff */
[----:B------:R-:W-:-:S13]  /*11000*/  ISETP.GT.AND P0, PT, R5, R4, PT ;  /* 0x000000040500720c */ /* 0x000fda0003f04270 */
[----:B------:R-:W-:Y:S05]  /*11010*/  @!P0 BRA `(.L_x_367) ;  /* 0xfffffffc00508947 */ /* 0x000fea000383ffff */
.L_x_362:
[----:B------:R-:W-:Y:S01]  /*11020*/  IMAD.IADD R6, R5, 0x1, -R6 ;  /* 0x0000000105067824 */ /* 0x000fe200078e0a06 */
[----:B------:R-:W-:-:S03]  /*11030*/  UMOV UR4, 0xffffffff ;  /* 0xffffffff00047882 */ /* 0x000fc60000000000 */
[----:B------:R-:W-:-:S05]  /*11040*/  IMAD R5, R2, R16, R6 ;  /* 0x0000001002057224 */ /* 0x000fca00078e0206 */
[----:B------:R-:W-:Y:S01]  /*11050*/  ISETP.GT.AND P6, PT, R5, R4, PT ;  /* 0x000000040500720c */ /* 0x000fe20003fc4270 */
[----:B------:R-:W-:-:S12]  /*11060*/  BRA.DIV UR4, `(.L_x_368) ;  /* 0x0000001604487947 */ /* 0x000fd8000b800000 */
[----:B------:R-:W-:-:S04]  /*11070*/  VOTE.ANY R7, PT, !P6 ;  /* 0x0000000000077806 */ /* 0x000fc800070e0100 */
[----:B------:R-:W1:Y:S02]  /*11080*/  POPC R5, R7 ;  /* 0x0000000700057309 */ /* 0x000e640000000000 */
[----:B-1----:R1:W2:Y:S02]  /*11090*/  SHFL.IDX PT, R17, R3, R5, 0x1f ;  /* 0x00001f0503117589 */ /* 0x0022a400000e0000 */
.L_x_424:
[----:B------:R-:W-:Y:S01]  /*110a0*/  ISETP.NE.AND P0, PT, R7, RZ, PT ;  /* 0x000000ff0700720c */ /* 0x000fe20003f05270 */
[----:B------:R-:W-:-:S12]  /*110b0*/  IMAD.MOV.U32 R14, RZ, RZ, RZ ;  /* 0x000000ffff0e7224 */ /* 0x000fd800078e00ff */
[----:B------:R-:W-:Y:S05]  /*110c0*/  @!P0 BRA `(.L_x_369) ;  /* 0x0000000000108947 */ /* 0x000fea0003800000 */
[----:B------:R-:W-:Y:S01]  /*110d0*/  UMOV UR4, 0xffffffff ;  /* 0xffffffff00047882 */ /* 0x000fe20000000000 */
[----:B------:R-:W-:Y:S02]  /*110e0*/  VIADD R12, R5, 0xffffffff ;  /* 0xffffffff050c7836 */ /* 0x000fe40000000000 */
[----:B------:R-:W-:Y:S05]  /*110f0*/  BRA.DIV UR4, `(.L_x_370) ;  /* 0x00000016046c7947 */ /* 0x000fea000b800000 */
[----:B------:R3:W4:Y:S02]  /*11100*/  SHFL.IDX PT, R14, R2, R12, 0x1f ;  /* 0x00001f0c020e7589 */ /* 0x00072400000e0000 */
.L_x_369:
[-C--:B--2---:R-:W-:Y:S01]  /*11110*/  IABS R7, R17.reuse ;  /* 0x0000001100077213 */ /* 0x084fe20000000000 */
[----:B----4-:R-:W-:Y:S01]  /*11120*/  IMAD R16, R14, R16, R6 ;  /* 0x000000100e107224 */ /* 0x010fe200078e0206 */
[----:B------:R-:W-:Y:S01]  /*11130*/  IABS R6, R17 ;  /* 0x0000001100067213 */ /* 0x000fe20000000000 */
[----:B------:R-:W-:Y:S01]  /*11140*/  IMAD.IADD R19, R5, 0x1, R19 ;  /* 0x0000000105137824 */ /* 0x000fe200078e0213 */
[----:B------:R-:W2:Y:S03]  /*11150*/  I2F.RP R8, R7 ;  /* 0x0000000700087306 */ /* 0x000ea60000209400 */
[----:B------:R-:W-:-:S05]  /*11160*/  IMAD.MOV R6, RZ, RZ, -R6 ;  /* 0x000000ffff067224 */ /* 0x000fca00078e0a06 */
[----:B--2---:R-:W2:Y:S02]  /*11170*/  MUFU.RCP R8, R8 ;  /* 0x0000000800087308 */ /* 0x004ea40000001000 */
[----:B--2---:R-:W-:-:S06]  /*11180*/  VIADD R9, R8, 0xffffffe ;  /* 0x0ffffffe08097836 */ /* 0x004fcc0000000000 */
[----:B-1----:R-:W0:Y:S02]  /*11190*/  F2I.FTZ.U32.TRUNC.NTZ R3, R9 ;  /* 0x0000000900037305 */ /* 0x002e24000021f000 */
[----:B0--3--:R-:W-:-:S04]  /*111a0*/  IMAD.MOV R2, RZ, RZ, -R3 ;  /* 0x000000ffff027224 */ /* 0x009fc800078e0a03 */
[----:B------:R-:W-:Y:S02]  /*111b0*/  IMAD R11, R2, R7, RZ ;  /* 0x00000007020b7224 */ /* 0x000fe400078e02ff */
[----:B------:R-:W-:-:S04]  /*111c0*/  IMAD.MOV.U32 R2, RZ, RZ, RZ ;  /* 0x000000ffff027224 */ /* 0x000fc800078e00ff */
[----:B------:R-:W-:-:S04]  /*111d0*/  IMAD.HI.U32 R3, R3, R11, R2 ;  /* 0x0000000b03037227 */ /* 0x000fc800078e0002 */
[----:B------:R-:W-:-:S05]  /*111e0*/  IMAD.IADD R2, R4, 0x1, -R16 ;  /* 0x0000000104027824 */ /* 0x000fca00078e0a10 */
[----:B------:R-:W-:-:S05]  /*111f0*/  IABS R4, R2 ;  /* 0x0000000200047213 */ /* 0x000fca0000000000 */
        /* <DEDUP_REMOVED lines=16> */
.L_x_363:
[----:B------:R-:W-:Y:S01]  /*11300*/  UMOV UR4, URZ ;  /* 0x0000003f00047c82 */ /* 0x000fe20008000000 */
[----:B------:R-:W-:Y:S01]  /*11310*/  UMOV UR5, URZ ;  /* 0x0000003f00057c82 */ /* 0x000fe20008000000 */
[----:B------:R-:W-:Y:S01]  /*11320*/  ULDC UR6, c[0x0][0xc14] ;  /* 0x0003050000067ab9 */ /* 0x000fe20000000800 */
[----:B------:R-:W-:Y:S01]  /*11330*/  IMAD.MOV.U32 R16, RZ, RZ, R4 ;  /* 0x000000ffff107224 */ /* 0x000fe200078e0004 */
[----:B------:R-:W-:Y:S01]  /*11340*/  MOV R17, UR4 ;  /* 0x0000000400117c02 */ /* 0x000fe20008000f00 */
[----:B------:R-:W-:Y:S02]  /*11350*/  IMAD.U32 R18, RZ, RZ, UR5 ;  /* 0x00000005ff127e24 */ /* 0x000fe4000f8e00ff */
[----:B------:R-:W-:-:S07]  /*11360*/  IMAD.U32 R19, RZ, RZ, UR6 ;  /* 0x00000006ff137e24 */ /* 0x000fce000f8e00ff */
.L_x_371:
[----:B0-----:R-:W0:Y:S01]  /*11370*/  S2R R2, SR_TID.X ;  /* 0x0000000000027919 */ /* 0x001e220000002100 */
[----:B------:R-:W-:Y:S05]  /*11380*/  WARPSYNC.ALL ;  /* 0x0000000000007948 */ /* 0x000fea0003800000 */
[----:B------:R-:W-:Y:S01]  /*11390*/  BAR.SYNC.DEFER_BLOCKING 0x4, 0x120 ;  /* 0x0104800000007b1d */ /* 0x000fe20000010000 */
[----:B0-----:R-:W-:-:S04]  /*113a0*/  LOP3.LUT R2, R2, 0x1f, RZ, 0xc0, !PT ;  /* 0x0000001f02027812 */ /* 0x001fc800078ec0ff */
[----:B------:R-:W-:-:S13]  /*113b0*/  ISETP.NE.AND P0, PT, R2, RZ, PT ;  /* 0x000000ff0200720c */ /* 0x000fda0003f05270 */
[----:B------:R-:W0:Y:S01]  /*113c0*/  @!P0 S2R R3, SR_CgaCtaId ;  /* 0x0000000000038919 */ /* 0x000e220000008800 */
[----:B------:R-:W-:-:S04]  /*113d0*/  @!P0 MOV R2, 0x400 ;  /* 0x0000040000028802 */ /* 0x000fc80000000f00 */
[----:B0-----:R-:W-:-:S05]  /*113e0*/  @!P0 LEA R2, R3, R2, 0x18 ;  /* 0x0000000203028211 */ /* 0x001fca00078ec0ff */
[----:B------:R1:W-:Y:S01]  /*113f0*/  @!P0 STS.128 [R2+0x368d0], R16 ;  /* 0x0368d01002008388 */ /* 0x0003e20000000c00 */
[----:B------:R-:W-:Y:S06]  /*11400*/  BAR.ARV 0x5, 0x120 ;  /* 0x0144800000007b1d */ /* 0x000fec0000002000 */
[----:B------:R-:W-:-:S13]  /*11410*/  ISETP.GE.AND P0, PT, R19, R0, PT ;  /* 0x000000001300720c */ /* 0x000fda0003f06270 */
[----:B------:R-:W-:Y:S05]  /*11420*/  @!P0 BRA `(.L_x_372) ;  /* 0xffffffc000208947 */ /* 0x000fea000383ffff */
.L_x_307:
[----:B0-----:R-:W2:Y:S01]  /*11430*/  LDL.LU R0, [R1+0x28] ;  /* 0x0000280001007983 */ /* 0x001ea20000300800 */
[----:B------:R-:W-:Y:S01]  /*11440*/  BSSY B0, `(.L_x_373) ;  /* 0x000000b000007945 */ /* 0x000fe20003800000 */
[----:B------:R-:W0:Y:S01]  /*11450*/  S2R R5, SR_CgaCtaId ;  /* 0x0000000000057919 */ /* 0x000e220000008800 */
[----:B--2---:R-:W-:-:S05]  /*11460*/  VIADD R0, R0, 0x1 ;  /* 0x0000000100007836 */ /* 0x004fca0000000000 */
[----:B-1----:R-:W-:-:S04]  /*11470*/  LEA.HI R2, R0, R0, RZ, 0x1 ;  /* 0x0000000000027211 */ /* 0x002fc800078f08ff */
[----:B------:R-:W-:-:S05]  /*11480*/  LOP3.LUT R3, R2, 0xfffffffe, RZ, 0xc0, !PT ;  /* 0xfffffffe02037812 */ /* 0x000fca00078ec0ff */
[----:B------:R-:W-:Y:S01]  /*11490*/  IMAD.IADD R3, R0, 0x1, -R3 ;  /* 0x0000000100037824 */ /* 0x000fe200078e0a03 */
[----:B------:R-:W-:-:S04]  /*114a0*/  MOV R0, 0x400 ;  /* 0x0000040000007802 */ /* 0x000fc80000000f00 */
[----:B0-----:R-:W-:Y:S02]  /*114b0*/  LEA R0, R5, R0, 0x18 ;  /* 0x0000000005007211 */ /* 0x001fe400078ec0ff */
[----:B------:R-:W-:-:S04]  /*114c0*/  SHF.L.U32 R3, R3, 0x1f, RZ ;  /* 0x0000001f03037819 */ /* 0x000fc800000006ff */
[----:B------:R-:W0:Y:S02]  /*114d0*/  SYNCS.PHASECHK.TRANS64.TRYWAIT P0, [R0+URZ+0x36820], R3 ;  /* 0x03682003000075a7 */ /* 0x000e24000800017f */
[----:B0-----:R-:W-:Y:S05]  /*114e0*/  @!P0 BRA `(.L_x_374) ;  /* 0x0000001000948947 */ /* 0x001fea0003800000 */
.L_x_427:
[----:B------:R-:W-:Y:S05]  /*114f0*/  BSYNC B0 ;  /* 0x0000000000007941 */ /* 0x000fea0003800000 */
.L_x_373:
[----:B------:R-:W-:-:S03]  /*11500*/  UMOV UR4, 0xffffffff ;  /* 0xffffffff00047882 */ /* 0x000fc60000000000 */
[----:B------:R-:W-:Y:S05]  /*11510*/  BRA.DIV UR4, `(.L_x_375) ;  /* 0x00000012049c7947 */ /* 0x000fea000b800000 */
[----:B------:R-:W1:Y:S02]  /*11520*/  S2R R2, SR_TID.X ;  /* 0x0000000000027919 */ /* 0x000e640000002100 */
[----:B-1----:R-:W-:-:S04]  /*11530*/  SHF.R.U32.HI R2, RZ, 0x5, R2 ;  /* 0x00000005ff027819 */ /* 0x002fc80000011602 */
[----:B------:R-:W-:-:S05]  /*11540*/  LOP3.LUT R2, R2, 0x3, RZ, 0xc0, !PT ;  /* 0x0000000302027812 */ /* 0x000fca00078ec0ff */
[----:B------:R1:W2:Y:S02]  /*11550*/  SHFL.IDX PT, R14, R2, RZ, 0x1f ;  /* 0x00001fff020e7589 */ /* 0x0002a400000e0000 */
.L_x_430:
[----:B--2---:R-:W-:Y:S01]  /*11560*/  ISETP.NE.AND P0, PT, R14, RZ, PT ;  /* 0x000000ff0e00720c */ /* 0x004fe20003f05270 */
[----:B------:R-:W-:-:S12]  /*11570*/  BSSY B0, `(.L_x_376) ;  /* 0x0000027000007945 */ /* 0x000fd80003800000 */
[----:B------:R-:W-:Y:S05]  /*11580*/  @P0 BRA `(.L_x_377) ;  /* 0x0000000000940947 */ /* 0x000fea0003800000 */
[----:B------:R-:W-:-:S03]  /*11590*/  UMOV UR4, 0xffffffff ;  /* 0xffffffff00047882 */ /* 0x000fc60000000000 */
[----:B------:R-:W-:Y:S05]  /*115a0*/  BRA.DIV UR4, `(.L_x_378) ;  /* 0x0000001204ac7947 */ /* 0x000fea000b800000 */
[----:B------:R-:W-:-:S13]  /*115b0*/  ELECT P6, URZ, PT ;  /* 0x00000000003f782f */ /* 0x000fda00038c0000 */
.L_x_433:
[----:B------:R-:W-:Y:S05]  /*115c0*/  @!P6 BRA `(.L_x_377) ;  /* 0x000000000084e947 */ /* 0x000fea0003800000 */
[----:B-1----:R-:W2:Y:S02]  /*115d0*/  LDL.LU R2, [R1+0x30] ;  /* 0x0000300001027983 */ /* 0x002ea40000300800 */
[----:B--2---:R-:W-:-:S04]  /*115e0*/  LOP3.LUT R2, R2, 0x2, RZ, 0xfc, !PT ;  /* 0x0000000202027812 */ /* 0x004fc800078efcff */
[----:B------:R-:W-:-:S13]  /*115f0*/  ISETP.NE.AND P2, PT, R2, 0x3, PT ;  /* 0x000000030200780c */ /* 0x000fda0003f45270 */
[----:B------:R-:W-:Y:S05]  /*11600*/  @!P2 BRA `(.L_x_379) ;  /* 0x000000000004a947 */ /* 0x000fea0003800000 */
[----:B------:R-:W-:Y:S01]  /*11610*/  BPT.TRAP 0x1 ;  /* 0x000000040000795c */ /* 0x000fe20000300000 */
.L_x_379:
[----:B0-----:R-:W2:Y:S04]  /*11620*/  LDL R3, [R1] ;  /* 0x0000000001037983 */ /* 0x001ea80000100800 */
[----:B------:R-:W3:Y:S01]  /*11630*/  LDL.LU R7, [R1+0x8] ;  /* 0x0000080001077983 */ /* 0x000ee20000300800 */
[----:B------:R-:W-:-:S04]  /*11640*/  VIADD R2, R0, 0x36840 ;  /* 0x0003684000027836 */ /* 0x000fc80000000000 */
[C---:B--2---:R-:W-:Y:S02]  /*11650*/  IMAD R6, R3.reuse, 0x8, R2 ;  /* 0x0000000803067824 */ /* 0x044fe400078e0202 */
[----:B------:R-:W-:Y:S01]  /*11660*/  VIADD R3, R3, 0x1 ;  /* 0x0000000103037836 */ /* 0x000fe20000000000 */
[----:B---3--:R-:W-:-:S04]  /*11670*/  SHF.L.U32 R5, R7, 0x1f, RZ ;  /* 0x0000001f07057819 */ /* 0x008fc800000006ff */
[C---:B------:R-:W-:Y:S01]  /*11680*/  ISETP.NE.AND P1, PT, R3.reuse, 0x2, PT ;  /* 0x000000020300780c */ /* 0x040fe20003f25270 */
[----:B------:R-:W0:Y:S03]  /*11690*/  SYNCS.PHASECHK.TRANS64.TRYWAIT P0, [R6+URZ], R5 ;  /* 0x00000005060075a7 */ /* 0x000e26000800017f */
[----:B------:R-:W-:Y:S02]  /*116a0*/  SEL R4, RZ, 0x1, P1 ;  /* 0x00000001ff047807 */ /* 0x000fe40000800000 */
[----:B------:R-:W-:Y:S02]  /*116b0*/  SEL R3, R3, RZ, P1 ;  /* 0x000000ff03037207 */ /* 0x000fe40000800000 */
[----:B------:R-:W-:-:S03]  /*116c0*/  LOP3.LUT R4, R7, R4, RZ, 0x3c, !PT ;  /* 0x0000000407047212 */ /* 0x000fc600078e3cff */
[----:B------:R-:W-:Y:S01]  /*116d0*/  IMAD R7, R3, 0x8, R2 ;  /* 0x0000000803077824 */ /* 0x000fe200078e0202 */
[----:B------:R-:W-:Y:S01]  /*116e0*/  SHF.L.U32 R2, R4, 0x1f, RZ ;  /* 0x0000001f04027819 */ /* 0x000fe200000006ff */
[----:B0-----:R-:W-:Y:S06]  /*116f0*/  @!P0 BRA `(.L_x_380) ;  /* 0x0000001000788947 */ /* 0x001fec0003800000 */
.L_x_434:
[----:B------:R-:W1:Y:S02]  /*11700*/  SYNCS.PHASECHK.TRANS64.TRYWAIT P0, [R7+URZ], R2 ;  /* 0x00000002070075a7 */ /* 0x000e64000800017f */
[----:B-1----:R-:W-:Y:S05]  /*11710*/  @!P0 BRA `(.L_x_381) ;  /* 0x0000001000848947 */ /* 0x002fea0003800000 */
.L_x_435:
[----:B------:R-:W-:Y:S05]  /*11720*/  @!P2 BRA `(.L_x_382) ;  /* 0x000000000004a947 */ /* 0x000fea0003800000 */
[----:B------:R-:W-:Y:S01]  /*11730*/  BPT.TRAP 0x1 ;  /* 0x000000040000795c */ /* 0x000fe20000300000 */
.L_x_382:
[----:B------:R-:W2:Y:S01]  /*11740*/  LDL.LU R4, [R1] ;  /* 0x0000000001047983 */ /* 0x000ea20000300800 */
[----:B------:R-:W-:-:S04]  /*11750*/  VIADD R0, R0, 0x36860 ;  /* 0x0003686000007836 */ /* 0x000fc80000000000 */
[----:B--2---:R-:W-:-:S04]  /*11760*/  IMAD R4, R4, 0x8, R0 ;  /* 0x0000000804047824 */ /* 0x004fc800078e0200 */
[----:B------:R-:W2:Y:S02]  /*11770*/  SYNCS.PHASECHK.TRANS64.TRYWAIT P0, [R4+URZ], R5 ;  /* 0x00000005040075a7 */ /* 0x000ea4000800017f */
[----:B--2---:R-:W-:Y:S05]  /*11780*/  @!P0 BRA `(.L_x_383) ;  /* 0x00000010007c8947 */ /* 0x004fea0003800000 */
.L_x_436:
[----:B------:R-:W-:-:S07]  /*11790*/  IMAD R3, R3, 0x8, R0 ;  /* 0x0000000803037824 */ /* 0x000fce00078e0200 */
.L_x_384:
[----:B---3--:R3:W4:Y:S02]  /*117a0*/  SYNCS.PHASECHK.TRANS64.TRYWAIT P0, [R3+URZ], R2 ;  /* 0x00000002030075a7 */ /* 0x008724000800017f */
[----:B----4-:R-:W-:Y:S05]  /*117b0*/  @!P0 NANOSLEEP.SYNCS 0x989680 ;  /* 0x009896800000895d */ /* 0x010fea0003900000 */
[----:B------:R-:W4:Y:S02]  /*117c0*/  @!P0 SYNCS.PHASECHK.TRANS64 P0, [R3+URZ], R2 ;  /* 0x00000002030085a7 */ /* 0x000f24000800007f */
[----:B----4-:R-:W-:Y:S05]  /*117d0*/  @!P0 BRA `(.L_x_384) ;  /* 0xfffffffc00f08947 */ /* 0x010fea000383ffff */
.L_x_377:
[----:B------:R-:W-:Y:S05]  /*117e0*/  BSYNC B0 ;  /* 0x0000000000007941 */ /* 0x000fea0003800000 */
.L_x_376:
[----:B------:R-:W-:Y:S05]  /*117f0*/  EXIT ;  /* 0x000000000000794d */ /* 0x000fea0003800000 */
.L_x_261:
[----:B0-----:R0:W1:Y:S02]  /*11800*/  SYNCS.PHASECHK.TRANS64.TRYWAIT P1, [R5+URZ+0x36800], R0 ;  /* 0x03680000050075a7 */ /* 0x001064000802017f */
[----:B-1----:R-:W-:Y:S05]  /*11810*/  @!P1 NANOSLEEP.SYNCS 0x989680 ;  /* 0x009896800000995d */ /* 0x002fea0003900000 */
[----:B------:R-:W1:Y:S02]  /*11820*/  @!P1 SYNCS.PHASECHK.TRANS64 P1, [R5+URZ+0x36800], R0 ;  /* 0x03680000050095a7 */ /* 0x000e64000802007f */
[----:B-1----:R-:W-:Y:S05]  /*11830*/  @!P1 BRA `(.L_x_261) ;  /* 0xfffffffc00f09947 */ /* 0x002fea000383ffff */
[----:B------:R-:W-:Y:S05]  /*11840*/  BRA `(.L_x_385) ;  /* 0xfffffefc00787947 */ /* 0x000fea000383ffff */
.L_x_265:
[----:B0-----:R0:W2:Y:S02]  /*11850*/  SYNCS.PHASECHK.TRANS64.TRYWAIT P2, [R2+URZ+0x36830], R3 ;  /* 0x03683003020075a7 */ /* 0x0010a4000804017f */
[----:B--2---:R-:W-:Y:S05]  /*11860*/  @!P2 NANOSLEEP.SYNCS 0x989680 ;  /* 0x009896800000a95d */ /* 0x004fea0003900000 */
[----:B------:R-:W2:Y:S02]  /*11870*/  @!P2 SYNCS.PHASECHK.TRANS64 P2, [R2+URZ+0x36830], R3 ;  /* 0x036830030200a5a7 */ /* 0x000ea4000804007f */
[----:B--2---:R-:W-:Y:S05]  /*11880*/  @!P2 BRA `(.L_x_265) ;  /* 0xfffffffc00f0a947 */ /* 0x004fea000383ffff */
[----:B------:R-:W-:Y:S05]  /*11890*/  BRA `(.L_x_264) ;  /* 0xfffffefc009c7947 */ /* 0x000fea000383ffff */
.L_x_270:
[----:B-1----:R1:W2:Y:S02]  /*118a0*/  SYNCS.PHASECHK.TRANS64.TRYWAIT P2, [R12+URZ+0x36830], R3 ;  /* 0x036830030c0075a7 */ /* 0x0022a4000804017f */
[----:B--2---:R-:W-:Y:S05]  /*118b0*/  @!P2 NANOSLEEP.SYNCS 0x989680 ;  /* 0x009896800000a95d */ /* 0x004fea0003900000 */
[----:B------:R-:W2:Y:S02]  /*118c0*/  @!P2 SYNCS.PHASECHK.TRANS64 P2, [R12+URZ+0x36830], R3 ;  /* 0x036830030c00a5a7 */ /* 0x000ea4000804007f */
[----:B--2---:R-:W-:Y:S05]  /*118d0*/  @!P2 BRA `(.L_x_270) ;  /* 0xfffffffc00f0a947 */ /* 0x004fea000383ffff */
[----:B------:R-:W-:Y:S05]  /*118e0*/  BRA `(.L_x_269) ;  /* 0xffffff4000687947 */ /* 0x000fea000383ffff */
.L_x_274:
[----:B---3--:R3:W4:Y:S02]  /*118f0*/  SYNCS.PHASECHK.TRANS64.TRYWAIT P2, [R13+URZ+0x36850], R0 ;  /* 0x036850000d0075a7 */ /* 0x008724000804017f */
[----:B----4-:R-:W-:Y:S05]  /*11900*/  @!P2 NANOSLEEP.SYNCS 0x989680 ;  /* 0x009896800000a95d */ /* 0x010fea0003900000 */
[----:B------:R-:W4:Y:S02]  /*11910*/  @!P2 SYNCS.PHASECHK.TRANS64 P2, [R13+URZ+0x36850], R0 ;  /* 0x036850000d00a5a7 */ /* 0x000f24000804007f */
[----:B----4-:R-:W-:Y:S05]  /*11920*/  @!P2 BRA `(.L_x_274) ;  /* 0xfffffffc00f0a947 */ /* 0x010fea000383ffff */
[----:B------:R-:W-:Y:S05]  /*11930*/  BRA `(.L_x_273) ;  /* 0xffffff6400b47947 */ /* 0x000fea000383ffff */
.L_x_279:
[----:B-1----:R1:W2:Y:S02]  /*11940*/  SYNCS.PHASECHK.TRANS64.TRYWAIT P0, [R11+URZ+0x36850], R2 ;  /* 0x036850020b0075a7 */ /* 0x0022a4000800017f */
[----:B--2---:R-:W-:Y:S05]  /*11950*/  @!P0 NANOSLEEP.SYNCS 0x989680 ;  /* 0x009896800000895d */ /* 0x004fea0003900000 */
[----:B------:R-:W2:Y:S02]  /*11960*/  @!P0 SYNCS.PHASECHK.TRANS64 P0, [R11+URZ+0x36850], R2 ;  /* 0x036850020b0085a7 */ /* 0x000ea4000800007f */
[----:B--2---:R-:W-:Y:S05]  /*11970*/  @!P0 BRA `(.L_x_279) ;  /* 0xfffffffc00f08947 */ /* 0x004fea000383ffff */
[----:B------:R-:W-:Y:S05]  /*11980*/  BRA `(.L_x_278) ;  /* 0xffffff80005c7947 */ /* 0x000fea000383ffff */
.L_x_318:
[----:B------:R-:W0:Y:S01]  /*11990*/  S2R R7, SR_TID.X ;  /* 0x0000000000077919 */ /* 0x000e220000002100 */
[----:B------:R-:W-:Y:S01]  /*119a0*/  BSSY B0, `(.L_x_386) ;  /* 0x000000a000007945 */ /* 0x000fe20003800000 */
[----:B------:R-:W-:Y:S02]  /*119b0*/  IMAD.MOV.U32 R12, RZ, RZ, RZ ;  /* 0x000000ffff0c7224 */ /* 0x000fe400078e00ff */
[----:B------:R-:W-:Y:S02]  /*119c0*/  IMAD.MOV.U32 R11, RZ, RZ, 0x1f ;  /* 0x0000001fff0b7424 */ /* 0x000fe400078e00ff */
[----:B------:R-:W-:Y:S01]  /*119d0*/  IMAD.MOV.U32 R15, RZ, RZ, -0x1 ;  /* 0xffffffffff0f7424 */ /* 0x000fe200078e00ff */
[----:B0-----:R-:W-:-:S04]  /*119e0*/  SHF.R.U32.HI R7, RZ, 0x5, R7 ;  /* 0x00000005ff077819 */ /* 0x001fc80000011607 */
[----:B------:R-:W-:-:S05]  /*119f0*/  LOP3.LUT R7, R7, 0x3, RZ, 0xc0, !PT ;  /* 0x0000000307077812 */ /* 0x000fca00078ec0ff */
[----:B------:R-:W-:-:S07]  /*11a00*/  IMAD.MOV.U32 R13, RZ, RZ, R7 ;  /* 0x000000ffff0d7224 */ /* 0x000fce00078e0007 */
[----:B------:R-:W-:Y:S05]  /*11a10*/  WARPSYNC.COLLECTIVE R15, `(.L_x_387) ;  /* 0x000000000f087348 */ /* 0x000fea0003c00000 */
[----:B------:R0:W1:Y:S02]  /*11a20*/  SHFL.IDX P6, R14, R13, R12, R11 ;  /* 0x0000000c0d0e7389 */ /* 0x00006400000c000b */
[----:B01----:R-:W-:Y:S01]  /*11a30*/  ENDCOLLECTIVE ;  /* 0x000000000000791b */ /* 0x003fe20003800000 */
.L_x_387:
[----:B------:R-:W-:Y:S05]  /*11a40*/  BSYNC B0 ;  /* 0x0000000000007941 */ /* 0x000fea0003800000 */
.L_x_386:
[----:B------:R-:W-:Y:S05]  /*11a50*/  BRA `(.L_x_388) ;  /* 0xffffffc400fc7947 */ /* 0x000fea000383ffff */
.L_x_319:
[----:B------:R-:W-:Y:S01]  /*11a60*/  BSSY B0, `(.L_x_389) ;  /* 0x0000006000007945 */ /* 0x000fe20003800000 */
[----:B------:R-:W-:-:S07]  /*11a70*/  IMAD.MOV.U32 R15, RZ, RZ, -0x1 ;  /* 0xffffffffff0f7424 */ /* 0x000fce00078e00ff */
[----:B------:R-:W-:Y:S05]  /*11a80*/  WARPSYNC.COLLECTIVE R15, `(.L_x_390) ;  /* 0x000000000f0c7348 */ /* 0x000fea0003c00000 */
[----:B------:R-:W-:Y:S02]  /*11a90*/  ELECT P6, UR62, PT ;  /* 0x00000000003e782f */ /* 0x000fe400038c0000 */
[----:B------:R-:W-:Y:S01]  /*11aa0*/  MOV R14, UR62 ;  /* 0x0000003e000e7c02 */ /* 0x000fe20008000f00 */
[----:B------:R-:W-:Y:S10]  /*11ab0*/  ENDCOLLECTIVE ;  /* 0x000000000000791b */ /* 0x000ff40003800000 */
.L_x_390:
[----:B------:R-:W-:Y:S05]  /*11ac0*/  BSYNC B0 ;  /* 0x0000000000007941 */ /* 0x000fea0003800000 */
.L_x_389:
[----:B------:R-:W-:Y:S05]  /*11ad0*/  BRA `(.L_x_391) ;  /* 0xffffffc400f47947 */ /* 0x000fea000383ffff */
.L_x_322:
[----:B0-----:R0:W1:Y:S02]  /*11ae0*/  SYNCS.PHASECHK.TRANS64.TRYWAIT P0, [R8+URZ+0x36840], R9 ;  /* 0x03684009080075a7 */ /* 0x001064000800017f */
[----:B-1----:R-:W-:Y:S05]  /*11af0*/  @!P0 NANOSLEEP.SYNCS 0x989680 ;  /* 0x009896800000895d */ /* 0x002fea0003900000 */
[----:B------:R-:W1:Y:S02]  /*11b00*/  @!P0 SYNCS.PHASECHK.TRANS64 P0, [R8+URZ+0x36840], R9 ;  /* 0x03684009080085a7 */ /* 0x000e64000800007f */
[----:B-1----:R-:W-:Y:S05]  /*11b10*/  @!P0 BRA `(.L_x_322) ;  /* 0xfffffffc00f08947 */ /* 0x002fea000383ffff */
[----:B------:R-:W-:Y:S05]  /*11b20*/  BRA `(.L_x_392) ;  /* 0xffffffc800647947 */ /* 0x000fea000383ffff */
.L_x_325:
[----:B0-----:R-:W0:Y:S01]  /*11b30*/  S2R R9, SR_CgaCtaId ;  /* 0x0000000000097919 */ /* 0x001e220000008800 */
[----:B------:R-:W-:-:S04]  /*11b40*/  MOV R8, 0x400 ;  /* 0x0000040000087802 */ /* 0x000fc80000000f00 */
[----:B0-----:R-:W-:-:S04]  /*11b50*/  LEA R8, R9, R8, 0x18 ;  /* 0x0000000809087211 */ /* 0x001fc800078ec0ff */
[----:B------:R0:W1:Y:S03]  /*11b60*/  SYNCS.PHASECHK.TRANS64.TRYWAIT P0, [R8+URZ+0x36820], R6 ;  /* 0x03682006080075a7 */ /* 0x000066000800017f */
[----:B-1----:R-:W-:Y:S05]  /*11b70*/  @!P0 NANOSLEEP.SYNCS 0x989680 ;  /* 0x009896800000895d */ /* 0x002fea0003900000 */
[----:B------:R-:W1:Y:S02]  /*11b80*/  @!P0 SYNCS.PHASECHK.TRANS64 P0, [R8+URZ+0x36820], R6 ;  /* 0x03682006080085a7 */ /* 0x000e64000800007f */
[----:B-1----:R-:W-:Y:S05]  /*11b90*/  @!P0 BRA `(.L_x_325) ;  /* 0xfffffffc00e48947 */ /* 0x002fea000383ffff */
[----:B------:R-:W-:Y:S05]  /*11ba0*/  BRA `(.L_x_393) ;  /* 0xffffffcc00b47947 */ /* 0x000fea000383ffff */
.L_x_333:
[----:B0-----:R0:W1:Y:S02]  /*11bb0*/  SYNCS.PHASECHK.TRANS64.TRYWAIT P0, [R2+URZ+0x36840], R3 ;  /* 0x03684003020075a7 */ /* 0x001064000800017f */
[----:B-1----:R-:W-:Y:S05]  /*11bc0*/  @!P0 NANOSLEEP.SYNCS 0x989680 ;  /* 0x009896800000895d */ /* 0x002fea0003900000 */
[----:B------:R-:W1:Y:S02]  /*11bd0*/  @!P0 SYNCS.PHASECHK.TRANS64 P0, [R2+URZ+0x36840], R3 ;  /* 0x03684003020085a7 */ /* 0x000e64000800007f */
[----:B-1----:R-:W-:Y:S05]  /*11be0*/  @!P0 BRA `(.L_x_333) ;  /* 0xfffffffc00f08947 */ /* 0x002fea000383ffff */
[----:B------:R-:W-:Y:S05]  /*11bf0*/  BRA `(.L_x_394) ;  /* 0xffffffd000707947 */ /* 0x000fea000383ffff */
.L_x_335:
[----:B0-----:R0:W1:Y:S02]  /*11c00*/  SYNCS.PHASECHK.TRANS64.TRYWAIT P0, [R3+URZ+0x60], R2 ;  /* 0x00006002030075a7 */ /* 0x001064000800017f */
[----:B-1----:R-:W-:Y:S05]  /*11c10*/  @!P0 NANOSLEEP.SYNCS 0x989680 ;  /* 0x009896800000895d */ /* 0x002fea0003900000 */
[----:B------:R-:W1:Y:S02]  /*11c20*/  @!P0 SYNCS.PHASECHK.TRANS64 P0, [R3+URZ+0x60], R2 ;  /* 0x00006002030085a7 */ /* 0x000e64000800007f */
[----:B-1----:R-:W-:Y:S05]  /*11c30*/  @!P0 BRA `(.L_x_335) ;  /* 0xfffffffc00f08947 */ /* 0x002fea000383ffff */
[----:B------:R-:W-:Y:S05]  /*11c40*/  BRA `(.L_x_395) ;  /* 0xffffffd4001c7947 */ /* 0x000fea000383ffff */
.L_x_340:
[----:B-1----:R1:W2:Y:S02]  /*11c50*/  SYNCS.PHASECHK.TRANS64.TRYWAIT P0, [R2+URZ+0x36840], R3 ;  /* 0x03684003020075a7 */ /* 0x0022a4000800017f */
[----:B--2---:R-:W-:Y:S05]  /*11c60*/  @!P0 NANOSLEEP.SYNCS 0x989680 ;  /* 0x009896800000895d */ /* 0x004fea0003900000 */
[----:B------:R-:W2:Y:S02]  /*11c70*/  @!P0 SYNCS.PHASECHK.TRANS64 P0, [R2+URZ+0x36840], R3 ;  /* 0x03684003020085a7 */ /* 0x000ea4000800007f */
[----:B--2---:R-:W-:Y:S05]  /*11c80*/  @!P0 BRA `(.L_x_340) ;  /* 0xfffffffc00f08947 */ /* 0x004fea000383ffff */
[----:B------:R-:W-:Y:S05]  /*11c90*/  BRA `(.L_x_396) ;  /* 0xffffffd800907947 */ /* 0x000fea000383ffff */
.L_x_342:
[----:B0-----:R0:W1:Y:S02]  /*11ca0*/  SYNCS.PHASECHK.TRANS64.TRYWAIT P1, [R2+URZ+0x60], R3 ;  /* 0x00006003020075a7 */ /* 0x001064000802017f */
[----:B-1----:R-:W-:Y:S05]  /*11cb0*/  @!P1 NANOSLEEP.SYNCS 0x989680 ;  /* 0x009896800000995d */ /* 0x002fea0003900000 */
[----:B------:R-:W1:Y:S02]  /*11cc0*/  @!P1 SYNCS.PHASECHK.TRANS64 P1, [R2+URZ+0x60], R3 ;  /* 0x00006003020095a7 */ /* 0x000e64000802007f */
[----:B-1----:R-:W-:Y:S05]  /*11cd0*/  @!P1 BRA `(.L_x_342) ;  /* 0xfffffffc00f09947 */ /* 0x002fea000383ffff */
[----:B------:R-:W-:Y:S05]  /*11ce0*/  BRA `(.L_x_397) ;  /* 0xffffffdc003c7947 */ /* 0x000fea000383ffff */
.L_x_347:
[----:B--2---:R2:W3:Y:S02]  /*11cf0*/  SYNCS.PHASECHK.TRANS64.TRYWAIT P0, [R2+URZ+0x36840], R3 ;  /* 0x03684003020075a7 */ /* 0x0044e4000800017f */
[----:B---3--:R-:W-:Y:S05]  /*11d00*/  @!P0 NANOSLEEP.SYNCS 0x989680 ;  /* 0x009896800000895d */ /* 0x008fea0003900000 */
[----:B------:R-:W3:Y:S02]  /*11d10*/  @!P0 SYNCS.PHASECHK.TRANS64 P0, [R2+URZ+0x36840], R3 ;  /* 0x03684003020085a7 */ /* 0x000ee4000800007f */
[----:B---3--:R-:W-:Y:S05]  /*11d20*/  @!P0 BRA `(.L_x_347) ;  /* 0xfffffffc00f08947 */ /* 0x008fea000383ffff */
[----:B------:R-:W-:Y:S05]  /*11d30*/  BRA `(.L_x_398) ;  /* 0xffffffe000747947 */ /* 0x000fea000383ffff */
.L_x_349:
[----:B0-----:R0:W1:Y:S02]  /*11d40*/  SYNCS.PHASECHK.TRANS64.TRYWAIT P1, [R2+URZ+0x60], R8 ;  /* 0x00006008020075a7 */ /* 0x001064000802017f */
[----:B-1----:R-:W-:Y:S05]  /*11d50*/  @!P1 NANOSLEEP.SYNCS 0x989680 ;  /* 0x009896800000995d */ /* 0x002fea0003900000 */
[----:B------:R-:W1:Y:S02]  /*11d60*/  @!P1 SYNCS.PHASECHK.TRANS64 P1, [R2+URZ+0x60], R8 ;  /* 0x00006008020095a7 */ /* 0x000e64000802007f */
[----:B-1----:R-:W-:Y:S05]  /*11d70*/  @!P1 BRA `(.L_x_349) ;  /* 0xfffffffc00f09947 */ /* 0x002fea000383ffff */
[----:B------:R-:W-:Y:S05]  /*11d80*/  BRA `(.L_x_399) ;  /* 0xffffffe400247947 */ /* 0x000fea000383ffff */
.L_x_356:
[----:B-1----:R1:W2:Y:S02]  /*11d90*/  SYNCS.PHASECHK.TRANS64.TRYWAIT P0, [R3+URZ+0x36860], R0 ;  /* 0x03686000030075a7 */ /* 0x0022a4000800017f */
[----:B--2---:R-:W-:Y:S05]  /*11da0*/  @!P0 NANOSLEEP.SYNCS 0x989680 ;  /* 0x009896800000895d */ /* 0x004fea0003900000 */
[----:B------:R-:W2:Y:S02]  /*11db0*/  @!P0 SYNCS.PHASECHK.TRANS64 P0, [R3+URZ+0x36860], R0 ;  /* 0x03686000030085a7 */ /* 0x000ea4000800007f */
[----:B--2---:R-:W-:Y:S05]  /*11dc0*/  @!P0 BRA `(.L_x_356) ;  /* 0xfffffffc00f08947 */ /* 0x004fea000383ffff */
[----:B------:R-:W-:Y:S05]  /*11dd0*/  BRA `(.L_x_400) ;  /* 0xffffffe800407947 */ /* 0x000fea000383ffff */
.L_x_358:
[----:B------:R-:W-:Y:S01]  /*11de0*/  BSSY B0, `(.L_x_401) ;  /* 0x0000008000007945 */ /* 0x000fe20003800000 */
[----:B0-----:R-:W-:Y:S01]  /*11df0*/  MOV R13, R16 ;  /* 0x00000010000d7202 */ /* 0x001fe20000000f00 */
[----:B------:R-:W-:Y:S02]  /*11e00*/  IMAD.MOV.U32 R12, RZ, RZ, RZ ;  /* 0x000000ffff0c7224 */ /* 0x000fe400078e00ff */
[----:B------:R-:W-:Y:S02]  /*11e10*/  IMAD.MOV.U32 R11, RZ, RZ, 0x1f ;  /* 0x0000001fff0b7424 */ /* 0x000fe400078e00ff */
[----:B------:R-:W-:-:S07]  /*11e20*/  IMAD.MOV.U32 R15, RZ, RZ, -0x1 ;  /* 0xffffffffff0f7424 */ /* 0x000fce00078e00ff */
[----:B-1----:R-:W-:Y:S05]  /*11e30*/  WARPSYNC.COLLECTIVE R15, `(.L_x_402) ;  /* 0x000000000f087348 */ /* 0x002fea0003c00000 */
[----:B------:R0:W2:Y:S02]  /*11e40*/  SHFL.IDX P6, R14, R13, R12, R11 ;  /* 0x0000000c0d0e7389 */ /* 0x0000a400000c000b */
[----:B012---:R-:W-:Y:S01]  /*11e50*/  ENDCOLLECTIVE ;  /* 0x000000000000791b */ /* 0x007fe20003800000 */
.L_x_402:
[----:B------:R-:W-:Y:S05]  /*11e60*/  BSYNC B0 ;  /* 0x0000000000007941 */ /* 0x000fea0003800000 */
.L_x_401:
[----:B------:R-:W-:Y:S02]  /*11e70*/  IMAD.MOV.U32 R13, RZ, RZ, R16 ;  /* 0x000000ffff0d7224 */ /* 0x000fe400078e0010 */
[----:B------:R-:W-:Y:S02]  /*11e80*/  IMAD.MOV.U32 R12, RZ, RZ, 0x1 ;  /* 0x00000001ff0c7424 */ /* 0x000fe400078e00ff */
[----:B------:R-:W-:Y:S02]  /*11e90*/  IMAD.MOV.U32 R11, RZ, RZ, 0x1f ;  /* 0x0000001fff0b7424 */ /* 0x000fe400078e00ff */
[----:B------:R-:W-:Y:S02]  /*11ea0*/  IMAD.MOV.U32 R15, RZ, RZ, -0x1 ;  /* 0xffffffffff0f7424 */ /* 0x000fe400078e00ff */
[----:B------:R-:W-:-:S07]  /*11eb0*/  IMAD.MOV.U32 R4, RZ, RZ, R14 ;  /* 0x000000ffff047224 */ /* 0x000fce00078e000e */
[----:B------:R-:W-:Y:S05]  /*11ec0*/  WARPSYNC.COLLECTIVE R15, `(.L_x_403) ;  /* 0x000000000f087348 */ /* 0x000fea0003c00000 */
[----:B------:R0:W1:Y:S02]  /*11ed0*/  SHFL.IDX P6, R14, R13, R12, R11 ;  /* 0x0000000c0d0e7389 */ /* 0x00006400000c000b */
[----:B01----:R-:W-:Y:S01]  /*11ee0*/  ENDCOLLECTIVE ;  /* 0x000000000000791b */ /* 0x003fe20003800000 */
.L_x_403:
[----:B------:R-:W-:Y:S01]  /*11ef0*/  IMAD.MOV.U32 R5, RZ, RZ, R14 ;  /* 0x000000ffff057224 */ /* 0x000fe200078e000e */
[----:B------:R-:W-:Y:S06]  /*11f00*/  BRA `(.L_x_404) ;  /* 0xffffffe800e47947 */ /* 0x000fec000383ffff */
.L_x_361:
[----:B------:R-:W-:Y:S01]  /*11f10*/  BSSY B0, `(.L_x_405) ;  /* 0x0000008000007945 */ /* 0x000fe20003800000 */
[----:B-----5:R-:W-:Y:S02]  /*11f20*/  IMAD.MOV.U32 R13, RZ, RZ, R3 ;  /* 0x000000ffff0d7224 */ /* 0x020fe400078e0003 */
[----:B------:R-:W-:Y:S02]  /*11f30*/  IMAD.MOV.U32 R12, RZ, RZ, 0x1 ;  /* 0x00000001ff0c7424 */ /* 0x000fe400078e00ff */
[----:B------:R-:W-:Y:S02]  /*11f40*/  IMAD.MOV.U32 R11, RZ, RZ, RZ ;  /* 0x000000ffff0b7224 */ /* 0x000fe400078e00ff */
[----:B------:R-:W-:-:S07]  /*11f50*/  IMAD.MOV.U32 R15, RZ, RZ, -0x1 ;  /* 0xffffffffff0f7424 */ /* 0x000fce00078e00ff */
[----:B0-234-:R-:W-:Y:S05]  /*11f60*/  WARPSYNC.COLLECTIVE R15, `(.L_x_406) ;  /* 0x000000000f087348 */ /* 0x01dfea0003c00000 */
[----:B------:R1:W0:Y:S02]  /*11f70*/  SHFL.UP P6, R14, R13, R12, R11 ;  /* 0x0400000c0d0e7389 */ /* 0x00022400000c000b */
[----:B01234-:R-:W-:Y:S01]  /*11f80*/  ENDCOLLECTIVE ;  /* 0x000000000000791b */ /* 0x01ffe20003800000 */
.L_x_406:
[----:B------:R-:W-:Y:S05]  /*11f90*/  BSYNC B0 ;  /* 0x0000000000007941 */ /* 0x000fea0003800000 */
.L_x_405:
[C---:B------:R-:W-:Y:S01]  /*11fa0*/  ISETP.NE.AND P0, PT, R9.reuse, RZ, PT ;  /* 0x000000ff0900720c */ /* 0x040fe20003f05270 */
[----:B------:R-:W-:Y:S01]  /*11fb0*/  IMAD.MOV.U32 R12, RZ, RZ, 0x2 ;  /* 0x00000002ff0c7424 */ /* 0x000fe200078e00ff */
[----:B------:R-:W-:Y:S01]  /*11fc0*/  MOV R15, 0xffffffff ;  /* 0xffffffff000f7802 */ /* 0x000fe20000000f00 */
[----:B------:R-:W-:Y:S01]  /*11fd0*/  IMAD.MOV.U32 R11, RZ, RZ, RZ ;  /* 0x000000ffff0b7224 */ /* 0x000fe200078e00ff */
[----:B------:R-:W-:Y:S02]  /*11fe0*/  SEL R14, R14, RZ, P0 ;  /* 0x000000ff0e0e7207 */ /* 0x000fe40000000000 */
[----:B------:R-:W-:-:S03]  /*11ff0*/  ISETP.GE.U32.AND P0, PT, R9, 0x2, PT ;  /* 0x000000020900780c */ /* 0x000fc60003f06070 */
[----:B------:R-:W-:-:S10]  /*12000*/  IMAD.IADD R13, R3, 0x1, R14 ;  /* 0x00000001030d7824 */ /* 0x000fd400078e020e */
[----:B------:R-:W-:Y:S05]  /*12010*/  WARPSYNC.COLLECTIVE R15, `(.L_x_407) ;  /* 0x000000000f087348 */ /* 0x000fea0003c00000 */
[----:B------:R0:W1:Y:S02]  /*12020*/  SHFL.UP P6, R14, R13, R12, R11 ;  /* 0x0400000c0d0e7389 */ /* 0x00006400000c000b */
[----:B01----:R-:W-:Y:S01]  /*12030*/  ENDCOLLECTIVE ;  /* 0x000000000000791b */ /* 0x003fe20003800000 */
.L_x_407:
[----:B------:R-:W-:Y:S01]  /*12040*/  IMAD.MOV.U32 R12, RZ, RZ, 0x4 ;  /* 0x00000004ff0c7424 */ /* 0x000fe200078e00ff */
[----:B------:R-:W-:Y:S02]  /*12050*/  SEL R6, R14, RZ, P0 ;  /* 0x000000ff0e067207 */ /* 0x000fe40000000000 */
[----:B------:R-:W-:-:S03]  /*12060*/  ISETP.GE.U32.AND P0, PT, R9, 0x4, PT ;  /* 0x000000040900780c */ /* 0x000fc60003f06070 */
[----:B------:R-:W-:-:S04]  /*12070*/  IMAD.IADD R6, R13, 0x1, R6 ;  /* 0x000000010d067824 */ /* 0x000fc800078e0206 */
[----:B------:R-:W-:-:S07]  /*12080*/  IMAD.MOV.U32 R13, RZ, RZ, R6 ;  /* 0x000000ffff0d7224 */ /* 0x000fce00078e0006 */
[----:B------:R-:W-:Y:S05]  /*12090*/  WARPSYNC.COLLECTIVE R15, `(.L_x_408) ;  /* 0x000000000f087348 */ /* 0x000fea0003c00000 */
[----:B------:R0:W1:Y:S02]  /*120a0*/  SHFL.UP P6, R14, R13, R12, R11 ;  /* 0x0400000c0d0e7389 */ /* 0x00006400000c000b */
[----:B01----:R-:W-:Y:S01]  /*120b0*/  ENDCOLLECTIVE ;  /* 0x000000000000791b */ /* 0x003fe20003800000 */
.L_x_408:
        /* <DEDUP_REMOVED lines=8> */
.L_x_409:
        /* <DEDUP_REMOVED lines=8> */
.L_x_410:
[----:B------:R-:W-:Y:S02]  /*121c0*/  IMAD.MOV.U32 R12, RZ, RZ, 0x1f ;  /* 0x0000001fff0c7424 */ /* 0x000fe400078e00ff */
[----:B------:R-:W-:Y:S01]  /*121d0*/  IMAD.MOV.U32 R11, RZ, RZ, 0x1f ;  /* 0x0000001fff0b7424 */ /* 0x000fe200078e00ff */
[----:B------:R-:W-:-:S05]  /*121e0*/  SEL R7, R14, RZ, P0 ;  /* 0x000000ff0e077207 */ /* 0x000fca0000000000 */
[----:B------:R-:W-:-:S04]  /*121f0*/  IMAD.IADD R2, R8, 0x1, R7 ;  /* 0x0000000108027824 */ /* 0x000fc800078e0207 */
[----:B------:R-:W-:-:S07]  /*12200*/  IMAD.MOV.U32 R13, RZ, RZ, R2 ;  /* 0x000000ffff0d7224 */ /* 0x000fce00078e0002 */
[----:B------:R-:W-:Y:S05]  /*12210*/  WARPSYNC.COLLECTIVE R15, `(.L_x_411) ;  /* 0x000000000f087348 */ /* 0x000fea0003c00000 */
[----:B------:R0:W1:Y:S02]  /*12220*/  SHFL.IDX P6, R14, R13, R12, R11 ;  /* 0x0000000c0d0e7389 */ /* 0x00006400000c000b */
[----:B01----:R-:W-:Y:S01]  /*12230*/  ENDCOLLECTIVE ;  /* 0x000000000000791b */ /* 0x003fe20003800000 */
.L_x_411:
[----:B------:R-:W-:Y:S05]  /*12240*/  BRA `(.L_x_412) ;  /* 0xffffffe800a87947 */ /* 0x000fea000383ffff */
.L_x_366:
[----:B------:R-:W-:Y:S01]  /*12250*/  BSSY B0, `(.L_x_413) ;  /* 0x0000008000007945 */ /* 0x000fe20003800000 */
[----:B-----5:R-:W-:Y:S01]  /*12260*/  IMAD.MOV.U32 R13, RZ, RZ, R3 ;  /* 0x000000ffff0d7224 */ /* 0x020fe200078e0003 */
[----:B------:R-:W-:Y:S01]  /*12270*/  MOV R15, 0xffffffff ;  /* 0xffffffff000f7802 */ /* 0x000fe20000000f00 */
[----:B------:R-:W-:Y:S02]  /*12280*/  IMAD.MOV.U32 R12, RZ, RZ, 0x1 ;  /* 0x00000001ff0c7424 */ /* 0x000fe400078e00ff */
[----:B------:R-:W-:-:S07]  /*12290*/  IMAD.MOV.U32 R11, RZ, RZ, RZ ;  /* 0x000000ffff0b7224 */ /* 0x000fce00078e00ff */
[----:B0-----:R-:W-:Y:S05]  /*122a0*/  WARPSYNC.COLLECTIVE R15, `(.L_x_414) ;  /* 0x000000000f087348 */ /* 0x001fea0003c00000 */
[----:B------:R1:W2:Y:S02]  /*122b0*/  SHFL.UP P6, R14, R13, R12, R11 ;  /* 0x0400000c0d0e7389 */ /* 0x0002a400000c000b */
[----:B012---:R-:W-:Y:S01]  /*122c0*/  ENDCOLLECTIVE ;  /* 0x000000000000791b */ /* 0x007fe20003800000 */
.L_x_414:
[----:B------:R-:W-:Y:S05]  /*122d0*/  BSYNC B0 ;  /* 0x0000000000007941 */ /* 0x000fea0003800000 */
.L_x_413:
[----:B------:R-:W-:Y:S01]  /*122e0*/  ISETP.NE.AND P0, PT, R8, RZ, PT ;  /* 0x000000ff0800720c */ /* 0x000fe20003f05270 */
[----:B------:R-:W-:Y:S02]  /*122f0*/  IMAD.MOV.U32 R12, RZ, RZ, 0x2 ;  /* 0x00000002ff0c7424 */ /* 0x000fe400078e00ff */
[----:B------:R-:W-:Y:S01]  /*12300*/  IMAD.MOV.U32 R11, RZ, RZ, RZ ;  /* 0x000000ffff0b7224 */ /* 0x000fe200078e00ff */
[----:B------:R-:W-:Y:S01]  /*12310*/  SEL R14, R14, RZ, P0 ;  /* 0x000000ff0e0e7207 */ /* 0x000fe20000000000 */
[----:B------:R-:W-:Y:S01]  /*12320*/  IMAD.MOV.U32 R15, RZ, RZ, -0x1 ;  /* 0xffffffffff0f7424 */ /* 0x000fe200078e00ff */
[----:B------:R-:W-:-:S03]  /*12330*/  ISETP.GE.U32.AND P0, PT, R8, 0x2, PT ;  /* 0x000000020800780c */ /* 0x000fc60003f06070 */
[----:B------:R-:W-:-:S10]  /*12340*/  IMAD.IADD R13, R3, 0x1, R14 ;  /* 0x00000001030d7824 */ /* 0x000fd400078e020e */
[----:B------:R-:W-:Y:S05]  /*12350*/  WARPSYNC.COLLECTIVE R15, `(.L_x_415) ;  /* 0x000000000f087348 */ /* 0x000fea0003c00000 */
[----:B------:R0:W1:Y:S02]  /*12360*/  SHFL.UP P6, R14, R13, R12, R11 ;  /* 0x0400000c0d0e7389 */ /* 0x00006400000c000b */
[----:B01----:R-:W-:Y:S01]  /*12370*/  ENDCOLLECTIVE ;  /* 0x000000000000791b */ /* 0x003fe20003800000 */
.L_x_415:
        /* <DEDUP_REMOVED lines=8> */
.L_x_416:
        /* <DEDUP_REMOVED lines=8> */
.L_x_417:
        /* <DEDUP_REMOVED lines=8> */
.L_x_418:
[----:B------:R-:W-:Y:S01]  /*12500*/  IMAD.MOV.U32 R12, RZ, RZ, 0x1f ;  /* 0x0000001fff0c7424 */ /* 0x000fe200078e00ff */
[----:B------:R-:W-:Y:S02]  /*12510*/  MOV R11, 0x1f ;  /* 0x0000001f000b7802 */ /* 0x000fe40000000f00 */
[----:B------:R-:W-:-:S05]  /*12520*/  SEL R2, R14, RZ, P0 ;  /* 0x000000ff0e027207 */ /* 0x000fca0000000000 */
[----:B------:R-:W-:-:S04]  /*12530*/  IMAD.IADD R2, R7, 0x1, R2 ;  /* 0x0000000107027824 */ /* 0x000fc800078e0202 */
[----:B------:R-:W-:-:S07]  /*12540*/  IMAD.MOV.U32 R13, RZ, RZ, R2 ;  /* 0x000000ffff0d7224 */ /* 0x000fce00078e0002 */
[----:B------:R-:W-:Y:S05]  /*12550*/  WARPSYNC.COLLECTIVE R15, `(.L_x_419) ;  /* 0x000000000f087348 */ /* 0x000fea0003c00000 */
[----:B------:R0:W1:Y:S02]  /*12560*/  SHFL.IDX P6, R14, R13, R12, R11 ;  /* 0x0000000c0d0e7389 */ /* 0x00006400000c000b */
[----:B01----:R-:W-:Y:S01]  /*12570*/  ENDCOLLECTIVE ;  /* 0x000000000000791b */ /* 0x003fe20003800000 */
.L_x_419:
[----:B------:R-:W-:Y:S05]  /*12580*/  BRA `(.L_x_420) ;  /* 0xffffffe8008c7947 */ /* 0x000fea000383ffff */
.L_x_368:
[----:B------:R-:W-:Y:S01]  /*12590*/  BSSY B0, `(.L_x_421) ;  /* 0x0000006000007945 */ /* 0x000fe20003800000 */
[----:B------:R-:W-:Y:S01]  /*125a0*/  PLOP3.LUT P6, PT, P6, PT, PT, 0x8, 0x0 ;  /* 0x000000000000781c */ /* 0x000fe200037ce170 */
[----:B------:R-:W-:-:S12]  /*125b0*/  IMAD.MOV.U32 R15, RZ, RZ, -0x1 ;  /* 0xffffffffff0f7424 */ /* 0x000fd800078e00ff */
[----:B0-----:R-:W-:Y:S05]  /*125c0*/  WARPSYNC.COLLECTIVE R15, `(.L_x_422) ;  /* 0x000000000f087348 */ /* 0x001fea0003c00000 */
[----:B------:R-:W-:Y:S01]  /*125d0*/  VOTE.ANY R14, PT, P6 ;  /* 0x00000000000e7806 */ /* 0x000fe200030e0100 */
[----:B0-----:R-:W-:Y:S06]  /*125e0*/  ENDCOLLECTIVE ;  /* 0x000000000000791b */ /* 0x001fec0003800000 */
.L_x_422:
[----:B------:R-:W-:Y:S05]  /*125f0*/  BSYNC B0 ;  /* 0x0000000000007941 */ /* 0x000fea0003800000 */
.L_x_421:
[----:B------:R-:W-:Y:S02]  /*12600*/  IMAD.MOV.U32 R7, RZ, RZ, R14 ;  /* 0x000000ffff077224 */ /* 0x000fe400078e000e */
[----:B------:R-:W-:Y:S02]  /*12610*/  IMAD.MOV.U32 R13, RZ, RZ, R3 ;  /* 0x000000ffff0d7224 */ /* 0x000fe400078e0003 */
[----:B------:R-:W0:Y:S01]  /*12620*/  POPC R5, R7 ;  /* 0x0000000700057309 */ /* 0x000e220000000000 */
[----:B------:R-:W-:Y:S02]  /*12630*/  IMAD.MOV.U32 R11, RZ, RZ, 0x1f ;  /* 0x0000001fff0b7424 */ /* 0x000fe400078e00ff */
[----:B------:R-:W-:Y:S02]  /*12640*/  IMAD.MOV.U32 R15, RZ, RZ, -0x1 ;  /* 0xffffffffff0f7424 */ /* 0x000fe400078e00ff */
[----:B0-----:R-:W-:-:S07]  /*12650*/  IMAD.MOV.U32 R12, RZ, RZ, R5 ;  /* 0x000000ffff0c7224 */ /* 0x001fce00078e0005 */
[----:B------:R-:W-:Y:S05]  /*12660*/  WARPSYNC.COLLECTIVE R15, `(.L_x_423) ;  /* 0x000000000f087348 */ /* 0x000fea0003c00000 */
[----:B------:R0:W1:Y:S02]  /*12670*/  SHFL.IDX P6, R14, R13, R12, R11 ;  /* 0x0000000c0d0e7389 */ /* 0x00006400000c000b */
[----:B01----:R-:W-:Y:S01]  /*12680*/  ENDCOLLECTIVE ;  /* 0x000000000000791b */ /* 0x003fe20003800000 */
.L_x_423:
[----:B------:R-:W-:Y:S01]  /*12690*/  IMAD.MOV.U32 R17, RZ, RZ, R14 ;  /* 0x000000ffff117224 */ /* 0x000fe200078e000e */
[----:B------:R-:W-:Y:S06]  /*126a0*/  BRA `(.L_x_424) ;  /* 0xffffffe8007c7947 */ /* 0x000fec000383ffff */
.L_x_370:
[----:B------:R-:W-:Y:S01]  /*126b0*/  BSSY B0, `(.L_x_425) ;  /* 0x0000007000007945 */ /* 0x000fe20003800000 */
[----:B------:R-:W-:Y:S02]  /*126c0*/  IMAD.MOV.U32 R13, RZ, RZ, R2 ;  /* 0x000000ffff0d7224 */ /* 0x000fe400078e0002 */
[----:B------:R-:W-:Y:S02]  /*126d0*/  IMAD.MOV.U32 R11, RZ, RZ, 0x1f ;  /* 0x0000001fff0b7424 */ /* 0x000fe400078e00ff */
[----:B------:R-:W-:-:S07]  /*126e0*/  IMAD.MOV.U32 R15, RZ, RZ, -0x1 ;  /* 0xffffffffff0f7424 */ /* 0x000fce00078e00ff */
[----:B012---:R-:W-:Y:S05]  /*126f0*/  WARPSYNC.COLLECTIVE R15, `(.L_x_426) ;  /* 0x000000000f087348 */ /* 0x007fea0003c00000 */
[----:B------:R3:W4:Y:S02]  /*12700*/  SHFL.IDX P6, R14, R13, R12, R11 ;  /* 0x0000000c0d0e7389 */ /* 0x00072400000c000b */
[----:B01234-:R-:W-:Y:S01]  /*12710*/  ENDCOLLECTIVE ;  /* 0x000000000000791b */ /* 0x01ffe20003800000 */
.L_x_426:
[----:B------:R-:W-:Y:S05]  /*12720*/  BSYNC B0 ;  /* 0x0000000000007941 */ /* 0x000fea0003800000 */
.L_x_425:
[----:B------:R-:W-:Y:S05]  /*12730*/  BRA `(.L_x_369) ;  /* 0xffffffe800747947 */ /* 0x000fea000383ffff */
.L_x_374:
[----:B0-----:R0:W1:Y:S02]  /*12740*/  SYNCS.PHASECHK.TRANS64.TRYWAIT P0, [R0+URZ+0x36820], R3 ;  /* 0x03682003000075a7 */ /* 0x001064000800017f */
[----:B-1----:R-:W-:Y:S05]  /*12750*/  @!P0 NANOSLEEP.SYNCS 0x989680 ;  /* 0x009896800000895d */ /* 0x002fea0003900000 */
[----:B------:R-:W1:Y:S02]  /*12760*/  @!P0 SYNCS.PHASECHK.TRANS64 P0, [R0+URZ+0x36820], R3 ;  /* 0x03682003000085a7 */ /* 0x000e64000800007f */
[----:B-1----:R-:W-:Y:S05]  /*12770*/  @!P0 BRA `(.L_x_374) ;  /* 0xfffffffc00f08947 */ /* 0x002fea000383ffff */
[----:B------:R-:W-:Y:S05]  /*12780*/  BRA `(.L_x_427) ;  /* 0xffffffec00587947 */ /* 0x000fea000383ffff */
.L_x_375:
        /* <DEDUP_REMOVED lines=8> */
[----:B0-----:R-:W-:Y:S05]  /*12810*/  WARPSYNC.COLLECTIVE R15, `(.L_x_429) ;  /* 0x000000000f087348 */ /* 0x001fea0003c00000 */
[----:B------:R1:W2:Y:S02]  /*12820*/  SHFL.IDX P6, R14, R13, R12, R11 ;  /* 0x0000000c0d0e7389 */ /* 0x0002a400000c000b */
[----:B012---:R-:W-:Y:S01]  /*12830*/  ENDCOLLECTIVE ;  /* 0x000000000000791b */ /* 0x007fe20003800000 */
.L_x_429:
[----:B------:R-:W-:Y:S05]  /*12840*/  BSYNC B0 ;  /* 0x0000000000007941 */ /* 0x000fea0003800000 */
.L_x_428:
[----:B------:R-:W-:Y:S05]  /*12850*/  BRA `(.L_x_430) ;  /* 0xffffffec00407947 */ /* 0x000fea000383ffff */
.L_x_378:
[----:B------:R-:W-:Y:S01]  /*12860*/  BSSY B1, `(.L_x_431) ;  /* 0x0000006000017945 */ /* 0x000fe20003800000 */
[----:B------:R-:W-:-:S07]  /*12870*/  IMAD.MOV.U32 R15, RZ, RZ, -0x1 ;  /* 0xffffffffff0f7424 */ /* 0x000fce00078e00ff */
[----:B01----:R-:W-:Y:S05]  /*12880*/  WARPSYNC.COLLECTIVE R15, `(.L_x_432) ;  /* 0x000000000f0c7348 */ /* 0x003fea0003c00000 */
[----:B------:R-:W-:Y:S02]  /*12890*/  ELECT P6, UR62, PT ;  /* 0x00000000003e782f */ /* 0x000fe400038c0000 */
[----:B------:R-:W-:Y:S01]  /*128a0*/  MOV R14, UR62 ;  /* 0x0000003e000e7c02 */ /* 0x000fe20008000f00 */
[----:B01----:R-:W-:Y:S10]  /*128b0*/  ENDCOLLECTIVE ;  /* 0x000000000000791b */ /* 0x003ff40003800000 */
.L_x_432:
[----:B------:R-:W-:Y:S05]  /*128c0*/  BSYNC B1 ;  /* 0x0000000000017941 */ /* 0x000fea0003800000 */
.L_x_431:
[----:B------:R-:W-:Y:S05]  /*128d0*/  BRA `(.L_x_433) ;  /* 0xffffffec00387947 */ /* 0x000fea000383ffff */
.L_x_380:
[----:B0-----:R0:W1:Y:S02]  /*128e0*/  SYNCS.PHASECHK.TRANS64.TRYWAIT P0, [R6+URZ], R5 ;  /* 0x00000005060075a7 */ /* 0x001064000800017f */
[----:B-1----:R-:W-:Y:S05]  /*128f0*/  @!P0 NANOSLEEP.SYNCS 0x989680 ;  /* 0x009896800000895d */ /* 0x002fea0003900000 */
[----:B------:R-:W1:Y:S02]  /*12900*/  @!P0 SYNCS.PHASECHK.TRANS64 P0, [R6+URZ], R5 ;  /* 0x00000005060085a7 */ /* 0x000e64000800007f */
[----:B-1----:R-:W-:Y:S05]  /*12910*/  @!P0 BRA `(.L_x_380) ;  /* 0xfffffffc00f08947 */ /* 0x002fea000383ffff */
[----:B------:R-:W-:Y:S05]  /*12920*/  BRA `(.L_x_434) ;  /* 0xffffffec00747947 */ /* 0x000fea000383ffff */
.L_x_381:
[----:B-1----:R1:W2:Y:S02]  /*12930*/  SYNCS.PHASECHK.TRANS64.TRYWAIT P0, [R7+URZ], R2 ;  /* 0x00000002070075a7 */ /* 0x0022a4000800017f */
[----:B--2---:R-:W-:Y:S05]  /*12940*/  @!P0 NANOSLEEP.SYNCS 0x989680 ;  /* 0x009896800000895d */ /* 0x004fea0003900000 */
[----:B------:R-:W2:Y:S02]  /*12950*/  @!P0 SYNCS.PHASECHK.TRANS64 P0, [R7+URZ], R2 ;  /* 0x00000002070085a7 */ /* 0x000ea4000800007f */
[----:B--2---:R-:W-:Y:S05]  /*12960*/  @!P0 BRA `(.L_x_381) ;  /* 0xfffffffc00f08947 */ /* 0x004fea000383ffff */
[----:B------:R-:W-:Y:S05]  /*12970*/  BRA `(.L_x_435) ;  /* 0xffffffec00687947 */ /* 0x000fea000383ffff */
.L_x_383:
[----:B--2---:R2:W3:Y:S02]  /*12980*/  SYNCS.PHASECHK.TRANS64.TRYWAIT P0, [R4+URZ], R5 ;  /* 0x00000005040075a7 */ /* 0x0044e4000800017f */
[----:B---3--:R-:W-:Y:S05]  /*12990*/  @!P0 NANOSLEEP.SYNCS 0x989680 ;  /* 0x009896800000895d */ /* 0x008fea0003900000 */
[----:B------:R-:W3:Y:S02]  /*129a0*/  @!P0 SYNCS.PHASECHK.TRANS64 P0, [R4+URZ], R5 ;  /* 0x00000005040085a7 */ /* 0x000ee4000800007f */
[----:B---3--:R-:W-:Y:S05]  /*129b0*/  @!P0 BRA `(.L_x_383) ;  /* 0xfffffffc00f08947 */ /* 0x008fea000383ffff */
[----:B------:R-:W-:Y:S05]  /*129c0*/  BRA `(.L_x_436) ;  /* 0xffffffec00707947 */ /* 0x000fea000383ffff */
.L_x_437:
        /* <DEDUP_REMOVED lines=11> */
.L_x_2657:


//--------------------- .text._ZN7cutlass13device_kernelIN5flash11enable_sm90INS1_16FlashAttnFwdSm90INS1_25CollectiveMainloopFwdSm90ILi2EN4cute5tupleIJNS5_1CILi1EEES8_S8_EEENS6_IJNS7_ILi128EEENS7_ILi112EEENS7_ILi192EEEEEELi192ENS_6half_tEfNS_4arch4Sm90ELb0ELb0ELb0ELb1ELb0ELb1ELb0ELb1ELb1ELb0ELb0ELb0EEENS1_21CollectiveEpilogueFwdINS6_IJSA_SC_SB_EEES9_SE_SG_Li256ELb1ELb0ELb0ELb0EEENS1_36VarlenDynamicPersistentTileSchedulerILi128ELi112ELi256ELi32ELb0ELb0ELb1ELb0ELb1ELb1EEEEEEEEEvNT_6ParamsE --------------------------
	.section	.text._ZN7cutlass13device_kernelIN5flash11enable_sm90INS1_16FlashAttnFwdSm90INS1_25CollectiveMainloopFwdSm90ILi2EN4cute5tupleIJNS5_1CILi1EEES8_S8_EEENS6_IJNS7_ILi128EEENS7_ILi112EEENS7_ILi192EEEEEELi192ENS_6half_tEfNS_4arch4Sm90ELb0ELb0ELb0ELb1ELb0ELb1ELb0ELb1ELb1ELb0ELb0ELb0EEENS1_21CollectiveEpilogueFwdINS6_IJSA_SC_SB_EEES9_SE_SG_Li256ELb1ELb0ELb0ELb0EEENS1_36VarlenDynamicPersistentTileSchedulerILi128ELi112ELi256ELi32ELb0ELb0ELb1ELb0ELb1ELb1EEEEEEEEEvNT_6ParamsE,"ax",@progbits
	.align	128
.text._ZN7cutlass13device_kernelIN5flash11enable_sm90INS1_16FlashAttnFwdSm90INS1_25CollectiveMainloopFwdSm90ILi2EN4cute5tupleIJNS5_1CILi1EEES8_S8_EEENS6_IJNS7_ILi128EEENS7_ILi112EEENS7_ILi192EEEEEELi192ENS_6half_tEfNS_4arch4Sm90ELb0ELb0ELb0ELb1ELb0ELb1ELb0ELb1ELb1ELb0ELb0ELb0EEENS1_21CollectiveEpilogueFwdINS6_IJSA_SC_SB_EEES9_SE_SG_Li256ELb1ELb0ELb0ELb0EEENS1_36VarlenDynamicPersistentTileSchedulerILi128ELi112ELi256ELi32ELb0ELb0ELb1ELb0ELb1ELb1EEEEEEEEEvNT_6ParamsE:
        .type           _ZN7cutlass13device_kernelIN5flash11enable_sm90INS1_16FlashAttnFwdSm90INS1_25CollectiveMainloopFwdSm90ILi2EN4cute5tupleIJNS5_1CILi1EEES8_S8_EEENS6_IJNS7_ILi128EEENS7_ILi112EEENS7_ILi192EEEEEELi192ENS_6half_tEfNS_4arch4Sm90ELb0ELb0ELb0ELb1ELb0ELb1ELb0ELb1ELb1ELb0ELb0ELb0EEENS1_21CollectiveEpilogueFwdINS6_IJSA_SC_SB_EEES9_SE_SG_Li256ELb1ELb0ELb0ELb0EEENS1_36VarlenDynamicPersistentTileSchedulerILi128ELi112ELi256ELi32ELb0ELb0ELb1ELb0ELb1ELb1EEEEEEEEEvNT_6ParamsE,@function
        .size           _ZN7cutlass13device_kernelIN5flash11enable_sm90INS1_16FlashAttnFwdSm90INS1_25CollectiveMainloopFwdSm90ILi2EN4cute5tupleIJNS5_1CILi1EEES8_S8_EEENS6_IJNS7_ILi128EEENS7_ILi112EEENS7_ILi192EEEEEELi192ENS_6half_tEfNS_4arch4Sm90ELb0ELb0ELb0ELb1ELb0ELb1ELb0ELb1ELb1ELb0ELb0ELb0EEENS1_21CollectiveEpilogueFwdINS6_IJSA_SC_SB_EEES9_SE_SG_Li256ELb1ELb0ELb0ELb0EEENS1_36VarlenDynamicPersistentTileSchedulerILi128ELi112ELi256ELi32ELb0ELb0ELb1ELb0ELb1ELb1EEEEEEEEEvNT_6ParamsE,(.L_x_2658 - _ZN7cutlass13device_kernelIN5flash11enable_sm90INS1_16FlashAttnFwdSm90INS1_25CollectiveMainloopFwdSm90ILi2EN4cute5tupleIJNS5_1CILi1EEES8_S8_EEENS6_IJNS7_ILi128EEENS7_ILi112EEENS7_ILi192EEEEEELi192ENS_6half_tEfNS_4arch4Sm90ELb0ELb0ELb0ELb1ELb0ELb1ELb0ELb1ELb1ELb0ELb0ELb0EEENS1_21CollectiveEpilogueFwdINS6_IJSA_SC_SB_EEES9_SE_SG_Li256ELb1ELb0ELb0ELb0EEENS1_36VarlenDynamicPersistentTileSchedulerILi128ELi112ELi256ELi32ELb0ELb0ELb1ELb0ELb1ELb1EEEEEEEEEvNT_6ParamsE)
        .other          _ZN7cutlass13device_kernelIN5flash11enable_sm90INS1_16FlashAttnFwdSm90INS1_25CollectiveMainloopFwdSm90ILi2EN4cute5tupleIJNS5_1CILi1EEES8_S8_EEENS6_IJNS7_ILi128EEENS7_ILi112EEENS7_ILi192EEEEEELi192ENS_6half_tEfNS_4arch4Sm90ELb0ELb0ELb0ELb1ELb0ELb1ELb0ELb1ELb1ELb0ELb0ELb0EEENS1_21CollectiveEpilogueFwdINS6_IJSA_SC_SB_EEES9_SE_SG_Li256ELb1ELb0ELb0ELb0EEENS1_36VarlenDynamicPersistentTileSchedulerILi128ELi112ELi256ELi32ELb0ELb0ELb1ELb0ELb1ELb1EEEEEEEEEvNT_6ParamsE,@"STO_CUDA_ENTRY STV_DEFAULT"
_ZN7cutlass13device_kernelIN5flash11enable_sm90INS1_16FlashAttnFwdSm90INS1_25CollectiveMainloopFwdSm90ILi2EN4cute5tupleIJNS5_1CILi1EEES8_S8_EEENS6_IJNS7_ILi128EEENS7_ILi112EEENS7_ILi192EEEEEELi192ENS_6half_tEfNS_4arch4Sm90ELb0ELb0ELb0ELb1ELb0ELb1ELb0ELb1ELb1ELb0ELb0ELb0EEENS1_21CollectiveEpilogueFwdINS6_IJSA_SC_SB_EEES9_SE_SG_Li256ELb1ELb0ELb0ELb0EEENS1_36VarlenDynamicPersistentTileSchedulerILi128ELi112ELi256ELi32ELb0ELb0ELb1ELb0ELb1ELb1EEEEEEEEEvNT_6ParamsE:
[----:B------:R-:W0:Y:S02]  /*0000*/  LDC R1, c[0x0][0x28] ;  /* 0x00000a00ff017b82 */ /* 0x000e240000000800 */
[----:B0-----:R-:W-:Y:S01]  /*0010*/  VIADD R1, R1, 0xffffff98 ;  /* 0xffffff9801017836 */ /* 0x001fe20000000000 */
[----:B------:R-:W0:Y:S01]  /*0020*/  S2R R4, SR_TID.X ;  /* 0x0000000000047919 */ /* 0x000e220000002100 */
[----:B------:R-:W-:Y:S01]  /*0030*/  ELECT P0, URZ, PT ;  /* 0x00000000003f782f */ /* 0x000fe20003800000 */
[----:B------:R-:W-:Y:S01]  /*0040*/  BSSY B0, `(.L_x_438) ;  /* 0x0000017000007945 */ /* 0x000fe20003800000 */
[----:B0-----:R-:W-:-:S05]  /*0050*/  SHF.R.U32.HI R0, RZ, 0x5, R4 ;  /* 0x00000005ff007819 */ /* 0x001fca0000011604 */
[----:B------:R-:W0:Y:S02]  /*0060*/  SHFL.IDX PT, R2, R0, RZ, 0x1f ;  /* 0x00001fff00027589 */ /* 0x000e2400000e0000 */
[----:B0-----:R-:W-:Y:S02]  /*0070*/  ISETP.EQ.AND P0, PT, R2, RZ, P0 ;  /* 0x000000ff0200720c */ /* 0x001fe40000702270 */
[----:B------:R-:W-:-:S11]  /*0080*/  SHF.R.U32.HI R2, RZ, 0x7, R4 ;  /* 0x00000007ff027819 */ /* 0x000fd60000011604 */
[----:B------:R-:W-:Y:S05]  /*0090*/  @!P0 BRA `(.L_x_439) ;  /* 0x0000000000448947 */ /* 0x000fea0003800000 */
[----:B------:R-:W-:Y:S02]  /*00a0*/  ULDC.64 UR4, c[0x0][0x198] ;  /* 0x0000660000047ab9 */ /* 0x000fe40000000a00 */
[----:B------:R-:W-:Y:S02]  /*00b0*/  UIADD3 UR6, UP0, UR4, 0x270, URZ ;  /* 0x0000027004067890 */ /* 0x000fe4000ff1e03f */
[----:B------:R-:W-:Y:S02]  /*00c0*/  UIADD3 UR8, UP1, UR4, 0x370, URZ ;  /* 0x0000037004087890 */ /* 0x000fe4000ff3e03f */
[----:B------:R-:W-:Y:S02]  /*00d0*/  UIADD3 UR10, UP2, UR4, 0x470, URZ ;  /* 0x00000470040a7890 */ /* 0x000fe4000ff5e03f */
[----:B------:R-:W-:Y:S02]  /*00e0*/  UIADD3 UR12, UP3, UR4, 0x570, URZ ;  /* 0x00000570040c7890 */ /* 0x000fe4000ff7e03f */
[----:B------:R-:W-:-:S02]  /*00f0*/  UIADD3 UR4, UP4, UR4, 0x670, URZ ;  /* 0x0000067004047890 */ /* 0x000fc4000ff9e03f */
[----:B------:R-:W-:Y:S02]  /*0100*/  UIADD3.X UR7, URZ, UR5, URZ, UP0, !UPT ;  /* 0x000000053f077290 */ /* 0x000fe400087fe43f */
[----:B------:R-:W-:Y:S02]  /*0110*/  UIADD3.X UR9, URZ, UR5, URZ, UP1, !UPT ;  /* 0x000000053f097290 */ /* 0x000fe40008ffe43f */
[----:B------:R-:W-:Y:S02]  /*0120*/  UIADD3.X UR11, URZ, UR5, URZ, UP2, !UPT ;  /* 0x000000053f0b7290 */ /* 0x000fe400097fe43f */
[----:B------:R-:W-:Y:S02]  /*0130*/  UIADD3.X UR13, URZ, UR5, URZ, UP3, !UPT ;  /* 0x000000053f0d7290 */ /* 0x000fe40009ffe43f */
[----:B------:R-:W-:Y:S01]  /*0140*/  UIADD3.X UR5, URZ, UR5, URZ, UP4, !UPT ;  /* 0x000000053f057290 */ /* 0x000fe2000a7fe43f */
[----:B------:R0:W-:Y:S02]  /*0150*/  UTMACCTL.PF [UR6] ;  /* 0x00000000060079b9 */ /* 0x0001e40008040000 */
[----:B------:R0:W-:Y:S02]  /*0160*/  UTMACCTL.PF [UR8] ;  /* 0x00000000080079b9 */ /* 0x0001e40008040000 */
[----:B------:R0:W-:Y:S02]  /*0170*/  UTMACCTL.PF [UR10] ;  /* 0x000000000a0079b9 */ /* 0x0001e40008040000 */
[----:B------:R0:W-:Y:S02]  /*0180*/  UTMACCTL.PF [UR12] ;  /* 0x000000000c0079b9 */ /* 0x0001e40008040000 */
[----:B------:R0:W-:Y:S02]  /*0190*/  UTMACCTL.PF [UR4] ;  /* 0x00000000040079b9 */ /* 0x0001e40008040000 */
[----:B0-----:R-:W-:Y:S01]  /*01a0*/  NOP ;  /* 0x0000000000007918 */ /* 0x001fe20000000000 */
.L_x_439:
[----:B------:R-:W-:Y:S05]  /*01b0*/  BSYNC B0 ;  /* 0x0000000000007941 */ /* 0x000fea0003800000 */
.L_x_438:
[----:B------:R-:W-:Y:S01]  /*01c0*/  VOTEU.ANY UP0, P0 ;  /* 0x00000000003f7886 */ /* 0x000fe20000000100 */
[----:B------:R-:W0:Y:S01]  /*01d0*/  SHFL.IDX PT, R2, R2, RZ, 0x1f ;  /* 0x00001fff02027589 */ /* 0x000e2200000e0000 */
[----:B------:R-:W-:Y:S01]  /*01e0*/  UMOV UR4, 0x1 ;  /* 0x0000000100047882 */ /* 0x000fe20000000000 */
[----:B------:R-:W-:Y:S01]  /*01f0*/  UMOV UR7, 0x100 ;  /* 0x0000010000077882 */ /* 0x000fe20000000000 */
[----:B------:R-:W-:Y:S01]  /*0200*/  VOTEU.ANY UP1, P0 ;  /* 0x00000000003f7886 */ /* 0x000fe20000020100 */
[----:B------:R-:W1:Y:S01]  /*0210*/  @UP0 S2UR UR8, SR_CgaCtaId ;  /* 0x00000000000809c3 */ /* 0x000e620000008800 */
[----:B------:R-:W2:Y:S01]  /*0220*/  SHFL.IDX PT, R3, R0, RZ, 0x1f ;  /* 0x00001fff00037589 */ /* 0x000ea200000e0000 */
[----:B------:R-:W-:Y:S01]  /*0230*/  @UP0 UMOV UR6, 0x400 ;  /* 0x0000040000060882 */ /* 0x000fe20000000000 */
[----:B------:R-:W-:-:S04]  /*0240*/  @UP0 UIADD3 UR4, -UR4, 0x100000, URZ ;  /* 0x0010000004040890 */ /* 0x000fc8000fffe13f */
[----:B------:R-:W-:Y:S02]  /*0250*/  @UP0 USHF.L.U32 UR5, UR4, 0xb, URZ ;  /* 0x0000000b04050899 */ /* 0x000fe4000800063f */
[----:B------:R-:W-:Y:S01]  /*0260*/  @UP0 USHF.L.U32 UR4, UR4, 0x1, URZ ;  /* 0x0000000104040899 */ /* 0x000fe2000800063f */
[----:B------:R-:W-:Y:S01]  /*0270*/  VOTEU.ANY UP2, P0 ;  /* 0x00000000003f7886 */ /* 0x000fe20000040100 */
[----:B0-----:R-:W-:Y:S01]  /*0280*/  R2UR UR9, R2 ;  /* 0x00000000020972ca */ /* 0x001fe200000e0000 */
[----:B-1----:R-:W-:Y:S01]  /*0290*/  @UP0 ULEA UR8, UR8, UR6, 0x18 ;  /* 0x0000000608080291 */ /* 0x002fe2000f8ec03f */
[----:B--2---:R-:W-:Y:S01]  /*02a0*/  ISETP.NE.AND P1, PT, R3, RZ, PT ;  /* 0x000000ff0300720c */ /* 0x004fe20003f25270 */
[----:B------:R-:W-:-:S04]  /*02b0*/  @UP0 UIADD3 UR6, -UR7, 0x100000, URZ ;  /* 0x0010000007060890 */ /* 0x000fc8000fffe13f */
[----:B------:R-:W-:Y:S02]  /*02c0*/  @UP0 USHF.L.U32 UR7, UR6, 0xb, URZ ;  /* 0x0000000b06070899 */ /* 0x000fe4000800063f */
[----:B------:R-:W-:-:S04]  /*02d0*/  @UP0 USHF.L.U32 UR6, UR6, 0x1, URZ ;  /* 0x0000000106060899 */ /* 0x000fc8000800063f */
[----:B------:R-:W-:Y:S01]  /*02e0*/  UISETP.NE.AND UP0, UPT, UR9, URZ, UPT ;  /* 0x0000003f0900728c */ /* 0x000fe2000bf05270 */
[----:B------:R-:W0:Y:S02]  /*02f0*/  FENCE.VIEW.ASYNC.S ;  /* 0x00000000000073c6 */ /* 0x000e240000000000 */
[----:B0-----:R0:W1:Y:S05]  /*0300*/  @UP1 SYNCS.EXCH.64 URZ, [UR8+0x36800], UR4 ;  /* 0x03680004083f15b2 */ /* 0x00106a0008000100 */
[----:B------:R0:W2:Y:S01]  /*0310*/  @UP2 SYNCS.EXCH.64 URZ, [UR8+0x36820], UR6 ;  /* 0x03682006083f25b2 */ /* 0x0000a20008000100 */
[----:B------:R-:W-:Y:S05]  /*0320*/  @P1 BRA `(.L_x_440) ;  /* 0x0000000000481947 */ /* 0x000fea0003800000 */
[----:B0-----:R-:W0:Y:S01]  /*0330*/  S2UR UR5, SR_CgaCtaId ;  /* 0x00000000000579c3 */ /* 0x001e220000008800 */
[----:B------:R-:W-:Y:S01]  /*0340*/  UMOV UR4, 0x400 ;  /* 0x0000040000047882 */ /* 0x000fe20000000000 */
[----:B------:R-:W-:Y:S01]  /*0350*/  UMOV UR6, 0x1 ;  /* 0x0000000100067882 */ /* 0x000fe20000000000 */
[----:B------:R-:W-:Y:S01]  /*0360*/  UMOV UR9, 0x2 ;  /* 0x0000000200097882 */ /* 0x000fe20000000000 */
[----:B------:R-:W-:-:S04]  /*0370*/  UIADD3 UR6, -UR6, 0x100000, URZ ;  /* 0x0010000006067890 */ /* 0x000fc8000fffe13f */
[----:B------:R-:W-:Y:S02]  /*0380*/  USHF.L.U32 UR7, UR6, 0xb, URZ ;  /* 0x0000000b06077899 */ /* 0x000fe4000800063f */
[----:B------:R-:W-:Y:S01]  /*0390*/  USHF.L.U32 UR6, UR6, 0x1, URZ ;  /* 0x0000000106067899 */ /* 0x000fe2000800063f */
[----:B------:R-:W-:Y:S01]  /*03a0*/  ELECT P0, URZ, PT ;  /* 0x00000000003f782f */ /* 0x000fe20003800000 */
[----:B0-----:R-:W-:Y:S02]  /*03b0*/  ULEA UR8, UR5, UR4, 0x18 ;  /* 0x0000000405087291 */ /* 0x001fe4000f8ec03f */
[----:B------:R-:W-:-:S04]  /*03c0*/  UIADD3 UR4, -UR9, 0x100000, URZ ;  /* 0x0010000009047890 */ /* 0x000fc8000fffe13f */
[----:B------:R-:W-:Y:S02]  /*03d0*/  USHF.L.U32 UR5, UR4, 0xb, URZ ;  /* 0x0000000b04057899 */ /* 0x000fe4000800063f */
[----:B------:R-:W-:Y:S01]  /*03e0*/  USHF.L.U32 UR4, UR4, 0x1, URZ ;  /* 0x0000000104047899 */ /* 0x000fe2000800063f */
[----:B------:R-:W0:Y:S03]  /*03f0*/  FENCE.VIEW.ASYNC.S ;  /* 0x00000000000073c6 */ /* 0x000e260000000000 */
[----:B0-----:R3:W4:Y:S08]  /*0400*/  SYNCS.EXCH.64 URZ, [UR8+0x36830], UR6 ;  /* 0x03683006083f75b2 */ /* 0x0017300008000100 */
[----:B------:R3:W0:Y:S01]  /*0410*/  SYNCS.EXCH.64 URZ, [UR8+0x36840], UR4 ;  /* 0x03684004083f75b2 */ /* 0x0006220008000100 */
[----:B------:R3:W0:Y:S01]  /*0420*/  SYNCS.EXCH.64 URZ, [UR8+0x36838], UR6 ;  /* 0x03683806083f75b2 */ /* 0x0006220008000100 */
[----:B------:R3:W0:Y:S02]  /*0430*/  SYNCS.EXCH.64 URZ, [UR8+0x36848], UR4 ;  /* 0x03684804083f75b2 */ /* 0x0006240008000100 */
[----:B---3--:R-:W-:Y:S01]  /*0440*/  NOP ;  /* 0x0000000000007918 */ /* 0x008fe20000000000 */
.L_x_440:
[----:B------:R-:W3:Y:S01]  /*0450*/  SHFL.IDX PT, R2, R0, RZ, 0x1f ;  /* 0x00001fff00027589 */ /* 0x000ee200000e0000 */
[----:B------:R-:W-:Y:S01]  /*0460*/  NOP ;  /* 0x0000000000007918 */ /* 0x000fe20000000000 */
[----:B---3--:R-:W-:-:S13]  /*0470*/  ISETP.NE.AND P0, PT, R2, RZ, PT ;  /* 0x000000ff0200720c */ /* 0x008fda0003f05270 */
[----:B------:R-:W-:Y:S05]  /*0480*/  @P0 BRA `(.L_x_441) ;  /* 0x0000000000480947 */ /* 0x000fea0003800000 */
[----:B0-----:R-:W0:Y:S01]  /*0490*/  S2UR UR5, SR_CgaCtaId ;  /* 0x00000000000579c3 */ /* 0x001e220000008800 */
[----:B------:R-:W-:Y:S01]  /*04a0*/  UMOV UR4, 0x400 ;  /* 0x0000040000047882 */ /* 0x000fe20000000000 */
[----:B------:R-:W-:Y:S01]  /*04b0*/  UMOV UR6, 0x1 ;  /* 0x0000000100067882 */ /* 0x000fe20000000000 */
[----:B------:R-:W-:Y:S01]  /*04c0*/  UMOV UR7, 0x2 ;  /* 0x0000000200077882 */ /* 0x000fe20000000000 */
[----:B------:R-:W-:Y:S01]  /*04d0*/  ELECT P0, URZ, PT ;  /* 0x00000000003f782f */ /* 0x000fe20003800000 */
[----:B0-----:R-:W-:Y:S02]  /*04e0*/  ULEA UR8, UR5, UR4, 0x18 ;  /* 0x0000000405087291 */ /* 0x001fe4000f8ec03f */
[----:B------:R-:W-:-:S04]  /*04f0*/  UIADD3 UR4, -UR6, 0x100000, URZ ;  /* 0x0010000006047890 */ /* 0x000fc8000fffe13f */
[----:B------:R-:W-:Y:S02]  /*0500*/  USHF.L.U32 UR5, UR4, 0xb, URZ ;  /* 0x0000000b04057899 */ /* 0x000fe4000800063f */
[----:B------:R-:W-:Y:S02]  /*0510*/  USHF.L.U32 UR4, UR4, 0x1, URZ ;  /* 0x0000000104047899 */ /* 0x000fe4000800063f */
[----:B------:R-:W-:-:S04]  /*0520*/  UIADD3 UR6, -UR7, 0x100000, URZ ;  /* 0x0010000007067890 */ /* 0x000fc8000fffe13f */
[----:B------:R-:W-:Y:S02]  /*0530*/  USHF.L.U32 UR7, UR6, 0xb, URZ ;  /* 0x0000000b06077899 */ /* 0x000fe4000800063f */
[----:B------:R-:W-:Y:S01]  /*0540*/  USHF.L.U32 UR6, UR6, 0x1, URZ ;  /* 0x0000000106067899 */ /* 0x000fe2000800063f */
[----:B------:R-:W0:Y:S03]  /*0550*/  FENCE.VIEW.ASYNC.S ;  /* 0x00000000000073c6 */ /* 0x000e260000000000 */
[----:B0-----:R3:W0:Y:S08]  /*0560*/  SYNCS.EXCH.64 URZ, [UR8+0x36850], UR4 ;  /* 0x03685004083f75b2 */ /* 0x0016300008000100 */
[----:B------:R3:W0:Y:S01]  /*0570*/  SYNCS.EXCH.64 URZ, [UR8+0x36860], UR6 ;  /* 0x03686006083f75b2 */ /* 0x0006220008000100 */
[----:B------:R3:W0:Y:S01]  /*0580*/  SYNCS.EXCH.64 URZ, [UR8+0x36858], UR4 ;  /* 0x03685804083f75b2 */ /* 0x0006220008000100 */
[----:B------:R3:W0:Y:S02]  /*0590*/  SYNCS.EXCH.64 URZ, [UR8+0x36868], UR6 ;  /* 0x03686806083f75b2 */ /* 0x0006240008000100 */
[----:B---3--:R-:W-:Y:S01]  /*05a0*/  NOP ;  /* 0x0000000000007918 */ /* 0x008fe20000000000 */
.L_x_441:
[----:B------:R-:W3:Y:S01]  /*05b0*/  SHFL.IDX PT, R2, R0, RZ, 0x1f ;  /* 0x00001fff00027589 */ /* 0x000ee200000e0000 */
[----:B------:R-:W-:Y:S01]  /*05c0*/  NOP ;  /* 0x0000000000007918 */ /* 0x000fe20000000000 */
[----:B---3--:R-:W-:-:S13]  /*05d0*/  ISETP.NE.AND P0, PT, R2, RZ, PT ;  /* 0x000000ff0200720c */ /* 0x008fda0003f05270 */
[----:B------:R-:W-:Y:S05]  /*05e0*/  @P0 BRA `(.L_x_442) ;  /* 0x0000000000380947 */ /* 0x000fea0003800000 */
[----:B0-----:R-:W0:Y:S01]  /*05f0*/  S2UR UR5, SR_CgaCtaId ;  /* 0x00000000000579c3 */ /* 0x001e220000008800 */
[----:B------:R-:W-:Y:S01]  /*0600*/  UMOV UR4, 0x400 ;  /* 0x0000040000047882 */ /* 0x000fe20000000000 */
[----:B------:R-:W-:Y:S01]  /*0610*/  UMOV UR7, 0x1 ;  /* 0x0000000100077882 */ /* 0x000fe20000000000 */
[----:B------:R-:W-:Y:S01]  /*0620*/  ELECT P0, URZ, PT ;  /* 0x00000000003f782f */ /* 0x000fe20003800000 */
[----:B0-----:R-:W-:Y:S02]  /*0630*/  ULEA UR6, UR5, UR4, 0x18 ;  /* 0x0000000405067291 */ /* 0x001fe4000f8ec03f */
[----:B------:R-:W-:-:S04]  /*0640*/  UIADD3 UR4, -UR7, 0x100000, URZ ;  /* 0x0010000007047890 */ /* 0x000fc8000fffe13f */
[----:B------:R-:W-:Y:S02]  /*0650*/  USHF.L.U32 UR5, UR4, 0xb, URZ ;  /* 0x0000000b04057899 */ /* 0x000fe4000800063f */
[----:B------:R-:W-:Y:S01]  /*0660*/  USHF.L.U32 UR4, UR4, 0x1, URZ ;  /* 0x0000000104047899 */ /* 0x000fe2000800063f */
[----:B------:R-:W0:Y:S11]  /*0670*/  FENCE.VIEW.ASYNC.S ;  /* 0x00000000000073c6 */ /* 0x000e360000000000 */
[----:B0-----:R3:W0:Y:S01]  /*0680*/  SYNCS.EXCH.64 URZ, [UR6+0x36870], UR4 ;  /* 0x03687004063f75b2 */ /* 0x0016220008000100 */
[----:B------:R3:W0:Y:S01]  /*0690*/  SYNCS.EXCH.64 URZ, [UR6+0x36880], UR4 ;  /* 0x03688004063f75b2 */ /* 0x0006220008000100 */
[----:B------:R3:W0:Y:S01]  /*06a0*/  SYNCS.EXCH.64 URZ, [UR6+0x36878], UR4 ;  /* 0x03687804063f75b2 */ /* 0x0006220008000100 */
[----:B------:R3:W0:Y:S02]  /*06b0*/  SYNCS.EXCH.64 URZ, [UR6+0x36888], UR4 ;  /* 0x03688804063f75b2 */ /* 0x0006240008000100 */
[----:B---3--:R-:W-:Y:S01]  /*06c0*/  NOP ;  /* 0x0000000000007918 */ /* 0x008fe20000000000 */
.L_x_442:
        /* <DEDUP_REMOVED lines=22> */
.L_x_443:
        /* <DEDUP_REMOVED lines=22> */
.L_x_444:
[----:B0-----:R-:W-:Y:S01]  /*0990*/  UMOV UR4, 0x1 ;  /* 0x0000000100047882 */ /* 0x001fe20000000000 */
[----:B------:R-:W-:Y:S01]  /*09a0*/  PLOP3.LUT P0, PT, PT, PT, UP0, 0x80, 0x0 ;  /* 0x000000000000781c */ /* 0x000fe20003f0f008 */
[----:B------:R-:W-:Y:S01]  /*09b0*/  USEL UR4, UR4, 0x2, !UP0 ;  /* 0x0000000204047887 */ /* 0x000fe2000c000000 */
[----:B------:R-:W-:Y:S01]  /*09c0*/  NOP ;  /* 0x0000000000007918 */ /* 0x000fe20000000000 */
[----:B------:R-:W-:Y:S01]  /*09d0*/  ULDC.64 UR60, c[0x0][0x208] ;  /* 0x00008200003c7ab9 */ /* 0x000fe20000000a00 */
[----:B------:R-:W-:Y:S03]  /*09e0*/  BSSY B7, `(.L_x_445) ;  /* 0x00022e3000077945 */ /* 0x000fe60003800000 */
[----:B------:R-:W-:-:S05]  /*09f0*/  IMAD.U32 R2, RZ, RZ, UR4 ;  /* 0x00000004ff027e24 */ /* 0x000fca000f8e00ff */
[----:B------:R0:W-:Y:S01]  /*0a00*/  STL [R1+0x60], R2 ;  /* 0x0000600201007387 */ /* 0x0001e20000100800 */
[----:B-12-4-:R-:W-:Y:S06]  /*0a10*/  BAR.SYNC.DEFER_BLOCKING 0x0 ;  /* 0x0000000000007b1d */ /* 0x016fec0000010000 */
[----:B------:R-:W-:Y:S05]  /*0a20*/  @!P0 BRA `(.L_x_446) ;  /* 0x000001d000148947 */ /* 0x000fea0003800000 */
.L_x_447:
        /* <DEDUP_REMOVED lines=8> */
[----:B-1----:R-:W-:-:S06]  /*0ab0*/  ULEA UR4, UR5, UR4, 0x18 ;  /* 0x0000000405047291 */ /* 0x002fcc000f8ec03f */
[----:B------:R-:W-:Y:S01]  /*0ac0*/  MOV R18, UR4 ;  /* 0x0000000400127c02 */ /* 0x000fe20008000f00 */
[----:B------:R-:W-:-:S04]  /*0ad0*/  ULDC UR4, c[0x0][0xc14] ;  /* 0x0003050000047ab9 */ /* 0x000fc80000000800 */
[----:B------:R-:W1:Y:S01]  /*0ae0*/  LDS.128 R148, [R18+0x368d0] ;  /* 0x0368d00012947984 */ /* 0x000e620000000c00 */
[----:B------:R-:W-:Y:S06]  /*0af0*/  BAR.ARV 0x4, 0x120 ;  /* 0x0104800000007b1d */ /* 0x000fec0000002000 */
[----:B-1----:R-:W-:-:S13]  /*0b00*/  ISETP.GE.AND P0, PT, R151, UR4, PT ;  /* 0x0000000497007c0c */ /* 0x002fda000bf06270 */
[----:B------:R-:W-:Y:S05]  /*0b10*/  @P0 BRA `(.L_x_448) ;  /* 0x0000022c003c0947 */ /* 0x000fea0003800000 */
[----:B------:R-:W2:Y:S01]  /*0b20*/  LDL R0, [R1+0x60] ;  /* 0x0000600001007983 */ /* 0x000ea20000100800 */
[----:B------:R-:W-:Y:S01]  /*0b30*/  VIADD R228, R4, 0xffffff80 ;  /* 0xffffff8004e47836 */ /* 0x000fe20000000000 */
[----:B------:R-:W-:Y:S01]  /*0b40*/  R2UR UR4, R18 ;  /* 0x00000000120472ca */ /* 0x000fe200000e0000 */
[----:B------:R-:W-:Y:S01]  /*0b50*/  IMAD.MOV.U32 R225, RZ, RZ, RZ ;  /* 0x000000ffffe17224 */ /* 0x000fe200078e00ff */
[----:B------:R-:W-:Y:S01]  /*0b60*/  MOV R207, RZ ;  /* 0x000000ff00cf7202 */ /* 0x000fe20000000f00 */
[----:B------:R-:W-:Y:S01]  /*0b70*/  IMAD.MOV.U32 R19, RZ, RZ, RZ ;  /* 0x000000ffff137224 */ /* 0x000fe200078e00ff */
[----:B------:R-:W-:Y:S01]  /*0b80*/  SHF.R.S32.HI R3, RZ, 0x1f, R228 ;  /* 0x0000001fff037819 */ /* 0x000fe200000114e4 */
[----:B------:R-:W-:Y:S01]  /*0b90*/  IMAD.MOV.U32 R212, RZ, RZ, RZ ;  /* 0x000000ffffd47224 */ /* 0x000fe200078e00ff */
[----:B------:R-:W-:Y:S02]  /*0ba0*/  MOV R214, RZ ;  /* 0x000000ff00d67202 */ /* 0x000fe40000000f00 */
[----:B0-----:R-:W-:-:S02]  /*0bb0*/  LEA.HI R2, R3, R228, RZ, 0x4 ;  /* 0x000000e403027211 */ /* 0x001fc400078f20ff */
[CC--:B------:R-:W-:Y:S02]  /*0bc0*/  LEA.HI R4, R3.reuse, R228.reuse, RZ, 0x5 ;  /* 0x000000e403047211 */ /* 0x0c0fe400078f28ff */
[CC--:B------:R-:W-:Y:S01]  /*0bd0*/  LEA.HI R218, R3.reuse, R228.reuse, RZ, 0x3 ;  /* 0x000000e403da7211 */ /* 0x0c0fe200078f18ff */
[----:B------:R-:W-:Y:S01]  /*0be0*/  UIADD3 UR4, UR4, 0x15400, URZ ;  /* 0x0001540004047890 */ /* 0x000fe2000fffe03f */
[----:B------:R-:W-:Y:S02]  /*0bf0*/  LEA.HI R10, R3, R228, RZ, 0x2 ;  /* 0x000000e4030a7211 */ /* 0x000fe400078f10ff */
[----:B------:R-:W-:Y:S02]  /*0c00*/  SHF.R.S32.HI R4, RZ, 0x5, R4 ;  /* 0x00000005ff047819 */ /* 0x000fe40000011404 */
[----:B------:R-:W-:Y:S02]  /*0c10*/  LOP3.LUT R7, R218, 0x1ffffff8, RZ, 0xc0, !PT ;  /* 0x1ffffff8da077812 */ /* 0x000fe400078ec0ff */
[----:B------:R-:W-:Y:S01]  /*0c20*/  LOP3.LUT R13, R10, 0xfffffffc, RZ, 0xc0, !PT ;  /* 0xfffffffc0a0d7812 */ /* 0x000fe200078ec0ff */
[----:B------:R-:W-:Y:S01]  /*0c30*/  IMAD.SHL.U32 R211, R4, 0x200, RZ ;  /* 0x0000020004d37824 */ /* 0x000fe200078e00ff */
[----:B------:R-:W-:Y:S01]  /*0c40*/  SHF.R.S32.HI R204, RZ, 0x2, R10 ;  /* 0x00000002ffcc7819 */ /* 0x000fe2000001140a */
[----:B------:R-:W-:Y:S01]  /*0c50*/  IMAD.IADD R7, R228, 0x1, -R7 ;  /* 0x00000001e4077824 */ /* 0x000fe200078e0a07 */
[----:B------:R-:W-:-:S03]  /*0c60*/  SHF.R.S32.HI R218, RZ, 0x3, R218 ;  /* 0x00000003ffda7819 */ /* 0x000fc600000114da */
[----:B------:R-:W-:Y:S02]  /*0c70*/  VIADD R224, R204, 0x40 ;  /* 0x00000040cce07836 */ /* 0x000fe40000000000 */
[----:B------:R-:W-:Y:S02]  /*0c80*/  IMAD.SHL.U32 R215, R7, 0x8, RZ ;  /* 0x0000000807d77824 */ /* 0x000fe400078e00ff */
[----:B------:R-:W-:-:S05]  /*0c90*/  IMAD.SHL.U32 R208, R224, 0x40, RZ ;  /* 0x00000040e0d07824 */ /* 0x000fca00078e00ff */
[----:B------:R-:W-:-:S04]  /*0ca0*/  LOP3.LUT R208, R208, 0x1c0, RZ, 0xc0, !PT ;  /* 0x000001c0d0d07812 */ /* 0x000fc800078ec0ff */
[----:B------:R-:W-:Y:S02]  /*0cb0*/  SHF.R.U32.HI R237, RZ, 0x3, R208 ;  /* 0x00000003ffed7819 */ /* 0x000fe400000116d0 */
[----:B--2---:R-:W-:Y:S02]  /*0cc0*/  R2UR UR5, R0 ;  /* 0x00000000000572ca */ /* 0x004fe400000e0000 */
[----:B------:R-:W-:Y:S02]  /*0cd0*/  LEA.HI R0, R3, R228, RZ, 0x7 ;  /* 0x000000e403007211 */ /* 0x000fe400078f38ff */
[----:B------:R-:W-:Y:S02]  /*0ce0*/  LOP3.LUT R3, R2, 0x3fffff0, RZ, 0xc0, !PT ;  /* 0x03fffff002037812 */ /* 0x000fe400078ec0ff */
[----:B------:R-:W-:Y:S02]  /*0cf0*/  LOP3.LUT R5, R0, 0xffffff80, RZ, 0xc0, !PT ;  /* 0xffffff8000057812 */ /* 0x000fe400078ec0ff */
[----:B------:R-:W-:-:S02]  /*0d00*/  IADD3 R3, R228, -R3, RZ ;  /* 0x80000003e4037210 */ /* 0x000fc40007ffe0ff */
[----:B------:R-:W-:Y:S01]  /*0d10*/  SHF.R.S32.HI R12, RZ, 0x7, R0 ;  /* 0x00000007ff0c7819 */ /* 0x000fe20000011400 */
[C---:B------:R-:W-:Y:S01]  /*0d20*/  IMAD.IADD R230, R228.reuse, 0x1, -R5 ;  /* 0x00000001e4e67824 */ /* 0x040fe200078e0a05 */
[----:B------:R-:W-:Y:S01]  /*0d30*/  SHF.R.S32.HI R5, RZ, 0x4, R2 ;  /* 0x00000004ff057819 */ /* 0x000fe20000011402 */
[----:B------:R-:W-:Y:S01]  /*0d40*/  IMAD.IADD R228, R228, 0x1, -R13 ;  /* 0x00000001e4e47824 */ /* 0x000fe200078e0a0d */
[----:B------:R-:W-:Y:S01]  /*0d50*/  LEA.HI R0, R0, R12, RZ, 0x1 ;  /* 0x0000000c00007211 */ /* 0x000fe200078f08ff */
[----:B------:R-:W-:Y:S01]  /*0d60*/  ULOP3.LUT UR5, UR5, 0x1, URZ, 0xfc, !UPT ;  /* 0x0000000105057892 */ /* 0x000fe2000f8efc3f */
[----:B------:R-:W-:Y:S01]  /*0d70*/  SHF.R.S32.HI R9, RZ, 0x1f, R230 ;  /* 0x0000001fff097819 */ /* 0x000fe200000114e6 */
[----:B------:R-:W-:Y:S01]  /*0d80*/  IMAD.SHL.U32 R16, R228, 0x4, RZ ;  /* 0x00000004e4107824 */ /* 0x000fe200078e00ff */
[----:B------:R-:W-:Y:S02]  /*0d90*/  LEA.HI R2, R2, R5, RZ, 0x1 ;  /* 0x0000000502027211 */ /* 0x000fe400078f08ff */
[----:B------:R-:W-:-:S02]  /*0da0*/  LEA.HI R6, R9, R230, RZ, 0x2 ;  /* 0x000000e609067211 */ /* 0x000fc400078f10ff */
[----:B------:R-:W-:Y:S02]  /*0db0*/  LOP3.LUT R2, R2, 0x1ffffffe, RZ, 0xc0, !PT ;  /* 0x1ffffffe02027812 */ /* 0x000fe400078ec0ff */
[--C-:B------:R-:W-:Y:S02]  /*0dc0*/  SHF.R.S32.HI R8, RZ, 0x2, R6.reuse ;  /* 0x00000002ff087819 */ /* 0x100fe40000011406 */
[----:B------:R-:W-:Y:S02]  /*0dd0*/  SHF.R.S32.HI R11, RZ, 0x1f, R6 ;  /* 0x0000001fff0b7819 */ /* 0x000fe40000011406 */
[----:B------:R-:W-:Y:S02]  /*0de0*/  IADD3 R2, R5, -R2, RZ ;  /* 0x8000000205027210 */ /* 0x000fe40007ffe0ff */
[----:B------:R-:W-:Y:S02]  /*0df0*/  LEA.HI R11, R11, R8, RZ, 0x3 ;  /* 0x000000080b0b7211 */ /* 0x000fe400078f18ff */
[----:B------:R-:W-:Y:S01]  /*0e00*/  LOP3.LUT R5, R6, 0x7ffffffc, RZ, 0xc0, !PT ;  /* 0x7ffffffc06057812 */ /* 0x000fe200078ec0ff */
[----:B------:R-:W-:Y:S01]  /*0e10*/  IMAD.MOV.U32 R6, RZ, RZ, -0x2 ;  /* 0xfffffffeff067424 */ /* 0x000fe200078e00ff */
[----:B------:R-:W-:-:S02]  /*0e20*/  LOP3.LUT R11, R11, 0xfffffff8, RZ, 0xc0, !PT ;  /* 0xfffffff80b0b7812 */ /* 0x000fc400078ec0ff */
[----:B------:R-:W-:Y:S01]  /*0e30*/  SHF.L.U32 R22, R228, 0x3, RZ ;  /* 0x00000003e4167819 */ /* 0x000fe200000006ff */
[----:B------:R-:W-:Y:S01]  /*0e40*/  IMAD.IADD R5, R230, 0x1, -R5 ;  /* 0x00000001e6057824 */ /* 0x000fe200078e0a05 */
[----:B------:R-:W-:Y:S01]  /*0e50*/  LEA.HI R9, R9, R230, RZ, 0x5 ;  /* 0x000000e609097211 */ /* 0x000fe200078f28ff */
[----:B------:R-:W-:Y:S01]  /*0e60*/  IMAD.IADD R8, R8, 0x1, -R11 ;  /* 0x0000000108087824 */ /* 0x000fe200078e0a0b */
[----:B------:R-:W-:Y:S01]  /*0e70*/  LEA R11, R4, R3, 0x4 ;  /* 0x00000003040b7211 */ /* 0x000fe200078e20ff */
[C---:B------:R-:W-:Y:S01]  /*0e80*/  VIADD R206, R22.reuse, 0x40 ;  /* 0x0000004016ce7836 */ /* 0x040fe20000000000 */
[----:B------:R-:W-:Y:S02]  /*0e90*/  SHF.R.S32.HI R3, RZ, 0x1f, R10 ;  /* 0x0000001fff037819 */ /* 0x000fe4000001140a */
[----:B------:R-:W-:Y:S01]  /*0ea0*/  IADD3 R205, R22, 0x20, RZ ;  /* 0x0000002016cd7810 */ /* 0x000fe20007ffe0ff */
[----:B------:R-:W-:Y:S01]  /*0eb0*/  IMAD R10, R11, 0x8, R2 ;  /* 0x000000080b0a7824 */ /* 0x000fe200078e0202 */
[----:B------:R-:W-:Y:S01]  /*0ec0*/  LEA.HI R3, R3, R204, RZ, 0x3 ;  /* 0x000000cc03037211 */ /* 0x000fe200078f18ff */
[----:B------:R-:W-:Y:S01]  /*0ed0*/  IMAD R2, R5, R6, 0x70 ;  /* 0x0000007005027424 */ /* 0x000fe200078e0206 */
[----:B------:R-:W-:-:S02]  /*0ee0*/  SHF.R.S32.HI R5, RZ, 0x1f, R224 ;  /* 0x0000001fff057819 */ /* 0x000fc400000114e0 */
[----:B------:R-:W-:Y:S02]  /*0ef0*/  LOP3.LUT R3, R3, 0xfffffff8, RZ, 0xc0, !PT ;  /* 0xfffffff803037812 */ /* 0x000fe400078ec0ff */
[----:B------:R0:W-:Y:S01]  /*0f00*/  STL [R1+0x54], R2 ;  /* 0x0000540201007387 */ /* 0x0001e20000100800 */
[----:B------:R-:W-:Y:S02]  /*0f10*/  SHF.R.S32.HI R11, RZ, 0x1f, R206 ;  /* 0x0000001fff0b7819 */ /* 0x000fe400000114ce */
[----:B------:R-:W-:Y:S01]  /*0f20*/  IMAD.IADD R217, R204, 0x1, -R3 ;  /* 0x00000001ccd97824 */ /* 0x000fe200078e0a03 */
[----:B------:R-:W-:Y:S01]  /*0f30*/  LEA.HI R5, R5, R224, RZ, 0x3 ;  /* 0x000000e005057211 */ /* 0x000fe200078f18ff */
[----:B------:R-:W-:Y:S01]  /*0f40*/  STL [R1+0x50], R12 ;  /* 0x0000500c01007387 */ /* 0x000fe20000100800 */
[----:B------:R-:W-:Y:S01]  /*0f50*/  SHF.R.S32.HI R9, RZ, 0x5, R9 ;  /* 0x00000005ff097819 */ /* 0x000fe20000011409 */
[----:B------:R-:W-:Y:S01]  /*0f60*/  IMAD.SHL.U32 R209, R217, 0x40, RZ ;  /* 0x00000040d9d17824 */ /* 0x000fe200078e00ff */
[----:B------:R-:W-:-:S02]  /*0f70*/  LEA.HI R234, R11, R206, RZ, 0x3 ;  /* 0x000000ce0bea7211 */ /* 0x000fc400078f18ff */
[----:B0-----:R-:W-:Y:S02]  /*0f80*/  SHF.R.S32.HI R2, RZ, 0x1f, R205 ;  /* 0x0000001fff027819 */ /* 0x001fe400000114cd */
[----:B------:R-:W-:Y:S02]  /*0f90*/  LOP3.LUT R209, R209, 0x1c0, RZ, 0xc0, !PT ;  /* 0x000001c0d1d17812 */ /* 0x000fe400078ec0ff */
[CC--:B------:R-:W-:Y:S02]  /*0fa0*/  LEA.HI R3, R2.reuse, R205.reuse, RZ, 0x6 ;  /* 0x000000cd02037211 */ /* 0x0c0fe400078f30ff */
[----:B------:R-:W-:Y:S02]  /*0fb0*/  LEA.HI R2, R2, R205, RZ, 0x3 ;  /* 0x000000cd02027211 */ /* 0x000fe400078f18ff */
[----:B------:R-:W-:Y:S01]  /*0fc0*/  LOP3.LUT R0, R0, 0x3fffffe, RZ, 0xc0, !PT ;  /* 0x03fffffe00007812 */ /* 0x000fe200078ec0ff */
[----:B------:R-:W-:Y:S01]  /*0fd0*/  IMAD.SHL.U32 R4, R3, 0x80, RZ ;  /* 0x0000008003047824 */ /* 0x000fe200078e00ff */
[----:B------:R-:W-:-:S02]  /*0fe0*/  LEA.HI R11, R11, R206, RZ, 0x6 ;  /* 0x000000ce0b0b7211 */ /* 0x000fc400078f30ff */
[----:B------:R-:W-:Y:S02]  /*0ff0*/  SHF.L.U32 R5, R5, 0x6, RZ ;  /* 0x0000000605057819 */ /* 0x000fe400000006ff */
[----:B------:R-:W-:Y:S01]  /*1000*/  SHF.R.U32.HI R210, RZ, 0x3, R209 ;  /* 0x00000003ffd27819 */ /* 0x000fe200000116d1 */
[----:B------:R-:W-:Y:S01]  /*1010*/  IMAD.SHL.U32 R11, R11, 0x80, RZ ;  /* 0x000000800b0b7824 */ /* 0x000fe200078e00ff */
[--C-:B------:R-:W-:Y:S02]  /*1020*/  LOP3.LUT R3, R209, 0x38, R2.reuse, 0xf8, !PT ;  /* 0x00000038d1037812 */ /* 0x100fe400078ef802 */
[----:B------:R-:W-:Y:S02]  /*1030*/  LOP3.LUT R6, R208, 0x38, R2, 0xf8, !PT ;  /* 0x00000038d0067812 */ /* 0x000fe400078ef802 */
[----:B------:R-:W-:Y:S02]  /*1040*/  LEA R9, R9, R8, 0x4 ;  /* 0x0000000809097211 */ /* 0x000fe400078e20ff */
[----:B------:R-:W-:-:S02]  /*1050*/  IADD3 R0, R12, -R0, RZ ;  /* 0x800000000c007210 */ /* 0x000fc40007ffe0ff */
[----:B------:R-:W-:Y:S02]  /*1060*/  LOP3.LUT R213, R5, 0xfffffe00, RZ, 0xc0, !PT ;  /* 0xfffffe0005d57812 */ /* 0x000fe400078ec0ff */
[----:B------:R-:W-:Y:S01]  /*1070*/  LOP3.LUT R4, R4, 0xffffe000, RZ, 0xc0, !PT ;  /* 0xffffe00004047812 */ /* 0x000fe200078ec0ff */
[----:B------:R-:W-:Y:S01]  /*1080*/  IMAD R0, R0, 0x40, R9 ;  /* 0x0000004000007824 */ /* 0x000fe200078e0209 */
[----:B------:R-:W-:Y:S02]  /*1090*/  LOP3.LUT R3, R3, R210, RZ, 0x3c, !PT ;  /* 0x000000d203037212 */ /* 0x000fe400078e3cff */
[----:B------:R-:W-:Y:S02]  /*10a0*/  LOP3.LUT R6, R6, R237, RZ, 0x3c, !PT ;  /* 0x000000ed06067212 */ /* 0x000fe400078e3cff */
[--C-:B------:R-:W-:Y:S01]  /*10b0*/  LOP3.LUT R5, R209, 0x38, R234.reuse, 0xf8, !PT ;  /* 0x00000038d1057812 */ /* 0x100fe200078ef8ea */
[----:B------:R0:W-:Y:S01]  /*10c0*/  STL [R1+0x58], R0 ;  /* 0x0000580001007387 */ /* 0x0001e20000100800 */
[----:B------:R-:W-:-:S02]  /*10d0*/  LOP3.LUT R8, R208, 0x38, R234, 0xf8, !PT ;  /* 0x00000038d0087812 */ /* 0x000fc400078ef8ea */
[-C--:B------:R-:W-:Y:S02]  /*10e0*/  IADD3 R3, R3, R4.reuse, R211 ;  /* 0x0000000403037210 */ /* 0x080fe40007ffe0d3 */
[----:B------:R-:W-:Y:S02]  /*10f0*/  IADD3 R6, R6, R4, R213 ;  /* 0x0000000406067210 */ /* 0x000fe40007ffe0d5 */
[----:B------:R-:W-:Y:S02]  /*1100*/  LOP3.LUT R4, R11, 0xffffe000, RZ, 0xc0, !PT ;  /* 0xffffe0000b047812 */ /* 0x000fe400078ec0ff */
[----:B------:R-:W-:Y:S01]  /*1110*/  LOP3.LUT R5, R5, R210, RZ, 0x3c, !PT ;  /* 0x000000d205057212 */ /* 0x000fe200078e3cff */
[----:B0-----:R-:W-:Y:S01]  /*1120*/  IMAD.U32 R0, RZ, RZ, UR5 ;  /* 0x00000005ff007e24 */ /* 0x001fe2000f8e00ff */
[----:B------:R-:W-:Y:S02]  /*1130*/  LOP3.LUT R8, R8, R237, RZ, 0x3c, !PT ;  /* 0x000000ed08087212 */ /* 0x000fe400078e3cff */
[----:B------:R-:W-:-:S02]  /*1140*/  IADD3 R5, R5, R4, R211 ;  /* 0x0000000405057210 */ /* 0x000fc40007ffe0d3 */
[----:B------:R-:W-:Y:S01]  /*1150*/  IADD3 R8, R8, R4, R213 ;  /* 0x0000000408087210 */ /* 0x000fe20007ffe0d5 */
[----:B------:R0:W-:Y:S01]  /*1160*/  STL [R1+0x48], R0 ;  /* 0x0000480001007387 */ /* 0x0001e20000100800 */
[----:B------:R-:W-:Y:S02]  /*1170*/  MOV R4, UR4 ;  /* 0x0000000400047c02 */ /* 0x000fe40008000f00 */
[----:B------:R-:W-:Y:S02]  /*1180*/  SHF.R.S32.HI R229, RZ, 0x3, R2 ;  /* 0x00000003ffe57819 */ /* 0x000fe40000011402 */
[----:B------:R-:W-:Y:S01]  /*1190*/  SHF.R.S32.HI R234, RZ, 0x3, R234 ;  /* 0x00000003ffea7819 */ /* 0x000fe200000114ea */
[----:B------:R1:W-:Y:S01]  /*11a0*/  STL [R1+0x4c], R4 ;  /* 0x00004c0401007387 */ /* 0x0003e20000100800 */
[----:B------:R-:W-:Y:S02]  /*11b0*/  LEA R236, R3, UR4, 0x1 ;  /* 0x0000000403ec7c11 */ /* 0x000fe4000f8e08ff */
[----:B------:R-:W-:-:S02]  /*11c0*/  LEA R232, R6, UR4, 0x1 ;  /* 0x0000000406e87c11 */ /* 0x000fc4000f8e08ff */
[----:B0-----:R-:W-:Y:S02]  /*11d0*/  LOP3.LUT R0, R208, 0x38, R22, 0xf8, !PT ;  /* 0x00000038d0007812 */ /* 0x001fe400078ef816 */
[----:B------:R-:W-:Y:S02]  /*11e0*/  LEA R233, R5, UR4, 0x1 ;  /* 0x0000000405e97c11 */ /* 0x000fe4000f8e08ff */
[----:B------:R-:W-:Y:S01]  /*11f0*/  LOP3.LUT R0, R213, R0, R237, 0xf6, !PT ;  /* 0x00000000d5007212 */ /* 0x000fe200078ef6ed */
[----:B-1----:R-:W-:Y:S01]  /*1200*/  IMAD.SHL.U32 R4, R10, 0x8, RZ ;  /* 0x000000080a047824 */ /* 0x002fe200078e00ff */
[----:B------:R-:W-:Y:S02]  /*1210*/  LEA R231, R8, UR4, 0x1 ;  /* 0x0000000408e77c11 */ /* 0x000fe4000f8e08ff */
[----:B------:R-:W-:Y:S02]  /*1220*/  LEA R235, R0, UR4, 0x1 ;  /* 0x0000000400eb7c11 */ /* 0x000fe4000f8e08ff */
[----:B------:R0:W-:Y:S05]  /*1230*/  STL [R1+0x5c], R4 ;  /* 0x00005c0401007387 */ /* 0x0001ea0000100800 */
.L_x_659:
[----:B------:R-:W1:Y:S01]  /*1240*/  LDC.64 R2, c[0x0][0xc60] ;  /* 0x00031800ff027b82 */ /* 0x000e620000000a00 */
[----:B------:R-:W-:Y:S01]  /*1250*/  ULDC.64 UR4, c[0x0][0xa28] ;  /* 0x00028a0000047ab9 */ /* 0x000fe20000000a00 */
[----:B------:R-:W-:Y:S01]  /*1260*/  ULDC.64 UR8, c[0x0][0xa18] ;  /* 0x0002860000087ab9 */ /* 0x000fe20000000a00 */
[----:B------:R-:W-:Y:S01]  /*1270*/  ULDC.64 UR6, c[0x0][0xa08] ;  /* 0x0002820000067ab9 */ /* 0x000fe20000000a00 */
[----:B-1----:R-:W-:-:S05]  /*1280*/  IMAD.WIDE R2, R151, 0x4, R2 ;  /* 0x0000000497027825 */ /* 0x002fca00078e0202 */
[----:B--2---:R-:W2:Y:S01]  /*1290*/  LDG.E R223, desc[UR60][R2.64] ;  /* 0x0000003c02df7981 */ /* 0x004ea2000c1e1900 */
[----:B------:R-:W-:Y:S01]  /*12a0*/  ISETP.NE.U32.AND P2, PT, RZ, UR4, PT ;  /* 0x00000004ff007c0c */ /* 0x000fe2000bf45070 */
[----:B------:R-:W-:Y:S01]  /*12b0*/  IMAD.MOV.U32 R0, RZ, RZ, RZ ;  /* 0x000000ffff007224 */ /* 0x000fe200078e00ff */
[----:B------:R-:W-:Y:S01]  /*12c0*/  ISETP.NE.U32.AND P1, PT, RZ, UR8, PT ;  /* 0x00000008ff007c0c */ /* 0x000fe2000bf25070 */
[----:B-----5:R-:W-:Y:S01]  /*12d0*/  IMAD.MOV.U32 R26, RZ, RZ, RZ ;  /* 0x000000ffff1a7224 */ /* 0x020fe200078e00ff */
[----:B------:R-:W-:Y:S02]  /*12e0*/  ISETP.NE.AND.EX P2, PT, RZ, UR5, PT, P2 ;  /* 0x00000005ff007c0c */ /* 0x000fe4000bf45320 */
[----:B------:R-:W-:Y:S02]  /*12f0*/  ISETP.NE.AND.EX P1, PT, RZ, UR9, PT, P1 ;  /* 0x00000009ff007c0c */ /* 0x000fe4000bf25310 */
[----:B------:R-:W-:-:S04]  /*1300*/  ISETP.NE.U32.AND P0, PT, RZ, UR6, PT ;  /* 0x00000006ff007c0c */ /* 0x000fc8000bf05070 */
[----:B------:R-:W-:Y:S02]  /*1310*/  ISETP.NE.AND.EX P0, PT, RZ, UR7, PT, P0 ;  /* 0x00000007ff007c0c */ /* 0x000fe4000bf05300 */
[----:B--2---:R-:W-:-:S03]  /*1320*/  SHF.R.S32.HI R227, RZ, 0x1f, R223 ;  /* 0x0000001fffe37819 */ /* 0x004fc600000114df */
[C---:B------:R-:W-:Y:S02]  /*1330*/  @P2 LEA R2, P3, R223.reuse, UR4, 0x2 ;  /* 0x00000004df022c11 */ /* 0x040fe4000f8610ff */
[C---:B------:R-:W-:Y:S02]  /*1340*/  SHF.L.U32 R221, R223.reuse, 0x2, RZ ;  /* 0x00000002dfdd7819 */ /* 0x040fe400000006ff */
[C-C-:B------:R-:W-:Y:S01]  /*1350*/  @P2 LEA.HI.X R3, R223.reuse, UR5, R227.reuse, 0x2, P3 ;  /* 0x00000005df032c11 */ /* 0x140fe200098f14e3 */
[----:B------:R-:W-:Y:S01]  /*1360*/  ULDC UR4, c[0x0][0x288] ;  /* 0x0000a20000047ab9 */ /* 0x000fe20000000800 */
[----:B------:R-:W-:Y:S02]  /*1370*/  SHF.L.U64.HI R222, R223, 0x2, R227 ;  /* 0x00000002dfde7819 */ /* 0x000fe400000102e3 */
[C---:B------:R-:W-:Y:S01]  /*1380*/  IADD3 R6, P4, R221.reuse, UR6, RZ ;  /* 0x00000006dd067c10 */ /* 0x040fe2000ff9e0ff */
[----:B------:R1:W5:Y:S01]  /*1390*/  @P2 LDG.E R0, desc[UR60][R2.64] ;  /* 0x0000003c02002981 */ /* 0x000362000c1e1900 */
[----:B0--34-:R-:W-:-:S02]  /*13a0*/  @P1 IADD3 R4, P2, R221, UR8, RZ ;  /* 0x00000008dd041c10 */ /* 0x019fc4000ff5e0ff */
[----:B------:R-:W-:Y:S01]  /*13b0*/  MOV R153, UR4 ;  /* 0x0000000400997c02 */ /* 0x000fe20008000f00 */
[----:B------:R-:W-:Y:S01]  /*13c0*/  ULDC.64 UR4, c[0x0][0x3f8] ;  /* 0x0000fe0000047ab9 */ /* 0x000fe20000000a00 */
[C---:B------:R-:W-:Y:S02]  /*13d0*/  IADD3.X R7, R222.reuse, UR7, RZ, P4, !PT ;  /* 0x00000007de077c10 */ /* 0x040fe4000a7fe4ff */
[----:B------:R-:W-:Y:S01]  /*13e0*/  @P1 IADD3.X R5, R222, UR9, RZ, P2, !PT ;  /* 0x00000009de051c10 */ /* 0x000fe200097fe4ff */
[----:B------:R-:W-:Y:S02]  /*13f0*/  UISETP.NE.U32.AND UP0, UPT, UR4, URZ, UPT ;  /* 0x0000003f0400728c */ /* 0x000fe4000bf05070 */
[----:B------:R1:W5:Y:S01]  /*1400*/  @P0 LDG.E R26, desc[UR60][R6.64] ;  /* 0x0000003c061a0981 */ /* 0x000362000c1e1900 */
[----:B------:R-:W-:Y:S01]  /*1410*/  ULDC UR4, c[0x0][0x404] ;  /* 0x0001010000047ab9 */ /* 0x000fe20000000800 */
[----:B------:R-:W-:Y:S02]  /*1420*/  ULDC.64 UR8, c[0x0][0xa20] ;  /* 0x0002880000087ab9 */ /* 0x000fe40000000a00 */
[----:B------:R1:W5:Y:S01]  /*1430*/  @P1 LDG.E R153, desc[UR60][R4.64] ;  /* 0x0000003c04991981 */ /* 0x000362000c1e1900 */
[----:B------:R-:W-:Y:S01]  /*1440*/  UISETP.NE.AND.EX UP0, UPT, UR5, URZ, UPT, UP0 ;  /* 0x0000003f0500728c */ /* 0x000fe2000bf05300 */
[----:B------:R-:W-:-:S02]  /*1450*/  ISETP.NE.U32.AND P2, PT, RZ, UR8, PT ;  /* 0x00000008ff007c0c */ /* 0x000fc4000bf45070 */
[----:B------:R-:W-:Y:S01]  /*1460*/  ULDC UR5, c[0x0][0x2e0] ;  /* 0x0000b80000057ab9 */ /* 0x000fe20000000800 */
[----:B------:R-:W-:Y:S01]  /*1470*/  USEL UR4, UR4, 0x1, UP0 ;  /* 0x0000000104047887 */ /* 0x000fe20008000000 */
[----:B------:R-:W-:-:S03]  /*1480*/  ISETP.NE.AND.EX P2, PT, RZ, UR9, PT, P2 ;  /* 0x00000009ff007c0c */ /* 0x000fc6000bf45320 */
[----:B------:R-:W-:-:S03]  /*1490*/  UIMAD UR4, UR4, UR5, URZ ;  /* 0x00000005040472a4 */ /* 0x000fc6000f8e023f */
[----:B------:R-:W-:Y:S01]  /*14a0*/  ULDC UR5, c[0x0][0x338] ;  /* 0x0000ce0000057ab9 */ /* 0x000fe20000000800 */
[----:B------:R-:W-:Y:S01]  /*14b0*/  IMAD.MOV.U32 R226, RZ, RZ, R149 ;  /* 0x000000ffffe27224 */ /* 0x000fe200078e0095 */
[----:B------:R-:W-:Y:S01]  /*14c0*/  MOV R27, R223 ;  /* 0x000000df001b7202 */ /* 0x000fe20000000f00 */
[----:B------:R-:W-:Y:S01]  /*14d0*/  IMAD.MOV.U32 R220, RZ, RZ, R150 ;  /* 0x000000ffffdc7224 */ /* 0x000fe200078e0096 */
[----:B-1----:R-:W-:Y:S06]  /*14e0*/  @P1 BRA `(.L_x_449) ;  /* 0x0000000000241947 */ /* 0x002fec0003800000 */
[----:B------:R-:W-:Y:S02]  /*14f0*/  ULDC.64 UR6, c[0x0][0xa00] ;  /* 0x0002800000067ab9 */ /* 0x000fe40000000a00 */
[----:B------:R-:W-:-:S04]  /*1500*/  ISETP.NE.U32.AND P1, PT, RZ, UR6, PT ;  /* 0x00000006ff007c0c */ /* 0x000fc8000bf25070 */
[----:B------:R-:W-:-:S13]  /*1510*/  ISETP.NE.AND.EX P1, PT, RZ, UR7, PT, P1 ;  /* 0x00000007ff007c0c */ /* 0x000fda000bf25310 */
[----:B------:R-:W-:Y:S05]  /*1520*/  @!P1 BRA `(.L_x_449) ;  /* 0x0000000000149947 */ /* 0x000fea0003800000 */
[----:B------:R-:W0:Y:S02]  /*1530*/  LDC.64 R2, c[0x0][0xa00] ;  /* 0x00028000ff027b82 */ /* 0x000e240000000a00 */
[----:B0-----:R-:W-:-:S05]  /*1540*/  IMAD.WIDE R2, R27, 0x4, R2 ;  /* 0x000000041b027825 */ /* 0x001fca00078e0202 */
[----:B-----5:R-:W2:Y:S04]  /*1550*/  LDG.E R153, desc[UR60][R2.64] ;  /* 0x0000003c02997981 */ /* 0x020ea8000c1e1900 */
[----:B------:R-:W2:Y:S02]  /*1560*/  LDG.E R4, desc[UR60][R2.64+0x4] ;  /* 0x0000043c02047981 */ /* 0x000ea4000c1e1900 */
[----:B--2---:R-:W-:-:S07]  /*1570*/  IMAD.IADD R153, R4, 0x1, -R153 ;  /* 0x0000000104997824 */ /* 0x004fce00078e0a99 */
.L_x_449:
[----:B------:R-:W-:Y:S01]  /*1580*/  IMAD.U32 R2, RZ, RZ, UR5 ;  /* 0x00000005ff027e24 */ /* 0x000fe2000f8e00ff */
[----:B------:R-:W-:Y:S01]  /*1590*/  MOV R29, UR4 ;  /* 0x00000004001d7c02 */ /* 0x000fe20008000f00 */
[----:B------:R-:W-:Y:S06]  /*15a0*/  @!P2 BRA `(.L_x_450) ;  /* 0x000000000010a947 */ /* 0x000fec0003800000 */
[----:B------:R-:W-:-:S04]  /*15b0*/  IADD3 R4, P0, R221, UR8, RZ ;  /* 0x00000008dd047c10 */ /* 0x000fc8000ff1e0ff */
[----:B------:R-:W-:-:S05]  /*15c0*/  IADD3.X R5, R222, UR9, RZ, P0, !PT ;  /* 0x00000009de057c10 */ /* 0x000fca00087fe4ff */
[----:B------:R0:W5:Y:S01]  /*15d0*/  LDG.E R29, desc[UR60][R4.64] ;  /* 0x0000003c041d7981 */ /* 0x000162000c1e1900 */
[----:B------:R-:W-:Y:S05]  /*15e0*/  BRA `(.L_x_451) ;  /* 0x0000000000107947 */ /* 0x000fea0003800000 */
.L_x_450:
[----:B------:R-:W-:Y:S05]  /*15f0*/  @!P0 BRA `(.L_x_451) ;  /* 0x00000000000c8947 */ /* 0x000fea0003800000 */
[----:B------:R-:W2:Y:S04]  /*1600*/  LDG.E R4, desc[UR60][R6.64] ;  /* 0x0000003c06047981 */ /* 0x000ea8000c1e1900 */
[----:B------:R-:W2:Y:S02]  /*1610*/  LDG.E R29, desc[UR60][R6.64+0x4] ;  /* 0x0000043c061d7981 */ /* 0x000ea4000c1e1900 */
[----:B--2---:R-:W-:-:S07]  /*1620*/  IMAD.IADD R29, R29, 0x1, -R4 ;  /* 0x000000011d1d7824 */ /* 0x004fce00078e0a04 */
.L_x_451:
[----:B------:R-:W-:Y:S02]  /*1630*/  ULDC.64 UR4, c[0x0][0xa10] ;  /* 0x0002840000047ab9 */ /* 0x000fe40000000a00 */
[----:B------:R-:W-:-:S04]  /*1640*/  ISETP.NE.U32.AND P0, PT, RZ, UR4, PT ;  /* 0x00000004ff007c0c */ /* 0x000fc8000bf05070 */
[----:B------:R-:W-:Y:S01]  /*1650*/  ISETP.NE.AND.EX P0, PT, RZ, UR5, PT, P0 ;  /* 0x00000005ff007c0c */ /* 0x000fe2000bf05300 */
[----:B------:R-:W-:-:S12]  /*1660*/  ULDC.64 UR4, c[0x0][0xa30] ;  /* 0x00028c0000047ab9 */ /* 0x000fd80000000a00 */
[----:B0-----:R-:W0:Y:S02]  /*1670*/  @P0 LDC.64 R4, c[0x0][0xa10] ;  /* 0x00028400ff040b82 */ /* 0x001e240000000a00 */
[----:B0-----:R-:W-:-:S05]  /*1680*/  @P0 IMAD.WIDE R4, R27, 0x4, R4 ;  /* 0x000000041b040825 */ /* 0x001fca00078e0204 */
[----:B------:R-:W2:Y:S04]  /*1690*/  @P0 LDG.E R3, desc[UR60][R4.64] ;  /* 0x0000003c04030981 */ /* 0x000ea8000c1e1900 */
[----:B------:R0:W2:Y:S01]  /*16a0*/  @P0 LDG.E R8, desc[UR60][R4.64+0x4] ;  /* 0x0000043c04080981 */ /* 0x0000a2000c1e1900 */
[----:B------:R-:W-:Y:S01]  /*16b0*/  ISETP.NE.U32.AND P1, PT, RZ, UR4, PT ;  /* 0x00000004ff007c0c */ /* 0x000fe2000bf25070 */
[----:B-----5:R-:W-:-:S03]  /*16c0*/  IMAD.MOV.U32 R146, RZ, RZ, R29 ;  /* 0x000000ffff927224 */ /* 0x020fc600078e001d */
[----:B------:R-:W-:-:S13]  /*16d0*/  ISETP.NE.AND.EX P1, PT, RZ, UR5, PT, P1 ;  /* 0x00000005ff007c0c */ /* 0x000fda000bf25310 */
[----:B------:R-:W-:-:S04]  /*16e0*/  @P1 IADD3 R6, P2, R221, UR4, RZ ;  /* 0x00000004dd061c10 */ /* 0x000fc8000ff5e0ff */
[----:B------:R-:W-:-:S05]  /*16f0*/  @P1 IADD3.X R7, R222, UR5, RZ, P2, !PT ;  /* 0x00000005de071c10 */ /* 0x000fca00097fe4ff */
[----:B------:R1:W5:Y:S01]  /*1700*/  @P1 LDG.E R146, desc[UR60][R6.64] ;  /* 0x0000003c06921981 */ /* 0x000362000c1e1900 */
[----:B------:R-:W-:Y:S01]  /*1710*/  IADD3 R9, R29, -R0, RZ ;  /* 0x800000001d097210 */ /* 0x000fe20007ffe0ff */
[----:B0-----:R-:W-:Y:S01]  /*1720*/  IMAD.MOV.U32 R4, RZ, RZ, RZ ;  /* 0x000000ffff047224 */ /* 0x001fe200078e00ff */
[----:B------:R-:W-:-:S03]  /*1730*/  PLOP3.LUT P2, PT, PT, PT, PT, 0x80, 0x0 ;  /* 0x000000000000781c */ /* 0x000fc60003f4f070 */
[----:B------:R-:W-:-:S05]  /*1740*/  IMAD.MOV R0, RZ, RZ, -R9 ;  /* 0x000000ffff007224 */ /* 0x000fca00078e0a09 */
[----:B------:R-:W-:-:S04]  /*1750*/  VIMNMX R0, RZ, R0, !PT ;  /* 0x00000000ff007248 */ /* 0x000fc80007fe0100 */
[----:B------:R-:W-:-:S05]  /*1760*/  SHF.R.U32.HI R126, RZ, 0x4, R0 ;  /* 0x00000004ff7e7819 */ /* 0x000fca0000011600 */
[----:B------:R-:W-:-:S04]  /*1770*/  IMAD.WIDE.U32 R126, R126, 0x24924925, RZ ;  /* 0x249249257e7e7825 */ /* 0x000fc800078e00ff */
[----:B------:R-:W-:Y:S02]  /*1780*/  IMAD.MOV.U32 R24, RZ, RZ, R127 ;  /* 0x000000ffff187224 */ /* 0x000fe400078e007f */
[----:B--2---:R-:W-:-:S04]  /*1790*/  @P0 IMAD.IADD R2, R8, 0x1, -R3 ;  /* 0x0000000108020824 */ /* 0x004fc800078e0a03 */
[----:B------:R-:W-:-:S05]  /*17a0*/  IMAD.IADD R152, R9, 0x1, R2 ;  /* 0x0000000109987824 */ /* 0x000fca00078e0202 */
[----:B------:R-:W-:-:S05]  /*17b0*/  IADD3 R5, R152, 0x6f, RZ ;  /* 0x0000006f98057810 */ /* 0x000fca0007ffe0ff */
[----:B------:R-:W-:-:S05]  /*17c0*/  IMAD.HI R4, R5, -0x6db6db6d, R4 ;  /* 0x9249249305047827 */ /* 0x000fca00078e0204 */
[----:B------:R-:W-:-:S04]  /*17d0*/  SHF.R.U32.HI R3, RZ, 0x1f, R4 ;  /* 0x0000001fff037819 */ /* 0x000fc80000011604 */
[----:B------:R-:W-:-:S05]  /*17e0*/  LEA.HI.SX32 R154, R4, R3, 0x1a ;  /* 0x00000003049a7211 */ /* 0x000fca00078fd2ff */
[----:B------:R-:W-:-:S05]  /*17f0*/  IMAD R3, R154, 0x70, -R9 ;  /* 0x000000709a037824 */ /* 0x000fca00078e0a09 */
[----:B------:R-:W-:-:S04]  /*1800*/  VIMNMX R3, R3, R2, PT ;  /* 0x0000000203037248 */ /* 0x000fc80003fe0100 */
[----:B------:R-:W-:-:S13]  /*1810*/  ISETP.GT.AND P0, PT, R3, R0, PT ;  /* 0x000000000300720c */ /* 0x000fda0003f04270 */
[----:B------:R-:W-:Y:S01]  /*1820*/  @P0 IADD3 R5, R3, 0x6f, RZ ;  /* 0x0000006f03050810 */ /* 0x000fe20007ffe0ff */
[----:B------:R-:W-:-:S04]  /*1830*/  @P0 IMAD.MOV.U32 R4, RZ, RZ, RZ ;  /* 0x000000ffff040224 */ /* 0x000fc800078e00ff */
[----:B------:R-:W-:-:S05]  /*1840*/  @P0 IMAD.HI R4, R5, -0x6db6db6d, R4 ;  /* 0x9249249305040827 */ /* 0x000fca00078e0204 */
[----:B------:R-:W-:-:S04]  /*1850*/  @P0 SHF.R.U32.HI R3, RZ, 0x1f, R4 ;  /* 0x0000001fff030819 */ /* 0x000fc80000011604 */
[----:B------:R-:W-:-:S04]  /*1860*/  @P0 LEA.HI.SX32 R24, R4, R3, 0x1a ;  /* 0x0000000304180211 */ /* 0x000fc800078fd2ff */
[----:B------:R-:W-:-:S13]  /*1870*/  ISETP.GT.AND P0, PT, R24, R127, PT ;  /* 0x0000007f1800720c */ /* 0x000fda0003f04270 */
[----:B-1----:R-:W-:Y:S05]  /*1880*/  @!P0 BRA `(.L_x_452) ;  /* 0x0000008c000c8947 */ /* 0x002fea0003800000 */
[----:B------:R-:W-:Y:S01]  /*1890*/  IADD3 R0, R18, 0x21400, RZ ;  /* 0x0002140012007810 */ /* 0x000fe20007ffe0ff */
[----:B------:R-:W-:Y:S03]  /*18a0*/  BSSY B6, `(.L_x_453) ;  /* 0x0000013000067945 */ /* 0x000fe60003800000 */
[----:B------:R-:W-:-:S13]  /*18b0*/  LOP3.LUT P0, RZ, R0, 0x3ff, RZ, 0xc0, !PT ;  /* 0x000003ff00ff7812 */ /* 0x000fda000780c0ff */
[----:B------:R-:W-:Y:S05]  /*18c0*/  @!P0 BRA `(.L_x_454) ;  /* 0x0000000000408947 */ /* 0x000fea0003800000 */
[----:B------:R-:W-:Y:S01]  /*18d0*/  MOV R0, 0x0 ;  /* 0x0000000000007802 */ /* 0x000fe20000000f00 */
[----:B------:R-:W-:Y:S01]  /*18e0*/  ULDC.64 UR4, c[0x4][0xa8] ;  /* 0x01002a0000047ab9 */ /* 0x000fe20000000a00 */
[----:B------:R-:W-:Y:S01]  /*18f0*/  ULDC.64 UR6, c[0x4][0x18] ;  /* 0x0100060000067ab9 */ /* 0x000fe20000000a00 */
[----:B------:R-:W-:Y:S01]  /*1900*/  IMAD.U32 R4, RZ, RZ, UR4 ;  /* 0x00000004ff047e24 */ /* 0x000fe2000f8e00ff */
[----:B------:R0:W1:Y:S01]  /*1910*/  LDC.64 R14, c[0x4][R0] ;  /* 0x01000000000e7b82 */ /* 0x0000620000000a00 */
[----:B------:R-:W-:Y:S01]  /*1920*/  IMAD.U32 R5, RZ, RZ, UR5 ;  /* 0x00000005ff057e24 */ /* 0x000fe2000f8e00ff */
[----:B------:R-:W-:Y:S01]  /*1930*/  ULDC.64 UR4, c[0x4][0xb0] ;  /* 0x01002c0000047ab9 */ /* 0x000fe20000000a00 */
[----:B------:R-:W-:Y:S01]  /*1940*/  IMAD.U32 R10, RZ, RZ, UR6 ;  /* 0x00000006ff0a7e24 */ /* 0x000fe2000f8e00ff */
[----:B------:R-:W-:Y:S01]  /*1950*/  MOV R6, UR4 ;  /* 0x0000000400067c02 */ /* 0x000fe20008000f00 */
[----:B------:R-:W-:Y:S01]  /*1960*/  IMAD.U32 R7, RZ, RZ, UR5 ;  /* 0x00000005ff077e24 */ /* 0x000fe2000f8e00ff */
[----:B------:R-:W-:Y:S01]  /*1970*/  MOV R11, UR7 ;  /* 0x00000007000b7c02 */ /* 0x000fe20008000f00 */
[----:B------:R-:W-:Y:S01]  /*1980*/  IMAD.MOV.U32 R8, RZ, RZ, 0x70 ;  /* 0x00000070ff087424 */ /* 0x000fe200078e00ff */
[----:B------:R-:W-:Y:S01]  /*1990*/  MOV R13, RZ ;  /* 0x000000ff000d7202 */ /* 0x000fe20000000f00 */
[----:B0-----:R-:W-:-:S07]  /*19a0*/  IMAD.MOV.U32 R12, RZ, RZ, 0x1 ;  /* 0x00000001ff0c7424 */ /* 0x001fce00078e00ff */
[----:B------:R-:W-:-:S07]  /*19b0*/  LEPC R20, `(.L_x_454) ;  /* 0x000000001014794e */ /* 0x000fce0000000000 */
[----:B-1---5:R-:W-:Y:S05]  /*19c0*/  CALL.ABS.NOINC R14 ;  /* 0x000000000e007343 */ /* 0x022fea0003c00000 */
.L_x_454:
[----:B------:R-:W-:Y:S05]  /*19d0*/  BSYNC B6 ;  /* 0x0000000000067941 */ /* 0x000fea0003800000 */
.L_x_453:
[----:B------:R-:W-:Y:S01]  /*19e0*/  VIADD R25, R18, 0x400 ;  /* 0x0000040012197836 */ /* 0x000fe20000000000 */
[----:B------:R-:W-:Y:S04]  /*19f0*/  BSSY B6, `(.L_x_455) ;  /* 0x0000013000067945 */ /* 0x000fe80003800000 */
[----:B------:R-:W-:-:S13]  /*1a00*/  LOP3.LUT P0, RZ, R25, 0x3ff, RZ, 0xc0, !PT ;  /* 0x000003ff19ff7812 */ /* 0x000fda000780c0ff */
[----:B------:R-:W-:Y:S05]  /*1a10*/  @!P0 BRA `(.L_x_456) ;  /* 0x0000000000408947 */ /* 0x000fea0003800000 */
[----:B------:R-:W-:Y:S01]  /*1a20*/  MOV R0, 0x0 ;  /* 0x0000000000007802 */ /* 0x000fe20000000f00 */
[----:B------:R-:W-:Y:S01]  /*1a30*/  ULDC.64 UR4, c[0x4][0xa8] ;  /* 0x01002a0000047ab9 */ /* 0x000fe20000000a00 */
[----:B------:R-:W-:Y:S01]  /*1a40*/  ULDC.64 UR6, c[0x4][0x18] ;  /* 0x0100060000067ab9 */ /* 0x000fe20000000a00 */
[----:B------:R-:W-:Y:S01]  /*1a50*/  IMAD.U32 R4, RZ, RZ, UR4 ;  /* 0x00000004ff047e24 */ /* 0x000fe2000f8e00ff */
[----:B------:R0:W1:Y:S01]  /*1a60*/  LDC.64 R14, c[0x4][R0] ;  /* 0x01000000000e7b82 */ /* 0x0000620000000a00 */
[----:B------:R-:W-:Y:S01]  /*1a70*/  MOV R5, UR5 ;  /* 0x0000000500057c02 */ /* 0x000fe20008000f00 */
[----:B------:R-:W-:Y:S01]  /*1a80*/  ULDC.64 UR4, c[0x4][0xb0] ;  /* 0x01002c0000047ab9 */ /* 0x000fe20000000a00 */
[----:B------:R-:W-:Y:S01]  /*1a90*/  MOV R10, UR6 ;  /* 0x00000006000a7c02 */ /* 0x000fe20008000f00 */
[----:B------:R-:W-:Y:S01]  /*1aa0*/  IMAD.U32 R6, RZ, RZ, UR4 ;  /* 0x00000004ff067e24 */ /* 0x000fe2000f8e00ff */
[----:B------:R-:W-:Y:S01]  /*1ab0*/  MOV R12, 0x1 ;  /* 0x00000001000c7802 */ /* 0x000fe20000000f00 */
[----:B------:R-:W-:-:S02]  /*1ac0*/  IMAD.U32 R7, RZ, RZ, UR5 ;  /* 0x00000005ff077e24 */ /* 0x000fc4000f8e00ff */
[----:B------:R-:W-:Y:S02]  /*1ad0*/  IMAD.U32 R11, RZ, RZ, UR7 ;  /* 0x00000007ff0b7e24 */ /* 0x000fe4000f8e00ff */
[----:B------:R-:W-:Y:S02]  /*1ae0*/  IMAD.MOV.U32 R8, RZ, RZ, 0x70 ;  /* 0x00000070ff087424 */ /* 0x000fe400078e00ff */
[----:B0-----:R-:W-:-:S07]  /*1af0*/  IMAD.MOV.U32 R13, RZ, RZ, RZ ;  /* 0x000000ffff0d7224 */ /* 0x001fce00078e00ff */
[----:B------:R-:W-:-:S07]  /*1b00*/  LEPC R20, `(.L_x_456) ;  /* 0x000000001014794e */ /* 0x000fce0000000000 */
[----:B-1---5:R-:W-:Y:S05]  /*1b10*/  CALL.ABS.NOINC R14 ;  /* 0x000000000e007343 */ /* 0x022fea0003c00000 */
.L_x_456:
[----:B------:R-:W-:Y:S05]  /*1b20*/  BSYNC B6 ;  /* 0x0000000000067941 */ /* 0x000fea0003800000 */
.L_x_455:
[----:B------:R-:W-:Y:S01]  /*1b30*/  ULDC.64 UR4, c[0x0][0x9f8] ;  /* 0x00027e0000047ab9 */ /* 0x000fe20000000a00 */
[----:B------:R-:W0:Y:S01]  /*1b40*/  LDC R0, c[0x0][0x428] ;  /* 0x00010a00ff007b82 */ /* 0x000e220000000800 */
[----:B------:R-:W-:Y:S01]  /*1b50*/  ISETP.NE.U32.AND P0, PT, RZ, UR4, PT ;  /* 0x00000004ff007c0c */ /* 0x000fe2000bf05070 */
[----:B------:R-:W-:-:S06]  /*1b60*/  ULDC UR6, c[0x0][0x2e4] ;  /* 0x0000b90000067ab9 */ /* 0x000fcc0000000800 */
[----:B------:R-:W1:Y:S01]  /*1b70*/  LDC.64 R116, c[0x0][0x2f0] ;  /* 0x0000bc00ff747b82 */ /* 0x000e620000000a00 */
[----:B------:R-:W-:Y:S01]  /*1b80*/  ISETP.NE.AND.EX P0, PT, RZ, UR5, PT, P0 ;  /* 0x00000005ff007c0c */ /* 0x000fe2000bf05300 */
[----:B------:R-:W-:Y:S01]  /*1b90*/  IMAD.IADD R123, R26, 0x1, R29 ;  /* 0x000000011a7b7824 */ /* 0x000fe200078e021d */
[----:B------:R-:W-:Y:S01]  /*1ba0*/  SHF.R.S32.HI R23, RZ, 0x1f, R22 ;  /* 0x0000001fff177819 */ /* 0x000fe20000011416 */
[----:B------:R-:W-:-:S04]  /*1bb0*/  ULDC.64 UR8, c[0x0][0xa08] ;  /* 0x0002820000087ab9 */ /* 0x000fc80000000a00 */
[----:B------:R-:W2:Y:S06]  /*1bc0*/  LDC.64 R110, c[0x0][0x3e8] ;  /* 0x0000fa00ff6e7b82 */ /* 0x000eac0000000a00 */
[----:B------:R-:W-:Y:S02]  /*1bd0*/  @P0 IADD3 R4, P1, R221, UR4, RZ ;  /* 0x00000004dd040c10 */ /* 0x000fe4000ff3e0ff */
[----:B------:R-:W3:Y:S02]  /*1be0*/  LDC.64 R104, c[0x0][0x3d8] ;  /* 0x0000f600ff687b82 */ /* 0x000ee40000000a00 */
[----:B------:R-:W-:Y:S01]  /*1bf0*/  @P0 IADD3.X R5, R222, UR5, RZ, P1, !PT ;  /* 0x00000005de050c10 */ /* 0x000fe20008ffe4ff */
[----:B------:R-:W-:-:S04]  /*1c00*/  ULDC.64 UR4, c[0x0][0x320] ;  /* 0x0000c80000047ab9 */ /* 0x000fc80000000a00 */
[----:B------:R4:W3:Y:S01]  /*1c10*/  @P0 LDG.E R27, desc[UR60][R4.64] ;  /* 0x0000003c041b0981 */ /* 0x0008e2000c1e1900 */
[----:B0-----:R-:W-:Y:S01]  /*1c20*/  ISETP.NE.AND P0, PT, R0, 0x1, PT ;  /* 0x000000010000780c */ /* 0x001fe20003f05270 */
[----:B------:R-:W0:Y:S01]  /*1c30*/  LDC R31, c[0x0][0x3d4] ;  /* 0x0000f500ff1f7b82 */ /* 0x000e220000000800 */
[----:B------:R-:W-:Y:S01]  /*1c40*/  ISETP.GE.AND P2, PT, R205, UR6, PT ;  /* 0x00000006cd007c0c */ /* 0x000fe2000bf46270 */
[----:B------:R-:W0:Y:S01]  /*1c50*/  S2R R155, SR_TID.X ;  /* 0x00000000009b7919 */ /* 0x000e220000002100 */
[----:B------:R-:W-:Y:S01]  /*1c60*/  ISETP.GE.AND P1, PT, R22, UR6, PT ;  /* 0x0000000616007c0c */ /* 0x000fe2000bf26270 */
[----:B-1----:R-:W-:Y:S01]  /*1c70*/  IMAD R33, R117, 0x70, RZ ;  /* 0x0000007075217824 */ /* 0x002fe200078e02ff */
[----:B------:R-:W-:Y:S02]  /*1c80*/  SEL R0, RZ, 0xffffffff, P2 ;  /* 0xffffffffff007807 */ /* 0x000fe40001000000 */
[----:B------:R-:W-:Y:S01]  /*1c90*/  SEL R3, RZ, 0x1, P1 ;  /* 0x00000001ff037807 */ /* 0x000fe20000800000 */
[----:B--2---:R-:W-:Y:S01]  /*1ca0*/  IMAD.WIDE.U32 R112, R204, R110, R22 ;  /* 0x0000006ecc707225 */ /* 0x004fe200078e0016 */
[----:B------:R-:W-:-:S02]  /*1cb0*/  ISETP.GE.AND P1, PT, R206, UR6, PT ;  /* 0x00000006ce007c0c */ /* 0x000fc4000bf26270 */
[----:B------:R-:W-:Y:S01]  /*1cc0*/  SHF.R.S32.HI R15, RZ, 0x1f, R123 ;  /* 0x0000001fff0f7819 */ /* 0x000fe2000001147b */
[----:B------:R-:W1:Y:S01]  /*1cd0*/  @P0 LDC R7, c[0x0][0x42c] ;  /* 0x00010b00ff070b82 */ /* 0x000e620000000800 */
[----:B----4-:R-:W-:Y:S01]  /*1ce0*/  IMAD.SHL.U32 R4, R0, 0x2, RZ ;  /* 0x0000000200047824 */ /* 0x010fe200078e00ff */
[----:B------:R-:W-:Y:S01]  /*1cf0*/  IADD3 R0, R22, 0x60, RZ ;  /* 0x0000006016007810 */ /* 0x000fe20007ffe0ff */
[----:B---3--:R-:W-:Y:S01]  /*1d00*/  IMAD.WIDE.U32 R106, R204, R104, R22 ;  /* 0x00000068cc6a7225 */ /* 0x008fe200078e0016 */
[----:B------:R-:W-:Y:S02]  /*1d10*/  SEL R5, RZ, 0x4, P1 ;  /* 0x00000004ff057807 */ /* 0x000fe40000800000 */
[----:B------:R-:W-:Y:S01]  /*1d20*/  LOP3.LUT R4, R4, 0x2, R3, 0xe2, !PT ;  /* 0x0000000204047812 */ /* 0x000fe200078ee203 */
[----:B------:R-:W-:Y:S01]  /*1d30*/  IMAD R10, R15, R116, RZ ;  /* 0x000000740f0a7224 */ /* 0x000fe200078e02ff */
[----:B------:R-:W2:Y:S01]  /*1d40*/  @P0 LDC R8, c[0x0][0x430] ;  /* 0x00010c00ff080b82 */ /* 0x000ea20000000800 */
[----:B------:R-:W-:Y:S01]  /*1d50*/  ISETP.GE.AND P2, PT, R0, UR6, PT ;  /* 0x0000000600007c0c */ /* 0x000fe2000bf46270 */
[----:B------:R-:W-:Y:S01]  /*1d60*/  IMAD R35, R111, 0x70, RZ ;  /* 0x000000706f237824 */ /* 0x000fe200078e02ff */
[----:B------:R-:W-:Y:S01]  /*1d70*/  SHF.R.S32.HI R148, RZ, 0x1f, R204 ;  /* 0x0000001fff947819 */ /* 0x000fe200000114cc */
[----:B------:R-:W-:Y:S01]  /*1d80*/  IMAD R11, R123, R117, R10 ;  /* 0x000000757b0b7224 */ /* 0x000fe200078e020a */
[----:B------:R-:W-:Y:S01]  /*1d90*/  SEL R6, RZ, 0x8, P2 ;  /* 0x00000008ff067807 */ /* 0x000fe20001000000 */
[----:B0-----:R-:W-:Y:S01]  /*1da0*/  IMAD.SHL.U32 R126, R31, 0x2, RZ ;  /* 0x000000021f7e7824 */ /* 0x001fe200078e00ff */
[----:B------:R-:W-:Y:S01]  /*1db0*/  SHF.R.S32.HI R17, RZ, 0x1f, R16 ;  /* 0x0000001fff117819 */ /* 0x000fe20000011410 */
[----:B------:R-:W-:Y:S01]  /*1dc0*/  IMAD R135, R105, 0x70, RZ ;  /* 0x0000007069877824 */ /* 0x000fe200078e02ff */
[----:B------:R-:W-:-:S02]  /*1dd0*/  LOP3.LUT R30, R6, R4, R5, 0xfe, !PT ;  /* 0x00000004061e7212 */ /* 0x000fc400078efe05 */
[-C--:B------:R-:W-:Y:S01]  /*1de0*/  ISETP.GE.AND P1, PT, R205, R31.reuse, PT ;  /* 0x0000001fcd00720c */ /* 0x080fe20003f26270 */
[----:B------:R-:W-:Y:S01]  /*1df0*/  IMAD.WIDE.U32 R108, R204, R104, R16 ;  /* 0x00000068cc6c7225 */ /* 0x000fe200078e0010 */
[----:B------:R-:W-:Y:S02]  /*1e00*/  ISETP.GE.AND P3, PT, R206, R31, PT ;  /* 0x0000001fce00720c */ /* 0x000fe40003f66270 */
[----:B------:R-:W-:Y:S01]  /*1e10*/  LOP3.LUT P2, RZ, R217, 0x4, RZ, 0xc0, !PT ;  /* 0x00000004d9ff7812 */ /* 0x000fe2000784c0ff */
[----:B-1----:R-:W-:Y:S01]  /*1e20*/  @P0 IMAD.HI.U32 R3, R150, R7, RZ ;  /* 0x0000000796030227 */ /* 0x002fe200078e00ff */
[----:B------:R-:W-:Y:S02]  /*1e30*/  P2R R101, PR, RZ, 0x8 ;  /* 0x00000008ff657803 */ /* 0x000fe40000000000 */
[----:B------:R-:W-:Y:S01]  /*1e40*/  SHF.L.U64.HI R137, R116, 0x6, R117 ;  /* 0x0000000674897819 */ /* 0x000fe20000010275 */
[----:B------:R-:W-:Y:S01]  /*1e50*/  IMAD.WIDE.U32 R114, R204, R110, R16 ;  /* 0x0000006ecc727225 */ /* 0x000fe200078e0010 */
[----:B------:R-:W-:-:S02]  /*1e60*/  SHF.L.U32 R138, R116, 0x6, RZ ;  /* 0x00000006748a7819 */ /* 0x000fc400000006ff */
[----:B------:R-:W-:Y:S02]  /*1e70*/  LEA.HI R155, R155, 0x8, RZ, 0x19 ;  /* 0x000000089b9b7811 */ /* 0x000fe400078fc8ff */
[----:B--2---:R-:W-:Y:S01]  /*1e80*/  @P0 SHF.R.U32.HI R150, RZ, R8, R3 ;  /* 0x00000008ff960219 */ /* 0x004fe20000011603 */
[----:B------:R-:W-:-:S03]  /*1e90*/  VIADD R3, R22, 0x80 ;  /* 0x0000008016037836 */ /* 0x000fc60000000000 */
[----:B------:R-:W-:Y:S01]  /*1ea0*/  SHF.R.S32.HI R8, RZ, 0x1f, R150 ;  /* 0x0000001fff087819 */ /* 0x000fe20000011496 */
[----:B------:R-:W-:Y:S01]  /*1eb0*/  IMAD.WIDE.U32 R6, R150, UR4, R22 ;  /* 0x0000000496067c25 */ /* 0x000fe2000f8e0016 */
[----:B------:R-:W-:-:S03]  /*1ec0*/  ISETP.GE.AND P0, PT, R3, UR6, PT ;  /* 0x0000000603007c0c */ /* 0x000fc6000bf06270 */
[----:B------:R-:W-:Y:S01]  /*1ed0*/  IMAD R5, R8, UR4, RZ ;  /* 0x0000000408057c24 */ /* 0x000fe2000f8e02ff */
[----:B------:R-:W-:Y:S01]  /*1ee0*/  SEL R9, RZ, 0x10, P0 ;  /* 0x00000010ff097807 */ /* 0x000fe20000000000 */
[----:B------:R-:W-:Y:S01]  /*1ef0*/  IMAD.MOV.U32 R118, RZ, RZ, R6 ;  /* 0x000000ffff767224 */ /* 0x000fe200078e0006 */
[----:B------:R-:W-:Y:S01]  /*1f00*/  ISETP.NE.U32.AND P0, PT, RZ, UR8, PT ;  /* 0x00000008ff007c0c */ /* 0x000fe2000bf05070 */
[----:B------:R-:W-:Y:S01]  /*1f10*/  IMAD R119, R150, UR5, R5 ;  /* 0x0000000596777c24 */ /* 0x000fe2000f8e0205 */
[----:B------:R-:W-:Y:S01]  /*1f20*/  ULDC.64 UR4, c[0x0][0x2f8] ;  /* 0x0000be0000047ab9 */ /* 0x000fe20000000a00 */
[----:B------:R-:W-:Y:S01]  /*1f30*/  IMAD.WIDE.U32 R4, R123, R116, RZ ;  /* 0x000000747b047225 */ /* 0x000fe200078e00ff */
[----:B------:R-:W-:Y:S02]  /*1f40*/  ISETP.NE.AND.EX P0, PT, RZ, UR9, PT, P0 ;  /* 0x00000009ff007c0c */ /* 0x000fe4000bf05300 */
[----:B------:R-:W-:Y:S01]  /*1f50*/  IADD3 R119, R7, R119, RZ ;  /* 0x0000007707777210 */ /* 0x000fe20007ffe0ff */
[----:B------:R-:W-:Y:S01]  /*1f60*/  IMAD.IADD R5, R5, 0x1, R11 ;  /* 0x0000000105057824 */ /* 0x000fe200078e020b */
[----:B------:R-:W-:Y:S01]  /*1f70*/  LOP3.LUT R30, R30, R9, RZ, 0xfc, !PT ;  /* 0x000000091e1e7212 */ /* 0x000fe200078efcff */
[----:B------:R-:W-:-:S02]  /*1f80*/  IMAD R7, R8, UR4, RZ ;  /* 0x0000000408077c24 */ /* 0x000fc4000f8e02ff */
[----:B------:R-:W-:-:S04]  /*1f90*/  IMAD.WIDE.U32 R4, R150, UR4, R4 ;  /* 0x0000000496047c25 */ /* 0x000fc8000f8e0004 */
[----:B------:R-:W-:Y:S01]  /*1fa0*/  IMAD R7, R150, UR5, R7 ;  /* 0x0000000596077c24 */ /* 0x000fe2000f8e0207 */
[----:B------:R-:W-:Y:S01]  /*1fb0*/  ULDC.64 UR4, c[0x0][0x300] ;  /* 0x0000c00000047ab9 */ /* 0x000fe20000000a00 */
[----:B------:R-:W-:-:S03]  /*1fc0*/  SHF.R.S32.HI R150, RZ, 0x1f, R224 ;  /* 0x0000001fff967819 */ /* 0x000fc600000114e0 */
[----:B------:R-:W-:Y:S02]  /*1fd0*/  IADD3 R5, R5, R7, RZ ;  /* 0x0000000705057210 */ /* 0x000fe40007ffe0ff */
[----:B------:R-:W-:Y:S02]  /*1fe0*/  SHF.R.S32.HI R6, RZ, 0x1f, R27 ;  /* 0x0000001fff067819 */ /* 0x000fe4000001141b */
[----:B------:R-:W-:Y:S02]  /*1ff0*/  SEL R9, R27, RZ, !P0 ;  /* 0x000000ff1b097207 */ /* 0x000fe40004000000 */
[----:B------:R-:W-:Y:S01]  /*2000*/  SEL R8, R6, RZ, !P0 ;  /* 0x000000ff06087207 */ /* 0x000fe20004000000 */
[----:B------:R-:W-:Y:S02]  /*2010*/  IMAD R6, R148, R110, RZ ;  /* 0x0000006e94067224 */ /* 0x000fe400078e02ff */
[----:B------:R-:W-:-:S04]  /*2020*/  IMAD.WIDE.U32 R120, R9, UR4, R4 ;  /* 0x0000000409787c25 */ /* 0x000fc8000f8e0004 */
[----:B------:R-:W-:Y:S02]  /*2030*/  IMAD R10, R8, UR4, RZ ;  /* 0x00000004080a7c24 */ /* 0x000fe4000f8e02ff */
[-C--:B------:R-:W-:Y:S02]  /*2040*/  IMAD R4, R148, R116.reuse, RZ ;  /* 0x0000007494047224 */ /* 0x080fe400078e02ff */
[C---:B------:R-:W-:Y:S02]  /*2050*/  IMAD R11, R204.reuse, R111, R6 ;  /* 0x0000006fcc0b7224 */ /* 0x040fe400078e0206 */
[----:B------:R-:W-:Y:S01]  /*2060*/  IMAD R13, R9, UR5, R10 ;  /* 0x00000005090d7c24 */ /* 0x000fe2000f8e020a */
[----:B------:R-:W-:Y:S01]  /*2070*/  ULDC.64 UR4, c[0x0][0x328] ;  /* 0x0000ca0000047ab9 */ /* 0x000fe20000000a00 */
[----:B------:R-:W-:Y:S01]  /*2080*/  IMAD.WIDE.U32 R6, R204, R116, R22 ;  /* 0x00000074cc067225 */ /* 0x000fe200078e0016 */
[----:B------:R-:W-:-:S03]  /*2090*/  IADD3 R113, R11, R113, RZ ;  /* 0x000000710b717210 */ /* 0x000fc60007ffe0ff */
[----:B------:R-:W-:Y:S01]  /*20a0*/  IMAD R21, R204, R117, R4 ;  /* 0x00000075cc157224 */ /* 0x000fe200078e0204 */
[----:B------:R-:W-:Y:S01]  /*20b0*/  IADD3 R5, P0, R120, R6, RZ ;  /* 0x0000000678057210 */ /* 0x000fe20007f1e0ff */
[----:B------:R-:W-:Y:S02]  /*20c0*/  IMAD.IADD R4, R121, 0x1, R13 ;  /* 0x0000000179047824 */ /* 0x000fe400078e020d */
[----:B------:R-:W-:Y:S02]  /*20d0*/  IMAD R8, R8, UR4, RZ ;  /* 0x0000000408087c24 */ /* 0x000fe4000f8e02ff */
[----:B------:R-:W-:Y:S01]  /*20e0*/  IMAD.WIDE.U32 R118, R9, UR4, R118 ;  /* 0x0000000409767c25 */ /* 0x000fe2000f8e0076 */
[----:B------:R-:W-:Y:S02]  /*20f0*/  IADD3.X R6, R4, R7, R21, P0, !PT ;  /* 0x0000000704067210 */ /* 0x000fe400007fe415 */
[----:B------:R-:W-:Y:S01]  /*2100*/  ISETP.GE.AND P0, PT, R22, R31, PT ;  /* 0x0000001f1600720c */ /* 0x000fe20003f06270 */
[----:B------:R-:W-:-:S02]  /*2110*/  IMAD R7, R148, R104, RZ ;  /* 0x0000006894077224 */ /* 0x000fc400078e02ff */
[----:B------:R-:W-:Y:S01]  /*2120*/  IMAD R41, R9, UR5, R8 ;  /* 0x0000000509297c24 */ /* 0x000fe2000f8e0208 */
[C---:B------:R-:W-:Y:S01]  /*2130*/  SEL R8, R31.reuse, RZ, P1 ;  /* 0x000000ff1f087207 */ /* 0x040fe20000800000 */
[----:B------:R-:W-:Y:S01]  /*2140*/  IMAD R9, R204, R105, R7 ;  /* 0x00000069cc097224 */ /* 0x000fe200078e0207 */
[----:B------:R-:W-:Y:S01]  /*2150*/  SEL R7, R31, RZ, P0 ;  /* 0x000000ff1f077207 */ /* 0x000fe20000000000 */
[----:B------:R-:W-:Y:S01]  /*2160*/  IMAD.IADD R115, R115, 0x1, R11 ;  /* 0x0000000173737824 */ /* 0x000fe200078e020b */
[----:B------:R-:W-:Y:S01]  /*2170*/  SEL R11, R31, RZ, P3 ;  /* 0x000000ff1f0b7207 */ /* 0x000fe20001800000 */
[----:B------:R-:W-:Y:S01]  /*2180*/  IMAD.IADD R109, R109, 0x1, R9 ;  /* 0x000000016d6d7824 */ /* 0x000fe200078e0209 */
[----:B------:R-:W-:Y:S01]  /*2190*/  IADD3 R7, R22, R7, RZ ;  /* 0x0000000716077210 */ /* 0x000fe20007ffe0ff */
[----:B------:R-:W-:Y:S01]  /*21a0*/  IMAD.IADD R107, R9, 0x1, R107 ;  /* 0x00000001096b7824 */ /* 0x000fe200078e026b */
[----:B------:R-:W-:Y:S01]  /*21b0*/  IADD3 R122, P3, R204, R123, RZ ;  /* 0x0000007bcc7a7210 */ /* 0x000fe20007f7e0ff */
[----:B------:R-:W-:Y:S01]  /*21c0*/  IMAD.IADD R9, R205, 0x1, R8 ;  /* 0x00000001cd097824 */ /* 0x000fe200078e0208 */
[----:B------:R-:W-:Y:S01]  /*21d0*/  SHF.R.S32.HI R8, RZ, 0x1f, R7 ;  /* 0x0000001fff087819 */ /* 0x000fe20000011407 */
[----:B------:R-:W-:-:S02]  /*21e0*/  IMAD.IADD R13, R206, 0x1, R11 ;  /* 0x00000001ce0d7824 */ /* 0x000fc400078e020b */
[-C--:B-----5:R-:W-:Y:S01]  /*21f0*/  IMAD.WIDE.U32 R114, R146, R110.reuse, R114 ;  /* 0x0000006e92727225 */ /* 0x0a0fe200078e0072 */
[CC--:B------:R-:W-:Y:S02]  /*2200*/  LEA.HI R21, R8.reuse, R7.reuse, RZ, 0x3 ;  /* 0x0000000708157211 */ /* 0x0c0fe400078f18ff */
[----:B------:R-:W-:Y:S01]  /*2210*/  LEA.HI R7, R8, R7, RZ, 0x6 ;  /* 0x0000000708077211 */ /* 0x000fe200078f30ff */
[C---:B------:R-:W-:Y:S01]  /*2220*/  IMAD.WIDE.U32 R112, R146.reuse, R110, R112 ;  /* 0x0000006e92707225 */ /* 0x040fe200078e0070 */
[----:B------:R-:W-:Y:S02]  /*2230*/  SHF.R.S32.HI R14, RZ, 0x1f, R13 ;  /* 0x0000001fff0e7819 */ /* 0x000fe4000001140d */
[----:B------:R-:W-:Y:S01]  /*2240*/  SHF.R.S32.HI R8, RZ, 0x6, R7 ;  /* 0x00000006ff087819 */ /* 0x000fe20000011407 */
[----:B------:R-:W-:Y:S01]  /*2250*/  IMAD.WIDE.U32 R108, R146, R104, R108 ;  /* 0x00000068926c7225 */ /* 0x000fe200078e006c */
[----:B------:R-:W-:Y:S02]  /*2260*/  LOP3.LUT R7, R209, 0x38, R21, 0xf8, !PT ;  /* 0x00000038d1077812 */ /* 0x000fe400078ef815 */
[-C--:B------:R-:W-:Y:S01]  /*2270*/  LEA.HI R29, R14, R13.reuse, RZ, 0x3 ;  /* 0x0000000d0e1d7211 */ /* 0x080fe200078f18ff */
[C---:B------:R-:W-:Y:S01]  /*2280*/  IMAD R145, R8.reuse, 0x1c00, R211 ;  /* 0x00001c0008917824 */ /* 0x040fe200078e02d3 */
[----:B------:R-:W-:Y:S01]  /*2290*/  SHF.R.S32.HI R10, RZ, 0x1f, R9 ;  /* 0x0000001fff0a7819 */ /* 0x000fe20000011409 */
[----:B------:R-:W-:Y:S01]  /*22a0*/  IMAD R143, R8, 0x1c00, R213 ;  /* 0x00001c00088f7824 */ /* 0x000fe200078e02d5 */
[----:B------:R-:W-:Y:S01]  /*22b0*/  LOP3.LUT R8, R7, R210, RZ, 0x3c, !PT ;  /* 0x000000d207087212 */ /* 0x000fe200078e3cff */
[----:B------:R-:W-:Y:S01]  /*22c0*/  IMAD.WIDE.U32 R106, R146, R104, R106 ;  /* 0x00000068926a7225 */ /* 0x000fe200078e006a */
[----:B------:R-:W-:-:S02]  /*22d0*/  LEA.HI R13, R14, R13, RZ, 0x6 ;  /* 0x0000000d0e0d7211 */ /* 0x000fc400078f30ff */
[----:B------:R-:W-:Y:S01]  /*22e0*/  IADD3 R145, R145, R8, RZ ;  /* 0x0000000891917210 */ /* 0x000fe20007ffe0ff */
[----:B------:R-:W-:Y:S01]  /*22f0*/  IMAD.WIDE.U32 R116, R116, 0x70, RZ ;  /* 0x0000007074747825 */ /* 0x000fe200078e00ff */
[CC--:B------:R-:W-:Y:S02]  /*2300*/  LEA.HI R11, R10.reuse, R9.reuse, RZ, 0x6 ;  /* 0x000000090a0b7211 */ /* 0x0c0fe400078f30ff */
[----:B------:R-:W-:Y:S01]  /*2310*/  SHF.R.S32.HI R8, RZ, 0x6, R13 ;  /* 0x00000006ff087819 */ /* 0x000fe2000001140d */
[----:B------:R-:W-:Y:S01]  /*2320*/  IMAD.X R123, R15, 0x1, R148, P3 ;  /* 0x000000010f7b7824 */ /* 0x000fe200018e0694 */
[----:B------:R-:W-:Y:S01]  /*2330*/  LOP3.LUT R7, R209, 0x38, R29, 0xf8, !PT ;  /* 0x00000038d1077812 */ /* 0x000fe200078ef81d */
[----:B------:R-:W-:Y:S01]  /*2340*/  IMAD.IADD R134, R117, 0x1, R33 ;  /* 0x0000000175867824 */ /* 0x000fe200078e0221 */
[----:B------:R-:W-:Y:S01]  /*2350*/  LEA.HI R27, R10, R9, RZ, 0x3 ;  /* 0x000000090a1b7211 */ /* 0x000fe200078f18ff */
[C---:B------:R-:W-:Y:S01]  /*2360*/  IMAD R142, R8.reuse, 0x1c00, R211 ;  /* 0x00001c00088e7824 */ /* 0x040fe200078e02d3 */
[----:B------:R-:W-:Y:S01]  /*2370*/  SHF.R.S32.HI R10, RZ, 0x6, R11 ;  /* 0x00000006ff0a7819 */ /* 0x000fe2000001140b */
[----:B------:R-:W-:Y:S01]  /*2380*/  IMAD R140, R8, 0x1c00, R213 ;  /* 0x00001c00088c7824 */ /* 0x000fe200078e02d5 */
[----:B------:R-:W-:Y:S01]  /*2390*/  LOP3.LUT R7, R7, R210, RZ, 0x3c, !PT ;  /* 0x000000d207077212 */ /* 0x000fe200078e3cff */
[----:B------:R-:W-:Y:S01]  /*23a0*/  IMAD.SHL.U32 R8, R110, 0x40, RZ ;  /* 0x000000406e087824 */ /* 0x000fe200078e00ff */
[----:B------:R-:W-:Y:S01]  /*23b0*/  SHF.R.S32.HI R11, RZ, 0x1f, R146 ;  /* 0x0000001fff0b7819 */ /* 0x000fe20000011492 */
[----:B------:R-:W-:Y:S01]  /*23c0*/  IMAD R144, R10, 0x1c00, R211 ;  /* 0x00001c000a907824 */ /* 0x000fe200078e02d3 */
[----:B------:R-:W-:Y:S01]  /*23d0*/  LOP3.LUT R12, R208, 0x38, R21, 0xf8, !PT ;  /* 0x00000038d00c7812 */ /* 0x000fe200078ef815 */
[----:B------:R-:W-:Y:S01]  /*23e0*/  IMAD.IADD R142, R142, 0x1, R7 ;  /* 0x000000018e8e7824 */ /* 0x000fe200078e0207 */
[----:B------:R-:W-:Y:S01]  /*23f0*/  LOP3.LUT R9, R209, 0x38, R27, 0xf8, !PT ;  /* 0x00000038d1097812 */ /* 0x000fe200078ef81b */
[C---:B------:R-:W-:Y:S01]  /*2400*/  IMAD R7, R11.reuse, R110, RZ ;  /* 0x0000006e0b077224 */ /* 0x040fe200078e02ff */
[----:B------:R-:W-:Y:S01]  /*2410*/  LOP3.LUT R12, R12, R237, RZ, 0x3c, !PT ;  /* 0x000000ed0c0c7212 */ /* 0x000fe200078e3cff */
[----:B------:R-:W-:Y:S01]  /*2420*/  IMAD R11, R11, R104, RZ ;  /* 0x000000680b0b7224 */ /* 0x000fe200078e02ff */
[----:B------:R-:W-:Y:S01]  /*2430*/  LOP3.LUT R9, R9, R210, RZ, 0x3c, !PT ;  /* 0x000000d209097212 */ /* 0x000fe200078e3cff */
[----:B------:R-:W-:Y:S01]  /*2440*/  IMAD R141, R10, 0x1c00, R213 ;  /* 0x00001c000a8d7824 */ /* 0x000fe200078e02d5 */
[----:B------:R-:W-:Y:S01]  /*2450*/  LOP3.LUT R14, R208, 0x38, R29, 0xf8, !PT ;  /* 0x00000038d00e7812 */ /* 0x000fe200078ef81d */
[----:B------:R-:W-:Y:S01]  /*2460*/  IMAD R37, R146, R105, R11 ;  /* 0x0000006992257224 */ /* 0x000fe200078e020b */
[----:B------:R-:W-:Y:S01]  /*2470*/  IADD3 R11, R22, 0xa0, RZ ;  /* 0x000000a0160b7810 */ /* 0x000fe20007ffe0ff */
[----:B------:R-:W-:Y:S01]  /*2480*/  IMAD.IADD R143, R143, 0x1, R12 ;  /* 0x000000018f8f7824 */ /* 0x000fe200078e020c */
[----:B------:R-:W-:Y:S01]  /*2490*/  LOP3.LUT R12, R208, 0x38, R27, 0xf8, !PT ;  /* 0x00000038d00c7812 */ /* 0x000fe200078ef81b */
[----:B------:R-:W-:Y:S01]  /*24a0*/  IMAD.IADD R144, R144, 0x1, R9 ;  /* 0x0000000190907824 */ /* 0x000fe200078e0209 */
[----:B------:R-:W-:Y:S01]  /*24b0*/  ISETP.GE.AND P2, PT, R11, UR6, PT ;  /* 0x000000060b007c0c */ /* 0x000fe2000bf46270 */
[----:B------:R-:W-:Y:S01]  /*24c0*/  IMAD R39, R146, R111, R7 ;  /* 0x0000006f92277224 */ /* 0x000fe200078e0207 */
[-C--:B------:R-:W-:Y:S01]  /*24d0*/  LOP3.LUT R9, R14, R237.reuse, RZ, 0x3c, !PT ;  /* 0x000000ed0e097212 */ /* 0x080fe200078e3cff */
[----:B------:R-:W-:Y:S01]  /*24e0*/  IMAD.SHL.U32 R10, R104, 0x40, RZ ;  /* 0x00000040680a7824 */ /* 0x000fe200078e00ff */
[----:B------:R-:W-:Y:S01]  /*24f0*/  LOP3.LUT R12, R12, R237, RZ, 0x3c, !PT ;  /* 0x000000ed0c0c7212 */ /* 0x000fe200078e3cff */
[----:B------:R-:W-:Y:S01]  /*2500*/  IMAD.IADD R15, R37, 0x1, R107 ;  /* 0x00000001250f7824 */ /* 0x000fe200078e026b */
[----:B------:R-:W-:Y:S01]  /*2510*/  LOP3.LUT R13, R209, 0x18, R22, 0xf8, !PT ;  /* 0x00000018d10d7812 */ /* 0x000fe200078ef816 */
[----:B------:R-:W-:Y:S01]  /*2520*/  IMAD.IADD R140, R140, 0x1, R9 ;  /* 0x000000018c8c7824 */ /* 0x000fe200078e0209 */
[----:B------:R-:W-:-:S02]  /*2530*/  SEL R31, RZ, 0x20, P2 ;  /* 0x00000020ff1f7807 */ /* 0x000fc40001000000 */
[----:B------:R-:W-:Y:S02]  /*2540*/  IADD3 R141, R141, R12, RZ ;  /* 0x0000000c8d8d7210 */ /* 0x000fe40007ffe0ff */
[C---:B------:R-:W-:Y:S01]  /*2550*/  SHF.L.U64.HI R7, R110.reuse, 0x6, R111 ;  /* 0x000000066e077819 */ /* 0x040fe2000001026f */
[----:B------:R-:W-:Y:S01]  /*2560*/  IMAD.WIDE.U32 R110, R110, 0x70, RZ ;  /* 0x000000706e6e7825 */ /* 0x000fe200078e00ff */
[C---:B------:R-:W-:Y:S02]  /*2570*/  SHF.L.U64.HI R9, R104.reuse, 0x6, R105 ;  /* 0x0000000668097819 */ /* 0x040fe40000010269 */
[----:B------:R-:W-:Y:S01]  /*2580*/  LOP3.LUT R12, R13, R210, RZ, 0x3c, !PT ;  /* 0x000000d20d0c7212 */ /* 0x000fe200078e3cff */
[----:B------:R-:W-:Y:S01]  /*2590*/  IMAD.WIDE.U32 R104, R104, 0x70, RZ ;  /* 0x0000007068687825 */ /* 0x000fe200078e00ff */
[----:B------:R-:W-:Y:S02]  /*25a0*/  SHF.R.S32.HI R20, RZ, 0x3, R21 ;  /* 0x00000003ff147819 */ /* 0x000fe40000011415 */
[----:B------:R-:W-:Y:S01]  /*25b0*/  SHF.R.S32.HI R26, RZ, 0x3, R27 ;  /* 0x00000003ff1a7819 */ /* 0x000fe2000001141b */
[----:B------:R-:W-:Y:S01]  /*25c0*/  IMAD.IADD R136, R111, 0x1, R35 ;  /* 0x000000016f887824 */ /* 0x000fe200078e0223 */
[----:B------:R-:W-:Y:S01]  /*25d0*/  SHF.R.S32.HI R28, RZ, 0x3, R29 ;  /* 0x00000003ff1c7819 */ /* 0x000fe2000001141d */
[----:B------:R-:W-:Y:S01]  /*25e0*/  IMAD.IADD R13, R39, 0x1, R113 ;  /* 0x00000001270d7824 */ /* 0x000fe200078e0271 */
[----:B------:R-:W-:-:S02]  /*25f0*/  LOP3.LUT R38, R30, R31, RZ, 0xfc, !PT ;  /* 0x0000001f1e267212 */ /* 0x000fc400078efcff */
[----:B------:R-:W-:Y:S02]  /*2600*/  LOP3.LUT R21, R21, 0xfffffff8, RZ, 0xc0, !PT ;  /* 0xfffffff815157812 */ /* 0x000fe400078ec0ff */
[----:B------:R-:W-:Y:S02]  /*2610*/  LOP3.LUT R27, R27, 0xfffffff8, RZ, 0xc0, !PT ;  /* 0xfffffff81b1b7812 */ /* 0x000fe400078ec0ff */
[----:B------:R-:W-:Y:S02]  /*2620*/  LOP3.LUT R29, R29, 0xfffffff8, RZ, 0xc0, !PT ;  /* 0xfffffff81d1d7812 */ /* 0x000fe400078ec0ff */
[----:B------:R-:W-:Y:S01]  /*2630*/  IADD3 R139, R211, R12, RZ ;  /* 0x0000000cd38b7210 */ /* 0x000fe20007ffe0ff */
[----:B------:R-:W-:Y:S01]  /*2640*/  IMAD.IADD R12, R115, 0x1, R39 ;  /* 0x00000001730c7824 */ /* 0x000fe200078e0227 */
[----:B------:R-:W-:Y:S01]  /*2650*/  IADD3 R14, R109, R37, RZ ;  /* 0x000000256d0e7210 */ /* 0x000fe20007ffe0ff */
[----:B------:R-:W-:Y:S01]  /*2660*/  IMAD.IADD R39, R119, 0x1, R41 ;  /* 0x0000000177277824 */ /* 0x000fe200078e0229 */
[----:B------:R-:W-:-:S02]  /*2670*/  LOP3.LUT R34, R38, 0x2, RZ, 0xc0, !PT ;  /* 0x0000000226227812 */ /* 0x000fc400078ec0ff */
[C---:B------:R-:W-:Y:S02]  /*2680*/  LOP3.LUT R35, R38.reuse, 0x4, RZ, 0xc0, !PT ;  /* 0x0000000426237812 */ /* 0x040fe400078ec0ff */
[C---:B------:R-:W-:Y:S02]  /*2690*/  LOP3.LUT R36, R38.reuse, 0x8, RZ, 0xc0, !PT ;  /* 0x0000000826247812 */ /* 0x040fe400078ec0ff */
[----:B------:R-:W-:Y:S02]  /*26a0*/  LOP3.LUT R37, R38, 0x10, RZ, 0xc0, !PT ;  /* 0x0000001026257812 */ /* 0x000fe400078ec0ff */
[----:B------:R-:W-:Y:S02]  /*26b0*/  IADD3 R135, R105, R135, RZ ;  /* 0x0000008769877210 */ /* 0x000fe40007ffe0ff */
[----:B------:R-:W-:Y:S02]  /*26c0*/  LOP3.LUT R30, R30, 0x1, RZ, 0xc0, !PT ;  /* 0x000000011e1e7812 */ /* 0x000fe400078ec0ff */
[----:B------:R-:W-:-:S02]  /*26d0*/  SHF.R.S32.HI R31, RZ, 0x1f, R21 ;  /* 0x0000001fff1f7819 */ /* 0x000fc40000011415 */
[----:B------:R-:W-:Y:S02]  /*26e0*/  SHF.R.S32.HI R32, RZ, 0x1f, R27 ;  /* 0x0000001fff207819 */ /* 0x000fe4000001141b */
[----:B------:R-:W-:Y:S02]  /*26f0*/  SHF.R.S32.HI R33, RZ, 0x1f, R29 ;  /* 0x0000001fff217819 */ /* 0x000fe4000001141d */
[----:B------:R-:W-:-:S07]  /*2700*/  LOP3.LUT R38, R38, 0x20, RZ, 0xc0, !PT ;  /* 0x0000002026267812 */ /* 0x000fce00078ec0ff */
.L_x_556:
[----:B------:R-:W0:Y:S01]  /*2710*/  LDC.64 R124, c[0x0][0x2d8] ;  /* 0x0000b600ff7c7b82 */ /* 0x000e220000000a00 */
[----:B-12---:R-:W-:Y:S01]  /*2720*/  IADD3 R47, R24, -0x1, RZ ;  /* 0xffffffff182f7810 */ /* 0x006fe20007ffe0ff */
[----:B------:R-:W-:Y:S01]  /*2730*/  IMAD R40, R19, 0x5400, R139 ;  /* 0x0000540013287824 */ /* 0x000fe200078e028b */
[----:B------:R-:W-:Y:S01]  /*2740*/  LOP3.LUT P5, RZ, R217, 0x4, RZ, 0xc0, !PT ;  /* 0x00000004d9ff7812 */ /* 0x000fe200078ac0ff */
[----:B------:R-:W-:Y:S05]  /*2750*/  YIELD ;  /* 0x0000000000007946 */ /* 0x000fea0003800000 */
[----:B------:R-:W1:Y:S01]  /*2760*/  LDC R103, c[0x0][0x3d4] ;  /* 0x0000f500ff677b82 */ /* 0x000e620000000800 */
[----:B------:R-:W-:Y:S01]  /*2770*/  SHF.R.S32.HI R44, RZ, 0x1f, R47 ;  /* 0x0000001fff2c7819 */ /* 0x000fe2000001142f */
[-C--:B------:R-:W-:Y:S01]  /*2780*/  IMAD R41, R134, R47.reuse, RZ ;  /* 0x0000002f86297224 */ /* 0x080fe200078e02ff */
[----:B------:R-:W-:Y:S01]  /*2790*/  BSSY B0, `(.L_x_457) ;  /* 0x0000753000007945 */ /* 0x000fe20003800000 */
[----:B------:R-:W-:-:S04]  /*27a0*/  IMAD.WIDE.U32 R130, R116, R47, RZ ;  /* 0x0000002f74827225 */ /* 0x000fc800078e00ff */
[----:B------:R-:W-:Y:S01]  /*27b0*/  IMAD R41, R44, R116, R41 ;  /* 0x000000742c297224 */ /* 0x000fe200078e0229 */
[CC--:B------:R-:W-:Y:S02]  /*27c0*/  IADD3 R24, P2, P3, R5.reuse, R130.reuse, R138 ;  /* 0x0000008205187210 */ /* 0x0c0fe40007b5e08a */
[----:B------:R-:W-:Y:S01]  /*27d0*/  IADD3 R42, P4, R5, R130, RZ ;  /* 0x00000082052a7210 */ /* 0x000fe20007f9e0ff */
[----:B------:R-:W-:-:S04]  /*27e0*/  IMAD.IADD R96, R131, 0x1, R41 ;  /* 0x0000000183607824 */ /* 0x000fc800078e0229 */
[----:B------:R-:W-:Y:S01]  /*27f0*/  IMAD.X R43, R96, 0x1, R6, P4 ;  /* 0x00000001602b7824 */ /* 0x000fe200020e0606 */
[----:B------:R-:W-:Y:S02]  /*2800*/  IADD3.X R41, R6, R96, R137, P2, P3 ;  /* 0x0000006006297210 */ /* 0x000fe400017e6489 */
[-C--:B0-----:R-:W-:Y:S02]  /*2810*/  LEA R48, P2, R24, R124.reuse, 0x1 ;  /* 0x0000007c18307211 */ /* 0x081fe400078408ff */
[----:B------:R-:W-:Y:S02]  /*2820*/  LEA R50, P4, R42, R124, 0x1 ;  /* 0x0000007c2a327211 */ /* 0x000fe400078808ff */
[-C--:B------:R-:W-:Y:S02]  /*2830*/  LEA.HI.X R49, R24, R125.reuse, R41, 0x1, P2 ;  /* 0x0000007d18317211 */ /* 0x080fe400010f0c29 */
[----:B-1----:R-:W-:Y:S02]  /*2840*/  ISETP.GE.AND P2, PT, R103, 0x1, PT ;  /* 0x000000016700780c */ /* 0x002fe40003f46270 */
[----:B------:R-:W-:-:S02]  /*2850*/  LEA.HI.X R51, R42, R125, R43, 0x1, P4 ;  /* 0x0000007d2a337211 */ /* 0x000fc400020f0c2b */
[C---:B------:R-:W-:Y:S01]  /*2860*/  IADD3 R42, R40.reuse, 0x20, RZ ;  /* 0x00000020282a7810 */ /* 0x040fe20007ffe0ff */
[C---:B------:R-:W-:Y:S01]  /*2870*/  @P5 VIADD R42, R40.reuse, 0xffffffe0 ;  /* 0xffffffe0282a5836 */ /* 0x040fe20000000000 */
[----:B------:R-:W-:Y:S01]  /*2880*/  ISETP.GT.AND P3, PT, R47, R127, PT ;  /* 0x0000007f2f00720c */ /* 0x000fe20003f64270 */
[--C-:B------:R-:W-:Y:S01]  /*2890*/  IMAD R40, R40, 0x2, R25.reuse ;  /* 0x0000000228287824 */ /* 0x100fe200078e0219 */
[----:B------:R-:W-:Y:S01]  /*28a0*/  MOV R24, R47 ;  /* 0x0000002f00187202 */ /* 0x000fe20000000f00 */
[----:B------:R-:W-:Y:S01]  /*28b0*/  IMAD R41, R42, 0x2, R25 ;  /* 0x000000022a297824 */ /* 0x000fe200078e0219 */
[----:B------:R-:W-:-:S03]  /*28c0*/  P2R R102, PR, RZ, 0x8 ;  /* 0x00000008ff667803 */ /* 0x000fc60000000000 */
[----:B-----5:R-:W-:Y:S06]  /*28d0*/  @!P2 BRA `(.L_x_458) ;  /* 0x000000700018a947 */ /* 0x020fec0003800000 */
[----:B------:R-:W-:Y:S01]  /*28e0*/  ULDC.U8 UR4, c[0x0][0x3f0] ;  /* 0x0000fc0000047ab9 */ /* 0x000fe20000000000 */
[-C--:B------:R-:W-:Y:S01]  /*28f0*/  IMAD R45, R136, R47.reuse, RZ ;  /* 0x0000002f882d7224 */ /* 0x080fe200078e02ff */
[----:B------:R-:W-:Y:S01]  /*2900*/  ISETP.NE.AND P2, PT, RZ, UR4, PT ;  /* 0x00000004ff007c0c */ /* 0x000fe2000bf45270 */
[-C--:B------:R-:W-:Y:S02]  /*2910*/  IMAD R43, R135, R47.reuse, RZ ;  /* 0x0000002f872b7224 */ /* 0x080fe400078e02ff */
[----:B------:R-:W-:Y:S02]  /*2920*/  IMAD R45, R44, R110, R45 ;  /* 0x0000006e2c2d7224 */ /* 0x000fe400078e022d */
[----:B------:R-:W-:Y:S02]  /*2930*/  IMAD R42, R24, -0x70, R2 ;  /* 0xffffff90182a7824 */ /* 0x000fe400078e0202 */
[----:B------:R-:W-:-:S03]  /*2940*/  IMAD.WIDE.U32 R92, R110, R47, RZ ;  /* 0x0000002f6e5c7225 */ /* 0x000fc600078e00ff */
[----:B------:R-:W-:Y:S01]  /*2950*/  VIMNMX R42, R42, 0x70, PT ;  /* 0x000000702a2a7848 */ /* 0x000fe20003fe0100 */
[----:B------:R-:W-:Y:S01]  /*2960*/  IMAD R43, R44, R104, R43 ;  /* 0x000000682c2b7224 */ /* 0x000fe200078e022b */
[----:B------:R-:W-:Y:S01]  /*2970*/  IADD3 R100, R93, R45, RZ ;  /* 0x0000002d5d647210 */ /* 0x000fe20007ffe0ff */
[----:B------:R-:W-:-:S04]  /*2980*/  IMAD.WIDE.U32 R94, R104, R47, RZ ;  /* 0x0000002f685e7225 */ /* 0x000fc800078e00ff */
[----:B------:R-:W-:Y:S01]  /*2990*/  IMAD.IADD R43, R95, 0x1, R43 ;  /* 0x000000015f2b7824 */ /* 0x000fe200078e022b */
[----:B------:R-:W-:Y:S06]  /*29a0*/  @!P2 BRA `(.L_x_459) ;  /* 0x000000340008a947 */ /* 0x000fec0003800000 */
[----:B------:R-:W-:Y:S01]  /*29b0*/  ISETP.GE.AND P3, PT, R204, R42, PT ;  /* 0x0000002acc00720c */ /* 0x000fe20003f66270 */
[----:B------:R-:W-:Y:S01]  /*29c0*/  BSSY B1, `(.L_x_460) ;  /* 0x000003c000017945 */ /* 0x000fe20003800000 */
        /* <DEDUP_REMOVED lines=13> */
[----:B------:R-:W-:Y:S06]  /*2aa0*/  @P3 BRA `(.L_x_461) ;  /* 0x0000000000b43947 */ /* 0x000fec0003800000 */
[----:B------:R-:W-:Y:S01]  /*2ab0*/  IADD3 R45, P2, R108, R94, RZ ;  /* 0x0000005e6c2d7210 */ /* 0x000fe20007f5e0ff */
[----:B------:R-:W-:Y:S01]  /*2ac0*/  ULDC.64 UR4, c[0x0][0x3c8] ;  /* 0x0000f20000047ab9 */ /* 0x000fe20000000a00 */
[----:B------:R-:W-:Y:S02]  /*2ad0*/  CS2R R124, SRZ ;  /* 0x00000000007c7805 */ /* 0x000fe4000001ff00 */
[----:B------:R-:W-:Y:S01]  /*2ae0*/  CS2R R128, SRZ ;  /* 0x0000000000807805 */ /* 0x000fe2000001ff00 */
[----:B------:R-:W-:Y:S01]  /*2af0*/  IMAD.X R46, R43, 0x1, R14, P2 ;  /* 0x000000012b2e7824 */ /* 0x000fe200010e060e */
[----:B------:R-:W-:-:S04]  /*2b00*/  LEA R44, P2, R45, UR4, 0x1 ;  /* 0x000000042d2c7c11 */ /* 0x000fc8000f8408ff */
[----:B------:R-:W-:Y:S01]  /*2b10*/  LEA.HI.X R45, R45, UR5, R46, 0x1, P2 ;  /* 0x000000052d2d7c11 */ /* 0x000fe200090f0c2e */
[----:B------:R-:W-:Y:S01]  /*2b20*/  ULDC.64 UR4, c[0x0][0x3e0] ;  /* 0x0000f80000047ab9 */ /* 0x000fe20000000a00 */
[----:B------:R-:W-:-:S05]  /*2b30*/  IADD3 R47, P2, R114, R92, RZ ;  /* 0x0000005c722f7210 */ /* 0x000fca0007f5e0ff */
[----:B------:R-:W-:Y:S01]  /*2b40*/  IMAD.X R54, R100, 0x1, R12, P2 ;  /* 0x0000000164367824 */ /* 0x000fe200010e060c */
[----:B------:R-:W-:-:S04]  /*2b50*/  LEA R46, P2, R47, UR4, 0x1 ;  /* 0x000000042f2e7c11 */ /* 0x000fc8000f8408ff */
[----:B------:R-:W-:Y:S02]  /*2b60*/  LEA.HI.X R47, R47, UR5, R54, 0x1, P2 ;  /* 0x000000052f2f7c11 */ /* 0x000fe400090f0c36 */
[C---:B------:R-:W-:Y:S02]  /*2b70*/  ISETP.GE.AND P2, PT, R16.reuse, R103, PT ;  /* 0x000000671000720c */ /* 0x040fe40003f46270 */
[----:B------:R-:W-:Y:S02]  /*2b80*/  IADD3 R54, R16, 0x10, RZ ;  /* 0x0000001010367810 */ /* 0x000fe40007ffe0ff */
[----:B------:R-:W-:Y:S02]  /*2b90*/  CS2R R96, SRZ ;  /* 0x0000000000607805 */ /* 0x000fe4000001ff00 */
[----:B------:R-:W-:-:S07]  /*2ba0*/  CS2R R98, SRZ ;  /* 0x0000000000627805 */ /* 0x000fce000001ff00 */
[----:B------:R0:W5:Y:S04]  /*2bb0*/  @!P2 LDG.E.64 R124, desc[UR60][R44.64] ;  /* 0x0000003c2c7ca981 */ /* 0x000168000c1e1b00 */
[----:B------:R0:W5:Y:S01]  /*2bc0*/  @!P2 LDG.E.64 R128, desc[UR60][R46.64] ;  /* 0x0000003c2e80a981 */ /* 0x000162000c1e1b00 */
[----:B------:R-:W-:Y:S01]  /*2bd0*/  ISETP.GE.AND P2, PT, R54, R103, PT ;  /* 0x000000673600720c */ /* 0x000fe20003f46270 */
[----:B------:R-:W-:Y:S01]  /*2be0*/  VIADD R54, R16, 0x20 ;  /* 0x0000002010367836 */ /* 0x000fe20000000000 */
[----:B------:R-:W-:Y:S02]  /*2bf0*/  CS2R R88, SRZ ;  /* 0x0000000000587805 */ /* 0x000fe4000001ff00 */
[----:B------:R-:W-:-:S09]  /*2c00*/  CS2R R90, SRZ ;  /* 0x00000000005a7805 */ /* 0x000fd2000001ff00 */
        /* <DEDUP_REMOVED lines=8> */
[----:B------:R-:W-:Y:S02]  /*2c90*/  ISETP.GE.AND P2, PT, R54, R103, PT ;  /* 0x000000673600720c */ /* 0x000fe40003f46270 */
        /* <DEDUP_REMOVED lines=11> */
[----:B------:R-:W-:-:S13]  /*2d50*/  ISETP.GE.AND P2, PT, R54, R103, PT ;  /* 0x000000673600720c */ /* 0x000fda0003f46270 */
[----:B------:R0:W5:Y:S04]  /*2d60*/  @!P2 LDG.E.64 R76, desc[UR60][R44.64+0xa0] ;  /* 0x0000a03c2c4ca981 */ /* 0x000168000c1e1b00 */
[----:B------:R0:W5:Y:S02]  /*2d70*/  @!P2 LDG.E.64 R78, desc[UR60][R46.64+0xa0] ;  /* 0x0000a03c2e4ea981 */ /* 0x000164000c1e1b00 */
.L_x_461:
[----:B------:R-:W-:Y:S05]  /*2d80*/  BSYNC B1 ;  /* 0x0000000000017941 */ /* 0x000fea0003800000 */
.L_x_460:
        /* <DEDUP_REMOVED lines=12> */
[----:B-----5:R-:W-:Y:S01]  /*2e50*/  IMAD.MOV.U32 R130, RZ, RZ, R76 ;  /* 0x000000ffff827224 */ /* 0x020fe200078e004c */
[----:B------:R-:W-:-:S02]  /*2e60*/  MOV R131, R77 ;  /* 0x0000004d00837202 */ /* 0x000fc40000000f00 */
[----:B------:R-:W-:Y:S01]  /*2e70*/  CS2R R74, SRZ ;  /* 0x00000000004a7805 */ /* 0x000fe2000001ff00 */
[----:B------:R-:W-:Y:S06]  /*2e80*/  @P4 BRA `(.L_x_463) ;  /* 0x0000000000b44947 */ /* 0x000fec0003800000 */
[----:B------:R-:W-:Y:S01]  /*2e90*/  IADD3 R94, P2, P5, R108, R94, R10 ;  /* 0x0000005e6c5e7210 */ /* 0x000fe20007d5e00a */
[----:B------:R-:W-:Y:S01]  /*2ea0*/  ULDC.64 UR4, c[0x0][0x3c8] ;  /* 0x0000f20000047ab9 */ /* 0x000fe20000000a00 */
[----:B------:R-:W-:Y:S02]  /*2eb0*/  CS2R R72, SRZ ;  /* 0x0000000000487805 */ /* 0x000fe4000001ff00 */
[----:B------:R-:W-:Y:S02]  /*2ec0*/  CS2R R74, SRZ ;  /* 0x00000000004a7805 */ /* 0x000fe4000001ff00 */
[----:B0-----:R-:W-:Y:S02]  /*2ed0*/  IADD3.X R45, R14, R43, R9, P2, P5 ;  /* 0x0000002b0e2d7210 */ /* 0x001fe400017ea409 */
[----:B------:R-:W-:-:S04]  /*2ee0*/  IADD3 R92, P2, P5, R114, R92, R8 ;  /* 0x0000005c725c7210 */ /* 0x000fc80007d5e008 */
[----:B------:R-:W-:Y:S02]  /*2ef0*/  IADD3.X R43, R12, R100, R7, P2, P5 ;  /* 0x000000640c2b7210 */ /* 0x000fe400017ea407 */
[----:B------:R-:W-:-:S04]  /*2f00*/  LEA R44, P2, R94, UR4, 0x1 ;  /* 0x000000045e2c7c11 */ /* 0x000fc8000f8408ff */
[----:B------:R-:W-:Y:S01]  /*2f10*/  LEA.HI.X R45, R94, UR5, R45, 0x1, P2 ;  /* 0x000000055e2d7c11 */ /* 0x000fe200090f0c2d */
[----:B------:R-:W-:Y:S02]  /*2f20*/  ULDC.64 UR4, c[0x0][0x3e0] ;  /* 0x0000f80000047ab9 */ /* 0x000fe40000000a00 */
[----:B------:R-:W-:-:S04]  /*2f30*/  LEA R46, P2, R92, UR4, 0x1 ;  /* 0x000000045c2e7c11 */ /* 0x000fc8000f8408ff */
[----:B------:R-:W-:Y:S02]  /*2f40*/  LEA.HI.X R47, R92, UR5, R43, 0x1, P2 ;  /* 0x000000055c2f7c11 */ /* 0x000fe400090f0c2b */
[C---:B------:R-:W-:Y:S01]  /*2f50*/  ISETP.GE.AND P2, PT, R16.reuse, R103, PT ;  /* 0x000000671000720c */ /* 0x040fe20003f46270 */
        /* <DEDUP_REMOVED lines=32> */
.L_x_463:
[----:B------:R-:W-:Y:S05]  /*3160*/  BSYNC B1 ;  /* 0x0000000000017941 */ /* 0x000fea0003800000 */
.L_x_462:
[----:B------:R-:W2:Y:S01]  /*3170*/  LDL R43, [R1+0x48] ;  /* 0x00004800012b7983 */ /* 0x000ea20000100800 */
[----:B01----:R-:W-:Y:S01]  /*3180*/  IMAD.MOV.U32 R44, RZ, RZ, R81 ;  /* 0x000000ffff2c7224 */ /* 0x003fe200078e0051 */
[----:B------:R-:W-:Y:S01]  /*3190*/  PRMT R157, R130, 0x5410, R131 ;  /* 0x00005410829d7816 */ /* 0x000fe20000000083 */
[----:B------:R-:W-:Y:S02]  /*31a0*/  IMAD.MOV.U32 R45, RZ, RZ, R88 ;  /* 0x000000ffff2d7224 */ /* 0x000fe400078e0058 */
[----:B------:R-:W-:Y:S01]  /*31b0*/  IMAD.MOV.U32 R46, RZ, RZ, R89 ;  /* 0x000000ffff2e7224 */ /* 0x000fe200078e0059 */
[----:B------:R-:W-:Y:S02]  /*31c0*/  PRMT R159, R44, 0x7610, R159 ;  /* 0x000076102c9f7816 */ /* 0x000fe4000000009f */
[----:B------:R-:W-:Y:S02]  /*31d0*/  MOV R44, R85 ;  /* 0x00000055002c7202 */ /* 0x000fe40000000f00 */
[----:B------:R-:W-:Y:S01]  /*31e0*/  PRMT R169, R45, 0x5410, R46 ;  /* 0x000054102da97816 */ /* 0x000fe2000000002e */
[----:B------:R-:W-:Y:S01]  /*31f0*/  IMAD.MOV.U32 R45, RZ, RZ, R124 ;  /* 0x000000ffff2d7224 */ /* 0x000fe200078e007c */
[----:B------:R-:W-:-:S04]  /*3200*/  MOV R46, R125 ;  /* 0x0000007d002e7202 */ /* 0x000fc80000000f00 */
[----:B------:R-:W-:Y:S01]  /*3210*/  PRMT R165, R46, 0x7610, R165 ;  /* 0x000076102ea57816 */ /* 0x000fe200000000a5 */
[----:B------:R-:W-:Y:S01]  /*3220*/  IMAD.MOV.U32 R46, RZ, RZ, R83 ;  /* 0x000000ffff2e7224 */ /* 0x000fe200078e0053 */
[----:B------:R-:W-:Y:S02]  /*3230*/  PRMT R163, R45, 0x7610, R163 ;  /* 0x000076102da37816 */ /* 0x000fe400000000a3 */
[----:B------:R-:W-:Y:S02]  /*3240*/  MOV R45, R82 ;  /* 0x00000052002d7202 */ /* 0x000fe40000000f00 */
[----:B------:R-:W-:Y:S01]  /*3250*/  PRMT R166, R166, 0x5410, R46 ;  /* 0x00005410a6a67816 */ /* 0x000fe2000000002e */
[----:B------:R-:W-:Y:S01]  /*3260*/  IMAD.MOV.U32 R46, RZ, RZ, R91 ;  /* 0x000000ffff2e7224 */ /* 0x000fe200078e005b */
[----:B--2---:R-:W-:Y:S02]  /*3270*/  R2UR UR4, R43 ;  /* 0x000000002b0472ca */ /* 0x004fe400000e0000 */
[----:B------:R-:W-:-:S04]  /*3280*/  MOV R43, R80 ;  /* 0x00000050002b7202 */ /* 0x000fc80000000f00 */
[----:B------:R-:W-:Y:S01]  /*3290*/  PRMT R167, R167, 0x5410, R43 ;  /* 0x00005410a7a77816 */ /* 0x000fe2000000002b */
[----:B------:R-:W-:-:S03]  /*32a0*/  IMAD.MOV.U32 R43, RZ, RZ, R84 ;  /* 0x000000ffff2b7224 */ /* 0x000fc600078e0054 */
[----:B------:R-:W-:Y:S01]  /*32b0*/  PRMT R167, R45, 0x7610, R167 ;  /* 0x000076102da77816 */ /* 0x000fe200000000a7 */
[----:B------:R-:W-:Y:S01]  /*32c0*/  IMAD.MOV.U32 R45, RZ, RZ, R90 ;  /* 0x000000ffff2d7224 */ /* 0x000fe200078e005a */
[----:B------:R-:W-:Y:S01]  /*32d0*/  PRMT R168, R43, 0x5410, R44 ;  /* 0x000054102ba87816 */ /* 0x000fe2000000002c */
[----:B------:R-:W-:Y:S01]  /*32e0*/  IMAD.MOV.U32 R44, RZ, RZ, R97 ;  /* 0x000000ffff2c7224 */ /* 0x000fe200078e0061 */
[----:B------:R-:W-:Y:S01]  /*32f0*/  MOV R43, R96 ;  /* 0x00000060002b7202 */ /* 0x000fe20000000f00 */
[----:B------:R-:W-:Y:S01]  /*3300*/  UISETP.NE.AND UP0, UPT, UR4, 0x3, UPT ;  /* 0x000000030400788c */ /* 0x000fe2000bf05270 */
[----:B------:R-:W-:Y:S01]  /*3310*/  PRMT R172, R45, 0x5410, R46 ;  /* 0x000054102dac7816 */ /* 0x000fe2000000002e */
[----:B------:R-:W-:Y:S01]  /*3320*/  IMAD.MOV.U32 R45, RZ, RZ, R128 ;  /* 0x000000ffff2d7224 */ /* 0x000fe200078e0080 */
[----:B------:R-:W-:Y:S01]  /*3330*/  PRMT R170, R43, 0x5410, R44 ;  /* 0x000054102baa7816 */ /* 0x000fe2000000002c */
[----:B------:R-:W-:Y:S01]  /*3340*/  IMAD.MOV.U32 R43, RZ, RZ, R78 ;  /* 0x000000ffff2b7224 */ /* 0x000fe200078e004e */
[----:B------:R-:W-:Y:S01]  /*3350*/  MOV R46, R129 ;  /* 0x00000081002e7202 */ /* 0x000fe20000000f00 */
[----:B------:R-:W-:Y:S01]  /*3360*/  IMAD.MOV.U32 R44, RZ, RZ, R79 ;  /* 0x000000ffff2c7224 */ /* 0x000fe200078e004f */
[----:B------:R-:W-:-:S02]  /*3370*/  PRMT R163, R163, 0x5410, R45 ;  /* 0x00005410a3a37816 */ /* 0x000fc4000000002d */
[----:B------:R-:W-:Y:S01]  /*3380*/  PRMT R165, R165, 0x5410, R46 ;  /* 0x00005410a5a57816 */ /* 0x000fe2000000002e */
[----:B-----5:R-:W-:Y:S01]  /*3390*/  IMAD.MOV.U32 R46, RZ, RZ, R57 ;  /* 0x000000ffff2e7224 */ /* 0x020fe200078e0039 */
[----:B------:R-:W-:Y:S01]  /*33a0*/  PRMT R158, R43, 0x5410, R44 ;  /* 0x000054102b9e7816 */ /* 0x000fe2000000002c */
[----:B------:R-:W-:Y:S01]  /*33b0*/  IMAD.MOV.U32 R43, RZ, RZ, R86 ;  /* 0x000000ffff2b7224 */ /* 0x000fe200078e0056 */
[----:B------:R-:W-:Y:S02]  /*33c0*/  MOV R44, R87 ;  /* 0x00000057002c7202 */ /* 0x000fe40000000f00 */
[----:B------:R-:W-:Y:S02]  /*33d0*/  MOV R45, R56 ;  /* 0x00000038002d7202 */ /* 0x000fe40000000f00 */
[----:B------:R-:W-:Y:S01]  /*33e0*/  PRMT R171, R43, 0x5410, R44 ;  /* 0x000054102bab7816 */ /* 0x000fe2000000002c */
[----:B------:R-:W-:Y:S01]  /*33f0*/  IMAD.MOV.U32 R44, RZ, RZ, R99 ;  /* 0x000000ffff2c7224 */ /* 0x000fe200078e0063 */
[----:B------:R-:W-:-:S02]  /*3400*/  MOV R43, R98 ;  /* 0x00000062002b7202 */ /* 0x000fc40000000f00 */
[----:B------:R-:W-:Y:S01]  /*3410*/  PRMT R95, R46, 0x5410, R45 ;  /* 0x000054102e5f7816 */ /* 0x000fe2000000002d */
[----:B------:R-:W-:Y:S01]  /*3420*/  IMAD.MOV.U32 R45, RZ, RZ, R64 ;  /* 0x000000ffff2d7224 */ /* 0x000fe200078e0040 */
[----:B------:R-:W-:Y:S01]  /*3430*/  PRMT R173, R43, 0x5410, R44 ;  /* 0x000054102bad7816 */ /* 0x000fe2000000002c */
[----:B------:R-:W-:Y:S01]  /*3440*/  IMAD.MOV.U32 R43, RZ, RZ, R52 ;  /* 0x000000ffff2b7224 */ /* 0x000fe200078e0034 */
[----:B------:R-:W-:Y:S01]  /*3450*/  PLOP3.LUT P2, PT, PT, PT, UP0, 0x80, 0x0 ;  /* 0x000000000000781c */ /* 0x000fe20003f4f008 */
[----:B------:R-:W-:Y:S02]  /*3460*/  IMAD.MOV.U32 R44, RZ, RZ, R53 ;  /* 0x000000ffff2c7224 */ /* 0x000fe400078e0035 */
[----:B------:R-:W-:-:S03]  /*3470*/  IMAD.MOV.U32 R46, RZ, RZ, R65 ;  /* 0x000000ffff2e7224 */ /* 0x000fc600078e0041 */
[----:B------:R-:W-:Y:S01]  /*3480*/  PRMT R93, R44, 0x5410, R43 ;  /* 0x000054102c5d7816 */ /* 0x000fe2000000002b */
[----:B------:R-:W-:Y:S01]  /*3490*/  IMAD.MOV.U32 R43, RZ, RZ, R60 ;  /* 0x000000ffff2b7224 */ /* 0x000fe200078e003c */
[----:B------:R-:W-:Y:S02]  /*34a0*/  MOV R44, R61 ;  /* 0x0000003d002c7202 */ /* 0x000fe40000000f00 */
[----:B------:R-:W-:Y:S01]  /*34b0*/  PRMT R132, R45, 0x5410, R46 ;  /* 0x000054102d847816 */ /* 0x000fe2000000002e */
[----:B------:R-:W-:Y:S01]  /*34c0*/  IMAD.MOV.U32 R45, RZ, RZ, R72 ;  /* 0x000000ffff2d7224 */ /* 0x000fe200078e0048 */
[----:B------:R-:W-:Y:S01]  /*34d0*/  PRMT R130, R43, 0x5410, R44 ;  /* 0x000054102b827816 */ /* 0x000fe2000000002c */
[----:B------:R-:W-:Y:S01]  /*34e0*/  IMAD.MOV.U32 R44, RZ, RZ, R69 ;  /* 0x000000ffff2c7224 */ /* 0x000fe200078e0045 */
[----:B------:R-:W-:Y:S02]  /*34f0*/  MOV R43, R68 ;  /* 0x00000044002b7202 */ /* 0x000fe40000000f00 */
[----:B------:R-:W-:-:S02]  /*3500*/  MOV R46, R73 ;  /* 0x00000049002e7202 */ /* 0x000fc40000000f00 */
[----:B------:R-:W-:Y:S01]  /*3510*/  PRMT R147, R43, 0x5410, R44 ;  /* 0x000054102b937816 */ /* 0x000fe2000000002c */
[----:B------:R-:W-:Y:S01]  /*3520*/  IMAD.MOV.U32 R43, RZ, RZ, R59 ;  /* 0x000000ffff2b7224 */ /* 0x000fe200078e003b */
[----:B------:R-:W-:Y:S01]  /*3530*/  PRMT R156, R45, 0x5410, R46 ;  /* 0x000054102d9c7816 */ /* 0x000fe2000000002e */
[----:B------:R-:W-:Y:S01]  /*3540*/  IMAD.MOV.U32 R46, RZ, RZ, R54 ;  /* 0x000000ffff2e7224 */ /* 0x000fe200078e0036 */
[----:B------:R-:W-:Y:S01]  /*3550*/  MOV R44, R58 ;  /* 0x0000003a002c7202 */ /* 0x000fe20000000f00 */
[----:B------:R-:W-:-:S03]  /*3560*/  IMAD.MOV.U32 R45, RZ, RZ, R55 ;  /* 0x000000ffff2d7224 */ /* 0x000fc600078e0037 */
        /* <DEDUP_REMOVED lines=10> */
[----:B------:R-:W-:Y:S02]  /*3610*/  MOV R46, R70 ;  /* 0x00000046002e7202 */ /* 0x000fe40000000f00 */
[----:B------:R-:W-:Y:S02]  /*3620*/  MOV R43, R75 ;  /* 0x0000004b002b7202 */ /* 0x000fe40000000f00 */
[----:B------:R-:W-:Y:S02]  /*3630*/  PRMT R151, R46, 0x5410, R45 ;  /* 0x000054102e977816 */ /* 0x000fe4000000002d */
[----:B------:R-:W-:-:S02]  /*3640*/  PRMT R159, R159, 0x5410, R44 ;  /* 0x000054109f9f7816 */ /* 0x000fc4000000002c */
[----:B------:R-:W-:Y:S01]  /*3650*/  PRMT R166, R43, 0x7610, R166 ;  /* 0x000076102ba67816 */ /* 0x000fe200000000a6 */
[----:B------:R-:W-:Y:S06]  /*3660*/  @!P2 BRA `(.L_x_464) ;  /* 0x000000000004a947 */ /* 0x000fec0003800000 */
[----:B------:R-:W-:Y:S01]  /*3670*/  BPT.TRAP 0x1 ;  /* 0x000000040000795c */ /* 0x000fe20000300000 */
.L_x_464:
[----:B------:R-:W-:Y:S01]  /*3680*/  IMAD R43, R19, 0x8, R18 ;  /* 0x00000008132b7824 */ /* 0x000fe200078e0212 */
[----:B------:R-:W-:Y:S01]  /*3690*/  SHF.L.U32 R100, R207, 0x1f, RZ ;  /* 0x0000001fcf647819 */ /* 0x000fe200000006ff */
[----:B------:R-:W-:Y:S03]  /*36a0*/  BSSY B1, `(.L_x_465) ;  /* 0x0000003000017945 */ /* 0x000fe60003800000 */
[----:B------:R-:W0:Y:S02]  /*36b0*/  SYNCS.PHASECHK.TRANS64.TRYWAIT P5, [R43+URZ+0x36890], R100 ;  /* 0x036890642b0075a7 */ /* 0x000e2400080a017f */
[----:B0-----:R-:W-:Y:S05]  /*36c0*/  @!P5 BRA `(.L_x_466) ;  /* 0x000002000058d947 */ /* 0x001fea0003800000 */
.L_x_762:
[----:B------:R-:W-:Y:S05]  /*36d0*/  BSYNC B1 ;  /* 0x0000000000017941 */ /* 0x000fea0003800000 */
.L_x_465:
[----:B------:R-:W-:Y:S04]  /*36e0*/  BSSY B1, `(.L_x_467) ;  /* 0x0000137000017945 */ /* 0x000fe80003800000 */
[----:B------:R-:W-:Y:S05]  /*36f0*/  @P3 BRA `(.L_x_468) ;  /* 0x0000001000d43947 */ /* 0x000fea0003800000 */
[----:B------:R-:W-:Y:S01]  /*3700*/  ISETP.NE.AND P3, PT, R30, RZ, PT ;  /* 0x000000ff1e00720c */ /* 0x000fe20003f65270 */
[----:B------:R-:W-:-:S12]  /*3710*/  BSSY B2, `(.L_x_469) ;  /* 0x0000031000027945 */ /* 0x000fd80003800000 */
[----:B------:R-:W-:Y:S05]  /*3720*/  @!P3 BRA `(.L_x_470) ;  /* 0x0000000000bcb947 */ /* 0x000fea0003800000 */
[----:B------:R1:W2:Y:S01]  /*3730*/  LDS.128 R44, [R40+0x21000] ;  /* 0x02100000282c7984 */ /* 0x0002a20000000c00 */
[----:B------:R-:W-:Y:S01]  /*3740*/  ISETP.GE.AND P3, PT, R16, R103, PT ;  /* 0x000000671000720c */ /* 0x000fe20003f66270 */
[----:B------:R-:W-:-:S12]  /*3750*/  BSSY B3, `(.L_x_471) ;  /* 0x000002b000037945 */ /* 0x000fd80003800000 */
[----:B-1----:R-:W-:Y:S05]  /*3760*/  @P3 BRA `(.L_x_472) ;  /* 0x0000000000a43947 */ /* 0x002fea0003800000 */
[----:B------:R-:W-:Y:S01]  /*3770*/  SHF.R.U64 R160, R124, 0x10, R125 ;  /* 0x000000107ca07819 */ /* 0x000fe2000000127d */
[----:B--2---:R-:W-:Y:S01]  /*3780*/  HADD2.F32 R162, -RZ, R47.H0_H0 ;  /* 0x2000002fffa27230 */ /* 0x004fe20000004100 */
[----:B------:R-:W-:Y:S02]  /*3790*/  SHF.R.U32.HI R161, RZ, 0x10, R129 ;  /* 0x00000010ffa17819 */ /* 0x000fe40000011681 */
[----:B------:R-:W-:Y:S01]  /*37a0*/  SHF.R.U32.HI R124, RZ, 0x10, R125 ;  /* 0x00000010ff7c7819 */ /* 0x000fe2000001167d */
[----:B------:R-:W-:Y:S01]  /*37b0*/  HADD2.F32 R160, -RZ, R160.H0_H0 ;  /* 0x200000a0ffa07230 */ /* 0x000fe20000004100 */
[----:B------:R-:W-:Y:S01]  /*37c0*/  SHF.R.U64 R125, R128, 0x10, R129 ;  /* 0x00000010807d7819 */ /* 0x000fe20000001281 */
[----:B------:R-:W-:Y:S02]  /*37d0*/  HADD2.F32 R161, -RZ, R161.H0_H0 ;  /* 0x200000a1ffa17230 */ /* 0x000fe40000004100 */
[----:B------:R-:W-:Y:S02]  /*37e0*/  HADD2.F32 R128, -RZ, R47.H1_H1 ;  /* 0x3000002fff807230 */ /* 0x000fe40000004100 */
[----:B------:R-:W-:-:S02]  /*37f0*/  HADD2.F32 R164, -RZ, R125.H0_H0 ;  /* 0x2000007dffa47230 */ /* 0x000fc40000004100 */
[--C-:B------:R-:W-:Y:S02]  /*3800*/  HADD2.F32 R125, -RZ, R45.reuse.H1_H1 ;  /* 0x3000002dff7d7230 */ /* 0x100fe40000004100 */
[-C--:B------:R-:W-:Y:S01]  /*3810*/  FMUL.FTZ R47, R128, R161.reuse ;  /* 0x000000a1802f7220 */ /* 0x080fe20000410000 */
[----:B------:R-:W-:Y:S02]  /*3820*/  HADD2.F32 R45, -RZ, R45.H0_H0 ;  /* 0x2000002dff2d7230 */ /* 0x000fe40000004100 */
[C---:B------:R-:W-:Y:S01]  /*3830*/  FMUL.FTZ R161, R162.reuse, R161 ;  /* 0x000000a1a2a17220 */ /* 0x040fe20000410000 */
[----:B------:R-:W-:Y:S02]  /*3840*/  HADD2.F32 R129, -RZ, R124.H0_H0 ;  /* 0x2000007cff817230 */ /* 0x000fe40000004100 */
[-C--:B------:R-:W-:Y:S01]  /*3850*/  FMUL.FTZ R124, R125, R164.reuse ;  /* 0x000000a47d7c7220 */ /* 0x080fe20000410000 */
[----:B------:R-:W-:Y:S02]  /*3860*/  FMUL.FTZ R164, R45, R164 ;  /* 0x000000a42da47220 */ /* 0x000fe40000410000 */
[-C--:B------:R-:W-:Y:S01]  /*3870*/  FFMA.FTZ R47, R162, R129.reuse, -R47 ;  /* 0x00000081a22f7223 */ /* 0x080fe2000001082f */
[----:B------:R-:W-:Y:S01]  /*3880*/  FFMA.FTZ R128, R128, R129, R161 ;  /* 0x0000008180807223 */ /* 0x000fe200000100a1 */
[----:B------:R-:W-:-:S02]  /*3890*/  HADD2.F32 R129, -RZ, R163.H1_H1 ;  /* 0x300000a3ff817230 */ /* 0x000fc40000004100 */
[-C--:B------:R-:W-:Y:S01]  /*38a0*/  FFMA.FTZ R45, R45, R160.reuse, -R124 ;  /* 0x000000a02d2d7223 */ /* 0x080fe2000001087c */
[--C-:B------:R-:W-:Y:S02]  /*38b0*/  HADD2.F32 R161, -RZ, R44.reuse.H1_H1 ;  /* 0x3000002cffa17230 */ /* 0x100fe40000004100 */
[----:B------:R-:W-:Y:S01]  /*38c0*/  FFMA.FTZ R124, R125, R160, R164 ;  /* 0x000000a07d7c7223 */ /* 0x000fe200000100a4 */
[----:B------:R-:W-:Y:S01]  /*38d0*/  HADD2.F32 R162, -RZ, R44.H0_H0 ;  /* 0x2000002cffa27230 */ /* 0x000fe20000004100 */
[----:B------:R-:W-:Y:S01]  /*38e0*/  F2FP.F16.F32.PACK_AB R47, R128, R47 ;  /* 0x0000002f802f723e */ /* 0x000fe200000000ff */
[----:B------:R-:W-:Y:S02]  /*38f0*/  HADD2.F32 R125, -RZ, R165.H1_H1 ;  /* 0x300000a5ff7d7230 */ /* 0x000fe40000004100 */
[----:B------:R-:W-:Y:S02]  /*3900*/  HADD2.F32 R44, -RZ, R46.H1_H1 ;  /* 0x3000002eff2c7230 */ /* 0x000fe40000004100 */
[----:B------:R-:W-:Y:S01]  /*3910*/  FMUL.FTZ R164, R162, R129 ;  /* 0x00000081a2a47220 */ /* 0x000fe20000410000 */
[----:B------:R-:W-:-:S02]  /*3920*/  HADD2.F32 R160, -RZ, R163.H0_H0 ;  /* 0x200000a3ffa07230 */ /* 0x000fc40000004100 */
[C---:B------:R-:W-:Y:S01]  /*3930*/  FMUL.FTZ R163, R161.reuse, R129 ;  /* 0x00000081a1a37220 */ /* 0x040fe20000410000 */
[----:B------:R-:W-:Y:S02]  /*3940*/  HADD2.F32 R46, -RZ, R46.H0_H0 ;  /* 0x2000002eff2e7230 */ /* 0x000fe40000004100 */
[-C--:B------:R-:W-:Y:S01]  /*3950*/  FMUL.FTZ R129, R44, R125.reuse ;  /* 0x0000007d2c817220 */ /* 0x080fe20000410000 */
[----:B------:R-:W-:Y:S02]  /*3960*/  HADD2.F32 R165, -RZ, R165.H0_H0 ;  /* 0x200000a5ffa57230 */ /* 0x000fe40000004100 */
[-C--:B------:R-:W-:Y:S01]  /*3970*/  FFMA.FTZ R163, R162, R160.reuse, -R163 ;  /* 0x000000a0a2a37223 */ /* 0x080fe200000108a3 */
[----:B------:R-:W-:Y:S01]  /*3980*/  FFMA.FTZ R164, R161, R160, R164 ;  /* 0x000000a0a1a47223 */ /* 0x000fe200000100a4 */
[----:B------:R-:W-:Y:S01]  /*3990*/  FMUL.FTZ R125, R46, R125 ;  /* 0x0000007d2e7d7220 */ /* 0x000fe20000410000 */
[----:B------:R-:W-:Y:S01]  /*39a0*/  F2FP.F16.F32.PACK_AB R45, R124, R45 ;  /* 0x0000002d7c2d723e */ /* 0x000fe200000000ff */
[----:B------:R-:W-:-:S02]  /*39b0*/  FFMA.FTZ R129, R46, R165, -R129 ;  /* 0x000000a52e817223 */ /* 0x000fc40000010881 */
[----:B------:R-:W-:Y:S01]  /*39c0*/  FFMA.FTZ R44, R44, R165, R125 ;  /* 0x000000a52c2c7223 */ /* 0x000fe2000001007d */
[----:B------:R-:W-:-:S04]  /*39d0*/  F2FP.F16.F32.PACK_AB R164, R164, R163 ;  /* 0x000000a3a4a4723e */ /* 0x000fc800000000ff */
[----:B------:R-:W-:Y:S01]  /*39e0*/  F2FP.F16.F32.PACK_AB R46, R44, R129 ;  /* 0x000000812c2e723e */ /* 0x000fe200000000ff */
[----:B------:R-:W-:-:S07]  /*39f0*/  IMAD.MOV.U32 R44, RZ, RZ, R164 ;  /* 0x000000ffff2c7224 */ /* 0x000fce00078e00a4 */
.L_x_472:
[----:B------:R-:W-:Y:S05]  /*3a00*/  BSYNC B3 ;  /* 0x0000000000037941 */ /* 0x000fea0003800000 */
.L_x_471:
[----:B--2---:R1:W-:Y:S02]  /*3a10*/  STG.E.128 desc[UR60][R50.64], R44 ;  /* 0x0000002c32007986 */ /* 0x0043e4000c101d3c */
.L_x_470:
[----:B------:R-:W-:Y:S05]  /*3a20*/  BSYNC B2 ;  /* 0x0000000000027941 */ /* 0x000fea0003800000 */
.L_x_469:
[----:B------:R-:W-:Y:S01]  /*3a30*/  ISETP.NE.AND P3, PT, R34, RZ, PT ;  /* 0x000000ff2200720c */ /* 0x000fe20003f65270 */
[----:B------:R-:W-:-:S12]  /*3a40*/  BSSY B2, `(.L_x_473) ;  /* 0x0000032000027945 */ /* 0x000fd80003800000 */
[----:B------:R-:W-:Y:S05]  /*3a50*/  @!P3 BRA `(.L_x_474) ;  /* 0x0000000000c0b947 */ /* 0x000fea0003800000 */
[----:B-1----:R1:W2:Y:S01]  /*3a60*/  LDS.128 R44, [R41+0x21000] ;  /* 0x02100000292c7984 */ /* 0x0022a20000000c00 */
[----:B------:R-:W-:Y:S01]  /*3a70*/  IADD3 R124, R16, 0x10, RZ ;  /* 0x00000010107c7810 */ /* 0x000fe20007ffe0ff */
[----:B------:R-:W-:Y:S03]  /*3a80*/  BSSY B3, `(.L_x_475) ;  /* 0x000002c000037945 */ /* 0x000fe60003800000 */
[----:B------:R-:W-:-:S13]  /*3a90*/  ISETP.GE.AND P3, PT, R124, R103, PT ;  /* 0x000000677c00720c */ /* 0x000fda0003f66270 */
[----:B-1----:R-:W-:Y:S05]  /*3aa0*/  @P3 BRA `(.L_x_476) ;  /* 0x0000000000a43947 */ /* 0x002fea0003800000 */
[----:B------:R-:W-:Y:S01]  /*3ab0*/  SHF.R.U64 R124, R96, 0x10, R97 ;  /* 0x00000010607c7819 */ /* 0x000fe20000001261 */
[----:B--2---:R-:W-:Y:S01]  /*3ac0*/  HADD2.F32 R128, -RZ, R47.H0_H0 ;  /* 0x2000002fff807230 */ /* 0x004fe20000004100 */
[----:B------:R-:W-:Y:S01]  /*3ad0*/  SHF.R.U32.HI R125, RZ, 0x10, R99 ;  /* 0x00000010ff7d7819 */ /* 0x000fe20000011663 */
[----:B------:R-:W-:Y:S01]  /*3ae0*/  HADD2.F32 R161, -RZ, R170.H1_H1 ;  /* 0x300000aaffa17230 */ /* 0x000fe20000004100 */
        /* <DEDUP_REMOVED lines=15> */
[----:B------:R-:W-:-:S02]  /*3be0*/  HADD2.F32 R99, -RZ, R173.H0_H0 ;  /* 0x200000adff637230 */ /* 0x000fc40000004100 */
[-C--:B------:R-:W-:Y:S01]  /*3bf0*/  FFMA.FTZ R45, R45, R124.reuse, -R96 ;  /* 0x0000007c2d2d7223 */ /* 0x080fe20000010860 */
[--C-:B------:R-:W-:Y:S02]  /*3c00*/  HADD2.F32 R125, -RZ, R44.reuse.H1_H1 ;  /* 0x3000002cff7d7230 */ /* 0x100fe40000004100 */
[----:B------:R-:W-:Y:S01]  /*3c10*/  FFMA.FTZ R96, R97, R124, R160 ;  /* 0x0000007c61607223 */ /* 0x000fe200000100a0 */
[----:B------:R-:W-:Y:S01]  /*3c20*/  HADD2.F32 R128, -RZ, R44.H0_H0 ;  /* 0x2000002cff807230 */ /* 0x000fe20000004100 */
[----:B------:R-:W-:Y:S01]  /*3c30*/  F2FP.F16.F32.PACK_AB R47, R98, R47 ;  /* 0x0000002f622f723e */ /* 0x000fe200000000ff */
[----:B------:R-:W-:Y:S02]  /*3c40*/  HADD2.F32 R97, -RZ, R173.H1_H1 ;  /* 0x300000adff617230 */ /* 0x000fe40000004100 */
[-C--:B------:R-:W-:Y:S01]  /*3c50*/  FMUL.FTZ R129, R125, R99.reuse ;  /* 0x000000637d817220 */ /* 0x080fe20000410000 */
[----:B------:R-:W-:Y:S02]  /*3c60*/  HADD2.F32 R44, -RZ, R46.H1_H1 ;  /* 0x3000002eff2c7230 */ /* 0x000fe40000004100 */
[----:B------:R-:W-:Y:S01]  /*3c70*/  FMUL.FTZ R160, R128, R99 ;  /* 0x0000006380a07220 */ /* 0x000fe20000410000 */
[----:B------:R-:W-:Y:S01]  /*3c80*/  HADD2.F32 R124, -RZ, R170.H0_H0 ;  /* 0x200000aaff7c7230 */ /* 0x000fe20000004100 */
[----:B------:R-:W-:Y:S01]  /*3c90*/  F2FP.F16.F32.PACK_AB R45, R96, R45 ;  /* 0x0000002d602d723e */ /* 0x000fe200000000ff */
[----:B------:R-:W-:-:S02]  /*3ca0*/  HADD2.F32 R46, -RZ, R46.H0_H0 ;  /* 0x2000002eff2e7230 */ /* 0x000fc40000004100 */
[-C--:B------:R-:W-:Y:S01]  /*3cb0*/  FMUL.FTZ R99, R44, R97.reuse ;  /* 0x000000612c637220 */ /* 0x080fe20000410000 */
[-C--:B------:R-:W-:Y:S01]  /*3cc0*/  FFMA.FTZ R129, R128, R124.reuse, -R129 ;  /* 0x0000007c80817223 */ /* 0x080fe20000010881 */
[----:B------:R-:W-:Y:S01]  /*3cd0*/  FFMA.FTZ R160, R125, R124, R160 ;  /* 0x0000007c7da07223 */ /* 0x000fe200000100a0 */
[C---:B------:R-:W-:Y:S01]  /*3ce0*/  FMUL.FTZ R97, R46.reuse, R97 ;  /* 0x000000612e617220 */ /* 0x040fe20000410000 */
[----:B------:R-:W-:-:S03]  /*3cf0*/  FFMA.FTZ R99, R46, R161, -R99 ;  /* 0x000000a12e637223 */ /* 0x000fc60000010863 */
[----:B------:R-:W-:Y:S01]  /*3d00*/  FFMA.FTZ R44, R44, R161, R97 ;  /* 0x000000a12c2c7223 */ /* 0x000fe20000010061 */
[----:B------:R-:W-:-:S04]  /*3d10*/  F2FP.F16.F32.PACK_AB R160, R160, R129 ;  /* 0x00000081a0a0723e */ /* 0x000fc800000000ff */
[----:B------:R-:W-:Y:S01]  /*3d20*/  F2FP.F16.F32.PACK_AB R46, R44, R99 ;  /* 0x000000632c2e723e */ /* 0x000fe200000000ff */
[----:B------:R-:W-:-:S07]  /*3d30*/  IMAD.MOV.U32 R44, RZ, RZ, R160 ;  /* 0x000000ffff2c7224 */ /* 0x000fce00078e00a0 */
.L_x_476:
[----:B------:R-:W-:Y:S05]  /*3d40*/  BSYNC B3 ;  /* 0x0000000000037941 */ /* 0x000fea0003800000 */
.L_x_475:
[----:B--2---:R2:W-:Y:S02]  /*3d50*/  STG.E.128 desc[UR60][R50.64+0x40], R44 ;  /* 0x0000402c32007986 */ /* 0x0045e4000c101d3c */
.L_x_474:
[----:B------:R-:W-:Y:S05]  /*3d60*/  BSYNC B2 ;  /* 0x0000000000027941 */ /* 0x000fea0003800000 */
.L_x_473:
[----:B------:R-:W-:Y:S01]  /*3d70*/  ISETP.NE.AND P3, PT, R35, RZ, PT ;  /* 0x000000ff2300720c */ /* 0x000fe20003f65270 */
[----:B------:R-:W-:-:S12]  /*3d80*/  BSSY B2, `(.L_x_477) ;  /* 0x0000031000027945 */ /* 0x000fd80003800000 */
[----:B------:R-:W-:Y:S05]  /*3d90*/  @!P3 BRA `(.L_x_478) ;  /* 0x0000000000bcb947 */ /* 0x000fea0003800000 */
[----:B-12---:R1:W2:Y:S01]  /*3da0*/  LDS.128 R44, [R40+0x24800] ;  /* 0x02480000282c7984 */ /* 0x0062a20000000c00 */
[----:B------:R-:W-:Y:S01]  /*3db0*/  VIADD R96, R16, 0x20 ;  /* 0x0000002010607836 */ /* 0x000fe20000000000 */
[----:B------:R-:W-:Y:S04]  /*3dc0*/  BSSY B3, `(.L_x_479) ;  /* 0x000002b000037945 */ /* 0x000fe80003800000 */
[----:B------:R-:W-:-:S13]  /*3dd0*/  ISETP.GE.AND P3, PT, R96, R103, PT ;  /* 0x000000676000720c */ /* 0x000fda0003f66270 */
[----:B-1----:R-:W-:Y:S05]  /*3de0*/  @P3 BRA `(.L_x_480) ;  /* 0x0000000000a03947 */ /* 0x002fea0003800000 */
[--C-:B------:R-:W-:Y:S01]  /*3df0*/  SHF.R.U64 R90, R90, 0x10, R91.reuse ;  /* 0x000000105a5a7819 */ /* 0x100fe2000000125b */
[--C-:B--2---:R-:W-:Y:S01]  /*3e00*/  HADD2.F32 R97, -RZ, R45.reuse.H1_H1 ;  /* 0x3000002dff617230 */ /* 0x104fe20000004100 */
[----:B------:R-:W-:Y:S01]  /*3e10*/  SHF.R.U32.HI R91, RZ, 0x10, R91 ;  /* 0x00000010ff5b7819 */ /* 0x000fe2000001165b */
[----:B------:R-:W-:Y:S01]  /*3e20*/  HADD2.F32 R45, -RZ, R45.H0_H0 ;  /* 0x2000002dff2d7230 */ /* 0x000fe20000004100 */
[--C-:B------:R-:W-:Y:S01]  /*3e30*/  SHF.R.U64 R88, R88, 0x10, R89.reuse ;  /* 0x0000001058587819 */ /* 0x100fe20000001259 */
[----:B------:R-:W-:Y:S01]  /*3e40*/  HADD2.F32 R90, -RZ, R90.H0_H0 ;  /* 0x2000005aff5a7230 */ /* 0x000fe20000004100 */
[----:B------:R-:W-:Y:S01]  /*3e50*/  SHF.R.U32.HI R89, RZ, 0x10, R89 ;  /* 0x00000010ff597819 */ /* 0x000fe20000011659 */
[----:B------:R-:W-:Y:S02]  /*3e60*/  HADD2.F32 R91, -RZ, R91.H0_H0 ;  /* 0x2000005bff5b7230 */ /* 0x000fe40000004100 */
[--C-:B------:R-:W-:Y:S02]  /*3e70*/  HADD2.F32 R96, -RZ, R47.reuse.H1_H1 ;  /* 0x3000002fff607230 */ /* 0x100fe40000004100 */
[----:B------:R-:W-:Y:S01]  /*3e80*/  FMUL.FTZ R124, R97, R90 ;  /* 0x0000005a617c7220 */ /* 0x000fe20000410000 */
[----:B------:R-:W-:-:S02]  /*3e90*/  HADD2.F32 R98, -RZ, R47.H0_H0 ;  /* 0x2000002fff627230 */ /* 0x000fc40000004100 */
[C---:B------:R-:W-:Y:S01]  /*3ea0*/  FMUL.FTZ R90, R45.reuse, R90 ;  /* 0x0000005a2d5a7220 */ /* 0x040fe20000410000 */
[----:B------:R-:W-:Y:S02]  /*3eb0*/  HADD2.F32 R88, -RZ, R88.H0_H0 ;  /* 0x20000058ff587230 */ /* 0x000fe40000004100 */
[-C--:B------:R-:W-:Y:S01]  /*3ec0*/  FMUL.FTZ R47, R96, R91.reuse ;  /* 0x0000005b602f7220 */ /* 0x080fe20000410000 */
[----:B------:R-:W-:Y:S02]  /*3ed0*/  HADD2.F32 R89, -RZ, R89.H0_H0 ;  /* 0x20000059ff597230 */ /* 0x000fe40000004100 */
[----:B------:R-:W-:Y:S01]  /*3ee0*/  FMUL.FTZ R91, R98, R91 ;  /* 0x0000005b625b7220 */ /* 0x000fe20000410000 */
[-C--:B------:R-:W-:Y:S01]  /*3ef0*/  FFMA.FTZ R124, R45, R88.reuse, -R124 ;  /* 0x000000582d7c7223 */ /* 0x080fe2000001087c */
[----:B------:R-:W-:Y:S02]  /*3f00*/  FFMA.FTZ R97, R97, R88, R90 ;  /* 0x0000005861617223 */ /* 0x000fe4000001005a */
[----:B------:R-:W-:Y:S01]  /*3f10*/  FFMA.FTZ R96, R96, R89, R91 ;  /* 0x0000005960607223 */ /* 0x000fe2000001005b */
[----:B------:R-:W-:-:S02]  /*3f20*/  HADD2.F32 R88, -RZ, R44.H1_H1 ;  /* 0x3000002cff587230 */ /* 0x000fc40000004100 */
[----:B------:R-:W-:Y:S01]  /*3f30*/  FFMA.FTZ R47, R98, R89, -R47 ;  /* 0x00000059622f7223 */ /* 0x000fe2000001082f */
[----:B------:R-:W-:Y:S02]  /*3f40*/  HADD2.F32 R91, -RZ, R172.H0_H0 ;  /* 0x200000acff5b7230 */ /* 0x000fe40000004100 */
[----:B------:R-:W-:Y:S02]  /*3f50*/  HADD2.F32 R44, -RZ, R44.H0_H0 ;  /* 0x2000002cff2c7230 */ /* 0x000fe40000004100 */
[----:B------:R-:W-:Y:S02]  /*3f60*/  HADD2.F32 R45, -RZ, R172.H1_H1 ;  /* 0x300000acff2d7230 */ /* 0x000fe40000004100 */
[-C--:B------:R-:W-:Y:S01]  /*3f70*/  FMUL.FTZ R99, R88, R91.reuse ;  /* 0x0000005b58637220 */ /* 0x080fe20000410000 */
[--C-:B------:R-:W-:Y:S02]  /*3f80*/  HADD2.F32 R90, -RZ, R46.reuse.H1_H1 ;  /* 0x3000002eff5a7230 */ /* 0x100fe40000004100 */
[----:B------:R-:W-:Y:S01]  /*3f90*/  FMUL.FTZ R125, R44, R91 ;  /* 0x0000005b2c7d7220 */ /* 0x000fe20000410000 */
[----:B------:R-:W-:Y:S01]  /*3fa0*/  HADD2.F32 R46, -RZ, R46.H0_H0 ;  /* 0x2000002eff2e7230 */ /* 0x000fe20000004100 */
[----:B------:R-:W-:Y:S01]  /*3fb0*/  F2FP.F16.F32.PACK_AB R47, R96, R47 ;  /* 0x0000002f602f723e */ /* 0x000fe200000000ff */
[----:B------:R-:W-:-:S02]  /*3fc0*/  HADD2.F32 R89, -RZ, R169.H0_H0 ;  /* 0x200000a9ff597230 */ /* 0x000fc40000004100 */
[-C--:B------:R-:W-:Y:S01]  /*3fd0*/  FMUL.FTZ R91, R90, R45.reuse ;  /* 0x0000002d5a5b7220 */ /* 0x080fe20000410000 */
[----:B------:R-:W-:Y:S02]  /*3fe0*/  HADD2.F32 R169, -RZ, R169.H1_H1 ;  /* 0x300000a9ffa97230 */ /* 0x000fe40000004100 */
[----:B------:R-:W-:Y:S01]  /*3ff0*/  FMUL.FTZ R45, R46, R45 ;  /* 0x0000002d2e2d7220 */ /* 0x000fe20000410000 */
[-C--:B------:R-:W-:Y:S01]  /*4000*/  FFMA.FTZ R99, R44, R89.reuse, -R99 ;  /* 0x000000592c637223 */ /* 0x080fe20000010863 */
[----:B------:R-:W-:Y:S01]  /*4010*/  FFMA.FTZ R88, R88, R89, R125 ;  /* 0x0000005958587223 */ /* 0x000fe2000001007d */
[-C--:B------:R-:W-:Y:S01]  /*4020*/  FFMA.FTZ R91, R46, R169.reuse, -R91 ;  /* 0x000000a92e5b7223 */ /* 0x080fe2000001085b */
[----:B------:R-:W-:Y:S01]  /*4030*/  FFMA.FTZ R90, R90, R169, R45 ;  /* 0x000000a95a5a7223 */ /* 0x000fe2000001002d */
[----:B------:R-:W-:Y:S02]  /*4040*/  F2FP.F16.F32.PACK_AB R45, R97, R124 ;  /* 0x0000007c612d723e */ /* 0x000fe400000000ff */
[----:B------:R-:W-:-:S02]  /*4050*/  F2FP.F16.F32.PACK_AB R44, R88, R99 ;  /* 0x00000063582c723e */ /* 0x000fc400000000ff */
[----:B------:R-:W-:-:S07]  /*4060*/  F2FP.F16.F32.PACK_AB R46, R90, R91 ;  /* 0x0000005b5a2e723e */ /* 0x000fce00000000ff */
.L_x_480:
[----:B------:R-:W-:Y:S05]  /*4070*/  BSYNC B3 ;  /* 0x0000000000037941 */ /* 0x000fea0003800000 */
.L_x_479:
[----:B--2---:R3:W-:Y:S02]  /*4080*/  STG.E.128 desc[UR60][R50.64+0x80], R44 ;  /* 0x0000802c32007986 */ /* 0x0047e4000c101d3c */
.L_x_478:
[----:B------:R-:W-:Y:S05]  /*4090*/  BSYNC B2 ;  /* 0x0000000000027941 */ /* 0x000fea0003800000 */
.L_x_477:
[----:B------:R-:W-:Y:S01]  /*40a0*/  ISETP.NE.AND P3, PT, R36, RZ, PT ;  /* 0x000000ff2400720c */ /* 0x000fe20003f65270 */
[----:B------:R-:W-:-:S12]  /*40b0*/  BSSY B2, `(.L_x_481) ;  /* 0x0000032000027945 */ /* 0x000fd80003800000 */
[----:B------:R-:W-:Y:S05]  /*40c0*/  @!P3 BRA `(.L_x_482) ;  /* 0x0000000000c0b947 */ /* 0x000fea0003800000 */
[----:B-123--:R1:W2:Y:S01]  /*40d0*/  LDS.128 R44, [R41+0x24800] ;  /* 0x02480000292c7984 */ /* 0x00e2a20000000c00 */
[----:B------:R-:W-:Y:S01]  /*40e0*/  IADD3 R88, R16, 0x30, RZ ;  /* 0x0000003010587810 */ /* 0x000fe20007ffe0ff */
[----:B------:R-:W-:Y:S03]  /*40f0*/  BSSY B3, `(.L_x_483) ;  /* 0x000002c000037945 */ /* 0x000fe60003800000 */
[----:B------:R-:W-:-:S13]  /*4100*/  ISETP.GE.AND P3, PT, R88, R103, PT ;  /* 0x000000675800720c */ /* 0x000fda0003f66270 */
[----:B-1----:R-:W-:Y:S05]  /*4110*/  @P3 BRA `(.L_x_484) ;  /* 0x0000000000a43947 */ /* 0x002fea0003800000 */
[--C-:B------:R-:W-:Y:S02]  /*4120*/  SHF.R.U64 R88, R84, 0x10, R85.reuse ;  /* 0x0000001054587819 */ /* 0x100fe40000001255 */
[----:B------:R-:W-:Y:S01]  /*4130*/  SHF.R.U32.HI R84, RZ, 0x10, R85 ;  /* 0x00000010ff547819 */ /* 0x000fe20000011655 */
[----:B--2---:R-:W-:Y:S01]  /*4140*/  IMAD.MOV.U32 R85, RZ, RZ, R47 ;  /* 0x000000ffff557224 */ /* 0x004fe200078e002f */
[--C-:B------:R-:W-:Y:S01]  /*4150*/  SHF.R.U64 R90, R86, 0x10, R87.reuse ;  /* 0x00000010565a7819 */ /* 0x100fe20000001257 */
[--C-:B------:R-:W-:Y:S01]  /*4160*/  HADD2.F32 R47, -RZ, R45.reuse.H1_H1 ;  /* 0x3000002dff2f7230 */ /* 0x100fe20000004100 */
[----:B------:R-:W-:Y:S01]  /*4170*/  SHF.R.U32.HI R89, RZ, 0x10, R87 ;  /* 0x00000010ff597819 */ /* 0x000fe20000011657 */
[----:B------:R-:W-:Y:S02]  /*4180*/  HADD2.F32 R45, -RZ, R45.H0_H0 ;  /* 0x2000002dff2d7230 */ /* 0x000fe40000004100 */
[----:B------:R-:W-:Y:S02]  /*4190*/  HADD2.F32 R90, -RZ, R90.H0_H0 ;  /* 0x2000005aff5a7230 */ /* 0x000fe40000004100 */
[----:B------:R-:W-:-:S02]  /*41a0*/  HADD2.F32 R89, -RZ, R89.H0_H0 ;  /* 0x20000059ff597230 */ /* 0x000fc40000004100 */
[--C-:B------:R-:W-:Y:S02]  /*41b0*/  HADD2.F32 R86, -RZ, R85.reuse.H1_H1 ;  /* 0x30000055ff567230 */ /* 0x100fe40000004100 */
[----:B------:R-:W-:Y:S02]  /*41c0*/  HADD2.F32 R85, -RZ, R85.H0_H0 ;  /* 0x20000055ff557230 */ /* 0x000fe40000004100 */
[----:B------:R-:W-:Y:S02]  /*41d0*/  HADD2.F32 R88, -RZ, R88.H0_H0 ;  /* 0x20000058ff587230 */ /* 0x000fe40000004100 */
[-C--:B------:R-:W-:Y:S01]  /*41e0*/  FMUL.FTZ R96, R86, R89.reuse ;  /* 0x0000005956607220 */ /* 0x080fe20000410000 */
[----:B------:R-:W-:Y:S02]  /*41f0*/  HADD2.F32 R87, -RZ, R84.H0_H0 ;  /* 0x20000054ff577230 */ /* 0x000fe40000004100 */
[-C--:B------:R-:W-:Y:S01]  /*4200*/  FMUL.FTZ R84, R47, R90.reuse ;  /* 0x0000005a2f547220 */ /* 0x080fe20000410000 */
[----:B------:R-:W-:Y:S01]  /*4210*/  FMUL.FTZ R90, R45, R90 ;  /* 0x0000005a2d5a7220 */ /* 0x000fe20000410000 */
[----:B------:R-:W-:-:S02]  /*4220*/  FMUL.FTZ R89, R85, R89 ;  /* 0x0000005955597220 */ /* 0x000fc40000410000 */
[-C--:B------:R-:W-:Y:S01]  /*4230*/  FFMA.FTZ R45, R45, R88.reuse, -R84 ;  /* 0x000000582d2d7223 */ /* 0x080fe20000010854 */
[----:B------:R-:W-:Y:S01]  /*4240*/  FFMA.FTZ R84, R47, R88, R90 ;  /* 0x000000582f547223 */ /* 0x000fe2000001005a */
[-C--:B------:R-:W-:Y:S01]  /*4250*/  FFMA.FTZ R47, R85, R87.reuse, -R96 ;  /* 0x00000057552f7223 */ /* 0x080fe20000010860 */
[----:B------:R-:W-:Y:S01]  /*4260*/  FFMA.FTZ R86, R86, R87, R89 ;  /* 0x0000005756567223 */ /* 0x000fe20000010059 */
[--C-:B------:R-:W-:Y:S02]  /*4270*/  HADD2.F32 R89, -RZ, R171.reuse.H0_H0 ;  /* 0x200000abff597230 */ /* 0x100fe40000004100 */
[----:B------:R-:W-:Y:S01]  /*4280*/  HADD2.F32 R88, -RZ, R44.H1_H1 ;  /* 0x3000002cff587230 */ /* 0x000fe20000004100 */
[----:B------:R-:W-:Y:S01]  /*4290*/  F2FP.F16.F32.PACK_AB R45, R84, R45 ;  /* 0x0000002d542d723e */ /* 0x000fe200000000ff */
[----:B------:R-:W-:Y:S01]  /*42a0*/  HADD2.F32 R87, -RZ, R46.H1_H1 ;  /* 0x3000002eff577230 */ /* 0x000fe20000004100 */
[----:B------:R-:W-:Y:S01]  /*42b0*/  F2FP.F16.F32.PACK_AB R47, R86, R47 ;  /* 0x0000002f562f723e */ /* 0x000fe200000000ff */
[----:B------:R-:W-:-:S02]  /*42c0*/  HADD2.F32 R171, -RZ, R171.H1_H1 ;  /* 0x300000abffab7230 */ /* 0x000fc40000004100 */
[----:B------:R-:W-:Y:S01]  /*42d0*/  FMUL.FTZ R91, R88, R89 ;  /* 0x00000059585b7220 */ /* 0x000fe20000410000 */
[----:B------:R-:W-:Y:S02]  /*42e0*/  HADD2.F32 R44, -RZ, R44.H0_H0 ;  /* 0x2000002cff2c7230 */ /* 0x000fe40000004100 */
[----:B------:R-:W-:Y:S02]  /*42f0*/  HADD2.F32 R46, -RZ, R46.H0_H0 ;  /* 0x2000002eff2e7230 */ /* 0x000fe40000004100 */
[C---:B------:R-:W-:Y:S01]  /*4300*/  FMUL.FTZ R97, R87.reuse, R171 ;  /* 0x000000ab57617220 */ /* 0x040fe20000410000 */
[--C-:B------:R-:W-:Y:S02]  /*4310*/  HADD2.F32 R85, -RZ, R168.reuse.H0_H0 ;  /* 0x200000a8ff557230 */ /* 0x100fe40000004100 */
[----:B------:R-:W-:Y:S01]  /*4320*/  FMUL.FTZ R89, R44, R89 ;  /* 0x000000592c597220 */ /* 0x000fe20000410000 */
[----:B------:R-:W-:Y:S02]  /*4330*/  HADD2.F32 R168, -RZ, R168.H1_H1 ;  /* 0x300000a8ffa87230 */ /* 0x000fe40000004100 */
[----:B------:R-:W-:Y:S01]  /*4340*/  FMUL.FTZ R90, R46, R171 ;  /* 0x000000ab2e5a7220 */ /* 0x000fe20000410000 */
[-C--:B------:R-:W-:Y:S01]  /*4350*/  FFMA.FTZ R91, R44, R85.reuse, -R91 ;  /* 0x000000552c5b7223 */ /* 0x080fe2000001085b */
[----:B------:R-:W-:Y:S01]  /*4360*/  FFMA.FTZ R88, R88, R85, R89 ;  /* 0x0000005558587223 */ /* 0x000fe20000010059 */
[-C--:B------:R-:W-:Y:S01]  /*4370*/  FFMA.FTZ R97, R46, R168.reuse, -R97 ;  /* 0x000000a82e617223 */ /* 0x080fe20000010861 */
[----:B------:R-:W-:-:S03]  /*4380*/  FFMA.FTZ R90, R87, R168, R90 ;  /* 0x000000a8575a7223 */ /* 0x000fc6000001005a */
[----:B------:R-:W-:Y:S02]  /*4390*/  F2FP.F16.F32.PACK_AB R44, R88, R91 ;  /* 0x0000005b582c723e */ /* 0x000fe400000000ff */
[----:B------:R-:W-:-:S07]  /*43a0*/  F2FP.F16.F32.PACK_AB R46, R90, R97 ;  /* 0x000000615a2e723e */ /* 0x000fce00000000ff */
.L_x_484:
[----:B------:R-:W-:Y:S05]  /*43b0*/  BSYNC B3 ;  /* 0x0000000000037941 */ /* 0x000fea0003800000 */
.L_x_483:
[----:B--2---:R4:W-:Y:S02]  /*43c0*/  STG.E.128 desc[UR60][R50.64+0xc0], R44 ;  /* 0x0000c02c32007986 */ /* 0x0049e4000c101d3c */
.L_x_482:
[----:B------:R-:W-:Y:S05]  /*43d0*/  BSYNC B2 ;  /* 0x0000000000027941 */ /* 0x000fea0003800000 */
.L_x_481:
[----:B------:R-:W-:Y:S01]  /*43e0*/  ISETP.NE.AND P3, PT, R37, RZ, PT ;  /* 0x000000ff2500720c */ /* 0x000fe20003f65270 */
[----:B------:R-:W-:-:S12]  /*43f0*/  BSSY B2, `(.L_x_485) ;  /* 0x0000033000027945 */ /* 0x000fd80003800000 */
[----:B------:R-:W-:Y:S05]  /*4400*/  @!P3 BRA `(.L_x_486) ;  /* 0x0000000000c4b947 */ /* 0x000fea0003800000 */
[----:B-1234-:R1:W2:Y:S01]  /*4410*/  LDS.128 R44, [R40+0x28000] ;  /* 0x02800000282c7984 */ /* 0x01e2a20000000c00 */
[----:B------:R-:W-:Y:S01]  /*4420*/  VIADD R84, R16, 0x40 ;  /* 0x0000004010547836 */ /* 0x000fe20000000000 */
[----:B------:R-:W-:Y:S04]  /*4430*/  BSSY B3, `(.L_x_487) ;  /* 0x000002d000037945 */ /* 0x000fe80003800000 */
[----:B------:R-:W-:-:S13]  /*4440*/  ISETP.GE.AND P3, PT, R84, R103, PT ;  /* 0x000000675400720c */ /* 0x000fda0003f66270 */
[----:B-1----:R-:W-:Y:S05]  /*4450*/  @P3 BRA `(.L_x_488) ;  /* 0x0000000000a83947 */ /* 0x002fea0003800000 */
[--C-:B------:R-:W-:Y:S02]  /*4460*/  SHF.R.U64 R87, R80, 0x10, R81.reuse ;  /* 0x0000001050577819 */ /* 0x100fe40000001251 */
[----:B------:R-:W-:Y:S01]  /*4470*/  SHF.R.U32.HI R84, RZ, 0x10, R81 ;  /* 0x00000010ff547819 */ /* 0x000fe20000011651 */
[----:B--2---:R-:W-:Y:S01]  /*4480*/  IMAD.MOV.U32 R81, RZ, RZ, R47 ;  /* 0x000000ffff517224 */ /* 0x004fe200078e002f */
[--C-:B------:R-:W-:Y:S01]  /*4490*/  SHF.R.U64 R85, R82, 0x10, R83.reuse ;  /* 0x0000001052557819 */ /* 0x100fe20000001253 */
[----:B------:R-:W-:Y:S01]  /*44a0*/  HADD2.F32 R47, -RZ, R45.H1_H1 ;  /* 0x3000002dff2f7230 */ /* 0x000fe20000004100 */
[----:B------:R-:W-:Y:S01]  /*44b0*/  SHF.R.U32.HI R86, RZ, 0x10, R83 ;  /* 0x00000010ff567819 */ /* 0x000fe20000011653 */
[----:B------:R-:W-:Y:S01]  /*44c0*/  HADD2.F32 R83, -RZ, R87.H0_H0 ;  /* 0x20000057ff537230 */ /* 0x000fe20000004100 */
[----:B------:R-:W-:Y:S01]  /*44d0*/  MOV R80, R44 ;  /* 0x0000002c00507202 */ /* 0x000fe20000000f00 */
[----:B------:R-:W-:Y:S02]  /*44e0*/  HADD2.F32 R85, -RZ, R85.H0_H0 ;  /* 0x20000055ff557230 */ /* 0x000fe40000004100 */
[----:B------:R-:W-:-:S02]  /*44f0*/  HADD2.F32 R44, -RZ, R45.H0_H0 ;  /* 0x2000002dff2c7230 */ /* 0x000fc40000004100 */
[--C-:B------:R-:W-:Y:S02]  /*4500*/  HADD2.F32 R82, -RZ, R81.reuse.H1_H1 ;  /* 0x30000051ff527230 */ /* 0x100fe40000004100 */
[CC--:B------:R-:W-:Y:S01]  /*4510*/  FMUL.FTZ R45, R47.reuse, R85.reuse ;  /* 0x000000552f2d7220 */ /* 0x0c0fe20000410000 */
[----:B------:R-:W-:Y:S02]  /*4520*/  HADD2.F32 R86, -RZ, R86.H0_H0 ;  /* 0x20000056ff567230 */ /* 0x000fe40000004100 */
[C---:B------:R-:W-:Y:S01]  /*4530*/  FMUL.FTZ R88, R44.reuse, R85 ;  /* 0x000000552c587220 */ /* 0x040fe20000410000 */
[----:B------:R-:W-:Y:S02]  /*4540*/  HADD2.F32 R81, -RZ, R81.H0_H0 ;  /* 0x20000051ff517230 */ /* 0x000fe40000004100 */
[-C--:B------:R-:W-:Y:S01]  /*4550*/  FFMA.FTZ R44, R44, R83.reuse, -R45 ;  /* 0x000000532c2c7223 */ /* 0x080fe2000001082d */
[----:B------:R-:W-:Y:S02]  /*4560*/  HADD2.F32 R84, -RZ, R84.H0_H0 ;  /* 0x20000054ff547230 */ /* 0x000fe40000004100 */
[-C--:B------:R-:W-:Y:S01]  /*4570*/  FMUL.FTZ R90, R82, R86.reuse ;  /* 0x00000056525a7220 */ /* 0x080fe20000410000 */
[----:B------:R-:W-:Y:S01]  /*4580*/  FFMA.FTZ R45, R47, R83, R88 ;  /* 0x000000532f2d7223 */ /* 0x000fe20000010058 */
[----:B------:R-:W-:Y:S01]  /*4590*/  FMUL.FTZ R85, R81, R86 ;  /* 0x0000005651557220 */ /* 0x000fe20000410000 */
[----:B------:R-:W-:-:S02]  /*45a0*/  HADD2.F32 R83, -RZ, R167.H1_H1 ;  /* 0x300000a7ff537230 */ /* 0x000fc40000004100 */
[-C--:B------:R-:W-:Y:S01]  /*45b0*/  FFMA.FTZ R47, R81, R84.reuse, -R90 ;  /* 0x00000054512f7223 */ /* 0x080fe2000001085a */
[----:B------:R-:W-:Y:S02]  /*45c0*/  HADD2.F32 R87, -RZ, R166.H1_H1 ;  /* 0x300000a6ff577230 */ /* 0x000fe40000004100 */
[----:B------:R-:W-:Y:S01]  /*45d0*/  FFMA.FTZ R86, R82, R84, R85 ;  /* 0x0000005452567223 */ /* 0x000fe20000010055 */
[----:B------:R-:W-:Y:S01]  /*45e0*/  HADD2.F32 R81, -RZ, R80.H1_H1 ;  /* 0x30000050ff517230 */ /* 0x000fe20000004100 */
[----:B------:R-:W-:Y:S01]  /*45f0*/  F2FP.F16.F32.PACK_AB R45, R45, R44 ;  /* 0x0000002c2d2d723e */ /* 0x000fe200000000ff */
[----:B------:R-:W-:Y:S02]  /*4600*/  HADD2.F32 R82, -RZ, R46.H1_H1 ;  /* 0x3000002eff527230 */ /* 0x000fe40000004100 */
[----:B------:R-:W-:Y:S01]  /*4610*/  HADD2.F32 R167, -RZ, R167.H0_H0 ;  /* 0x200000a7ffa77230 */ /* 0x000fe20000004100 */
[----:B------:R-:W-:Y:S01]  /*4620*/  F2FP.F16.F32.PACK_AB R47, R86, R47 ;  /* 0x0000002f562f723e */ /* 0x000fe200000000ff */
[----:B------:R-:W-:-:S02]  /*4630*/  HADD2.F32 R80, -RZ, R80.H0_H0 ;  /* 0x20000050ff507230 */ /* 0x000fc40000004100 */
[----:B------:R-:W-:Y:S01]  /*4640*/  FMUL.FTZ R91, R82, R87 ;  /* 0x00000057525b7220 */ /* 0x000fe20000410000 */
[----:B------:R-:W-:Y:S02]  /*4650*/  HADD2.F32 R46, -RZ, R46.H0_H0 ;  /* 0x2000002eff2e7230 */ /* 0x000fe40000004100 */
[CC--:B------:R-:W-:Y:S01]  /*4660*/  FMUL.FTZ R89, R81.reuse, R167.reuse ;  /* 0x000000a751597220 */ /* 0x0c0fe20000410000 */
[----:B------:R-:W-:Y:S02]  /*4670*/  HADD2.F32 R85, -RZ, R159.H0_H0 ;  /* 0x2000009fff557230 */ /* 0x000fe40000004100 */
[----:B------:R-:W-:Y:S01]  /*4680*/  FMUL.FTZ R84, R80, R167 ;  /* 0x000000a750547220 */ /* 0x000fe20000410000 */
[----:B------:R-:W-:Y:S01]  /*4690*/  FMUL.FTZ R87, R46, R87 ;  /* 0x000000572e577220 */ /* 0x000fe20000410000 */
[-C--:B------:R-:W-:Y:S02]  /*46a0*/  FFMA.FTZ R89, R80, R83.reuse, -R89 ;  /* 0x0000005350597223 */ /* 0x080fe40000010859 */
[----:B------:R-:W-:Y:S01]  /*46b0*/  FFMA.FTZ R84, R81, R83, R84 ;  /* 0x0000005351547223 */ /* 0x000fe20000010054 */
[-C--:B------:R-:W-:Y:S01]  /*46c0*/  FFMA.FTZ R91, R46, R85.reuse, -R91 ;  /* 0x000000552e5b7223 */ /* 0x080fe2000001085b */
[----:B------:R-:W-:-:S03]  /*46d0*/  FFMA.FTZ R82, R82, R85, R87 ;  /* 0x0000005552527223 */ /* 0x000fc60000010057 */
[----:B------:R-:W-:Y:S02]  /*46e0*/  F2FP.F16.F32.PACK_AB R44, R84, R89 ;  /* 0x00000059542c723e */ /* 0x000fe400000000ff */
[----:B------:R-:W-:-:S07]  /*46f0*/  F2FP.F16.F32.PACK_AB R46, R82, R91 ;  /* 0x0000005b522e723e */ /* 0x000fce00000000ff */
.L_x_488:
[----:B------:R-:W-:Y:S05]  /*4700*/  BSYNC B3 ;  /* 0x0000000000037941 */ /* 0x000fea0003800000 */
.L_x_487:
[----:B--2---:R1:W-:Y:S02]  /*4710*/  STG.E.128 desc[UR60][R50.64+0x100], R44 ;  /* 0x0001002c32007986 */ /* 0x0043e4000c101d3c */
.L_x_486:
[----:B------:R-:W-:Y:S05]  /*4720*/  BSYNC B2 ;  /* 0x0000000000027941 */ /* 0x000fea0003800000 */
.L_x_485:
[----:B------:R-:W-:-:S13]  /*4730*/  ISETP.NE.AND P3, PT, R38, RZ, PT ;  /* 0x000000ff2600720c */ /* 0x000fda0003f65270 */
[----:B------:R-:W-:Y:S05]  /*4740*/  @!P3 BRA `(.L_x_468) ;  /* 0x0000000000c0b947 */ /* 0x000fea0003800000 */
[----:B-1234-:R1:W2:Y:S01]  /*4750*/  LDS.128 R44, [R41+0x28000] ;  /* 0x02800000292c7984 */ /* 0x01e2a20000000c00 */
[----:B------:R-:W-:Y:S01]  /*4760*/  VIADD R80, R16, 0x50 ;  /* 0x0000005010507836 */ /* 0x000fe20000000000 */
[----:B------:R-:W-:Y:S04]  /*4770*/  BSSY B2, `(.L_x_489) ;  /* 0x000002c000027945 */ /* 0x000fe80003800000 */
[----:B------:R-:W-:-:S13]  /*4780*/  ISETP.GE.AND P3, PT, R80, R103, PT ;  /* 0x000000675000720c */ /* 0x000fda0003f66270 */
[----:B-1----:R-:W-:Y:S05]  /*4790*/  @P3 BRA `(.L_x_490) ;  /* 0x0000000000a43947 */ /* 0x002fea0003800000 */
[--C-:B------:R-:W-:Y:S02]  /*47a0*/  SHF.R.U64 R81, R76, 0x10, R77.reuse ;  /* 0x000000104c517819 */ /* 0x100fe4000000124d */
[----:B------:R-:W-:Y:S02]  /*47b0*/  SHF.R.U32.HI R80, RZ, 0x10, R77 ;  /* 0x00000010ff507819 */ /* 0x000fe4000001164d */
[--C-:B------:R-:W-:Y:S01]  /*47c0*/  SHF.R.U64 R77, R78, 0x10, R79.reuse ;  /* 0x000000104e4d7819 */ /* 0x100fe2000000124f */
[----:B------:R-:W-:Y:S01]  /*47d0*/  HADD2.F32 R78, -RZ, R81.H0_H0 ;  /* 0x20000051ff4e7230 */ /* 0x000fe20000004100 */
[----:B------:R-:W-:Y:S01]  /*47e0*/  SHF.R.U32.HI R82, RZ, 0x10, R79 ;  /* 0x00000010ff527819 */ /* 0x000fe2000001164f */
[----:B------:R-:W-:Y:S01]  /*47f0*/  HADD2.F32 R80, -RZ, R80.H0_H0 ;  /* 0x20000050ff507230 */ /* 0x000fe20000004100 */
[----:B--2---:R-:W-:Y:S01]  /*4800*/  MOV R76, R46 ;  /* 0x0000002e004c7202 */ /* 0x004fe20000000f00 */
[----:B------:R-:W-:Y:S02]  /*4810*/  HADD2.F32 R79, -RZ, R77.H0_H0 ;  /* 0x2000004dff4f7230 */ /* 0x000fe40000004100 */
[----:B------:R-:W-:-:S02]  /*4820*/  HADD2.F32 R82, -RZ, R82.H0_H0 ;  /* 0x20000052ff527230 */ /* 0x000fc40000004100 */
[----:B------:R-:W-:Y:S02]  /*4830*/  HADD2.F32 R46, -RZ, R45.H1_H1 ;  /* 0x3000002dff2e7230 */ /* 0x000fe40000004100 */
[--C-:B------:R-:W-:Y:S02]  /*4840*/  HADD2.F32 R77, -RZ, R47.reuse.H1_H1 ;  /* 0x3000002fff4d7230 */ /* 0x100fe40000004100 */
[----:B------:R-:W-:Y:S02]  /*4850*/  HADD2.F32 R47, -RZ, R47.H0_H0 ;  /* 0x2000002fff2f7230 */ /* 0x000fe40000004100 */
[----:B------:R-:W-:Y:S01]  /*4860*/  FMUL.FTZ R84, R46, R79 ;  /* 0x0000004f2e547220 */ /* 0x000fe20000410000 */
[----:B------:R-:W-:Y:S02]  /*4870*/  HADD2.F32 R45, -RZ, R45.H0_H0 ;  /* 0x2000002dff2d7230 */ /* 0x000fe40000004100 */
[-C--:B------:R-:W-:Y:S01]  /*4880*/  FMUL.FTZ R86, R77, R82.reuse ;  /* 0x000000524d567220 */ /* 0x080fe20000410000 */
[----:B------:R-:W-:-:S02]  /*4890*/  FMUL.FTZ R82, R47, R82 ;  /* 0x000000522f527220 */ /* 0x000fc40000410000 */
[C---:B------:R-:W-:Y:S01]  /*48a0*/  FMUL.FTZ R79, R45.reuse, R79 ;  /* 0x0000004f2d4f7220 */ /* 0x040fe20000410000 */
[----:B------:R-:W-:Y:S01]  /*48b0*/  FFMA.FTZ R84, R45, R78, -R84 ;  /* 0x0000004e2d547223 */ /* 0x000fe20000010854 */
[----:B------:R-:W-:Y:S01]  /*48c0*/  FFMA.FTZ R85, R77, R80, R82 ;  /* 0x000000504d557223 */ /* 0x000fe20000010052 */
[----:B------:R-:W-:Y:S02]  /*48d0*/  HADD2.F32 R45, -RZ, R44.H1_H1 ;  /* 0x3000002cff2d7230 */ /* 0x000fe40000004100 */
[----:B------:R-:W-:Y:S01]  /*48e0*/  FFMA.FTZ R83, R46, R78, R79 ;  /* 0x0000004e2e537223 */ /* 0x000fe2000001004f */
[----:B------:R-:W-:Y:S02]  /*48f0*/  HADD2.F32 R77, -RZ, R158.H0_H0 ;  /* 0x2000009eff4d7230 */ /* 0x000fe40000004100 */
[----:B------:R-:W-:Y:S01]  /*4900*/  FFMA.FTZ R86, R47, R80, -R86 ;  /* 0x000000502f567223 */ /* 0x000fe20000010856 */
[----:B------:R-:W-:Y:S02]  /*4910*/  HADD2.F32 R44, -RZ, R44.H0_H0 ;  /* 0x2000002cff2c7230 */ /* 0x000fe40000004100 */
[----:B------:R-:W-:-:S02]  /*4920*/  HADD2.F32 R79, -RZ, R158.H1_H1 ;  /* 0x3000009eff4f7230 */ /* 0x000fc40000004100 */
[CC--:B------:R-:W-:Y:S01]  /*4930*/  FMUL.FTZ R81, R45.reuse, R77.reuse ;  /* 0x0000004d2d517220 */ /* 0x0c0fe20000410000 */
[--C-:B------:R-:W-:Y:S02]  /*4940*/  HADD2.F32 R46, -RZ, R76.reuse.H1_H1 ;  /* 0x3000004cff2e7230 */ /* 0x100fe40000004100 */
[----:B------:R-:W-:Y:S01]  /*4950*/  FMUL.FTZ R78, R44, R77 ;  /* 0x0000004d2c4e7220 */ /* 0x000fe20000410000 */
[----:B------:R-:W-:Y:S02]  /*4960*/  HADD2.F32 R76, -RZ, R76.H0_H0 ;  /* 0x2000004cff4c7230 */ /* 0x000fe40000004100 */
[--C-:B------:R-:W-:Y:S02]  /*4970*/  HADD2.F32 R47, -RZ, R157.reuse.H0_H0 ;  /* 0x2000009dff2f7230 */ /* 0x100fe40000004100 */
[-C--:B------:R-:W-:Y:S01]  /*4980*/  FMUL.FTZ R77, R46, R79.reuse ;  /* 0x0000004f2e4d7220 */ /* 0x080fe20000410000 */
[----:B------:R-:W-:Y:S02]  /*4990*/  HADD2.F32 R157, -RZ, R157.H1_H1 ;  /* 0x3000009dff9d7230 */ /* 0x000fe40000004100 */
[----:B------:R-:W-:Y:S01]  /*49a0*/  FMUL.FTZ R79, R76, R79 ;  /* 0x0000004f4c4f7220 */ /* 0x000fe20000410000 */
[-C--:B------:R-:W-:Y:S01]  /*49b0*/  FFMA.FTZ R81, R44, R47.reuse, -R81 ;  /* 0x0000002f2c517223 */ /* 0x080fe20000010851 */
[----:B------:R-:W-:Y:S01]  /*49c0*/  FFMA.FTZ R78, R45, R47, R78 ;  /* 0x0000002f2d4e7223 */ /* 0x000fe2000001004e */
[-C--:B------:R-:W-:Y:S01]  /*49d0*/  FFMA.FTZ R77, R76, R157.reuse, -R77 ;  /* 0x0000009d4c4d7223 */ /* 0x080fe2000001084d */
[----:B------:R-:W-:Y:S01]  /*49e0*/  FFMA.FTZ R46, R46, R157, R79 ;  /* 0x0000009d2e2e7223 */ /* 0x000fe2000001004f */
[----:B------:R-:W-:-:S02]  /*49f0*/  F2FP.F16.F32.PACK_AB R45, R83, R84 ;  /* 0x00000054532d723e */ /* 0x000fc400000000ff */
[----:B------:R-:W-:Y:S02]  /*4a00*/  F2FP.F16.F32.PACK_AB R47, R85, R86 ;  /* 0x00000056552f723e */ /* 0x000fe400000000ff */
[----:B------:R-:W-:Y:S02]  /*4a10*/  F2FP.F16.F32.PACK_AB R44, R78, R81 ;  /* 0x000000514e2c723e */ /* 0x000fe400000000ff */
[----:B------:R-:W-:-:S07]  /*4a20*/  F2FP.F16.F32.PACK_AB R46, R46, R77 ;  /* 0x0000004d2e2e723e */ /* 0x000fce00000000ff */
.L_x_490:
[----:B------:R-:W-:Y:S05]  /*4a30*/  BSYNC B2 ;  /* 0x0000000000027941 */ /* 0x000fea0003800000 */
.L_x_489:
[----:B--2---:R1:W-:Y:S02]  /*4a40*/  STG.E.128 desc[UR60][R50.64+0x140], R44 ;  /* 0x0001402c32007986 */ /* 0x0043e4000c101d3c */
.L_x_468:
[----:B------:R-:W-:Y:S05]  /*4a50*/  BSYNC B1 ;  /* 0x0000000000017941 */ /* 0x000fea0003800000 */
.L_x_467:
[----:B------:R-:W-:Y:S05]  /*4a60*/  @P4 BRA `(.L_x_491) ;  /* 0x0000005000944947 */ /* 0x000fea0003800000 */
[----:B------:R-:W-:Y:S01]  /*4a70*/  ISETP.NE.AND P3, PT, R30, RZ, PT ;  /* 0x000000ff1e00720c */ /* 0x000fe20003f65270 */
[----:B------:R-:W-:-:S12]  /*4a80*/  BSSY B1, `(.L_x_492) ;  /* 0x0000031000017945 */ /* 0x000fd80003800000 */
[----:B------:R-:W-:Y:S05]  /*4a90*/  @!P3 BRA `(.L_x_493) ;  /* 0x0000000000bcb947 */ /* 0x000fea0003800000 */
[----:B-1234-:R1:W2:Y:S01]  /*4aa0*/  LDS.128 R44, [R40+0x23000] ;  /* 0x02300000282c7984 */ /* 0x01e2a20000000c00 */
[----:B------:R-:W-:Y:S01]  /*4ab0*/  ISETP.GE.AND P3, PT, R16, R103, PT ;  /* 0x000000671000720c */ /* 0x000fe20003f66270 */
[----:B------:R-:W-:-:S12]  /*4ac0*/  BSSY B2, `(.L_x_494) ;  /* 0x000002b000027945 */ /* 0x000fd80003800000 */
[----:B-1----:R-:W-:Y:S05]  /*4ad0*/  @P3 BRA `(.L_x_495) ;  /* 0x0000000000a43947 */ /* 0x002fea0003800000 */
[--C-:B------:R-:W-:Y:S01]  /*4ae0*/  SHF.R.U64 R72, R72, 0x10, R73.reuse ;  /* 0x0000001048487819 */ /* 0x100fe20000001249 */
[----:B--2---:R-:W-:Y:S01]  /*4af0*/  IMAD.MOV.U32 R50, RZ, RZ, R46 ;  /* 0x000000ffff327224 */ /* 0x004fe200078e002e */
[----:B------:R-:W-:Y:S01]  /*4b00*/  SHF.R.U32.HI R77, RZ, 0x10, R73 ;  /* 0x00000010ff4d7819 */ /* 0x000fe20000011649 */
[--C-:B------:R-:W-:Y:S01]  /*4b10*/  HADD2.F32 R46, -RZ, R45.reuse.H1_H1 ;  /* 0x3000002dff2e7230 */ /* 0x100fe20000004100 */
[--C-:B------:R-:W-:Y:S01]  /*4b20*/  SHF.R.U64 R73, R74, 0x10, R75.reuse ;  /* 0x000000104a497819 */ /* 0x100fe2000000124b */
[----:B------:R-:W-:Y:S01]  /*4b30*/  HADD2.F32 R45, -RZ, R45.H0_H0 ;  /* 0x2000002dff2d7230 */ /* 0x000fe20000004100 */
[----:B------:R-:W-:Y:S01]  /*4b40*/  SHF.R.U32.HI R76, RZ, 0x10, R75 ;  /* 0x00000010ff4c7819 */ /* 0x000fe2000001164b */
[----:B------:R-:W-:Y:S02]  /*4b50*/  HADD2.F32 R72, -RZ, R72.H0_H0 ;  /* 0x20000048ff487230 */ /* 0x000fe40000004100 */
[----:B------:R-:W-:Y:S02]  /*4b60*/  HADD2.F32 R73, -RZ, R73.H0_H0 ;  /* 0x20000049ff497230 */ /* 0x000fe40000004100 */
[----:B------:R-:W-:-:S02]  /*4b70*/  HADD2.F32 R76, -RZ, R76.H0_H0 ;  /* 0x2000004cff4c7230 */ /* 0x000fc40000004100 */
[--C-:B------:R-:W-:Y:S02]  /*4b80*/  HADD2.F32 R51, -RZ, R47.reuse.H1_H1 ;  /* 0x3000002fff337230 */ /* 0x100fe40000004100 */
[CC--:B------:R-:W-:Y:S01]  /*4b90*/  FMUL.FTZ R78, R46.reuse, R73.reuse ;  /* 0x000000492e4e7220 */ /* 0x0c0fe20000410000 */
[----:B------:R-:W-:Y:S02]  /*4ba0*/  HADD2.F32 R47, -RZ, R47.H0_H0 ;  /* 0x2000002fff2f7230 */ /* 0x000fe40000004100 */
[----:B------:R-:W-:Y:S01]  /*4bb0*/  FMUL.FTZ R73, R45, R73 ;  /* 0x000000492d497220 */ /* 0x000fe20000410000 */
[----:B------:R-:W-:Y:S02]  /*4bc0*/  HADD2.F32 R74, -RZ, R77.H0_H0 ;  /* 0x2000004dff4a7230 */ /* 0x000fe40000004100 */
[----:B------:R-:W-:Y:S01]  /*4bd0*/  FMUL.FTZ R80, R51, R76 ;  /* 0x0000004c33507220 */ /* 0x000fe20000410000 */
[-C--:B------:R-:W-:Y:S01]  /*4be0*/  FFMA.FTZ R78, R45, R72.reuse, -R78 ;  /* 0x000000482d4e7223 */ /* 0x080fe2000001084e */
[----:B------:R-:W-:Y:S01]  /*4bf0*/  FFMA.FTZ R77, R46, R72, R73 ;  /* 0x000000482e4d7223 */ /* 0x000fe20000010049 */
[----:B------:R-:W-:Y:S01]  /*4c00*/  FMUL.FTZ R76, R47, R76 ;  /* 0x0000004c2f4c7220 */ /* 0x000fe20000410000 */
[----:B------:R-:W-:-:S02]  /*4c10*/  HADD2.F32 R73, -RZ, R166.H0_H0 ;  /* 0x200000a6ff497230 */ /* 0x000fc40000004100 */
[-C--:B------:R-:W-:Y:S01]  /*4c20*/  FFMA.FTZ R80, R47, R74.reuse, -R80 ;  /* 0x0000004a2f507223 */ /* 0x080fe20000010850 */
[----:B------:R-:W-:Y:S02]  /*4c30*/  HADD2.F32 R45, -RZ, R44.H1_H1 ;  /* 0x3000002cff2d7230 */ /* 0x000fe40000004100 */
[----:B------:R-:W-:Y:S01]  /*4c40*/  FFMA.FTZ R81, R51, R74, R76 ;  /* 0x0000004a33517223 */ /* 0x000fe2000001004c */
[----:B------:R-:W-:Y:S02]  /*4c50*/  HADD2.F32 R46, -RZ, R50.H1_H1 ;  /* 0x30000032ff2e7230 */ /* 0x000fe40000004100 */
[----:B------:R-:W-:Y:S02]  /*4c60*/  HADD2.F32 R159, -RZ, R159.H1_H1 ;  /* 0x3000009fff9f7230 */ /* 0x000fe40000004100 */
[----:B------:R-:W-:Y:S02]  /*4c70*/  HADD2.F32 R44, -RZ, R44.H0_H0 ;  /* 0x2000002cff2c7230 */ /* 0x000fe40000004100 */
[----:B------:R-:W-:Y:S01]  /*4c80*/  FMUL.FTZ R79, R46, R73 ;  /* 0x000000492e4f7220 */ /* 0x000fe20000410000 */
[----:B------:R-:W-:-:S02]  /*4c90*/  HADD2.F32 R50, -RZ, R50.H0_H0 ;  /* 0x20000032ff327230 */ /* 0x000fc40000004100 */
[CC--:B------:R-:W-:Y:S01]  /*4ca0*/  FMUL.FTZ R75, R45.reuse, R159.reuse ;  /* 0x0000009f2d4b7220 */ /* 0x0c0fe20000410000 */
[--C-:B------:R-:W-:Y:S02]  /*4cb0*/  HADD2.F32 R47, -RZ, R156.reuse.H0_H0 ;  /* 0x2000009cff2f7230 */ /* 0x100fe40000004100 */
[----:B------:R-:W-:Y:S01]  /*4cc0*/  FMUL.FTZ R72, R44, R159 ;  /* 0x0000009f2c487220 */ /* 0x000fe20000410000 */
        /* <DEDUP_REMOVED lines=10> */
.L_x_495:
[----:B------:R-:W-:Y:S05]  /*4d70*/  BSYNC B2 ;  /* 0x0000000000027941 */ /* 0x000fea0003800000 */
.L_x_494:
[----:B--2---:R1:W-:Y:S02]  /*4d80*/  STG.E.128 desc[UR60][R48.64], R44 ;  /* 0x0000002c30007986 */ /* 0x0043e4000c101d3c */
.L_x_493:
[----:B------:R-:W-:Y:S05]  /*4d90*/  BSYNC B1 ;  /* 0x0000000000017941 */ /* 0x000fea0003800000 */
.L_x_492:
        /* <DEDUP_REMOVED lines=15> */
[----:B------:R-:W-:Y:S01]  /*4e90*/  HADD2.F32 R70, -RZ, R73.H0_H0 ;  /* 0x20000049ff467230 */ /* 0x000fe20000004100 */
[----:B------:R-:W-:Y:S01]  /*4ea0*/  MOV R50, R46 ;  /* 0x0000002e00327202 */ /* 0x000fe20000000f00 */
[----:B------:R-:W-:Y:S02]  /*4eb0*/  HADD2.F32 R69, -RZ, R69.H0_H0 ;  /* 0x20000045ff457230 */ /* 0x000fe40000004100 */
[----:B------:R-:W-:-:S02]  /*4ec0*/  HADD2.F32 R72, -RZ, R72.H0_H0 ;  /* 0x20000048ff487230 */ /* 0x000fc40000004100 */
[--C-:B------:R-:W-:Y:S02]  /*4ed0*/  HADD2.F32 R46, -RZ, R45.reuse.H1_H1 ;  /* 0x3000002dff2e7230 */ /* 0x100fe40000004100 */
[----:B------:R-:W-:Y:S02]  /*4ee0*/  HADD2.F32 R45, -RZ, R45.H0_H0 ;  /* 0x2000002dff2d7230 */ /* 0x000fe40000004100 */
[-C--:B------:R-:W-:Y:S01]  /*4ef0*/  FMUL.FTZ R76, R51, R72.reuse ;  /* 0x00000048334c7220 */ /* 0x080fe20000410000 */
[----:B------:R-:W-:Y:S01]  /*4f00*/  FMUL.FTZ R72, R47, R72 ;  /* 0x000000482f487220 */ /* 0x000fe20000410000 */
[-C--:B------:R-:W-:Y:S01]  /*4f10*/  FMUL.FTZ R74, R46, R69.reuse ;  /* 0x000000452e4a7220 */ /* 0x080fe20000410000 */
[----:B------:R-:W-:Y:S02]  /*4f20*/  FMUL.FTZ R69, R45, R69 ;  /* 0x000000452d457220 */ /* 0x000fe40000410000 */
[----:B------:R-:W-:Y:S01]  /*4f30*/  FFMA.FTZ R73, R51, R70, R72 ;  /* 0x0000004633497223 */ /* 0x000fe20000010048 */
[----:B------:R-:W-:Y:S01]  /*4f40*/  FFMA.FTZ R74, R45, R68, -R74 ;  /* 0x000000442d4a7223 */ /* 0x000fe2000001084a */
[----:B------:R-:W-:-:S02]  /*4f50*/  HADD2.F32 R45, -RZ, R44.H1_H1 ;  /* 0x3000002cff2d7230 */ /* 0x000fc40000004100 */
[----:B------:R-:W-:Y:S01]  /*4f60*/  FFMA.FTZ R71, R46, R68, R69 ;  /* 0x000000442e477223 */ /* 0x000fe20000010045 */
[--C-:B------:R-:W-:Y:S02]  /*4f70*/  HADD2.F32 R51, -RZ, R151.reuse.H0_H0 ;  /* 0x20000097ff337230 */ /* 0x100fe40000004100 */
[----:B------:R-:W-:Y:S01]  /*4f80*/  FFMA.FTZ R76, R47, R70, -R76 ;  /* 0x000000462f4c7223 */ /* 0x000fe2000001084c */
[----:B------:R-:W-:Y:S02]  /*4f90*/  HADD2.F32 R44, -RZ, R44.H0_H0 ;  /* 0x2000002cff2c7230 */ /* 0x000fe40000004100 */
[----:B------:R-:W-:Y:S02]  /*4fa0*/  HADD2.F32 R151, -RZ, R151.H1_H1 ;  /* 0x30000097ff977230 */ /* 0x000fe40000004100 */
[-C--:B------:R-:W-:Y:S01]  /*4fb0*/  FMUL.FTZ R69, R45, R51.reuse ;  /* 0x000000332d457220 */ /* 0x080fe20000410000 */
[--C-:B------:R-:W-:Y:S02]  /*4fc0*/  HADD2.F32 R46, -RZ, R50.reuse.H1_H1 ;  /* 0x30000032ff2e7230 */ /* 0x100fe40000004100 */
[----:B------:R-:W-:Y:S01]  /*4fd0*/  FMUL.FTZ R68, R44, R51 ;  /* 0x000000332c447220 */ /* 0x000fe20000410000 */
[----:B------:R-:W-:-:S02]  /*4fe0*/  HADD2.F32 R50, -RZ, R50.H0_H0 ;  /* 0x20000032ff327230 */ /* 0x000fc40000004100 */
        /* <DEDUP_REMOVED lines=12> */
.L_x_499:
[----:B------:R-:W-:Y:S05]  /*50b0*/  BSYNC B2 ;  /* 0x0000000000027941 */ /* 0x000fea0003800000 */
.L_x_498:
[----:B--2---:R1:W-:Y:S02]  /*50c0*/  STG.E.128 desc[UR60][R48.64+0x40], R44 ;  /* 0x0000402c30007986 */ /* 0x0043e4000c101d3c */
.L_x_497:
[----:B------:R-:W-:Y:S05]  /*50d0*/  BSYNC B1 ;  /* 0x0000000000017941 */ /* 0x000fea0003800000 */
.L_x_496:
        /* <DEDUP_REMOVED lines=20> */
[C---:B------:R-:W-:Y:S01]  /*5220*/  FMUL.FTZ R65, R45.reuse, R65 ;  /* 0x000000412d417220 */ /* 0x040fe20000410000 */
[----:B------:R-:W-:Y:S02]  /*5230*/  HADD2.F32 R47, -RZ, R47.H0_H0 ;  /* 0x2000002fff2f7230 */ /* 0x000fe40000004100 */
[-C--:B------:R-:W-:Y:S01]  /*5240*/  FFMA.FTZ R70, R45, R64.reuse, -R70 ;  /* 0x000000402d467223 */ /* 0x080fe20000010846 */
[----:B------:R-:W-:Y:S01]  /*5250*/  FFMA.FTZ R67, R46, R64, R65 ;  /* 0x000000402e437223 */ /* 0x000fe20000010041 */
[----:B------:R-:W-:Y:S02]  /*5260*/  HADD2.F32 R66, -RZ, R69.H0_H0 ;  /* 0x20000045ff427230 */ /* 0x000fe40000004100 */
[----:B------:R-:W-:Y:S01]  /*5270*/  FMUL.FTZ R72, R51, R68 ;  /* 0x0000004433487220 */ /* 0x000fe20000410000 */
[----:B------:R-:W-:-:S02]  /*5280*/  HADD2.F32 R64, -RZ, R133.H0_H0 ;  /* 0x20000085ff407230 */ /* 0x000fc40000004100 */
[C---:B------:R-:W-:Y:S01]  /*5290*/  FMUL.FTZ R68, R47.reuse, R68 ;  /* 0x000000442f447220 */ /* 0x040fe20000410000 */
[----:B------:R-:W-:Y:S02]  /*52a0*/  HADD2.F32 R133, -RZ, R133.H1_H1 ;  /* 0x30000085ff857230 */ /* 0x000fe40000004100 */
[-C--:B------:R-:W-:Y:S01]  /*52b0*/  FFMA.FTZ R72, R47, R66.reuse, -R72 ;  /* 0x000000422f487223 */ /* 0x080fe20000010848 */
[----:B------:R-:W-:Y:S02]  /*52c0*/  HADD2.F32 R45, -RZ, R44.H1_H1 ;  /* 0x3000002cff2d7230 */ /* 0x000fe40000004100 */
[----:B------:R-:W-:Y:S01]  /*52d0*/  FFMA.FTZ R71, R51, R66, R68 ;  /* 0x0000004233477223 */ /* 0x000fe20000010044 */
[----:B------:R-:W-:Y:S02]  /*52e0*/  HADD2.F32 R46, -RZ, R50.H1_H1 ;  /* 0x30000032ff2e7230 */ /* 0x000fe40000004100 */
[----:B------:R-:W-:Y:S02]  /*52f0*/  HADD2.F32 R44, -RZ, R44.H0_H0 ;  /* 0x2000002cff2c7230 */ /* 0x000fe40000004100 */
[----:B------:R-:W-:Y:S01]  /*5300*/  FMUL.FTZ R65, R45, R64 ;  /* 0x000000402d417220 */ /* 0x000fe20000410000 */
[----:B------:R-:W-:-:S02]  /*5310*/  HADD2.F32 R50, -RZ, R50.H0_H0 ;  /* 0x20000032ff327230 */ /* 0x000fc40000004100 */
[-C--:B------:R-:W-:Y:S01]  /*5320*/  FMUL.FTZ R69, R46, R133.reuse ;  /* 0x000000852e457220 */ /* 0x080fe20000410000 */
        /* <DEDUP_REMOVED lines=12> */
.L_x_503:
[----:B------:R-:W-:Y:S05]  /*53f0*/  BSYNC B2 ;  /* 0x0000000000027941 */ /* 0x000fea0003800000 */
.L_x_502:
[----:B--2---:R1:W-:Y:S02]  /*5400*/  STG.E.128 desc[UR60][R48.64+0x80], R44 ;  /* 0x0000802c30007986 */ /* 0x0043e4000c101d3c */
.L_x_501:
[----:B------:R-:W-:Y:S05]  /*5410*/  BSYNC B1 ;  /* 0x0000000000017941 */ /* 0x000fea0003800000 */
.L_x_500:
[----:B------:R-:W-:Y:S01]  /*5420*/  ISETP.NE.AND P3, PT, R36, RZ, PT ;  /* 0x000000ff2400720c */ /* 0x000fe20003f65270 */
[----:B------:R-:W-:-:S12]  /*5430*/  BSSY B1, `(.L_x_504) ;  /* 0x0000032000017945 */ /* 0x000fd80003800000 */
[----:B------:R-:W-:Y:S05]  /*5440*/  @!P3 BRA `(.L_x_505) ;  /* 0x0000000000c0b947 */ /* 0x000fea0003800000 */
[----:B-1234-:R1:W2:Y:S01]  /*5450*/  LDS.128 R44, [R41+0x26800] ;  /* 0x02680000292c7984 */ /* 0x01e2a20000000c00 */
[----:B------:R-:W-:Y:S01]  /*5460*/  IADD3 R50, R16, 0x30, RZ ;  /* 0x0000003010327810 */ /* 0x000fe20007ffe0ff */
[----:B------:R-:W-:Y:S03]  /*5470*/  BSSY B2, `(.L_x_506) ;  /* 0x000002c000027945 */ /* 0x000fe60003800000 */
        /* <DEDUP_REMOVED lines=43> */
.L_x_507:
[----:B------:R-:W-:Y:S05]  /*5730*/  BSYNC B2 ;  /* 0x0000000000027941 */ /* 0x000fea0003800000 */
.L_x_506:
[----:B--2---:R1:W-:Y:S02]  /*5740*/  STG.E.128 desc[UR60][R48.64+0xc0], R44 ;  /* 0x0000c02c30007986 */ /* 0x0043e4000c101d3c */
.L_x_505:
[----:B------:R-:W-:Y:S05]  /*5750*/  BSYNC B1 ;  /* 0x0000000000017941 */ /* 0x000fea0003800000 */
.L_x_504:
        /* <DEDUP_REMOVED lines=29> */
[----:B------:R-:W-:Y:S02]  /*5930*/  HADD2.F32 R51, -RZ, R94.H1_H1 ;  /* 0x3000005eff337230 */ /* 0x000fe40000004100 */
[----:B------:R-:W-:Y:S01]  /*5940*/  FFMA.FTZ R64, R47, R58, -R64 ;  /* 0x0000003a2f407223 */ /* 0x000fe20000010840 */
[----:B------:R-:W-:Y:S02]  /*5950*/  HADD2.F32 R44, -RZ, R44.H0_H0 ;  /* 0x2000002cff2c7230 */ /* 0x000fe40000004100 */
[----:B------:R-:W-:Y:S02]  /*5960*/  HADD2.F32 R57, -RZ, R94.H0_H0 ;  /* 0x2000005eff397230 */ /* 0x000fe40000004100 */
[-C--:B------:R-:W-:Y:S01]  /*5970*/  FMUL.FTZ R59, R45, R51.reuse ;  /* 0x000000332d3b7220 */ /* 0x080fe20000410000 */
[--C-:B------:R-:W-:Y:S02]  /*5980*/  HADD2.F32 R46, -RZ, R50.reuse.H1_H1 ;  /* 0x30000032ff2e7230 */ /* 0x100fe40000004100 */
[----:B------:R-:W-:Y:S01]  /*5990*/  FMUL.FTZ R56, R44, R51 ;  /* 0x000000332c387220 */ /* 0x000fe20000410000 */
[----:B------:R-:W-:-:S02]  /*59a0*/  HADD2.F32 R50, -RZ, R50.H0_H0 ;  /* 0x20000032ff327230 */ /* 0x000fc40000004100 */
[--C-:B------:R-:W-:Y:S02]  /*59b0*/  HADD2.F32 R47, -RZ, R95.reuse.H1_H1 ;  /* 0x3000005fff2f7230 */ /* 0x100fe40000004100 */
[-C--:B------:R-:W-:Y:S01]  /*59c0*/  FMUL.FTZ R51, R46, R57.reuse ;  /* 0x000000392e337220 */ /* 0x080fe20000410000 */
[----:B------:R-:W-:Y:S02]  /*59d0*/  HADD2.F32 R95, -RZ, R95.H0_H0 ;  /* 0x2000005fff5f7230 */ /* 0x000fe40000004100 */
        /* <DEDUP_REMOVED lines=9> */
.L_x_511:
[----:B------:R-:W-:Y:S05]  /*5a70*/  BSYNC B2 ;  /* 0x0000000000027941 */ /* 0x000fea0003800000 */
.L_x_510:
[----:B--2---:R1:W-:Y:S02]  /*5a80*/  STG.E.128 desc[UR60][R48.64+0x100], R44 ;  /* 0x0001002c30007986 */ /* 0x0043e4000c101d3c */
.L_x_509:
[----:B------:R-:W-:Y:S05]  /*5a90*/  BSYNC B1 ;  /* 0x0000000000017941 */ /* 0x000fea0003800000 */
.L_x_508:
[----:B------:R-:W-:-:S13]  /*5aa0*/  ISETP.NE.AND P3, PT, R38, RZ, PT ;  /* 0x000000ff2600720c */ /* 0x000fda0003f65270 */
        /* <DEDUP_REMOVED lines=9> */
[----:B------:R-:W-:Y:S01]  /*5b40*/  HADD2.F32 R46, -RZ, R45.H1_H1 ;  /* 0x3000002dff2e7230 */ /* 0x000fe20000004100 */
[--C-:B------:R-:W-:Y:S01]  /*5b50*/  SHF.R.U64 R53, R54, 0x10, R55.reuse ;  /* 0x0000001036357819 */ /* 0x100fe20000001237 */
[--C-:B------:R-:W-:Y:S01]  /*5b60*/  HADD2.F32 R51, -RZ, R47.reuse.H1_H1 ;  /* 0x3000002fff337230 */ /* 0x100fe20000004100 */
[----:B------:R-:W-:Y:S01]  /*5b70*/  SHF.R.U32.HI R56, RZ, 0x10, R55 ;  /* 0x00000010ff387819 */ /* 0x000fe20000011637 */
[----:B------:R-:W-:Y:S02]  /*5b80*/  HADD2.F32 R47, -RZ, R47.H0_H0 ;  /* 0x2000002fff2f7230 */ /* 0x000fe40000004100 */
[----:B------:R-:W-:Y:S02]  /*5b90*/  HADD2.F32 R53, -RZ, R53.H0_H0 ;  /* 0x20000035ff357230 */ /* 0x000fe40000004100 */
[----:B------:R-:W-:-:S02]  /*5ba0*/  HADD2.F32 R56, -RZ, R56.H0_H0 ;  /* 0x20000038ff387230 */ /* 0x000fc40000004100 */
[----:B------:R-:W-:Y:S02]  /*5bb0*/  HADD2.F32 R45, -RZ, R45.H0_H0 ;  /* 0x2000002dff2d7230 */ /* 0x000fe40000004100 */
[-C--:B------:R-:W-:Y:S01]  /*5bc0*/  FMUL.FTZ R58, R46, R53.reuse ;  /* 0x000000352e3a7220 */ /* 0x080fe20000410000 */
[----:B------:R-:W-:Y:S02]  /*5bd0*/  HADD2.F32 R52, -RZ, R52.H0_H0 ;  /* 0x20000034ff347230 */ /* 0x000fe40000004100 */
[-C--:B------:R-:W-:Y:S01]  /*5be0*/  FMUL.FTZ R60, R51, R56.reuse ;  /* 0x00000038333c7220 */ /* 0x080fe20000410000 */
[----:B------:R-:W-:Y:S02]  /*5bf0*/  HADD2.F32 R54, -RZ, R57.H0_H0 ;  /* 0x20000039ff367230 */ /* 0x000fe40000004100 */
[----:B------:R-:W-:Y:S01]  /*5c00*/  FMUL.FTZ R56, R47, R56 ;  /* 0x000000382f387220 */ /* 0x000fe20000410000 */
[C---:B------:R-:W-:Y:S01]  /*5c10*/  FMUL.FTZ R53, R45.reuse, R53 ;  /* 0x000000352d357220 */ /* 0x040fe20000410000 */
[----:B------:R-:W-:Y:S01]  /*5c20*/  FFMA.FTZ R58, R45, R52, -R58 ;  /* 0x000000342d3a7223 */ /* 0x000fe2000001083a */
[----:B------:R-:W-:-:S02]  /*5c30*/  HADD2.F32 R45, -RZ, R44.H1_H1 ;  /* 0x3000002cff2d7230 */ /* 0x000fc40000004100 */
[----:B------:R-:W-:Y:S01]  /*5c40*/  FFMA.FTZ R59, R51, R54, R56 ;  /* 0x00000036333b7223 */ /* 0x000fe20000010038 */
[----:B------:R-:W-:Y:S01]  /*5c50*/  FFMA.FTZ R57, R46, R52, R53 ;  /* 0x000000342e397223 */ /* 0x000fe20000010035 */
[----:B------:R-:W-:Y:S02]  /*5c60*/  HADD2.F32 R51, -RZ, R92.H1_H1 ;  /* 0x3000005cff337230 */ /* 0x000fe40000004100 */
[----:B------:R-:W-:Y:S01]  /*5c70*/  FFMA.FTZ R60, R47, R54, -R60 ;  /* 0x000000362f3c7223 */ /* 0x000fe2000001083c */
[----:B------:R-:W-:Y:S02]  /*5c80*/  HADD2.F32 R44, -RZ, R44.H0_H0 ;  /* 0x2000002cff2c7230 */ /* 0x000fe40000004100 */
[----:B------:R-:W-:Y:S02]  /*5c90*/  HADD2.F32 R53, -RZ, R92.H0_H0 ;  /* 0x2000005cff357230 */ /* 0x000fe40000004100 */
[----:B------:R-:W-:Y:S01]  /*5ca0*/  FMUL.FTZ R55, R45, R51 ;  /* 0x000000332d377220 */ /* 0x000fe20000410000 */
[----:B------:R-:W-:-:S02]  /*5cb0*/  HADD2.F32 R46, -RZ, R50.H1_H1 ;  /* 0x30000032ff2e7230 */ /* 0x000fc40000004100 */
[----:B------:R-:W-:Y:S01]  /*5cc0*/  FMUL.FTZ R52, R44, R51 ;  /* 0x000000332c347220 */ /* 0x000fe20000410000 */
[----:B------:R-:W-:Y:S02]  /*5cd0*/  HADD2.F32 R50, -RZ, R50.H0_H0 ;  /* 0x20000032ff327230 */ /* 0x000fe40000004100 */
        /* <DEDUP_REMOVED lines=12> */
.L_x_513:
[----:B------:R-:W-:Y:S05]  /*5da0*/  BSYNC B1 ;  /* 0x0000000000017941 */ /* 0x000fea0003800000 */
.L_x_512:
[----:B--2---:R1:W-:Y:S01]  /*5db0*/  STG.E.128 desc[UR60][R48.64+0x140], R44 ;  /* 0x0001402c30007986 */ /* 0x0043e2000c101d3c */
[----:B------:R-:W-:Y:S05]  /*5dc0*/  BRA `(.L_x_491) ;  /* 0x0000003c00bc7947 */ /* 0x000fea0003800000 */
.L_x_459:
        /* <DEDUP_REMOVED lines=19> */
[----:B------:R-:W-:Y:S02]  /*5f00*/  CS2R R52, SRZ ;  /* 0x0000000000347805 */ /* 0x000fe4000001ff00 */
[----:B------:R-:W-:Y:S02]  /*5f10*/  IADD3.X R45, R43, R15, RZ, P2, !PT ;  /* 0x0000000f2b2d7210 */ /* 0x000fe400017fe4ff */
[----:B------:R-:W-:Y:S02]  /*5f20*/  CS2R R66, SRZ ;  /* 0x0000000000427805 */ /* 0x000fe4000001ff00 */
[----:B------:R-:W-:-:S02]  /*5f30*/  LEA R68, P2, R44, UR4, 0x1 ;  /* 0x000000042c447c11 */ /* 0x000fc4000f8408ff */
[----:B------:R-:W-:Y:S02]  /*5f40*/  CS2R R64, SRZ ;  /* 0x0000000000407805 */ /* 0x000fe4000001ff00 */
[----:B------:R-:W-:Y:S01]  /*5f50*/  LEA.HI.X R69, R44, UR5, R45, 0x1, P2 ;  /* 0x000000052c457c11 */ /* 0x000fe200090f0c2d */
[----:B------:R-:W-:Y:S01]  /*5f60*/  ULDC.64 UR4, c[0x0][0x3e0] ;  /* 0x0000f80000047ab9 */ /* 0x000fe20000000a00 */
[----:B------:R-:W-:-:S05]  /*5f70*/  IADD3 R44, P2, R112, R92, RZ ;  /* 0x0000005c702c7210 */ /* 0x000fca0007f5e0ff */
[----:B------:R-:W-:Y:S01]  /*5f80*/  IMAD.X R45, R100, 0x1, R13, P2 ;  /* 0x00000001642d7824 */ /* 0x000fe200010e060d */
[----:B------:R-:W-:-:S04]  /*5f90*/  LEA R72, P2, R44, UR4, 0x1 ;  /* 0x000000042c487c11 */ /* 0x000fc8000f8408ff */
[----:B------:R-:W-:Y:S02]  /*5fa0*/  LEA.HI.X R73, R44, UR5, R45, 0x1, P2 ;  /* 0x000000052c497c11 */ /* 0x000fe400090f0c2d */
[----:B------:R-:W-:Y:S02]  /*5fb0*/  ISETP.GE.AND P2, PT, R22, R103, PT ;  /* 0x000000671600720c */ /* 0x000fe40003f46270 */
[----:B------:R-:W-:Y:S02]  /*5fc0*/  CS2R R50, SRZ ;  /* 0x0000000000327805 */ /* 0x000fe4000001ff00 */
[----:B------:R-:W-:Y:S02]  /*5fd0*/  CS2R R48, SRZ ;  /* 0x0000000000307805 */ /* 0x000fe4000001ff00 */
[----:B------:R-:W-:Y:S02]  /*5fe0*/  CS2R R62, SRZ ;  /* 0x00000000003e7805 */ /* 0x000fe4000001ff00 */
[----:B------:R-:W-:-:S05]  /*5ff0*/  CS2R R60, SRZ ;  /* 0x00000000003c7805 */ /* 0x000fca000001ff00 */
[----:B------:R0:W5:Y:S04]  /*6000*/  @!P2 LDG.E.128 R52, desc[UR60][R68.64] ;  /* 0x0000003c4434a981 */ /* 0x000168000c1e1d00 */
[----:B------:R0:W5:Y:S01]  /*6010*/  @!P2 LDG.E.128 R64, desc[UR60][R72.64] ;  /* 0x0000003c4840a981 */ /* 0x000162000c1e1d00 */
[----:B------:R-:W-:Y:S02]  /*6020*/  ISETP.GE.AND P2, PT, R205, R103, PT ;  /* 0x00000067cd00720c */ /* 0x000fe40003f46270 */
[----:B------:R-:W-:Y:S02]  /*6030*/  CS2R R46, SRZ ;  /* 0x00000000002e7805 */ /* 0x000fe4000001ff00 */
[----:B------:R-:W-:Y:S02]  /*6040*/  CS2R R44, SRZ ;  /* 0x00000000002c7805 */ /* 0x000fe4000001ff00 */
[----:B------:R-:W-:-:S02]  /*6050*/  CS2R R58, SRZ ;  /* 0x00000000003a7805 */ /* 0x000fc4000001ff00 */
[----:B------:R-:W-:-:S05]  /*6060*/  CS2R R56, SRZ ;  /* 0x0000000000387805 */ /* 0x000fca000001ff00 */
[----:B------:R0:W5:Y:S04]  /*6070*/  @!P2 LDG.E.128 R48, desc[UR60][R68.64+0x40] ;  /* 0x0000403c4430a981 */ /* 0x000168000c1e1d00 */
[----:B------:R0:W5:Y:S01]  /*6080*/  @!P2 LDG.E.128 R60, desc[UR60][R72.64+0x40] ;  /* 0x0000403c483ca981 */ /* 0x000162000c1e1d00 */
[----:B------:R-:W-:-:S13]  /*6090*/  ISETP.GE.AND P2, PT, R206, R103, PT ;  /* 0x00000067ce00720c */ /* 0x000fda0003f46270 */
[----:B------:R0:W5:Y:S04]  /*60a0*/  @!P2 LDG.E.128 R44, desc[UR60][R68.64+0x80] ;  /* 0x0000803c442ca981 */ /* 0x000168000c1e1d00 */
[----:B------:R0:W5:Y:S02]  /*60b0*/  @!P2 LDG.E.128 R56, desc[UR60][R72.64+0x80] ;  /* 0x0000803c4838a981 */ /* 0x000164000c1e1d00 */
.L_x_515:
[----:B------:R-:W-:Y:S05]  /*60c0*/  BSYNC B1 ;  /* 0x0000000000017941 */ /* 0x000fea0003800000 */
.L_x_514:
[----:B------:R-:W-:Y:S01]  /*60d0*/  ISETP.GE.AND P3, PT, R224, R42, PT ;  /* 0x0000002ae000720c */ /* 0x000fe20003f66270 */
[----:B------:R-:W-:Y:S01]  /*60e0*/  BSSY B1, `(.L_x_516) ;  /* 0x000002e000017945 */ /* 0x000fe20003800000 */
[----:B0-----:R-:W-:Y:S02]  /*60f0*/  CS2R R68, SRZ ;  /* 0x0000000000447805 */ /* 0x001fe4000001ff00 */
        /* <DEDUP_REMOVED lines=17> */
[----:B------:R-:W-:Y:S02]  /*6210*/  IADD3.X R69, R15, R43, R9, P2, P5 ;  /* 0x0000002b0f457210 */ /* 0x000fe400017ea409 */
[----:B------:R-:W-:Y:S02]  /*6220*/  CS2R R90, SRZ ;  /* 0x00000000005a7805 */ /* 0x000fe4000001ff00 */
[----:B------:R-:W-:-:S02]  /*6230*/  IADD3 R43, P2, P5, R112, R92, R8 ;  /* 0x0000005c702b7210 */ /* 0x000fc40007d5e008 */
[----:B------:R-:W-:Y:S02]  /*6240*/  CS2R R88, SRZ ;  /* 0x0000000000587805 */ /* 0x000fe4000001ff00 */
[----:B------:R-:W-:Y:S02]  /*6250*/  IADD3.X R100, R13, R100, R7, P2, P5 ;  /* 0x000000640d647210 */ /* 0x000fe400017ea407 */
[----:B------:R-:W-:-:S04]  /*6260*/  LEA R92, P2, R94, UR4, 0x1 ;  /* 0x000000045e5c7c11 */ /* 0x000fc8000f8408ff */
[----:B------:R-:W-:Y:S01]  /*6270*/  LEA.HI.X R93, R94, UR5, R69, 0x1, P2 ;  /* 0x000000055e5d7c11 */ /* 0x000fe200090f0c45 */
[----:B------:R-:W-:Y:S02]  /*6280*/  ULDC.64 UR4, c[0x0][0x3e0] ;  /* 0x0000f80000047ab9 */ /* 0x000fe40000000a00 */
        /* <DEDUP_REMOVED lines=19> */
.L_x_517:
[----:B------:R-:W-:Y:S05]  /*63c0*/  BSYNC B1 ;  /* 0x0000000000017941 */ /* 0x000fea0003800000 */
.L_x_516:
[----:B------:R-:W2:Y:S01]  /*63d0*/  LDL R43, [R1+0x48] ;  /* 0x00004800012b7983 */ /* 0x000ea20000100800 */
[----:B0-----:R-:W-:Y:S01]  /*63e0*/  IMAD.MOV.U32 R92, RZ, RZ, R45 ;  /* 0x000000ffff5c7224 */ /* 0x001fe200078e002d */
[----:B------:R-:W-:Y:S01]  /*63f0*/  MOV R94, R49 ;  /* 0x00000031005e7202 */ /* 0x000fe20000000f00 */
[----:B------:R-:W-:Y:S01]  /*6400*/  IMAD.MOV.U32 R93, RZ, RZ, R48 ;  /* 0x000000ffff5d7224 */ /* 0x000fe200078e0030 */
[----:B------:R-:W-:-:S04]  /*6410*/  PRMT R178, R97, 0x5410, R98 ;  /* 0x0000541061b27816 */ /* 0x000fc80000000062 */
[----:B------:R-:W-:Y:S02]  /*6420*/  PRMT R183, R93, 0x7610, R183 ;  /* 0x000076105db77816 */ /* 0x000fe400000000b7 */
[----:B------:R-:W-:Y:S02]  /*6430*/  MOV R93, R52 ;  /* 0x00000034005d7202 */ /* 0x000fe40000000f00 */
[----:B--2---:R-:W-:Y:S01]  /*6440*/  R2UR UR4, R43 ;  /* 0x000000002b0472ca */ /* 0x004fe200000e0000 */
[----:B------:R-:W-:-:S05]  /*6450*/  IMAD.MOV.U32 R43, RZ, RZ, R44 ;  /* 0x000000ffff2b7224 */ /* 0x000fca00078e002c */
[----:B------:R-:W-:Y:S01]  /*6460*/  PRMT R179, R43, 0x5410, R92 ;  /* 0x000054102bb37816 */ /* 0x000fe2000000005c */
[----:B------:R-:W-:Y:S01]  /*6470*/  IMAD.MOV.U32 R92, RZ, RZ, R51 ;  /* 0x000000ffff5c7224 */ /* 0x000fe200078e0033 */
[----:B------:R-:W-:-:S04]  /*6480*/  MOV R43, R50 ;  /* 0x00000032002b7202 */ /* 0x000fc80000000f00 */
[----:B------:R-:W-:Y:S01]  /*6490*/  PRMT R182, R182, 0x5410, R43 ;  /* 0x00005410b6b67816 */ /* 0x000fe2000000002b */
[----:B------:R-:W-:Y:S01]  /*64a0*/  IMAD.MOV.U32 R43, RZ, RZ, R54 ;  /* 0x000000ffff2b7224 */ /* 0x000fe200078e0036 */
[----:B------:R-:W-:Y:S01]  /*64b0*/  PRMT R184, R92, 0x5410, R94 ;  /* 0x000054105cb87816 */ /* 0x000fe2000000005e */
[----:B------:R-:W-:Y:S01]  /*64c0*/  IMAD.MOV.U32 R92, RZ, RZ, R55 ;  /* 0x000000ffff5c7224 */ /* 0x000fe200078e0037 */
[----:B------:R-:W-:Y:S01]  /*64d0*/  UISETP.NE.AND UP0, UPT, UR4, 0x3, UPT ;  /* 0x000000030400788c */ /* 0x000fe2000bf05270 */
[----:B------:R-:W-:Y:S01]  /*64e0*/  IMAD.MOV.U32 R94, RZ, RZ, R53 ;  /* 0x000000ffff5e7224 */ /* 0x000fe200078e0035 */
[----:B------:R-:W-:Y:S01]  /*64f0*/  PRMT R185, R43, 0x7610, R185 ;  /* 0x000076102bb97816 */ /* 0x000fe200000000b9 */
[----:B------:R-:W-:Y:S01]  /*6500*/  IMAD.MOV.U32 R43, RZ, RZ, R58 ;  /* 0x000000ffff2b7224 */ /* 0x000fe200078e003a */
[----:B------:R-:W-:Y:S01]  /*6510*/  PRMT R173, R92, 0x5410, R93 ;  /* 0x000054105cad7816 */ /* 0x000fe2000000005d */
[----:B------:R-:W-:Y:S01]  /*6520*/  IMAD.MOV.U32 R93, RZ, RZ, R56 ;  /* 0x000000ffff5d7224 */ /* 0x000fe200078e0038 */
[----:B------:R-:W-:Y:S01]  /*6530*/  PRMT R171, R94, 0x7610, R171 ;  /* 0x000076105eab7816 */ /* 0x000fe200000000ab */
[----:B------:R-:W-:Y:S01]  /*6540*/  IMAD.MOV.U32 R94, RZ, RZ, R57 ;  /* 0x000000ffff5e7224 */ /* 0x000fe200078e0039 */
[----:B------:R-:W-:-:S02]  /*6550*/  MOV R92, R59 ;  /* 0x0000003b005c7202 */ /* 0x000fc40000000f00 */
[----:B------:R-:W-:Y:S02]  /*6560*/  PLOP3.LUT P2, PT, PT, PT, UP0, 0x80, 0x0 ;  /* 0x000000000000781c */ /* 0x000fe40003f4f008 */
[----:B------:R-:W-:Y:S01]  /*6570*/  PRMT R180, R43, 0x5410, R92 ;  /* 0x000054102bb47816 */ /* 0x000fe2000000005c */
[----:B------:R-:W-:Y:S01]  /*6580*/  IMAD.MOV.U32 R92, RZ, RZ, R63 ;  /* 0x000000ffff5c7224 */ /* 0x000fe200078e003f */
[----:B------:R-:W-:Y:S01]  /*6590*/  PRMT R181, R93, 0x5410, R94 ;  /* 0x000054105db57816 */ /* 0x000fe2000000005e */
[----:B------:R-:W-:Y:S01]  /*65a0*/  IMAD.MOV.U32 R93, RZ, RZ, R60 ;  /* 0x000000ffff5d7224 */ /* 0x000fe200078e003c */
[----:B------:R-:W-:Y:S02]  /*65b0*/  MOV R43, R62 ;  /* 0x0000003e002b7202 */ /* 0x000fe40000000f00 */
[----:B------:R-:W-:Y:S02]  /*65c0*/  MOV R94, R61 ;  /* 0x0000003d005e7202 */ /* 0x000fe40000000f00 */
[----:B------:R-:W-:Y:S01]  /*65d0*/  PRMT R182, R43, 0x7610, R182 ;  /* 0x000076102bb67816 */ /* 0x000fe200000000b6 */
[----:B------:R-:W-:Y:S01]  /*65e0*/  IMAD.MOV.U32 R43, RZ, RZ, R66 ;  /* 0x000000ffff2b7224 */ /* 0x000fe200078e0042 */
[----:B------:R-:W-:Y:S01]  /*65f0*/  PRMT R185, R185, 0x5410, R92 ;  /* 0x00005410b9b97816 */ /* 0x000fe2000000005c */
[----:B------:R-:W-:Y:S01]  /*6600*/  IMAD.MOV.U32 R92, RZ, RZ, R67 ;  /* 0x000000ffff5c7224 */ /* 0x000fe200078e0043 */
[----:B------:R-:W-:Y:S01]  /*6610*/  PRMT R186, R94, 0x7610, R186 ;  /* 0x000076105eba7816 */ /* 0x000fe200000000ba */
[----:B------:R-:W-:Y:S01]  /*6620*/  IMAD.MOV.U32 R94, RZ, RZ, R65 ;  /* 0x000000ffff5e7224 */ /* 0x000fe200078e0041 */
[----:B------:R-:W-:-:S02]  /*6630*/  PRMT R183, R183, 0x5410, R93 ;  /* 0x00005410b7b77816 */ /* 0x000fc4000000005d */
[----:B------:R-:W-:Y:S02]  /*6640*/  MOV R93, R64 ;  /* 0x00000040005d7202 */ /* 0x000fe40000000f00 */
[----:B------:R-:W-:Y:S01]  /*6650*/  PRMT R186, R186, 0x5410, R43 ;  /* 0x00005410baba7816 */ /* 0x000fe2000000002b */
[----:B-----5:R-:W-:Y:S01]  /*6660*/  IMAD.MOV.U32 R43, RZ, RZ, R70 ;  /* 0x000000ffff2b7224 */ /* 0x020fe200078e0046 */
[----:B------:R-:W-:Y:S01]  /*6670*/  PRMT R187, R92, 0x5410, R93 ;  /* 0x000054105cbb7816 */ /* 0x000fe2000000005d */
[----:B------:R-:W-:Y:S01]  /*6680*/  IMAD.MOV.U32 R93, RZ, RZ, R68 ;  /* 0x000000ffff5d7224 */ /* 0x000fe200078e0044 */
[----:B------:R-:W-:Y:S01]  /*6690*/  PRMT R172, R94, 0x7610, R172 ;  /* 0x000076105eac7816 */ /* 0x000fe200000000ac */
[----:B------:R-:W-:Y:S01]  /*66a0*/  IMAD.MOV.U32 R94, RZ, RZ, R69 ;  /* 0x000000ffff5e7224 */ /* 0x000fe200078e0045 */
[----:B------:R-:W-:-:S04]  /*66b0*/  MOV R92, R71 ;  /* 0x00000047005c7202 */ /* 0x000fc80000000f00 */
        /* <DEDUP_REMOVED lines=30> */
[----:B------:R-:W-:Y:S02]  /*68a0*/  PRMT R176, R94, 0x5410, R93 ;  /* 0x000054105eb07816 */ /* 0x000fe4000000005d */
[----:B------:R-:W-:Y:S01]  /*68b0*/  PRMT R177, R92, 0x5410, R43 ;  /* 0x000054105cb17816 */ /* 0x000fe2000000002b */
[----:B------:R-:W-:Y:S06]  /*68c0*/  @!P2 BRA `(.L_x_518) ;  /* 0x000000000004a947 */ /* 0x000fec0003800000 */
[----:B------:R-:W-:Y:S01]  /*68d0*/  BPT.TRAP 0x1 ;  /* 0x000000040000795c */ /* 0x000fe20000300000 */
.L_x_518:
[----:B------:R-:W-:Y:S01]  /*68e0*/  IMAD R43, R19, 0x8, R18 ;  /* 0x00000008132b7824 */ /* 0x000fe200078e0212 */
[----:B------:R-:W-:Y:S01]  /*68f0*/  SHF.L.U32 R100, R207, 0x1f, RZ ;  /* 0x0000001fcf647819 */ /* 0x000fe200000006ff */
[----:B------:R-:W0:Y:S01]  /*6900*/  LDC R147, c[0x0][0x2e4] ;  /* 0x0000b900ff937b82 */ /* 0x000e220000000800 */
[----:B------:R-:W-:Y:S02]  /*6910*/  BSSY B1, `(.L_x_519) ;  /* 0x0000004000017945 */ /* 0x000fe40003800000 */
[----:B------:R-:W1:Y:S05]  /*6920*/  SYNCS.PHASECHK.TRANS64.TRYWAIT P5, [R43+URZ+0x36890], R100 ;  /* 0x036890642b0075a7 */ /* 0x000e6a00080a017f */
[----:B------:R-:W2:Y:S01]  /*6930*/  LDC.64 R128, c[0x0][0x2f0] ;  /* 0x0000bc00ff807b82 */ /* 0x000ea20000000a00 */
[----:B-1----:R-:W-:Y:S05]  /*6940*/  @!P5 BRA `(.L_x_520) ;  /* 0x000001cc00ccd947 */ /* 0x002fea0003800000 */
.L_x_763:
[----:B------:R-:W-:Y:S05]  /*6950*/  BSYNC B1 ;  /* 0x0000000000017941 */ /* 0x000fea0003800000 */
.L_x_519:
[----:B------:R-:W-:Y:S01]  /*6960*/  BSSY B1, `(.L_x_521) ;  /* 0x0000183000017945 */ /* 0x000fe20003800000 */
[----:B0-----:R-:W-:Y:S01]  /*6970*/  IADD3 R151, -R126, R147, RZ ;  /* 0x000000937e977210 */ /* 0x001fe20007ffe1ff */
[----:B------:R-:W-:Y:S02]  /*6980*/  IMAD.MOV.U32 R131, RZ, RZ, R96 ;  /* 0x000000ffff837224 */ /* 0x000fe400078e0060 */
[----:B------:R-:W-:Y:S05]  /*6990*/  @P4 BRA `(.L_x_522) ;  /* 0x0000001400fc4947 */ /* 0x000fea0003800000 */
[----:B------:R-:W-:Y:S01]  /*69a0*/  ISETP.NE.AND P4, PT, R30, RZ, PT ;  /* 0x000000ff1e00720c */ /* 0x000fe20003f85270 */
[-C--:B--2---:R-:W-:Y:S01]  /*69b0*/  IMAD R92, R148, R128.reuse, RZ ;  /* 0x00000080945c7224 */ /* 0x084fe200078e02ff */
[----:B------:R-:W-:Y:S01]  /*69c0*/  BSSY B2, `(.L_x_523) ;  /* 0x0000083000027945 */ /* 0x000fe20003800000 */
[----:B------:R-:W-:-:S04]  /*69d0*/  IMAD.WIDE.U32 R132, R204, R128, R130 ;  /* 0x00000080cc847225 */ /* 0x000fc800078e0082 */
[----:B------:R-:W-:-:S04]  /*69e0*/  IMAD R92, R204, R129, R92 ;  /* 0x00000081cc5c7224 */ /* 0x000fc800078e025c */
[----:B------:R-:W-:Y:S02]  /*69f0*/  IMAD.IADD R156, R92, 0x1, R133 ;  /* 0x000000015c9c7824 */ /* 0x000fe400078e0285 */
[----:B------:R-:W-:Y:S05]  /*6a00*/  @!P4 BRA `(.L_x_524) ;  /* 0x0000000400f8c947 */ /* 0x000fea0003800000 */
[----:B------:R-:W-:Y:S01]  /*6a10*/  SEL R92, R126, R151, !P0 ;  /* 0x000000977e5c7207 */ /* 0x000fe20004000000 */
[----:B------:R-:W-:Y:S01]  /*6a20*/  BSSY B3, `(.L_x_525) ;  /* 0x0000072000037945 */ /* 0x000fe20003800000 */
[----:B------:R-:W-:Y:S02]  /*6a30*/  IADD3 R165, P4, P5, R120, R132, R21 ;  /* 0x0000008478a57210 */ /* 0x000fe40007d9e015 */
[----:B------:R-:W-:Y:S02]  /*6a40*/  SHF.R.S32.HI R93, RZ, 0x1f, R92 ;  /* 0x0000001fff5d7819 */ /* 0x000fe4000001145c */
[----:B------:R-:W-:Y:S02]  /*6a50*/  IADD3.X R166, R4, R156, R31, P4, P5 ;  /* 0x0000009c04a67210 */ /* 0x000fe400027ea41f */
[----:B------:R-:W-:Y:S02]  /*6a60*/  LEA.HI R93, R93, R92, RZ, 0x4 ;  /* 0x0000005c5d5d7211 */ /* 0x000fe400078f20ff */
[----:B------:R-:W-:-:S02]  /*6a70*/  ISETP.GE.AND P4, PT, R22, R103, PT ;  /* 0x000000671600720c */ /* 0x000fc40003f86270 */
[----:B------:R-:W-:-:S04]  /*6a80*/  LEA.HI.SX32 R167, R93, R20, 0x1c ;  /* 0x000000145da77211 */ /* 0x000fc800078fe2ff */
[----:B------:R-:W-:-:S04]  /*6a90*/  SHF.R.S32.HI R93, RZ, 0x1f, R167 ;  /* 0x0000001fff5d7819 */ /* 0x000fc800000114a7 */
[----:B------:R-:W-:Y:S02]  /*6aa0*/  LEA.HI R93, R93, R167, RZ, 0x3 ;  /* 0x000000a75d5d7211 */ /* 0x000fe400078f18ff */
[----:B------:R-:W-:Y:S02]  /*6ab0*/  SHF.L.U32 R167, R167, 0x3, RZ ;  /* 0x00000003a7a77819 */ /* 0x000fe400000006ff */
[----:B------:R-:W-:Y:S02]  /*6ac0*/  SHF.R.S32.HI R93, RZ, 0x3, R93 ;  /* 0x00000003ff5d7819 */ /* 0x000fe4000001145d */
[----:B------:R-:W-:-:S03]  /*6ad0*/  LOP3.LUT R92, R209, 0x38, R167, 0xf8, !PT ;  /* 0x00000038d15c7812 */ /* 0x000fc600078ef8a7 */
[----:B------:R-:W-:Y:S01]  /*6ae0*/  IMAD R93, R93, 0x1c00, R211 ;  /* 0x00001c005d5d7824 */ /* 0x000fe200078e02d3 */
[----:B------:R-:W-:-:S05]  /*6af0*/  LOP3.LUT R92, R92, R210, RZ, 0x3c, !PT ;  /* 0x000000d25c5c7212 */ /* 0x000fca00078e3cff */
[----:B------:R-:W-:Y:S02]  /*6b00*/  IMAD.IADD R93, R93, 0x1, R92 ;  /* 0x000000015d5d7824 */ /* 0x000fe400078e025c */
[C---:B------:R-:W-:Y:S02]  /*6b10*/  IMAD R92, R19.reuse, 0x5400, R145 ;  /* 0x00005400135c7824 */ /* 0x040fe400078e0291 */
[----:B------:R-:W-:Y:S02]  /*6b20*/  IMAD R96, R19, 0x5400, R93 ;  /* 0x0000540013607824 */ /* 0x000fe400078e025d */
[----:B------:R-:W-:-:S03]  /*6b30*/  IMAD R92, R92, 0x2, R18 ;  /* 0x000000025c5c7824 */ /* 0x000fc600078e0212 */
[----:B------:R-:W-:-:S03]  /*6b40*/  LEA R96, R96, R18, 0x1 ;  /* 0x0000001260607211 */ /* 0x000fc600078e08ff */
[----:B------:R-:W0:Y:S04]  /*6b50*/  LDS.128 R92, [R92+0x21400] ;  /* 0x021400005c5c7984 */ /* 0x000e280000000c00 */
[----:B------:R-:W2:Y:S01]  /*6b60*/  LDS.128 R96, [R96+0x21400] ;  /* 0x0214000060607984 */ /* 0x000ea20000000c00 */
[----:B------:R-:W-:Y:S05]  /*6b70*/  @P4 BRA `(.L_x_526) ;  /* 0x0000000400704947 */ /* 0x000fea0003800000 */
[--C-:B------:R-:W-:Y:S01]  /*6b80*/  SHF.R.U64 R52, R52, 0x10, R53.reuse ;  /* 0x0000001034347819 */ /* 0x100fe20000001235 */
[----:B------:R-:W-:Y:S01]  /*6b90*/  HADD2.F32 R172, -RZ, R172.H0_H0 ;  /* 0x200000acffac7230 */ /* 0x000fe20000004100 */
[----:B------:R-:W-:Y:S01]  /*6ba0*/  SHF.R.U32.HI R168, RZ, 0x10, R53 ;  /* 0x00000010ffa87819 */ /* 0x000fe20000011635 */
[----:B--2---:R-:W-:Y:S01]  /*6bb0*/  HADD2.F32 R169, -RZ, R97.H0_H0 ;  /* 0x20000061ffa97230 */ /* 0x004fe20000004100 */
[--C-:B------:R-:W-:Y:S01]  /*6bc0*/  SHF.R.U64 R53, R64, 0x10, R65.reuse ;  /* 0x0000001040357819 */ /* 0x100fe20000001241 */
[----:B------:R-:W-:Y:S01]  /*6bd0*/  HADD2.F32 R171, -RZ, R171.H0_H0 ;  /* 0x200000abffab7230 */ /* 0x000fe20000004100 */
[----:B------:R-:W-:Y:S01]  /*6be0*/  SHF.R.U32.HI R64, RZ, 0x10, R65 ;  /* 0x00000010ff407819 */ /* 0x000fe20000011641 */
[----:B------:R-:W-:Y:S01]  /*6bf0*/  HADD2.F32 R97, -RZ, R97.H1_H1 ;  /* 0x30000061ff617230 */ /* 0x000fe20000004100 */
[--C-:B------:R-:W-:Y:S01]  /*6c00*/  SHF.R.U64 R54, R54, 0x10, R55.reuse ;  /* 0x0000001036367819 */ /* 0x100fe20000001237 */
[----:B------:R-:W-:Y:S01]  /*6c10*/  FMUL.FTZ R170, R169, R172 ;  /* 0x000000aca9aa7220 */ /* 0x000fe20000410000 */
[----:B------:R-:W-:Y:S01]  /*6c20*/  SHF.R.U32.HI R65, RZ, 0x10, R55 ;  /* 0x00000010ff417819 */ /* 0x000fe20000011637 */
[----:B------:R-:W-:Y:S01]  /*6c30*/  HADD2.F32 R53, -RZ, R53.H0_H0 ;  /* 0x20000035ff357230 */ /* 0x000fe20000004100 */
[----:B------:R-:W-:-:S02]  /*6c40*/  SHF.R.U64 R55, R66, 0x10, R67 ;  /* 0x0000001042377819 */ /* 0x000fc40000001243 */
[----:B------:R-:W-:Y:S01]  /*6c50*/  SHF.R.U32.HI R66, RZ, 0x10, R67 ;  /* 0x00000010ff427819 */ /* 0x000fe20000011643 */
[----:B0-----:R-:W-:Y:S02]  /*6c60*/  IMAD.MOV.U32 R67, RZ, RZ, R93 ;  /* 0x000000ffff437224 */ /* 0x001fe400078e005d */
[----:B------:R-:W-:Y:S01]  /*6c70*/  IMAD.MOV.U32 R93, RZ, RZ, R96 ;  /* 0x000000ffff5d7224 */ /* 0x000fe200078e0060 */
[----:B------:R-:W-:Y:S01]  /*6c80*/  MOV R96, R94 ;  /* 0x0000005e00607202 */ /* 0x000fe20000000f00 */
[----:B------:R-:W-:Y:S02]  /*6c90*/  HADD2.F32 R66, -RZ, R66.H0_H0 ;  /* 0x20000042ff427230 */ /* 0x000fe40000004100 */
[----:B------:R-:W-:Y:S02]  /*6ca0*/  HADD2.F32 R94, -RZ, R67.H0_H0 ;  /* 0x20000043ff5e7230 */ /* 0x000fe40000004100 */
[----:B------:R-:W-:Y:S02]  /*6cb0*/  HADD2.F32 R65, -RZ, R65.H0_H0 ;  /* 0x20000041ff417230 */ /* 0x000fe40000004100 */
[----:B------:R-:W-:-:S02]  /*6cc0*/  HADD2.F32 R55, -RZ, R55.H0_H0 ;  /* 0x20000037ff377230 */ /* 0x000fc40000004100 */
[C---:B------:R-:W-:Y:S01]  /*6cd0*/  FMUL.FTZ R172, R94.reuse, R172 ;  /* 0x000000ac5eac7220 */ /* 0x040fe20000410000 */
[-C--:B------:R-:W-:Y:S01]  /*6ce0*/  FFMA.FTZ R94, R94, R171.reuse, -R170 ;  /* 0x000000ab5e5e7223 */ /* 0x080fe200000108aa */
[----:B------:R-:W-:Y:S02]  /*6cf0*/  HADD2.F32 R170, -RZ, R64.H0_H0 ;  /* 0x20000040ffaa7230 */ /* 0x000fe40000004100 */
[----:B------:R-:W-:Y:S01]  /*6d00*/  FFMA.FTZ R64, R169, R171, R172 ;  /* 0x000000aba9407223 */ /* 0x000fe200000100ac */
[----:B------:R-:W-:Y:S02]  /*6d10*/  HADD2.F32 R169, -RZ, R67.H1_H1 ;  /* 0x30000043ffa97230 */ /* 0x000fe40000004100 */
[----:B------:R-:W-:Y:S02]  /*6d20*/  HADD2.F32 R171, -RZ, R168.H0_H0 ;  /* 0x200000a8ffab7230 */ /* 0x000fe40000004100 */
[----:B------:R-:W-:Y:S01]  /*6d30*/  FMUL.FTZ R168, R97, R170 ;  /* 0x000000aa61a87220 */ /* 0x000fe20000410000 */
[----:B------:R-:W-:-:S02]  /*6d40*/  IMAD.MOV.U32 R67, RZ, RZ, R99 ;  /* 0x000000ffff437224 */ /* 0x000fc400078e0063 */
[C---:B------:R-:W-:Y:S01]  /*6d50*/  FMUL.FTZ R170, R169.reuse, R170 ;  /* 0x000000aaa9aa7220 */ /* 0x040fe20000410000 */
[----:B------:R-:W-:Y:S02]  /*6d60*/  IMAD.MOV.U32 R99, RZ, RZ, R98 ;  /* 0x000000ffff637224 */ /* 0x000fe400078e0062 */
[-C--:B------:R-:W-:Y:S01]  /*6d70*/  FFMA.FTZ R98, R169, R171.reuse, -R168 ;  /* 0x000000aba9627223 */ /* 0x080fe200000108a8 */
[----:B------:R-:W-:Y:S02]  /*6d80*/  HADD2.F32 R168, -RZ, R187.H0_H0 ;  /* 0x200000bbffa87230 */ /* 0x000fe40000004100 */
[----:B------:R-:W-:Y:S01]  /*6d90*/  FFMA.FTZ R97, R97, R171, R170 ;  /* 0x000000ab61617223 */ /* 0x000fe200000100aa */
[----:B------:R-:W-:Y:S02]  /*6da0*/  HADD2.F32 R169, -RZ, R67.H0_H0 ;  /* 0x20000043ffa97230 */ /* 0x000fe40000004100 */
[----:B------:R-:W-:Y:S01]  /*6db0*/  HADD2.F32 R170, -RZ, R173.H0_H0 ;  /* 0x200000adffaa7230 */ /* 0x000fe20000004100 */
[----:B------:R-:W-:Y:S01]  /*6dc0*/  F2FP.F16.F32.PACK_AB R94, R98, R94 ;  /* 0x0000005e625e723e */ /* 0x000fe200000000ff */
[----:B------:R-:W-:Y:S01]  /*6dd0*/  HADD2.F32 R171, -RZ, R95.H0_H0 ;  /* 0x2000005fffab7230 */ /* 0x000fe20000004100 */
[----:B------:R-:W-:Y:S01]  /*6de0*/  F2FP.F16.F32.PACK_AB R97, R97, R64 ;  /* 0x000000406161723e */ /* 0x000fe200000000ff */
[----:B------:R-:W-:-:S02]  /*6df0*/  HADD2.F32 R172, -RZ, R67.H1_H1 ;  /* 0x30000043ffac7230 */ /* 0x000fc40000004100 */
[-C--:B------:R-:W-:Y:S01]  /*6e00*/  FMUL.FTZ R67, R169, R168.reuse ;  /* 0x000000a8a9437220 */ /* 0x080fe20000410000 */
[----:B------:R-:W-:Y:S02]  /*6e10*/  HADD2.F32 R95, -RZ, R95.H1_H1 ;  /* 0x3000005fff5f7230 */ /* 0x000fe40000004100 */
[C---:B------:R-:W-:Y:S01]  /*6e20*/  FMUL.FTZ R168, R171.reuse, R168 ;  /* 0x000000a8aba87220 */ /* 0x040fe20000410000 */
[----:B------:R-:W-:Y:S01]  /*6e30*/  FFMA.FTZ R67, R171, R170, -R67 ;  /* 0x000000aaab437223 */ /* 0x000fe20000010843 */
[CC--:B------:R-:W-:Y:S01]  /*6e40*/  FMUL.FTZ R171, R172.reuse, R66.reuse ;  /* 0x00000042acab7220 */ /* 0x0c0fe20000410000 */
[----:B------:R-:W-:Y:S01]  /*6e50*/  FMUL.FTZ R66, R95, R66 ;  /* 0x000000425f427220 */ /* 0x000fe20000410000 */
[----:B------:R-:W-:Y:S01]  /*6e60*/  FFMA.FTZ R168, R169, R170, R168 ;  /* 0x000000aaa9a87223 */ /* 0x000fe200000100a8 */
[----:B------:R-:W-:Y:S02]  /*6e70*/  HADD2.F32 R170, -RZ, R93.H0_H0 ;  /* 0x2000005dffaa7230 */ /* 0x000fe40000004100 */
[-C--:B------:R-:W-:Y:S01]  /*6e80*/  FFMA.FTZ R171, R95, R65.reuse, -R171 ;  /* 0x000000415fab7223 */ /* 0x080fe200000108ab */
[----:B------:R-:W-:Y:S01]  /*6e90*/  FFMA.FTZ R66, R172, R65, R66 ;  /* 0x00000041ac427223 */ /* 0x000fe20000010042 */
[----:B------:R-:W-:-:S02]  /*6ea0*/  HADD2.F32 R65, -RZ, R187.H1_H1 ;  /* 0x300000bbff417230 */ /* 0x000fc40000004100 */
[--C-:B------:R-:W-:Y:S01]  /*6eb0*/  HADD2.F32 R169, -RZ, R92.reuse.H0_H0 ;  /* 0x2000005cffa97230 */ /* 0x100fe20000004100 */
[----:B------:R-:W-:Y:S01]  /*6ec0*/  F2FP.F16.F32.PACK_AB R67, R171, R67 ;  /* 0x00000043ab43723e */ /* 0x000fe200000000ff */
[----:B------:R-:W-:Y:S01]  /*6ed0*/  HADD2.F32 R93, -RZ, R93.H1_H1 ;  /* 0x3000005dff5d7230 */ /* 0x000fe20000004100 */
[----:B------:R-:W-:Y:S01]  /*6ee0*/  F2FP.F16.F32.PACK_AB R66, R66, R168 ;  /* 0x000000a84242723e */ /* 0x000fe200000000ff */
[----:B------:R-:W-:Y:S02]  /*6ef0*/  HADD2.F32 R92, -RZ, R92.H1_H1 ;  /* 0x3000005cff5c7230 */ /* 0x000fe40000004100 */
[----:B------:R-:W-:Y:S02]  /*6f00*/  HADD2.F32 R95, -RZ, R173.H1_H1 ;  /* 0x300000adff5f7230 */ /* 0x000fe40000004100 */
[-C--:B------:R-:W-:Y:S01]  /*6f10*/  FMUL.FTZ R173, R169, R65.reuse ;  /* 0x00000041a9ad7220 */ /* 0x080fe20000410000 */
[----:B------:R-:W-:Y:S02]  /*6f20*/  HADD2.F32 R172, -RZ, R52.H0_H0 ;  /* 0x20000034ffac7230 */ /* 0x000fe40000004100 */
[----:B------:R-:W-:Y:S01]  /*6f30*/  FMUL.FTZ R52, R170, R65 ;  /* 0x00000041aa347220 */ /* 0x000fe20000410000 */
[-C--:B------:R-:W-:Y:S01]  /*6f40*/  FMUL.FTZ R65, R93, R53.reuse ;  /* 0x000000355d417220 */ /* 0x080fe20000410000 */
[----:B------:R-:W-:Y:S01]  /*6f50*/  FMUL.FTZ R53, R92, R53 ;  /* 0x000000355c357220 */ /* 0x000fe20000410000 */
[-C--:B------:R-:W-:Y:S01]  /*6f60*/  FFMA.FTZ R173, R170, R95.reuse, R173 ;  /* 0x0000005faaad7223 */ /* 0x080fe200000100ad */
[----:B------:R-:W-:Y:S01]  /*6f70*/  FFMA.FTZ R52, R169, R95, -R52 ;  /* 0x0000005fa9347223 */ /* 0x000fe20000010834 */
[----:B------:R-:W-:-:S02]  /*6f80*/  HADD2.F32 R169, -RZ, R99.H0_H0 ;  /* 0x20000063ffa97230 */ /* 0x000fc40000004100 */
[-C--:B------:R-:W-:Y:S01]  /*6f90*/  FFMA.FTZ R93, R93, R172.reuse, R53 ;  /* 0x000000ac5d5d7223 */ /* 0x080fe20000010035 */
[----:B------:R-:W-:Y:S02]  /*6fa0*/  HADD2.F32 R53, -RZ, R186.H1_H1 ;  /* 0x300000baff357230 */ /* 0x000fe40000004100 */
[----:B------:R-:W-:Y:S01]  /*6fb0*/  FFMA.FTZ R65, R92, R172, -R65 ;  /* 0x000000ac5c417223 */ /* 0x000fe20000010841 */
[--C-:B------:R-:W-:Y:S02]  /*6fc0*/  HADD2.F32 R95, -RZ, R96.reuse.H0_H0 ;  /* 0x20000060ff5f7230 */ /* 0x100fe40000004100 */
[----:B------:R-:W-:Y:S01]  /*6fd0*/  HADD2.F32 R99, -RZ, R99.H1_H1 ;  /* 0x30000063ff637230 */ /* 0x000fe20000004100 */
[----:B------:R-:W-:Y:S01]  /*6fe0*/  F2FP.F16.F32.PACK_AB R173, R93, R173 ;  /* 0x000000ad5dad723e */ /* 0x000fe200000000ff */
[----:B------:R-:W-:Y:S02]  /*6ff0*/  HADD2.F32 R96, -RZ, R96.H1_H1 ;  /* 0x30000060ff607230 */ /* 0x000fe40000004100 */
[----:B------:R-:W-:Y:S01]  /*7000*/  FMUL.FTZ R172, R95, R53 ;  /* 0x000000355fac7220 */ /* 0x000fe20000410000 */
[----:B------:R-:W-:-:S02]  /*7010*/  HADD2.F32 R170, -RZ, R54.H0_H0 ;  /* 0x20000036ffaa7230 */ /* 0x000fc40000004100 */
[----:B------:R-:W-:Y:S01]  /*7020*/  FMUL.FTZ R54, R169, R53 ;  /* 0x00000035a9367220 */ /* 0x000fe20000410000 */
[----:B------:R-:W-:Y:S02]  /*7030*/  HADD2.F32 R92, -RZ, R185.H0_H0 ;  /* 0x200000b9ff5c7230 */ /* 0x000fe40000004100 */
[-C--:B------:R-:W-:Y:S01]  /*7040*/  FMUL.FTZ R53, R99, R55.reuse ;  /* 0x0000003763357220 */ /* 0x080fe20000410000 */
[C---:B------:R-:W-:Y:S01]  /*7050*/  FMUL.FTZ R55, R96.reuse, R55 ;  /* 0x0000003760377220 */ /* 0x040fe20000410000 */
[----:B------:R-:W-:Y:S01]  /*7060*/  F2FP.F16.F32.PACK_AB R52, R65, R52 ;  /* 0x000000344134723e */ /* 0x000fe200000000ff */
[----:B------:R-:W-:Y:S02]  /*7070*/  IMAD.MOV.U32 R93, RZ, RZ, R94 ;  /* 0x000000ffff5d7224 */ /* 0x000fe400078e005e */
[----:B------:R-:W-:Y:S01]  /*7080*/  FFMA.FTZ R172, R169, R92, R172 ;  /* 0x0000005ca9ac7223 */ /* 0x000fe200000100ac */
[----:B------:R-:W-:Y:S01]  /*7090*/  FFMA.FTZ R55, R99, R170, R55 ;  /* 0x000000aa63377223 */ /* 0x000fe20000010037 */
[----:B------:R-:W-:Y:S01]  /*70a0*/  FFMA.FTZ R54, R95, R92, -R54 ;  /* 0x0000005c5f367223 */ /* 0x000fe20000010836 */
[----:B------:R-:W-:Y:S01]  /*70b0*/  FFMA.FTZ R53, R96, R170, -R53 ;  /* 0x000000aa60357223 */ /* 0x000fe20000010835 */
[----:B------:R-:W-:Y:S01]  /*70c0*/  MOV R92, R52 ;  /* 0x00000034005c7202 */ /* 0x000fe20000000f00 */
[----:B------:R-:W-:Y:S01]  /*70d0*/  IMAD.MOV.U32 R96, RZ, RZ, R173 ;  /* 0x000000ffff607224 */ /* 0x000fe200078e00ad */
[----:B------:R-:W-:Y:S01]  /*70e0*/  F2FP.F16.F32.PACK_AB R55, R55, R172 ;  /* 0x000000ac3737723e */ /* 0x000fe200000000ff */
[----:B------:R-:W-:Y:S01]  /*70f0*/  IMAD.MOV.U32 R95, RZ, RZ, R67 ;  /* 0x000000ffff5f7224 */ /* 0x000fe200078e0043 */
[----:B------:R-:W-:-:S02]  /*7100*/  F2FP.F16.F32.PACK_AB R53, R53, R54 ;  /* 0x000000363535723e */ /* 0x000fc400000000ff */
[----:B------:R-:W-:Y:S01]  /*7110*/  MOV R99, R66 ;  /* 0x0000004200637202 */ /* 0x000fe20000000f00 */
[----:B------:R-:W-:Y:S01]  /*7120*/  IMAD.MOV.U32 R98, RZ, RZ, R55 ;  /* 0x000000ffff627224 */ /* 0x000fe200078e0037 */
[----:B------:R-:W-:-:S07]  /*7130*/  MOV R94, R53 ;  /* 0x00000035005e7202 */ /* 0x000fce0000000f00 */
.L_x_526:
[----:B------:R-:W-:Y:S05]  /*7140*/  BSYNC B3 ;  /* 0x0000000000037941 */ /* 0x000fea0003800000 */
.L_x_525:
[----:B------:R-:W-:-:S13]  /*7150*/  ISETP.GE.AND P4, PT, R167, R147, PT ;  /* 0x00000093a700720c */ /* 0x000fda0003f86270 */
[--C-:B------:R-:W-:Y:S02]  /*7160*/  @!P4 SHF.R.S32.HI R55, RZ, 0x1f, R167.reuse ;  /* 0x0000001fff37c819 */ /* 0x100fe400000114a7 */
[----:B------:R-:W-:-:S04]  /*7170*/  @!P4 IADD3 R167, P5, P6, R120, R132, R167 ;  /* 0x0000008478a7c210 */ /* 0x000fc80007ebe0a7 */
[----:B------:R-:W-:Y:S02]  /*7180*/  @!P4 IADD3.X R55, R4, R156, R55, P5, P6 ;  /* 0x0000009c0437c210 */ /* 0x000fe40002fec437 */
[----:B------:R-:W-:-:S04]  /*7190*/  LEA R52, P5, R165, R124, 0x1 ;  /* 0x0000007ca5347211 */ /* 0x000fc800078a08ff */
[----:B------:R-:W-:Y:S02]  /*71a0*/  LEA.HI.X R53, R165, R125, R166, 0x1, P5 ;  /* 0x0000007da5357211 */ /* 0x000fe400028f0ca6 */
[----:B------:R-:W-:-:S03]  /*71b0*/  @!P4 LEA R54, P5, R167, R124, 0x1 ;  /* 0x0000007ca736c211 */ /* 0x000fc600078a08ff */
[----:B0-----:R0:W-:Y:S01]  /*71c0*/  STG.E.128 desc[UR60][R52.64], R92 ;  /* 0x0000005c34007986 */ /* 0x0011e2000c101d3c */
[----:B------:R-:W-:-:S05]  /*71d0*/  @!P4 LEA.HI.X R55, R167, R125, R55, 0x1, P5 ;  /* 0x0000007da737c211 */ /* 0x000fca00028f0c37 */
[----:B--2---:R0:W-:Y:S04]  /*71e0*/  @!P4 STG.E.128 desc[UR60][R54.64], R96 ;  /* 0x000000603600c986 */ /* 0x0041e8000c101d3c */
.L_x_524:
[----:B------:R-:W-:Y:S05]  /*71f0*/  BSYNC B2 ;  /* 0x0000000000027941 */ /* 0x000fea0003800000 */
.L_x_523:
[----:B------:R-:W-:Y:S01]  /*7200*/  ISETP.NE.AND P4, PT, R34, RZ, PT ;  /* 0x000000ff2200720c */ /* 0x000fe20003f85270 */
[----:B------:R-:W-:-:S12]  /*7210*/  BSSY B2, `(.L_x_527) ;  /* 0x000007e000027945 */ /* 0x000fd80003800000 */
[----:B------:R-:W-:Y:S05]  /*7220*/  @!P4 BRA `(.L_x_528) ;  /* 0x0000000400f0c947 */ /* 0x000fea0003800000 */
[----:B0-----:R-:W-:Y:S01]  /*7230*/  SEL R52, R126, R151, !P1 ;  /* 0x000000977e347207 */ /* 0x001fe20004800000 */
[----:B------:R-:W-:Y:S01]  /*7240*/  IMAD R55, R19, 0x5400, R144 ;  /* 0x0000540013377824 */ /* 0x000fe200078e0290 */
[----:B------:R-:W-:Y:S01]  /*7250*/  IADD3 R92, P4, P5, R120, R132, R27 ;  /* 0x00000084785c7210 */ /* 0x000fe20007d9e01b */
[----:B------:R-:W-:Y:S01]  /*7260*/  BSSY B3, `(.L_x_529) ;  /* 0x000006e000037945 */ /* 0x000fe20003800000 */
[----:B------:R-:W-:Y:S02]  /*7270*/  SHF.R.S32.HI R53, RZ, 0x1f, R52 ;  /* 0x0000001fff357819 */ /* 0x000fe40000011434 */
[----:B------:R-:W-:Y:S02]  /*7280*/  LEA R64, R55, R18, 0x1 ;  /* 0x0000001237407211 */ /* 0x000fe400078e08ff */
[----:B------:R-:W-:Y:S02]  /*7290*/  LEA.HI R53, R53, R52, RZ, 0x4 ;  /* 0x0000003435357211 */ /* 0x000fe400078f20ff */
[----:B------:R-:W-:-:S02]  /*72a0*/  IADD3.X R93, R4, R156, R32, P4, P5 ;  /* 0x0000009c045d7210 */ /* 0x000fc400027ea420 */
[----:B------:R-:W-:Y:S01]  /*72b0*/  LEA.HI.SX32 R94, R53, R26, 0x1c ;  /* 0x0000001a355e7211 */ /* 0x000fe200078fe2ff */
[----:B------:R-:W0:Y:S01]  /*72c0*/  LDS.128 R64, [R64+0x21400] ;  /* 0x0214000040407984 */ /* 0x000e220000000c00 */
[----:B------:R-:W-:Y:S02]  /*72d0*/  ISETP.GE.AND P4, PT, R205, R103, PT ;  /* 0x00000067cd00720c */ /* 0x000fe40003f86270 */
[----:B------:R-:W-:-:S04]  /*72e0*/  SHF.R.S32.HI R53, RZ, 0x1f, R94 ;  /* 0x0000001fff357819 */ /* 0x000fc8000001145e */
[----:B------:R-:W-:Y:S01]  /*72f0*/  LEA.HI R52, R53, R94, RZ, 0x3 ;  /* 0x0000005e35347211 */ /* 0x000fe200078f18ff */
[----:B------:R-:W-:-:S03]  /*7300*/  IMAD.SHL.U32 R94, R94, 0x8, RZ ;  /* 0x000000085e5e7824 */ /* 0x000fc600078e00ff */
[----:B------:R-:W-:Y:S02]  /*7310*/  SHF.R.S32.HI R52, RZ, 0x3, R52 ;  /* 0x00000003ff347819 */ /* 0x000fe40000011434 */
[----:B------:R-:W-:-:S03]  /*7320*/  LOP3.LUT R53, R209, 0x38, R94, 0xf8, !PT ;  /* 0x00000038d1357812 */ /* 0x000fc600078ef85e */
[----:B------:R-:W-:Y:S01]  /*7330*/  IMAD R52, R52, 0x1c00, R211 ;  /* 0x00001c0034347824 */ /* 0x000fe200078e02d3 */
[----:B------:R-:W-:-:S05]  /*7340*/  LOP3.LUT R53, R53, R210, RZ, 0x3c, !PT ;  /* 0x000000d235357212 */ /* 0x000fca00078e3cff */
[----:B------:R-:W-:-:S04]  /*7350*/  IMAD.IADD R52, R52, 0x1, R53 ;  /* 0x0000000134347824 */ /* 0x000fc800078e0235 */
[----:B------:R-:W-:-:S04]  /*7360*/  IMAD R53, R19, 0x5400, R52 ;  /* 0x0000540013357824 */ /* 0x000fc800078e0234 */
[----:B------:R-:W-:-:S06]  /*7370*/  IMAD R52, R53, 0x2, R18 ;  /* 0x0000000235347824 */ /* 0x000fcc00078e0212 */
[----:B------:R-:W2:Y:S01]  /*7380*/  LDS.128 R52, [R52+0x21400] ;  /* 0x0214000034347984 */ /* 0x000ea20000000c00 */
[----:B------:R-:W-:Y:S05]  /*7390*/  @P4 BRA `(.L_x_530) ;  /* 0x0000000400684947 */ /* 0x000fea0003800000 */
[--C-:B------:R-:W-:Y:S01]  /*73a0*/  SHF.R.U64 R48, R48, 0x10, R49.reuse ;  /* 0x0000001030307819 */ /* 0x100fe20000001231 */
[--C-:B--2---:R-:W-:Y:S01]  /*73b0*/  HADD2.F32 R97, -RZ, R53.reuse.H0_H0 ;  /* 0x20000035ff617230 */ /* 0x104fe20000004100 */
[----:B------:R-:W-:Y:S01]  /*73c0*/  SHF.R.U32.HI R95, RZ, 0x10, R49 ;  /* 0x00000010ff5f7819 */ /* 0x000fe20000011631 */
[----:B------:R-:W-:Y:S01]  /*73d0*/  HADD2.F32 R98, -RZ, R53.H1_H1 ;  /* 0x30000035ff627230 */ /* 0x000fe20000004100 */
[--C-:B------:R-:W-:Y:S01]  /*73e0*/  SHF.R.U64 R49, R60, 0x10, R61.reuse ;  /* 0x000000103c317819 */ /* 0x100fe2000000123d */
[----:B------:R-:W-:Y:S01]  /*73f0*/  HADD2.F32 R96, -RZ, R184.H1_H1 ;  /* 0x300000b8ff607230 */ /* 0x000fe20000004100 */
[----:B------:R-:W-:Y:S01]  /*7400*/  SHF.R.U32.HI R60, RZ, 0x10, R61 ;  /* 0x00000010ff3c7819 */ /* 0x000fe2000001163d */
[----:B------:R-:W-:Y:S01]  /*7410*/  HADD2.F32 R99, -RZ, R95.H0_H0 ;  /* 0x2000005fff637230 */ /* 0x000fe20000004100 */
[----:B------:R-:W-:Y:S01]  /*7420*/  SHF.R.U64 R61, R62, 0x10, R63 ;  /* 0x000000103e3d7819 */ /* 0x000fe2000000123f */
[----:B0-----:R-:W-:Y:S01]  /*7430*/  IMAD.MOV.U32 R62, RZ, RZ, R65 ;  /* 0x000000ffff3e7224 */ /* 0x001fe200078e0041 */
[----:B------:R-:W-:Y:S01]  /*7440*/  MOV R65, R67 ;  /* 0x0000004300417202 */ /* 0x000fe20000000f00 */
[----:B------:R-:W-:Y:S01]  /*7450*/  IMAD.MOV.U32 R67, RZ, RZ, R54 ;  /* 0x000000ffff437224 */ /* 0x000fe200078e0036 */
[----:B------:R-:W-:Y:S01]  /*7460*/  SHF.R.U32.HI R63, RZ, 0x10, R63 ;  /* 0x00000010ff3f7819 */ /* 0x000fe2000001163f */
[----:B------:R-:W-:Y:S01]  /*7470*/  HADD2.F32 R54, -RZ, R186.H0_H0 ;  /* 0x200000baff367230 */ /* 0x000fe20000004100 */
[--C-:B------:R-:W-:Y:S01]  /*7480*/  SHF.R.U64 R50, R50, 0x10, R51.reuse ;  /* 0x0000001032327819 */ /* 0x100fe20000001233 */
[----:B------:R-:W-:Y:S01]  /*7490*/  HADD2.F32 R53, -RZ, R62.H0_H0 ;  /* 0x2000003eff357230 */ /* 0x000fe20000004100 */
[----:B------:R-:W-:Y:S01]  /*74a0*/  SHF.R.U32.HI R51, RZ, 0x10, R51 ;  /* 0x00000010ff337819 */ /* 0x000fe20000011633 */
[----:B------:R-:W-:-:S02]  /*74b0*/  HADD2.F32 R60, -RZ, R60.H0_H0 ;  /* 0x2000003cff3c7230 */ /* 0x000fc40000004100 */
[-C--:B------:R-:W-:Y:S01]  /*74c0*/  FMUL.FTZ R95, R97, R54.reuse ;  /* 0x00000036615f7220 */ /* 0x080fe20000410000 */
[----:B------:R-:W-:Y:S02]  /*74d0*/  HADD2.F32 R62, -RZ, R62.H1_H1 ;  /* 0x3000003eff3e7230 */ /* 0x000fe40000004100 */
[C---:B------:R-:W-:Y:S01]  /*74e0*/  FMUL.FTZ R165, R53.reuse, R54 ;  /* 0x0000003635a57220 */ /* 0x040fe20000410000 */
        /* <DEDUP_REMOVED lines=10> */
[----:B------:R-:W-:Y:S01]  /*7590*/  HADD2.F32 R55, -RZ, R65.H0_H0 ;  /* 0x20000041ff377230 */ /* 0x000fe20000004100 */
[----:B------:R-:W-:Y:S01]  /*75a0*/  F2FP.F16.F32.PACK_AB R54, R54, R95 ;  /* 0x0000005f3636723e */ /* 0x000fe200000000ff */
[----:B------:R-:W-:Y:S02]  /*75b0*/  HADD2.F32 R98, -RZ, R51.H0_H0 ;  /* 0x20000033ff627230 */ /* 0x000fe40000004100 */
[----:B------:R-:W-:Y:S01]  /*75c0*/  FMUL.FTZ R51, R96, R53 ;  /* 0x0000003560337220 */ /* 0x000fe20000410000 */
[----:B------:R-:W-:-:S02]  /*75d0*/  HADD2.F32 R62, -RZ, R184.H0_H0 ;  /* 0x200000b8ff3e7230 */ /* 0x000fc40000004100 */
[----:B------:R-:W-:Y:S01]  /*75e0*/  FMUL.FTZ R99, R55, R53 ;  /* 0x0000003537637220 */ /* 0x000fe20000410000 */
[----:B------:R-:W-:Y:S02]  /*75f0*/  HADD2.F32 R65, -RZ, R65.H1_H1 ;  /* 0x30000041ff417230 */ /* 0x000fe40000004100 */
[-C--:B------:R-:W-:Y:S01]  /*7600*/  FMUL.FTZ R53, R97, R63.reuse ;  /* 0x0000003f61357220 */ /* 0x080fe20000410000 */
[----:B------:R-:W-:Y:S02]  /*7610*/  HADD2.F32 R49, -RZ, R49.H0_H0 ;  /* 0x20000031ff317230 */ /* 0x000fe40000004100 */
[-C--:B------:R-:W-:Y:S01]  /*7620*/  FFMA.FTZ R51, R55, R62.reuse, -R51 ;  /* 0x0000003e37337223 */ /* 0x080fe20000010833 */
[----:B------:R-:W-:Y:S01]  /*7630*/  FFMA.FTZ R99, R96, R62, R99 ;  /* 0x0000003e60637223 */ /* 0x000fe20000010063 */
[C---:B------:R-:W-:Y:S01]  /*7640*/  FMUL.FTZ R63, R65.reuse, R63 ;  /* 0x0000003f413f7220 */ /* 0x040fe20000410000 */
[----:B------:R-:W-:Y:S01]  /*7650*/  FFMA.FTZ R53, R65, R98, -R53 ;  /* 0x0000006241357223 */ /* 0x000fe20000010835 */
[----:B------:R-:W-:Y:S01]  /*7660*/  HADD2.F32 R55, -RZ, R183.H1_H1 ;  /* 0x300000b7ff377230 */ /* 0x000fe20000004100 */
[----:B------:R-:W-:Y:S01]  /*7670*/  F2FP.F16.F32.PACK_AB R60, R60, R165 ;  /* 0x000000a53c3c723e */ /* 0x000fe200000000ff */
[----:B------:R-:W-:-:S02]  /*7680*/  HADD2.F32 R96, -RZ, R52.H0_H0 ;  /* 0x20000034ff607230 */ /* 0x000fc40000004100 */
[----:B------:R-:W-:Y:S01]  /*7690*/  FFMA.FTZ R63, R97, R98, R63 ;  /* 0x00000062613f7223 */ /* 0x000fe2000001003f */
[----:B------:R-:W-:Y:S01]  /*76a0*/  HADD2.F32 R65, -RZ, R64.H0_H0 ;  /* 0x20000040ff417230 */ /* 0x000fe20000004100 */
[----:B------:R-:W-:Y:S01]  /*76b0*/  F2FP.F16.F32.PACK_AB R51, R53, R51 ;  /* 0x000000333533723e */ /* 0x000fe200000000ff */
[----:B------:R-:W-:Y:S02]  /*76c0*/  HADD2.F32 R52, -RZ, R52.H1_H1 ;  /* 0x30000034ff347230 */ /* 0x000fe40000004100 */
[----:B------:R-:W-:Y:S02]  /*76d0*/  HADD2.F32 R64, -RZ, R64.H1_H1 ;  /* 0x30000040ff407230 */ /* 0x000fe40000004100 */
[-C--:B------:R-:W-:Y:S01]  /*76e0*/  FMUL.FTZ R98, R65, R55.reuse ;  /* 0x0000003741627220 */ /* 0x080fe20000410000 */
[----:B------:R-:W-:Y:S02]  /*76f0*/  HADD2.F32 R97, -RZ, R48.H0_H0 ;  /* 0x20000030ff617230 */ /* 0x000fe40000004100 */
[----:B------:R-:W-:Y:S01]  /*7700*/  FMUL.FTZ R48, R96, R55 ;  /* 0x0000003760307220 */ /* 0x000fe20000410000 */
[----:B------:R-:W-:-:S02]  /*7710*/  HADD2.F32 R62, -RZ, R183.H0_H0 ;  /* 0x200000b7ff3e7230 */ /* 0x000fc40000004100 */
[-C--:B------:R-:W-:Y:S01]  /*7720*/  FMUL.FTZ R55, R52, R49.reuse ;  /* 0x0000003134377220 */ /* 0x080fe20000410000 */
[C---:B------:R-:W-:Y:S01]  /*7730*/  FMUL.FTZ R49, R64.reuse, R49 ;  /* 0x0000003140317220 */ /* 0x040fe20000410000 */
[----:B------:R-:W-:Y:S01]  /*7740*/  HADD2.F32 R61, -RZ, R61.H0_H0 ;  /* 0x2000003dff3d7230 */ /* 0x000fe20000004100 */
[----:B------:R-:W-:Y:S01]  /*7750*/  F2FP.F16.F32.PACK_AB R63, R63, R99 ;  /* 0x000000633f3f723e */ /* 0x000fe200000000ff */
[-C--:B------:R-:W-:Y:S01]  /*7760*/  FFMA.FTZ R48, R65, R62.reuse, -R48 ;  /* 0x0000003e41307223 */ /* 0x080fe20000010830 */
[-C--:B------:R-:W-:Y:S01]  /*7770*/  FFMA.FTZ R55, R64, R97.reuse, -R55 ;  /* 0x0000006140377223 */ /* 0x080fe20000010837 */
[----:B------:R-:W-:Y:S01]  /*7780*/  FFMA.FTZ R52, R52, R97, R49 ;  /* 0x0000006134347223 */ /* 0x000fe20000010031 */
[----:B------:R-:W-:Y:S02]  /*7790*/  HADD2.F32 R49, -RZ, R182.H0_H0 ;  /* 0x200000b6ff317230 */ /* 0x000fe40000004100 */
[----:B------:R-:W-:Y:S01]  /*77a0*/  FFMA.FTZ R98, R96, R62, R98 ;  /* 0x0000003e60627223 */ /* 0x000fe20000010062 */
[----:B------:R-:W-:Y:S01]  /*77b0*/  HADD2.F32 R65, -RZ, R67.H0_H0 ;  /* 0x20000043ff417230 */ /* 0x000fe20000004100 */
[----:B------:R-:W-:Y:S01]  /*77c0*/  F2FP.F16.F32.PACK_AB R48, R55, R48 ;  /* 0x000000303730723e */ /* 0x000fe200000000ff */
[----:B------:R-:W-:-:S02]  /*77d0*/  HADD2.F32 R64, -RZ, R66.H0_H0 ;  /* 0x20000042ff407230 */ /* 0x000fc40000004100 */
[----:B------:R-:W-:Y:S01]  /*77e0*/  HADD2.F32 R67, -RZ, R67.H1_H1 ;  /* 0x30000043ff437230 */ /* 0x000fe20000004100 */
[----:B------:R-:W-:Y:S01]  /*77f0*/  F2FP.F16.F32.PACK_AB R52, R52, R98 ;  /* 0x000000623434723e */ /* 0x000fe200000000ff */
[----:B------:R-:W-:Y:S02]  /*7800*/  HADD2.F32 R66, -RZ, R66.H1_H1 ;  /* 0x30000042ff427230 */ /* 0x000fe40000004100 */
[-C--:B------:R-:W-:Y:S01]  /*7810*/  FMUL.FTZ R97, R64, R49.reuse ;  /* 0x0000003140617220 */ /* 0x080fe20000410000 */
[----:B------:R-:W-:Y:S02]  /*7820*/  HADD2.F32 R96, -RZ, R50.H0_H0 ;  /* 0x20000032ff607230 */ /* 0x000fe40000004100 */
[----:B------:R-:W-:Y:S01]  /*7830*/  FMUL.FTZ R50, R65, R49 ;  /* 0x0000003141327220 */ /* 0x000fe20000410000 */
[----:B------:R-:W-:Y:S02]  /*7840*/  HADD2.F32 R62, -RZ, R182.H1_H1 ;  /* 0x300000b6ff3e7230 */ /* 0x000fe40000004100 */
[-C--:B------:R-:W-:Y:S01]  /*7850*/  FMUL.FTZ R49, R67, R61.reuse ;  /* 0x0000003d43317220 */ /* 0x080fe20000410000 */
[----:B------:R-:W-:Y:S01]  /*7860*/  FMUL.FTZ R61, R66, R61 ;  /* 0x0000003d423d7220 */ /* 0x000fe20000410000 */
[----:B------:R-:W-:-:S02]  /*7870*/  IMAD.MOV.U32 R53, RZ, RZ, R60 ;  /* 0x000000ffff357224 */ /* 0x000fc400078e003c */
[-C--:B------:R-:W-:Y:S01]  /*7880*/  FFMA.FTZ R50, R64, R62.reuse, -R50 ;  /* 0x0000003e40327223 */ /* 0x080fe20000010832 */
[----:B------:R-:W-:Y:S01]  /*7890*/  FFMA.FTZ R97, R65, R62, R97 ;  /* 0x0000003e41617223 */ /* 0x000fe20000010061 */
[-C--:B------:R-:W-:Y:S01]  /*78a0*/  FFMA.FTZ R49, R66, R96.reuse, -R49 ;  /* 0x0000006042317223 */ /* 0x080fe20000010831 */
[----:B------:R-:W-:Y:S01]  /*78b0*/  FFMA.FTZ R61, R67, R96, R61 ;  /* 0x00000060433d7223 */ /* 0x000fe2000001003d */
[----:B------:R-:W-:Y:S01]  /*78c0*/  MOV R65, R54 ;  /* 0x0000003600417202 */ /* 0x000fe20000000f00 */
[----:B------:R-:W-:Y:S01]  /*78d0*/  IMAD.MOV.U32 R64, RZ, RZ, R48 ;  /* 0x000000ffff407224 */ /* 0x000fe200078e0030 */
[----:B------:R-:W-:Y:S01]  /*78e0*/  MOV R67, R51 ;  /* 0x0000003300437202 */ /* 0x000fe20000000f00 */
[----:B------:R-:W-:Y:S01]  /*78f0*/  IMAD.MOV.U32 R55, RZ, RZ, R63 ;  /* 0x000000ffff377224 */ /* 0x000fe200078e003f */
[----:B------:R-:W-:Y:S02]  /*7900*/  F2FP.F16.F32.PACK_AB R49, R49, R50 ;  /* 0x000000323131723e */ /* 0x000fe400000000ff */
[----:B------:R-:W-:-:S03]  /*7910*/  F2FP.F16.F32.PACK_AB R61, R61, R97 ;  /* 0x000000613d3d723e */ /* 0x000fc600000000ff */
[----:B------:R-:W-:Y:S02]  /*7920*/  IMAD.MOV.U32 R66, RZ, RZ, R49 ;  /* 0x000000ffff427224 */ /* 0x000fe400078e0031 */
[----:B------:R-:W-:-:S07]  /*7930*/  IMAD.MOV.U32 R54, RZ, RZ, R61 ;  /* 0x000000ffff367224 */ /* 0x000fce00078e003d */
.L_x_530:
[----:B------:R-:W-:Y:S05]  /*7940*/  BSYNC B3 ;  /* 0x0000000000037941 */ /* 0x000fea0003800000 */
.L_x_529:
        /* <DEDUP_REMOVED lines=10> */
.L_x_528:
[----:B------:R-:W-:Y:S05]  /*79f0*/  BSYNC B2 ;  /* 0x0000000000027941 */ /* 0x000fea0003800000 */
.L_x_527:
[----:B------:R-:W-:-:S13]  /*7a00*/  ISETP.NE.AND P4, PT, R35, RZ, PT ;  /* 0x000000ff2300720c */ /* 0x000fda0003f85270 */
[----:B------:R-:W-:Y:S05]  /*7a10*/  @!P4 BRA `(.L_x_522) ;  /* 0x0000000400dcc947 */ /* 0x000fea0003800000 */
[----:B------:R-:W-:Y:S01]  /*7a20*/  ISETP.NE.AND P6, PT, R101, RZ, PT ;  /* 0x000000ff6500720c */ /* 0x000fe20003fc5270 */
[----:B------:R-:W-:Y:S01]  /*7a30*/  BSSY B2, `(.L_x_531) ;  /* 0x000006b000027945 */ /* 0x000fe20003800000 */
[----:B------:R-:W-:Y:S02]  /*7a40*/  IADD3 R60, P4, P5, R120, R132, R29 ;  /* 0x00000084783c7210 */ /* 0x000fe40007d9e01d */
[----:B---3--:R-:W-:Y:S02]  /*7a50*/  SEL R48, R126, R151, !P6 ;  /* 0x000000977e307207 */ /* 0x008fe40007000000 */
[----:B------:R-:W-:Y:S02]  /*7a60*/  IADD3.X R61, R4, R156, R33, P4, P5 ;  /* 0x0000009c043d7210 */ /* 0x000fe400027ea421 */
[----:B------:R-:W-:Y:S02]  /*7a70*/  SHF.R.S32.HI R49, RZ, 0x1f, R48 ;  /* 0x0000001fff317819 */ /* 0x000fe40000011430 */
[----:B------:R-:W-:-:S02]  /*7a80*/  ISETP.GE.AND P4, PT, R206, R103, PT ;  /* 0x00000067ce00720c */ /* 0x000fc40003f86270 */
[----:B------:R-:W-:-:S04]  /*7a90*/  LEA.HI R49, R49, R48, RZ, 0x4 ;  /* 0x0000003031317211 */ /* 0x000fc800078f20ff */
[----:B------:R-:W-:-:S04]  /*7aa0*/  LEA.HI.SX32 R49, R49, R28, 0x1c ;  /* 0x0000001c31317211 */ /* 0x000fc800078fe2ff */
[----:B------:R-:W-:Y:S02]  /*7ab0*/  SHF.R.S32.HI R48, RZ, 0x1f, R49 ;  /* 0x0000001fff307819 */ /* 0x000fe40000011431 */
[----:B------:R-:W-:Y:S02]  /*7ac0*/  SHF.L.U32 R62, R49, 0x3, RZ ;  /* 0x00000003313e7819 */ /* 0x000fe400000006ff */
[----:B------:R-:W-:Y:S02]  /*7ad0*/  LEA.HI R48, R48, R49, RZ, 0x3 ;  /* 0x0000003130307211 */ /* 0x000fe400078f18ff */
[----:B------:R-:W-:Y:S02]  /*7ae0*/  LOP3.LUT R49, R209, 0x38, R62, 0xf8, !PT ;  /* 0x00000038d1317812 */ /* 0x000fe400078ef83e */
[----:B------:R-:W-:Y:S02]  /*7af0*/  SHF.R.S32.HI R48, RZ, 0x3, R48 ;  /* 0x00000003ff307819 */ /* 0x000fe40000011430 */
[----:B------:R-:W-:-:S03]  /*7b00*/  LOP3.LUT R49, R49, R210, RZ, 0x3c, !PT ;  /* 0x000000d231317212 */ /* 0x000fc600078e3cff */
[----:B------:R-:W-:-:S04]  /*7b10*/  IMAD R48, R48, 0x1c00, R211 ;  /* 0x00001c0030307824 */ /* 0x000fc800078e02d3 */
[----:B------:R-:W-:Y:S02]  /*7b20*/  IMAD.IADD R48, R48, 0x1, R49 ;  /* 0x0000000130307824 */ /* 0x000fe400078e0231 */
[C---:B------:R-:W-:Y:S02]  /*7b30*/  IMAD R49, R19.reuse, 0x5400, R142 ;  /* 0x0000540013317824 */ /* 0x040fe400078e028e */
[----:B------:R-:W-:Y:S02]  /*7b40*/  IMAD R51, R19, 0x5400, R48 ;  /* 0x0000540013337824 */ /* 0x000fe400078e0230 */
[----:B------:R-:W-:-:S03]  /*7b50*/  IMAD R49, R49, 0x2, R18 ;  /* 0x0000000231317824 */ /* 0x000fc600078e0212 */
[----:B0-----:R-:W-:-:S03]  /*7b60*/  LEA R52, R51, R18, 0x1 ;  /* 0x0000001233347211 */ /* 0x001fc600078e08ff */
[----:B------:R-:W0:Y:S04]  /*7b70*/  LDS.128 R48, [R49+0x21400] ;  /* 0x0214000031307984 */ /* 0x000e280000000c00 */
        /* <DEDUP_REMOVED lines=9> */
[--C-:B0-----:R-:W-:Y:S01]  /*7c10*/  HADD2.F32 R53, -RZ, R49.reuse.H0_H0 ;  /* 0x20000031ff357230 */ /* 0x101fe20000004100 */
[--C-:B------:R-:W-:Y:S01]  /*7c20*/  SHF.R.U64 R57, R58, 0x10, R59.reuse ;  /* 0x000000103a397819 */ /* 0x100fe2000000123b */
[----:B------:R-:W-:Y:S01]  /*7c30*/  HADD2.F32 R49, -RZ, R49.H1_H1 ;  /* 0x30000031ff317230 */ /* 0x000fe20000004100 */
[----:B------:R-:W-:Y:S01]  /*7c40*/  SHF.R.U32.HI R58, RZ, 0x10, R59 ;  /* 0x00000010ff3a7819 */ /* 0x000fe2000001163b */
[----:B------:R-:W-:-:S02]  /*7c50*/  HADD2.F32 R56, -RZ, R56.H0_H0 ;  /* 0x20000038ff387230 */ /* 0x000fc40000004100 */
[-C--:B------:R-:W-:Y:S01]  /*7c60*/  FMUL.FTZ R92, R53, R64.reuse ;  /* 0x00000040355c7220 */ /* 0x080fe20000410000 */
[----:B------:R-:W-:Y:S02]  /*7c70*/  HADD2.F32 R67, -RZ, R63.H0_H0 ;  /* 0x2000003fff437230 */ /* 0x000fe40000004100 */
[----:B------:R-:W-:Y:S01]  /*7c80*/  FMUL.FTZ R63, R65, R64 ;  /* 0x00000040413f7220 */ /* 0x000fe20000410000 */
[----:B------:R-:W-:Y:S02]  /*7c90*/  HADD2.F32 R59, -RZ, R179.H1_H1 ;  /* 0x300000b3ff3b7230 */ /* 0x000fe40000004100 */
[-C--:B------:R-:W-:Y:S01]  /*7ca0*/  FMUL.FTZ R64, R66, R56.reuse ;  /* 0x0000003842407220 */ /* 0x080fe20000410000 */
[C---:B------:R-:W-:Y:S01]  /*7cb0*/  FMUL.FTZ R56, R49.reuse, R56 ;  /* 0x0000003831387220 */ /* 0x040fe20000410000 */
[--C-:B------:R-:W-:Y:S01]  /*7cc0*/  SHF.R.U64 R46, R46, 0x10, R47.reuse ;  /* 0x000000102e2e7819 */ /* 0x100fe2000000122f */
[----:B------:R-:W-:Y:S02]  /*7cd0*/  HADD2.F32 R58, -RZ, R58.H0_H0 ;  /* 0x2000003aff3a7230 */ /* 0x000fe40000004100 */
[----:B------:R-:W-:Y:S01]  /*7ce0*/  FFMA.FTZ R64, R49, R67, -R64 ;  /* 0x0000004331407223 */ /* 0x000fe20000010840 */
[----:B------:R-:W-:Y:S01]  /*7cf0*/  SHF.R.U32.HI R47, RZ, 0x10, R47 ;  /* 0x00000010ff2f7819 */ /* 0x000fe2000001162f */
[----:B------:R-:W-:Y:S01]  /*7d00*/  FFMA.FTZ R63, R53, R59, -R63 ;  /* 0x0000003b353f7223 */ /* 0x000fe2000001083f */
[----:B------:R-:W-:Y:S01]  /*7d10*/  FFMA.FTZ R67, R66, R67, R56 ;  /* 0x0000004342437223 */ /* 0x000fe20000010038 */
[----:B------:R-:W-:-:S02]  /*7d20*/  HADD2.F32 R53, -RZ, R180.H1_H1 ;  /* 0x300000b4ff357230 */ /* 0x000fc40000004100 */
[----:B------:R-:W-:Y:S01]  /*7d30*/  FFMA.FTZ R92, R65, R59, R92 ;  /* 0x0000003b415c7223 */ /* 0x000fe2000001005c */
[----:B------:R-:W-:Y:S01]  /*7d40*/  HADD2.F32 R56, -RZ, R55.H0_H0 ;  /* 0x20000037ff387230 */ /* 0x000fe20000004100 */
[----:B------:R-:W-:Y:S01]  /*7d50*/  F2FP.F16.F32.PACK_AB R63, R64, R63 ;  /* 0x0000003f403f723e */ /* 0x000fe200000000ff */
[----:B------:R-:W-:Y:S02]  /*7d60*/  HADD2.F32 R66, -RZ, R51.H0_H0 ;  /* 0x20000033ff427230 */ /* 0x000fe40000004100 */
[----:B------:R-:W-:Y:S02]  /*7d70*/  HADD2.F32 R94, -RZ, R47.H0_H0 ;  /* 0x2000002fff5e7230 */ /* 0x000fe40000004100 */
[-C--:B------:R-:W-:Y:S01]  /*7d80*/  FMUL.FTZ R47, R56, R53.reuse ;  /* 0x00000035382f7220 */ /* 0x080fe20000410000 */
[----:B------:R-:W-:Y:S02]  /*7d90*/  HADD2.F32 R49, -RZ, R178.H1_H1 ;  /* 0x300000b2ff317230 */ /* 0x000fe40000004100 */
[----:B------:R-:W-:Y:S01]  /*7da0*/  FMUL.FTZ R53, R66, R53 ;  /* 0x0000003542357220 */ /* 0x000fe20000410000 */
[----:B------:R-:W-:Y:S01]  /*7db0*/  HADD2.F32 R55, -RZ, R55.H1_H1 ;  /* 0x30000037ff377230 */ /* 0x000fe20000004100 */
[----:B------:R-:W-:Y:S01]  /*7dc0*/  F2FP.F16.F32.PACK_AB R67, R67, R92 ;  /* 0x0000005c4343723e */ /* 0x000fe200000000ff */
[----:B------:R-:W-:-:S02]  /*7dd0*/  HADD2.F32 R51, -RZ, R51.H1_H1 ;  /* 0x30000033ff337230 */ /* 0x000fc40000004100 */
[-C--:B------:R-:W-:Y:S01]  /*7de0*/  FFMA.FTZ R53, R56, R49.reuse, R53 ;  /* 0x0000003138357223 */ /* 0x080fe20000010035 */
[----:B------:R-:W-:Y:S01]  /*7df0*/  FFMA.FTZ R47, R66, R49, -R47 ;  /* 0x00000031422f7223 */ /* 0x000fe2000001082f */
[-C--:B------:R-:W-:Y:S01]  /*7e00*/  FMUL.FTZ R96, R55, R58.reuse ;  /* 0x0000003a37607220 */ /* 0x080fe20000410000 */
[----:B------:R-:W-:Y:S02]  /*7e10*/  HADD2.F32 R181, -RZ, R181.H0_H0 ;  /* 0x200000b5ffb57230 */ /* 0x000fe40000004100 */
[C---:B------:R-:W-:Y:S01]  /*7e20*/  FMUL.FTZ R58, R51.reuse, R58 ;  /* 0x0000003a333a7220 */ /* 0x040fe20000410000 */
[----:B------:R-:W-:Y:S02]  /*7e30*/  HADD2.F32 R56, -RZ, R52.H0_H0 ;  /* 0x20000034ff387230 */ /* 0x000fe40000004100 */
[-C--:B------:R-:W-:Y:S01]  /*7e40*/  FFMA.FTZ R96, R51, R94.reuse, -R96 ;  /* 0x0000005e33607223 */ /* 0x080fe20000010860 */
[----:B------:R-:W-:Y:S02]  /*7e50*/  HADD2.F32 R45, -RZ, R45.H0_H0 ;  /* 0x2000002dff2d7230 */ /* 0x000fe40000004100 */
[----:B------:R-:W-:Y:S01]  /*7e60*/  FFMA.FTZ R58, R55, R94, R58 ;  /* 0x0000005e373a7223 */ /* 0x000fe2000001003a */
[----:B------:R-:W-:-:S02]  /*7e70*/  HADD2.F32 R66, -RZ, R48.H0_H0 ;  /* 0x20000030ff427230 */ /* 0x000fc40000004100 */
[----:B------:R-:W-:Y:S01]  /*7e80*/  FMUL.FTZ R49, R56, R181 ;  /* 0x000000b538317220 */ /* 0x000fe20000410000 */
[----:B------:R-:W-:Y:S01]  /*7e90*/  HADD2.F32 R52, -RZ, R52.H1_H1 ;  /* 0x30000034ff347230 */ /* 0x000fe20000004100 */
[----:B------:R-:W-:Y:S01]  /*7ea0*/  F2FP.F16.F32.PACK_AB R47, R96, R47 ;  /* 0x0000002f602f723e */ /* 0x000fe200000000ff */
[----:B------:R-:W-:Y:S02]  /*7eb0*/  HADD2.F32 R48, -RZ, R48.H1_H1 ;  /* 0x30000030ff307230 */ /* 0x000fe40000004100 */
[----:B------:R-:W-:Y:S01]  /*7ec0*/  FMUL.FTZ R181, R66, R181 ;  /* 0x000000b542b57220 */ /* 0x000fe20000410000 */
[----:B------:R-:W-:Y:S02]  /*7ed0*/  HADD2.F32 R179, -RZ, R179.H0_H0 ;  /* 0x200000b3ffb37230 */ /* 0x000fe40000004100 */
[-C--:B------:R-:W-:Y:S01]  /*7ee0*/  FMUL.FTZ R55, R52, R45.reuse ;  /* 0x0000002d34377220 */ /* 0x080fe20000410000 */
[----:B------:R-:W-:Y:S02]  /*7ef0*/  HADD2.F32 R51, -RZ, R44.H0_H0 ;  /* 0x2000002cff337230 */ /* 0x000fe40000004100 */
[----:B------:R-:W-:Y:S01]  /*7f00*/  FMUL.FTZ R59, R48, R45 ;  /* 0x0000002d303b7220 */ /* 0x000fe20000410000 */
[----:B------:R-:W-:-:S02]  /*7f10*/  HADD2.F32 R180, -RZ, R180.H0_H0 ;  /* 0x200000b4ffb47230 */ /* 0x000fc40000004100 */
[----:B------:R-:W-:Y:S01]  /*7f20*/  FFMA.FTZ R44, R66, R179, -R49 ;  /* 0x000000b3422c7223 */ /* 0x000fe20000010831 */
[----:B------:R-:W-:Y:S02]  /*7f30*/  HADD2.F32 R178, -RZ, R178.H0_H0 ;  /* 0x200000b2ffb27230 */ /* 0x000fe40000004100 */
        /* <DEDUP_REMOVED lines=10> */
[----:B------:R-:W-:Y:S02]  /*7fe0*/  HADD2.F32 R57, -RZ, R46.H0_H0 ;  /* 0x2000002eff397230 */ /* 0x000fe40000004100 */
[-C--:B------:R-:W-:Y:S01]  /*7ff0*/  FMUL.FTZ R46, R51, R180.reuse ;  /* 0x000000b4332e7220 */ /* 0x080fe20000410000 */
[-C--:B------:R-:W-:Y:S01]  /*8000*/  FMUL.FTZ R65, R54, R59.reuse ;  /* 0x0000003b36417220 */ /* 0x080fe20000410000 */
[C---:B------:R-:W-:Y:S01]  /*8010*/  FMUL.FTZ R180, R55.reuse, R180 ;  /* 0x000000b437b47220 */ /* 0x040fe20000410000 */
[C---:B------:R-:W-:Y:S01]  /*8020*/  FMUL.FTZ R59, R50.reuse, R59 ;  /* 0x0000003b323b7220 */ /* 0x040fe20000410000 */
[-C--:B------:R-:W-:Y:S01]  /*8030*/  FFMA.FTZ R46, R55, R178.reuse, -R46 ;  /* 0x000000b2372e7223 */ /* 0x080fe2000001082e */
[-C--:B------:R-:W-:Y:S01]  /*8040*/  FFMA.FTZ R65, R50, R57.reuse, -R65 ;  /* 0x0000003932417223 */ /* 0x080fe20000010841 */
[----:B------:R-:W-:Y:S01]  /*8050*/  FFMA.FTZ R51, R51, R178, R180 ;  /* 0x000000b233337223 */ /* 0x000fe200000100b4 */
[----:B------:R-:W-:Y:S01]  /*8060*/  FFMA.FTZ R54, R54, R57, R59 ;  /* 0x0000003936367223 */ /* 0x000fe2000001003b */
[----:B------:R-:W-:Y:S01]  /*8070*/  F2FP.F16.F32.PACK_AB R55, R58, R53 ;  /* 0x000000353a37723e */ /* 0x000fe200000000ff */
[----:B------:R-:W-:Y:S01]  /*8080*/  IMAD.MOV.U32 R48, RZ, RZ, R44 ;  /* 0x000000ffff307224 */ /* 0x000fe200078e002c */
[----:B------:R-:W-:Y:S01]  /*8090*/  F2FP.F16.F32.PACK_AB R50, R65, R46 ;  /* 0x0000002e4132723e */ /* 0x000fe200000000ff */
[----:B------:R-:W-:Y:S01]  /*80a0*/  IMAD.MOV.U32 R49, RZ, RZ, R63 ;  /* 0x000000ffff317224 */ /* 0x000fe200078e003f */
[----:B------:R-:W-:Y:S01]  /*80b0*/  F2FP.F16.F32.PACK_AB R54, R54, R51 ;  /* 0x000000333636723e */ /* 0x000fe200000000ff */
[----:B------:R-:W-:Y:S01]  /*80c0*/  IMAD.MOV.U32 R51, RZ, RZ, R47 ;  /* 0x000000ffff337224 */ /* 0x000fe200078e002f */
[----:B------:R-:W-:-:S07]  /*80d0*/  MOV R53, R67 ;  /* 0x0000004300357202 */ /* 0x000fce0000000f00 */
.L_x_532:
[----:B------:R-:W-:Y:S05]  /*80e0*/  BSYNC B2 ;  /* 0x0000000000027941 */ /* 0x000fea0003800000 */
.L_x_531:
        /* <DEDUP_REMOVED lines=10> */
.L_x_522:
[----:B------:R-:W-:Y:S05]  /*8190*/  BSYNC B1 ;  /* 0x0000000000017941 */ /* 0x000fea0003800000 */
.L_x_521:
[-C--:B--2-4-:R-:W-:Y:S02]  /*81a0*/  IMAD R44, R150, R128.reuse, RZ ;  /* 0x00000080962c7224 */ /* 0x094fe400078e02ff */
[----:B------:R-:W-:-:S04]  /*81b0*/  IMAD.WIDE.U32 R130, R224, R128, R130 ;  /* 0x00000080e0827225 */ /* 0x000fc800078e0082 */
[----:B------:R-:W-:Y:S01]  /*81c0*/  IMAD R57, R224, R129, R44 ;  /* 0x00000081e0397224 */ /* 0x000fe200078e022c */
[----:B------:R-:W-:Y:S06]  /*81d0*/  @P3 BRA `(.L_x_491) ;  /* 0x0000001800b83947 */ /* 0x000fec0003800000 */
[----:B------:R-:W-:Y:S01]  /*81e0*/  ISETP.NE.AND P3, PT, R30, RZ, PT ;  /* 0x000000ff1e00720c */ /* 0x000fe20003f65270 */
[----:B------:R-:W-:Y:S01]  /*81f0*/  BSSY B1, `(.L_x_533) ;  /* 0x0000079000017945 */ /* 0x000fe20003800000 */
[----:B------:R-:W-:-:S11]  /*8200*/  IMAD.IADD R57, R131, 0x1, R57 ;  /* 0x0000000183397824 */ /* 0x000fd600078e0239 */
[----:B------:R-:W-:Y:S05]  /*8210*/  @!P3 BRA `(.L_x_534) ;  /* 0x0000000400d8b947 */ /* 0x000fea0003800000 */
[----:B------:R-:W-:Y:S01]  /*8220*/  SEL R44, R126, R151, !P0 ;  /* 0x000000977e2c7207 */ /* 0x000fe20004000000 */
[----:B------:R-:W-:Y:S01]  /*8230*/  BSSY B2, `(.L_x_535) ;  /* 0x0000072000027945 */ /* 0x000fe20003800000 */
[----:B------:R-:W-:Y:S02]  /*8240*/  IADD3 R46, P3, P4, R120, R130, R21 ;  /* 0x00000082782e7210 */ /* 0x000fe40007c7e015 */
[----:B------:R-:W-:Y:S02]  /*8250*/  SHF.R.S32.HI R45, RZ, 0x1f, R44 ;  /* 0x0000001fff2d7819 */ /* 0x000fe4000001142c */
[----:B------:R-:W-:Y:S02]  /*8260*/  IADD3.X R47, R4, R57, R31, P3, P4 ;  /* 0x00000039042f7210 */ /* 0x000fe40001fe841f */
[----:B------:R-:W-:-:S04]  /*8270*/  LEA.HI R45, R45, R44, RZ, 0x4 ;  /* 0x0000002c2d2d7211 */ /* 0x000fc800078f20ff */
[----:B---3--:R-:W-:-:S04]  /*8280*/  LEA.HI.SX32 R48, R45, R20, 0x1c ;  /* 0x000000142d307211 */ /* 0x008fc800078fe2ff */
[----:B------:R-:W-:-:S04]  /*8290*/  SHF.L.U32 R49, R48, 0x3, RZ ;  /* 0x0000000330317819 */ /* 0x000fc800000006ff */
[----:B------:R-:W-:-:S13]  /*82a0*/  ISETP.GE.AND P3, PT, R49, R147, PT ;  /* 0x000000933100720c */ /* 0x000fda0003f66270 */
[--C-:B------:R-:W-:Y:S02]  /*82b0*/  @!P3 SHF.R.S32.HI R45, RZ, 0x1f, R49.reuse ;  /* 0x0000001fff2db819 */ /* 0x100fe40000011431 */
[----:B------:R-:W-:-:S04]  /*82c0*/  @!P3 IADD3 R44, P4, P5, R120, R130, R49 ;  /* 0x00000082782cb210 */ /* 0x000fc80007d9e031 */
[----:B------:R-:W-:Y:S02]  /*82d0*/  @!P3 IADD3.X R45, R4, R57, R45, P4, P5 ;  /* 0x00000039042db210 */ /* 0x000fe400027ea42d */
[----:B0-----:R-:W-:-:S04]  /*82e0*/  LEA R52, P4, R46, R124, 0x1 ;  /* 0x0000007c2e347211 */ /* 0x001fc800078808ff */
[----:B------:R-:W-:Y:S02]  /*82f0*/  LEA.HI.X R53, R46, R125, R47, 0x1, P4 ;  /* 0x0000007d2e357211 */ /* 0x000fe400020f0c2f */
[----:B------:R-:W-:-:S04]  /*8300*/  @!P3 LEA R54, P4, R44, R124, 0x1 ;  /* 0x0000007c2c36b211 */ /* 0x000fc800078808ff */
[----:B------:R-:W-:Y:S02]  /*8310*/  @!P3 LEA.HI.X R55, R44, R125, R45, 0x1, P4 ;  /* 0x0000007d2c37b211 */ /* 0x000fe400020f0c2d */
[----:B------:R-:W-:Y:S02]  /*8320*/  SHF.R.S32.HI R45, RZ, 0x1f, R48 ;  /* 0x0000001fff2d7819 */ /* 0x000fe40000011430 */
[----:B------:R-:W-:Y:S02]  /*8330*/  LOP3.LUT R44, R208, 0x38, R49, 0xf8, !PT ;  /* 0x00000038d02c7812 */ /* 0x000fe400078ef831 */
[----:B------:R-:W-:Y:S02]  /*8340*/  LEA.HI R45, R45, R48, RZ, 0x3 ;  /* 0x000000302d2d7211 */ /* 0x000fe400078f18ff */
[----:B------:R-:W-:Y:S02]  /*8350*/  LOP3.LUT R44, R44, R237, RZ, 0x3c, !PT ;  /* 0x000000ed2c2c7212 */ /* 0x000fe400078e3cff */
[----:B------:R-:W-:-:S02]  /*8360*/  SHF.R.S32.HI R46, RZ, 0x3, R45 ;  /* 0x00000003ff2e7819 */ /* 0x000fc4000001142d */
[----:B------:R-:W-:-:S03]  /*8370*/  ISETP.GE.AND P4, PT, R22, R103, PT ;  /* 0x000000671600720c */ /* 0x000fc60003f86270 */
[----:B------:R-:W-:-:S04]  /*8380*/  IMAD R45, R46, 0x1c00, R213 ;  /* 0x00001c002e2d7824 */ /* 0x000fc800078e02d5 */
        /* <DEDUP_REMOVED lines=8> */
[----:B--2---:R-:W-:Y:S01]  /*8410*/  IMAD.MOV.U32 R61, RZ, RZ, R49 ;  /* 0x000000ffff3d7224 */ /* 0x004fe200078e0031 */
[----:B------:R-:W-:Y:S01]  /*8420*/  SHF.R.U32.HI R67, RZ, 0x10, R89 ;  /* 0x00000010ff437819 */ /* 0x000fe20000011659 */
[----:B0-----:R-:W-:Y:S01]  /*8430*/  IMAD.MOV.U32 R49, RZ, RZ, R47 ;  /* 0x000000ffff317224 */ /* 0x001fe200078e002f */
[----:B------:R-:W-:Y:S01]  /*8440*/  MOV R63, R51 ;  /* 0x00000033003f7202 */ /* 0x000fe20000000f00 */
[----:B------:R-:W-:Y:S01]  /*8450*/  HADD2.F32 R66, -RZ, R177.H1_H1 ;  /* 0x300000b1ff427230 */ /* 0x000fe20000004100 */
[--C-:B------:R-:W-:Y:S01]  /*8460*/  SHF.R.U32.HI R65, RZ, 0x10, R77.reuse ;  /* 0x00000010ff417819 */ /* 0x100fe2000001164d */
[----:B------:R-:W-:Y:S01]  /*8470*/  HADD2.F32 R51, -RZ, R61.H0_H0 ;  /* 0x2000003dff337230 */ /* 0x000fe20000004100 */
[----:B------:R-:W-:Y:S01]  /*8480*/  SHF.R.U64 R56, R76, 0x10, R77 ;  /* 0x000000104c387819 */ /* 0x000fe2000000124d */
[----:B------:R-:W-:Y:S01]  /*8490*/  HADD2.F32 R47, -RZ, R45.H0_H0 ;  /* 0x2000002dff2f7230 */ /* 0x000fe20000004100 */
[----:B------:R-:W-:Y:S01]  /*84a0*/  SHF.R.U64 R59, R88, 0x10, R89 ;  /* 0x00000010583b7819 */ /* 0x000fe20000001259 */
[----:B------:R-:W-:-:S02]  /*84b0*/  HADD2.F32 R67, -RZ, R67.H0_H0 ;  /* 0x20000043ff437230 */ /* 0x000fc40000004100 */
[-C--:B------:R-:W-:Y:S01]  /*84c0*/  FMUL.FTZ R76, R51, R66.reuse ;  /* 0x00000042334c7220 */ /* 0x080fe20000410000 */
[----:B------:R-:W-:Y:S02]  /*84d0*/  HADD2.F32 R62, -RZ, R45.H1_H1 ;  /* 0x3000002dff3e7230 */ /* 0x000fe40000004100 */
[C---:B------:R-:W-:Y:S01]  /*84e0*/  FMUL.FTZ R66, R47.reuse, R66 ;  /* 0x000000422f427220 */ /* 0x040fe20000410000 */
[----:B------:R-:W-:Y:S01]  /*84f0*/  HADD2.F32 R64, -RZ, R175.H1_H1 ;  /* 0x300000afff407230 */ /* 0x000fe20000004100 */
[--C-:B------:R-:W-:Y:S01]  /*8500*/  SHF.R.U64 R60, R90, 0x10, R91.reuse ;  /* 0x000000105a3c7819 */ /* 0x100fe2000000125b */
[----:B------:R-:W-:Y:S02]  /*8510*/  HADD2.F32 R61, -RZ, R61.H1_H1 ;  /* 0x3000003dff3d7230 */ /* 0x000fe40000004100 */
[-C--:B------:R-:W-:Y:S01]  /*8520*/  FMUL.FTZ R88, R62, R67.reuse ;  /* 0x000000433e587220 */ /* 0x080fe20000410000 */
[----:B------:R-:W-:Y:S01]  /*8530*/  HADD2.F32 R65, -RZ, R65.H0_H0 ;  /* 0x20000041ff417230 */ /* 0x000fe20000004100 */
[----:B------:R-:W-:Y:S01]  /*8540*/  SHF.R.U32.HI R90, RZ, 0x10, R91 ;  /* 0x00000010ff5a7819 */ /* 0x000fe2000001165b */
[-C--:B------:R-:W-:Y:S01]  /*8550*/  FFMA.FTZ R45, R47, R64.reuse, -R76 ;  /* 0x000000402f2d7223 */ /* 0x080fe2000001084c */
[----:B------:R-:W-:Y:S01]  /*8560*/  FFMA.FTZ R47, R51, R64, R66 ;  /* 0x00000040332f7223 */ /* 0x000fe20000010042 */
[--C-:B------:R-:W-:Y:S01]  /*8570*/  SHF.R.U64 R58, R78, 0x10, R79.reuse ;  /* 0x000000104e3a7819 */ /* 0x100fe2000000124f */
[C---:B------:R-:W-:Y:S01]  /*8580*/  FMUL.FTZ R77, R61.reuse, R67 ;  /* 0x000000433d4d7220 */ /* 0x040fe20000410000 */
[----:B------:R-:W-:Y:S01]  /*8590*/  FFMA.FTZ R64, R61, R65, R88 ;  /* 0x000000413d407223 */ /* 0x000fe20000010058 */
[----:B------:R-:W-:Y:S01]  /*85a0*/  SHF.R.U32.HI R78, RZ, 0x10, R79 ;  /* 0x00000010ff4e7819 */ /* 0x000fe2000001164f */
[----:B------:R-:W-:-:S02]  /*85b0*/  HADD2.F32 R88, -RZ, R176.H1_H1 ;  /* 0x300000b0ff587230 */ /* 0x000fc40000004100 */
[----:B------:R-:W-:Y:S01]  /*85c0*/  FFMA.FTZ R62, R62, R65, -R77 ;  /* 0x000000413e3e7223 */ /* 0x000fe2000001084d */
[--C-:B------:R-:W-:Y:S02]  /*85d0*/  HADD2.F32 R61, -RZ, R63.reuse.H0_H0 ;  /* 0x2000003fff3d7230 */ /* 0x100fe40000004100 */
[----:B------:R-:W-:Y:S02]  /*85e0*/  HADD2.F32 R63, -RZ, R63.H1_H1 ;  /* 0x3000003fff3f7230 */ /* 0x000fe40000004100 */
[----:B------:R-:W-:Y:S02]  /*85f0*/  HADD2.F32 R51, -RZ, R49.H0_H0 ;  /* 0x20000031ff337230 */ /* 0x000fe40000004100 */
[----:B------:R-:W-:Y:S01]  /*8600*/  FMUL.FTZ R92, R61, R88 ;  /* 0x000000583d5c7220 */ /* 0x000fe20000410000 */
[----:B------:R-:W-:Y:S01]  /*8610*/  HADD2.F32 R90, -RZ, R90.H0_H0 ;  /* 0x2000005aff5a7230 */ /* 0x000fe20000004100 */
[----:B------:R-:W-:Y:S01]  /*8620*/  F2FP.F16.F32.PACK_AB R45, R62, R45 ;  /* 0x0000002d3e2d723e */ /* 0x000fe200000000ff */
[----:B------:R-:W-:-:S02]  /*8630*/  HADD2.F32 R76, -RZ, R174.H1_H1 ;  /* 0x300000aeff4c7230 */ /* 0x000fc40000004100 */
[----:B------:R-:W-:Y:S01]  /*8640*/  FMUL.FTZ R88, R51, R88 ;  /* 0x0000005833587220 */ /* 0x000fe20000410000 */
[----:B------:R-:W-:Y:S02]  /*8650*/  HADD2.F32 R66, -RZ, R49.H1_H1 ;  /* 0x30000031ff427230 */ /* 0x000fe40000004100 */
[----:B------:R-:W-:Y:S01]  /*8660*/  FMUL.FTZ R65, R63, R90 ;  /* 0x0000005a3f417220 */ /* 0x000fe20000410000 */
[----:B------:R-:W-:Y:S02]  /*8670*/  HADD2.F32 R78, -RZ, R78.H0_H0 ;  /* 0x2000004eff4e7230 */ /* 0x000fe40000004100 */
[-C--:B------:R-:W-:Y:S01]  /*8680*/  FFMA.FTZ R49, R51, R76.reuse, -R92 ;  /* 0x0000004c33317223 */ /* 0x080fe2000001085c */
[----:B------:R-:W-:Y:S01]  /*8690*/  FFMA.FTZ R51, R61, R76, R88 ;  /* 0x0000004c3d337223 */ /* 0x000fe20000010058 */
[C---:B------:R-:W-:Y:S01]  /*86a0*/  FMUL.FTZ R90, R66.reuse, R90 ;  /* 0x0000005a425a7220 */ /* 0x040fe20000410000 */
[----:B------:R-:W-:Y:S02]  /*86b0*/  HADD2.F32 R61, -RZ, R48.H0_H0 ;  /* 0x20000030ff3d7230 */ /* 0x000fe40000004100 */
[----:B------:R-:W-:Y:S01]  /*86c0*/  FFMA.FTZ R66, R66, R78, -R65 ;  /* 0x0000004e42427223 */ /* 0x000fe20000010841 */
[----:B------:R-:W-:-:S02]  /*86d0*/  HADD2.F32 R65, -RZ, R59.H0_H0 ;  /* 0x2000003bff417230 */ /* 0x000fc40000004100 */
[----:B------:R-:W-:Y:S01]  /*86e0*/  FFMA.FTZ R76, R63, R78, R90 ;  /* 0x0000004e3f4c7223 */ /* 0x000fe2000001005a */
[----:B------:R-:W-:Y:S02]  /*86f0*/  HADD2.F32 R59, -RZ, R44.H0_H0 ;  /* 0x2000002cff3b7230 */ /* 0x000fe40000004100 */
[----:B------:R-:W-:Y:S01]  /*8700*/  HADD2.F32 R48, -RZ, R48.H1_H1 ;  /* 0x30000030ff307230 */ /* 0x000fe20000004100 */
[----:B------:R-:W-:Y:S01]  /*8710*/  F2FP.F16.F32.PACK_AB R66, R66, R49 ;  /* 0x000000314242723e */ /* 0x000fe200000000ff */
[----:B------:R-:W-:Y:S01]  /*8720*/  HADD2.F32 R44, -RZ, R44.H1_H1 ;  /* 0x3000002cff2c7230 */ /* 0x000fe20000004100 */
[----:B------:R-:W-:Y:S01]  /*8730*/  F2FP.F16.F32.PACK_AB R49, R64, R47 ;  /* 0x0000002f4031723e */ /* 0x000fe200000000ff */
[----:B------:R-:W-:Y:S02]  /*8740*/  HADD2.F32 R63, -RZ, R56.H0_H0 ;  /* 0x20000038ff3f7230 */ /* 0x000fe40000004100 */
[----:B------:R-:W-:Y:S01]  /*8750*/  FMUL.FTZ R67, R48, R65 ;  /* 0x0000004130437220 */ /* 0x000fe20000410000 */
[----:B------:R-:W-:-:S02]  /*8760*/  HADD2.F32 R88, -RZ, R177.H0_H0 ;  /* 0x200000b1ff587230 */ /* 0x000fc40000004100 */
[C---:B------:R-:W-:Y:S01]  /*8770*/  FMUL.FTZ R65, R44.reuse, R65 ;  /* 0x000000412c417220 */ /* 0x040fe20000410000 */
[----:B------:R-:W-:Y:S02]  /*8780*/  HADD2.F32 R78, -RZ, R175.H0_H0 ;  /* 0x200000afff4e7230 */ /* 0x000fe40000004100 */
[-C--:B------:R-:W-:Y:S01]  /*8790*/  FFMA.FTZ R67, R44, R63.reuse, -R67 ;  /* 0x0000003f2c437223 */ /* 0x080fe20000010843 */
[----:B------:R-:W-:Y:S02]  /*87a0*/  HADD2.F32 R44, -RZ, R46.H0_H0 ;  /* 0x2000002eff2c7230 */ /* 0x000fe40000004100 */
[----:B------:R-:W-:Y:S01]  /*87b0*/  FFMA.FTZ R77, R48, R63, R65 ;  /* 0x0000003f304d7223 */ /* 0x000fe20000010041 */
[-C--:B------:R-:W-:Y:S01]  /*87c0*/  FMUL.FTZ R56, R61, R88.reuse ;  /* 0x000000583d387220 */ /* 0x080fe20000410000 */
[----:B------:R-:W-:Y:S02]  /*87d0*/  HADD2.F32 R48, -RZ, R50.H0_H0 ;  /* 0x20000032ff307230 */ /* 0x000fe40000004100 */
[----:B------:R-:W-:Y:S01]  /*87e0*/  FMUL.FTZ R88, R59, R88 ;  /* 0x000000583b587220 */ /* 0x000fe20000410000 */
[----:B------:R-:W-:-:S02]  /*87f0*/  HADD2.F32 R63, -RZ, R176.H0_H0 ;  /* 0x200000b0ff3f7230 */ /* 0x000fc40000004100 */
[-C--:B------:R-:W-:Y:S01]  /*8800*/  FFMA.FTZ R56, R59, R78.reuse, -R56 ;  /* 0x0000004e3b387223 */ /* 0x080fe20000010838 */
[----:B------:R-:W-:Y:S02]  /*8810*/  HADD2.F32 R65, -RZ, R60.H0_H0 ;  /* 0x2000003cff417230 */ /* 0x000fe40000004100 */
[----:B------:R-:W-:Y:S01]  /*8820*/  FFMA.FTZ R88, R61, R78, R88 ;  /* 0x0000004e3d587223 */ /* 0x000fe20000010058 */
[----:B------:R-:W-:Y:S02]  /*8830*/  HADD2.F32 R50, -RZ, R50.H1_H1 ;  /* 0x30000032ff327230 */ /* 0x000fe40000004100 */
[-C--:B------:R-:W-:Y:S01]  /*8840*/  FMUL.FTZ R79, R48, R63.reuse ;  /* 0x0000003f304f7220 */ /* 0x080fe20000410000 */
[----:B------:R-:W-:Y:S02]  /*8850*/  HADD2.F32 R46, -RZ, R46.H1_H1 ;  /* 0x3000002eff2e7230 */ /* 0x000fe40000004100 */
[----:B------:R-:W-:Y:S01]  /*8860*/  FMUL.FTZ R63, R44, R63 ;  /* 0x0000003f2c3f7220 */ /* 0x000fe20000410000 */
[----:B------:R-:W-:-:S02]  /*8870*/  HADD2.F32 R59, -RZ, R174.H0_H0 ;  /* 0x200000aeff3b7230 */ /* 0x000fc40000004100 */
[-C--:B------:R-:W-:Y:S01]  /*8880*/  FMUL.FTZ R89, R50, R65.reuse ;  /* 0x0000004132597220 */ /* 0x080fe20000410000 */
[----:B------:R-:W-:Y:S02]  /*8890*/  HADD2.F32 R61, -RZ, R58.H0_H0 ;  /* 0x2000003aff3d7230 */ /* 0x000fe40000004100 */
[----:B------:R-:W-:Y:S01]  /*88a0*/  FMUL.FTZ R65, R46, R65 ;  /* 0x000000412e417220 */ /* 0x000fe20000410000 */
[----:B------:R-:W-:Y:S01]  /*88b0*/  F2FP.F16.F32.PACK_AB R51, R76, R51 ;  /* 0x000000334c33723e */ /* 0x000fe200000000ff */
[-C--:B------:R-:W-:Y:S01]  /*88c0*/  FFMA.FTZ R79, R44, R59.reuse, -R79 ;  /* 0x0000003b2c4f7223 */ /* 0x080fe2000001084f */
[----:B------:R-:W-:Y:S01]  /*88d0*/  FFMA.FTZ R63, R48, R59, R63 ;  /* 0x0000003b303f7223 */ /* 0x000fe2000001003f */
[-C--:B------:R-:W-:Y:S01]  /*88e0*/  FFMA.FTZ R46, R46, R61.reuse, -R89 ;  /* 0x0000003d2e2e7223 */ /* 0x080fe20000010859 */
[----:B------:R-:W-:Y:S01]  /*88f0*/  FFMA.FTZ R50, R50, R61, R65 ;  /* 0x0000003d32327223 */ /* 0x000fe20000010041 */
[----:B------:R-:W-:Y:S01]  /*8900*/  F2FP.F16.F32.PACK_AB R44, R67, R56 ;  /* 0x00000038432c723e */ /* 0x000fe200000000ff */
[----:B------:R-:W-:Y:S01]  /*8910*/  IMAD.MOV.U32 R47, RZ, RZ, R66 ;  /* 0x000000ffff2f7224 */ /* 0x000fe200078e0042 */
[----:B------:R-:W-:-:S02]  /*8920*/  F2FP.F16.F32.PACK_AB R48, R77, R88 ;  /* 0x000000584d30723e */ /* 0x000fc400000000ff */
[----:B------:R-:W-:Y:S02]  /*8930*/  F2FP.F16.F32.PACK_AB R46, R46, R79 ;  /* 0x0000004f2e2e723e */ /* 0x000fe400000000ff */
[----:B------:R-:W-:-:S07]  /*8940*/  F2FP.F16.F32.PACK_AB R50, R50, R63 ;  /* 0x0000003f3232723e */ /* 0x000fce00000000ff */
.L_x_536:
[----:B------:R-:W-:Y:S05]  /*8950*/  BSYNC B2 ;  /* 0x0000000000027941 */ /* 0x000fea0003800000 */
.L_x_535:
[----:B0-----:R4:W-:Y:S04]  /*8960*/  STG.E.128 desc[UR60][R52.64], R44 ;  /* 0x0000002c34007986 */ /* 0x0019e8000c101d3c */
[----:B--2---:R4:W-:Y:S02]  /*8970*/  @!P3 STG.E.128 desc[UR60][R54.64], R48 ;  /* 0x000000303600b986 */ /* 0x0049e4000c101d3c */
.L_x_534:
[----:B------:R-:W-:Y:S05]  /*8980*/  BSYNC B1 ;  /* 0x0000000000017941 */ /* 0x000fea0003800000 */
.L_x_533:
[----:B------:R-:W-:Y:S01]  /*8990*/  ISETP.NE.AND P3, PT, R34, RZ, PT ;  /* 0x000000ff2200720c */ /* 0x000fe20003f65270 */
[----:B------:R-:W-:-:S12]  /*89a0*/  BSSY B1, `(.L_x_537) ;  /* 0x000007b000017945 */ /* 0x000fd80003800000 */
[----:B------:R-:W-:Y:S05]  /*89b0*/  @!P3 BRA `(.L_x_538) ;  /* 0x0000000400e4b947 */ /* 0x000fea0003800000 */
[----:B----4-:R-:W-:Y:S01]  /*89c0*/  SEL R44, R126, R151, !P1 ;  /* 0x000000977e2c7207 */ /* 0x010fe20004800000 */
[----:B------:R-:W-:Y:S01]  /*89d0*/  BSSY B2, `(.L_x_539) ;  /* 0x0000075000027945 */ /* 0x000fe20003800000 */
[----:B------:R-:W-:Y:S02]  /*89e0*/  IADD3 R46, P3, P4, R120, R130, R27 ;  /* 0x00000082782e7210 */ /* 0x000fe40007c7e01b */
[----:B------:R-:W-:Y:S02]  /*89f0*/  SHF.R.S32.HI R45, RZ, 0x1f, R44 ;  /* 0x0000001fff2d7819 */ /* 0x000fe4000001142c */
[----:B------:R-:W-:Y:S02]  /*8a00*/  IADD3.X R47, R4, R57, R32, P3, P4 ;  /* 0x00000039042f7210 */ /* 0x000fe40001fe8420 */
[----:B------:R-:W-:-:S04]  /*8a10*/  LEA.HI R45, R45, R44, RZ, 0x4 ;  /* 0x0000002c2d2d7211 */ /* 0x000fc800078f20ff */
[----:B---3--:R-:W-:-:S05]  /*8a20*/  LEA.HI.SX32 R48, R45, R26, 0x1c ;  /* 0x0000001a2d307211 */ /* 0x008fca00078fe2ff */
[----:B------:R-:W-:-:S05]  /*8a30*/  IMAD.SHL.U32 R49, R48, 0x8, RZ ;  /* 0x0000000830317824 */ /* 0x000fca00078e00ff */
        /* <DEDUP_REMOVED lines=14> */
[----:B------:R-:W-:-:S05]  /*8b20*/  IMAD R45, R46, 0x1c00, R213 ;  /* 0x00001c002e2d7824 */ /* 0x000fca00078e02d5 */
[----:B------:R-:W-:Y:S01]  /*8b30*/  IADD3 R44, R45, R44, RZ ;  /* 0x0000002c2d2c7210 */ /* 0x000fe20007ffe0ff */
[----:B------:R-:W-:-:S04]  /*8b40*/  IMAD R45, R19, 0x5400, R141 ;  /* 0x00005400132d7824 */ /* 0x000fc800078e028d */
[----:B------:R-:W-:Y:S02]  /*8b50*/  IMAD R47, R19, 0x5400, R44 ;  /* 0x00005400132f7824 */ /* 0x000fe400078e022c */
[--C-:B------:R-:W-:Y:S02]  /*8b60*/  IMAD R45, R45, 0x2, R18.reuse ;  /* 0x000000022d2d7824 */ /* 0x100fe400078e0212 */
[----:B------:R-:W-:-:S04]  /*8b70*/  IMAD R48, R47, 0x2, R18 ;  /* 0x000000022f307824 */ /* 0x000fc800078e0212 */
[----:B------:R-:W0:Y:S04]  /*8b80*/  LDS.128 R44, [R45+0x21400] ;  /* 0x021400002d2c7984 */ /* 0x000e280000000c00 */
[----:B------:R-:W2:Y:S01]  /*8b90*/  LDS.128 R48, [R48+0x21400] ;  /* 0x0214000030307984 */ /* 0x000ea20000000c00 */
[----:B------:R-:W-:Y:S05]  /*8ba0*/  @P4 BRA `(.L_x_540) ;  /* 0x00000004005c4947 */ /* 0x000fea0003800000 */
[----:B0-----:R-:W-:Y:S01]  /*8bb0*/  MOV R61, R44 ;  /* 0x0000002c003d7202 */ /* 0x001fe20000000f00 */
[----:B--2---:R-:W-:Y:S01]  /*8bc0*/  IMAD.MOV.U32 R44, RZ, RZ, R49 ;  /* 0x000000ffff2c7224 */ /* 0x004fe200078e0031 */
[----:B------:R-:W-:Y:S01]  /*8bd0*/  SHF.R.U32.HI R66, RZ, 0x10, R85 ;  /* 0x00000010ff427819 */ /* 0x000fe20000011655 */
[----:B------:R-:W-:Y:S01]  /*8be0*/  IMAD.MOV.U32 R62, RZ, RZ, R48 ;  /* 0x000000ffff3e7224 */ /* 0x000fe200078e0030 */
[----:B------:R-:W-:Y:S01]  /*8bf0*/  SHF.R.U32.HI R64, RZ, 0x10, R73 ;  /* 0x00000010ff407819 */ /* 0x000fe20000011649 */
[----:B------:R-:W-:Y:S01]  /*8c00*/  IMAD.MOV.U32 R63, RZ, RZ, R51 ;  /* 0x000000ffff3f7224 */ /* 0x000fe200078e0033 */
[----:B------:R-:W-:Y:S01]  /*8c10*/  MOV R49, R47 ;  /* 0x0000002f00317202 */ /* 0x000fe20000000f00 */
[----:B------:R-:W-:Y:S01]  /*8c20*/  HADD2.F32 R67, -RZ, R164.H1_H1 ;  /* 0x300000a4ff437230 */ /* 0x000fe20000004100 */
[----:B------:R-:W-:Y:S01]  /*8c30*/  SHF.R.U64 R58, R72, 0x10, R73 ;  /* 0x00000010483a7819 */ /* 0x000fe20000001249 */
[--C-:B------:R-:W-:Y:S01]  /*8c40*/  HADD2.F32 R48, -RZ, R44.reuse.H0_H0 ;  /* 0x2000002cff307230 */ /* 0x100fe20000004100 */
[--C-:B------:R-:W-:Y:S01]  /*8c50*/  SHF.R.U64 R59, R86, 0x10, R87.reuse ;  /* 0x00000010563b7819 */ /* 0x100fe20000001257 */
[----:B------:R-:W-:Y:S01]  /*8c60*/  HADD2.F32 R51, -RZ, R44.H1_H1 ;  /* 0x3000002cff337230 */ /* 0x000fe20000004100 */
[----:B------:R-:W-:Y:S01]  /*8c70*/  SHF.R.U32.HI R86, RZ, 0x10, R87 ;  /* 0x00000010ff567819 */ /* 0x000fe20000011657 */
[--C-:B------:R-:W-:Y:S01]  /*8c80*/  HADD2.F32 R44, -RZ, R45.reuse.H0_H0 ;  /* 0x2000002dff2c7230 */ /* 0x100fe20000004100 */
[--C-:B------:R-:W-:Y:S01]  /*8c90*/  SHF.R.U64 R56, R74, 0x10, R75.reuse ;  /* 0x000000104a387819 */ /* 0x100fe2000000124b */
[----:B------:R-:W-:Y:S01]  /*8ca0*/  HADD2.F32 R66, -RZ, R66.H0_H0 ;  /* 0x20000042ff427230 */ /* 0x000fe20000004100 */
[----:B------:R-:W-:Y:S01]  /*8cb0*/  SHF.R.U32.HI R74, RZ, 0x10, R75 ;  /* 0x00000010ff4a7819 */ /* 0x000fe2000001164b */
[----:B------:R-:W-:-:S02]  /*8cc0*/  HADD2.F32 R47, -RZ, R45.H1_H1 ;  /* 0x3000002dff2f7230 */ /* 0x000fc40000004100 */
[-C--:B------:R-:W-:Y:S01]  /*8cd0*/  FMUL.FTZ R45, R48, R67.reuse ;  /* 0x00000043302d7220 */ /* 0x080fe20000410000 */
[----:B------:R-:W-:Y:S02]  /*8ce0*/  HADD2.F32 R65, -RZ, R162.H1_H1 ;  /* 0x300000a2ff417230 */ /* 0x000fe40000004100 */
[C---:B------:R-:W-:Y:S01]  /*8cf0*/  FMUL.FTZ R67, R44.reuse, R67 ;  /* 0x000000432c437220 */ /* 0x040fe20000410000 */
[----:B------:R-:W-:Y:S02]  /*8d00*/  HADD2.F32 R64, -RZ, R64.H0_H0 ;  /* 0x20000040ff407230 */ /* 0x000fe40000004100 */
[-C--:B------:R-:W-:Y:S01]  /*8d10*/  FMUL.FTZ R72, R51, R66.reuse ;  /* 0x0000004233487220 */ /* 0x080fe20000410000 */
[C---:B------:R-:W-:Y:S01]  /*8d20*/  FMUL.FTZ R66, R47.reuse, R66 ;  /* 0x000000422f427220 */ /* 0x040fe20000410000 */
[-C--:B------:R-:W-:Y:S01]  /*8d30*/  FFMA.FTZ R44, R44, R65.reuse, -R45 ;  /* 0x000000412c2c7223 */ /* 0x080fe2000001082d */
[----:B------:R-:W-:Y:S01]  /*8d40*/  FFMA.FTZ R45, R48, R65, R67 ;  /* 0x00000041302d7223 */ /* 0x000fe20000010043 */
[-C--:B------:R-:W-:Y:S01]  /*8d50*/  FFMA.FTZ R47, R47, R64.reuse, -R72 ;  /* 0x000000402f2f7223 */ /* 0x080fe20000010848 */
[----:B------:R-:W-:Y:S01]  /*8d60*/  FFMA.FTZ R48, R51, R64, R66 ;  /* 0x0000004033307223 */ /* 0x000fe20000010042 */
[----:B------:R-:W-:Y:S01]  /*8d70*/  HADD2.F32 R67, -RZ, R163.H1_H1 ;  /* 0x300000a3ff437230 */ /* 0x000fe20000004100 */
[----:B------:R-:W-:Y:S01]  /*8d80*/  SHF.R.U64 R60, R84, 0x10, R85 ;  /* 0x00000010543c7819 */ /* 0x000fe20000001255 */
[--C-:B------:R-:W-:Y:S01]  /*8d90*/  HADD2.F32 R64, -RZ, R63.reuse.H0_H0 ;  /* 0x2000003fff407230 */ /* 0x100fe20000004100 */
[----:B------:R-:W-:Y:S01]  /*8da0*/  F2FP.F16.F32.PACK_AB R47, R47, R44 ;  /* 0x0000002c2f2f723e */ /* 0x000fe200000000ff */
[----:B------:R-:W-:-:S02]  /*8db0*/  HADD2.F32 R63, -RZ, R63.H1_H1 ;  /* 0x3000003fff3f7230 */ /* 0x000fc40000004100 */
[----:B------:R-:W-:Y:S02]  /*8dc0*/  HADD2.F32 R72, -RZ, R86.H0_H0 ;  /* 0x20000056ff487230 */ /* 0x000fe40000004100 */
[----:B------:R-:W-:Y:S02]  /*8dd0*/  HADD2.F32 R65, -RZ, R161.H1_H1 ;  /* 0x300000a1ff417230 */ /* 0x000fe40000004100 */
[--C-:B------:R-:W-:Y:S02]  /*8de0*/  HADD2.F32 R51, -RZ, R49.reuse.H0_H0 ;  /* 0x20000031ff337230 */ /* 0x100fe40000004100 */
[----:B------:R-:W-:Y:S01]  /*8df0*/  FMUL.FTZ R76, R63, R72 ;  /* 0x000000483f4c7220 */ /* 0x000fe20000410000 */
[----:B------:R-:W-:Y:S02]  /*8e00*/  HADD2.F32 R66, -RZ, R74.H0_H0 ;  /* 0x2000004aff427230 */ /* 0x000fe40000004100 */
[----:B------:R-:W-:Y:S01]  /*8e10*/  FMUL.FTZ R74, R64, R67 ;  /* 0x00000043404a7220 */ /* 0x000fe20000410000 */
[----:B------:R-:W-:-:S02]  /*8e20*/  HADD2.F32 R49, -RZ, R49.H1_H1 ;  /* 0x30000031ff317230 */ /* 0x000fc40000004100 */
[C---:B------:R-:W-:Y:S01]  /*8e30*/  FMUL.FTZ R67, R51.reuse, R67 ;  /* 0x0000004333437220 */ /* 0x040fe20000410000 */
[----:B------:R-:W-:Y:S02]  /*8e40*/  HADD2.F32 R164, -RZ, R164.H0_H0 ;  /* 0x200000a4ffa47230 */ /* 0x000fe40000004100 */
[-C--:B------:R-:W-:Y:S01]  /*8e50*/  FFMA.FTZ R74, R51, R65.reuse, -R74 ;  /* 0x00000041334a7223 */ /* 0x080fe2000001084a */
[----:B------:R-:W-:Y:S02]  /*8e60*/  HADD2.F32 R51, -RZ, R62.H0_H0 ;  /* 0x2000003eff337230 */ /* 0x000fe40000004100 */
[C---:B------:R-:W-:Y:S01]  /*8e70*/  FMUL.FTZ R78, R49.reuse, R72 ;  /* 0x00000048314e7220 */ /* 0x040fe20000410000 */
[----:B------:R-:W-:Y:S01]  /*8e80*/  FFMA.FTZ R73, R49, R66, -R76 ;  /* 0x0000004231497223 */ /* 0x000fe2000001084c */
[----:B------:R-:W-:Y:S02]  /*8e90*/  HADD2.F32 R49, -RZ, R61.H0_H0 ;  /* 0x2000003dff317230 */ /* 0x000fe40000004100 */
[----:B------:R-:W-:Y:S01]  /*8ea0*/  FFMA.FTZ R72, R64, R65, R67 ;  /* 0x0000004140487223 */ /* 0x000fe20000010043 */
[----:B------:R-:W-:-:S02]  /*8eb0*/  HADD2.F32 R60, -RZ, R60.H0_H0 ;  /* 0x2000003cff3c7230 */ /* 0x000fc40000004100 */
[----:B------:R-:W-:Y:S01]  /*8ec0*/  FMUL.FTZ R64, R51, R164 ;  /* 0x000000a433407220 */ /* 0x000fe20000410000 */
[----:B------:R-:W-:Y:S02]  /*8ed0*/  HADD2.F32 R62, -RZ, R62.H1_H1 ;  /* 0x3000003eff3e7230 */ /* 0x000fe40000004100 */
[----:B------:R-:W-:Y:S01]  /*8ee0*/  FFMA.FTZ R75, R63, R66, R78 ;  /* 0x000000423f4b7223 */ /* 0x000fe2000001004e */
[----:B------:R-:W-:Y:S02]  /*8ef0*/  HADD2.F32 R162, -RZ, R162.H0_H0 ;  /* 0x200000a2ffa27230 */ /* 0x000fe40000004100 */
[----:B------:R-:W-:Y:S01]  /*8f00*/  FMUL.FTZ R164, R49, R164 ;  /* 0x000000a431a47220 */ /* 0x000fe20000410000 */
[----:B------:R-:W-:Y:S02]  /*8f10*/  HADD2.F32 R61, -RZ, R61.H1_H1 ;  /* 0x3000003dff3d7230 */ /* 0x000fe40000004100 */
[----:B------:R-:W-:Y:S01]  /*8f20*/  FMUL.FTZ R66, R62, R60 ;  /* 0x0000003c3e427220 */ /* 0x000fe20000410000 */
[----:B------:R-:W-:-:S02]  /*8f30*/  HADD2.F32 R58, -RZ, R58.H0_H0 ;  /* 0x2000003aff3a7230 */ /* 0x000fc40000004100 */
[-C--:B------:R-:W-:Y:S01]  /*8f40*/  FFMA.FTZ R164, R51, R162.reuse, R164 ;  /* 0x000000a233a47223 */ /* 0x080fe200000100a4 */
[----:B------:R-:W-:Y:S01]  /*8f50*/  FFMA.FTZ R64, R49, R162, -R64 ;  /* 0x000000a231407223 */ /* 0x000fe20000010840 */
[C---:B------:R-:W-:Y:S01]  /*8f60*/  FMUL.FTZ R65, R61.reuse, R60 ;  /* 0x0000003c3d417220 */ /* 0x040fe20000410000 */
[----:B------:R-:W-:Y:S02]  /*8f70*/  HADD2.F32 R51, -RZ, R50.H0_H0 ;  /* 0x20000032ff337230 */ /* 0x000fe40000004100 */
[-C--:B------:R-:W-:Y:S01]  /*8f80*/  FFMA.FTZ R63, R61, R58.reuse, -R66 ;  /* 0x0000003a3d3f7223 */ /* 0x080fe20000010842 */
[----:B------:R-:W-:Y:S02]  /*8f90*/  HADD2.F32 R60, -RZ, R163.H0_H0 ;  /* 0x200000a3ff3c7230 */ /* 0x000fe40000004100 */
[----:B------:R-:W-:Y:S01]  /*8fa0*/  FFMA.FTZ R65, R62, R58, R65 ;  /* 0x0000003a3e417223 */ /* 0x000fe20000010041 */
[----:B------:R-:W-:Y:S01]  /*8fb0*/  HADD2.F32 R61, -RZ, R59.H0_H0 ;  /* 0x2000003bff3d7230 */ /* 0x000fe20000004100 */
[----:B------:R-:W-:Y:S01]  /*8fc0*/  F2FP.F16.F32.PACK_AB R73, R73, R74 ;  /* 0x0000004a4949723e */ /* 0x000fe200000000ff */
[----:B------:R-:W-:Y:S01]  /*8fd0*/  HADD2.F32 R49, -RZ, R46.H0_H0 ;  /* 0x2000002eff317230 */ /* 0x000fe20000004100 */
[----:B------:R-:W-:Y:S01]  /*8fe0*/  F2FP.F16.F32.PACK_AB R44, R63, R64 ;  /* 0x000000403f2c723e */ /* 0x000fe200000000ff */
[----:B------:R-:W-:-:S02]  /*8ff0*/  HADD2.F32 R50, -RZ, R50.H1_H1 ;  /* 0x30000032ff327230 */ /* 0x000fc40000004100 */
[----:B------:R-:W-:Y:S02]  /*9000*/  HADD2.F32 R46, -RZ, R46.H1_H1 ;  /* 0x3000002eff2e7230 */ /* 0x000fe40000004100 */
[----:B------:R-:W-:Y:S02]  /*9010*/  HADD2.F32 R59, -RZ, R56.H0_H0 ;  /* 0x20000038ff3b7230 */ /* 0x000fe40000004100 */
[-C--:B------:R-:W-:Y:S01]  /*9020*/  FMUL.FTZ R56, R51, R60.reuse ;  /* 0x0000003c33387220 */ /* 0x080fe20000410000 */
[----:B------:R-:W-:Y:S02]  /*9030*/  HADD2.F32 R58, -RZ, R161.H0_H0 ;  /* 0x200000a1ff3a7230 */ /* 0x000fe40000004100 */
[-C--:B------:R-:W-:Y:S01]  /*9040*/  FMUL.FTZ R67, R50, R61.reuse ;  /* 0x0000003d32437220 */ /* 0x080fe20000410000 */
[C---:B------:R-:W-:Y:S01]  /*9050*/  FMUL.FTZ R60, R49.reuse, R60 ;  /* 0x0000003c313c7220 */ /* 0x040fe20000410000 */
[----:B------:R-:W-:Y:S01]  /*9060*/  FMUL.FTZ R61, R46, R61 ;  /* 0x0000003d2e3d7220 */ /* 0x000fe20000410000 */
[----:B------:R-:W-:-:S02]  /*9070*/  FFMA.FTZ R56, R49, R58, -R56 ;  /* 0x0000003a31387223 */ /* 0x000fc40000010838 */
[----:B------:R-:W-:Y:S01]  /*9080*/  FFMA.FTZ R60, R51, R58, R60 ;  /* 0x0000003a333c7223 */ /* 0x000fe2000001003c */
[-C--:B------:R-:W-:Y:S01]  /*9090*/  FFMA.FTZ R67, R46, R59.reuse, -R67 ;  /* 0x0000003b2e437223 */ /* 0x080fe20000010843 */
[----:B------:R-:W-:Y:S01]  /*90a0*/  FFMA.FTZ R61, R50, R59, R61 ;  /* 0x0000003b323d7223 */ /* 0x000fe2000001003d */
[----:B------:R-:W-:Y:S01]  /*90b0*/  F2FP.F16.F32.PACK_AB R49, R48, R45 ;  /* 0x0000002d3031723e */ /* 0x000fe200000000ff */
[----:B------:R-:W-:Y:S01]  /*90c0*/  IMAD.MOV.U32 R45, RZ, RZ, R47 ;  /* 0x000000ffff2d7224 */ /* 0x000fe200078e002f */
[----:B------:R-:W-:Y:S02]  /*90d0*/  F2FP.F16.F32.PACK_AB R51, R75, R72 ;  /* 0x000000484b33723e */ /* 0x000fe400000000ff */
[----:B------:R-:W-:Y:S02]  /*90e0*/  F2FP.F16.F32.PACK_AB R48, R65, R164 ;  /* 0x000000a44130723e */ /* 0x000fe400000000ff */
[----:B------:R-:W-:Y:S02]  /*90f0*/  F2FP.F16.F32.PACK_AB R46, R67, R56 ;  /* 0x00000038432e723e */ /* 0x000fe400000000ff */
[----:B------:R-:W-:-:S02]  /*9100*/  F2FP.F16.F32.PACK_AB R50, R61, R60 ;  /* 0x0000003c3d32723e */ /* 0x000fc400000000ff */
[----:B------:R-:W-:-:S07]  /*9110*/  MOV R47, R73 ;  /* 0x00000049002f7202 */ /* 0x000fce0000000f00 */
.L_x_540:
[----:B------:R-:W-:Y:S05]  /*9120*/  BSYNC B2 ;  /* 0x0000000000027941 */ /* 0x000fea0003800000 */
.L_x_539:
[----:B0-----:R0:W-:Y:S04]  /*9130*/  STG.E.128 desc[UR60][R52.64], R44 ;  /* 0x0000002c34007986 */ /* 0x0011e8000c101d3c */
[----:B--2---:R0:W-:Y:S02]  /*9140*/  @!P3 STG.E.128 desc[UR60][R54.64], R48 ;  /* 0x000000303600b986 */ /* 0x0041e4000c101d3c */
.L_x_538:
[----:B------:R-:W-:Y:S05]  /*9150*/  BSYNC B1 ;  /* 0x0000000000017941 */ /* 0x000fea0003800000 */
.L_x_537:
[----:B------:R-:W-:-:S13]  /*9160*/  ISETP.NE.AND P3, PT, R35, RZ, PT ;  /* 0x000000ff2300720c */ /* 0x000fda0003f65270 */
[----:B------:R-:W-:Y:S05]  /*9170*/  @!P3 BRA `(.L_x_491) ;  /* 0x0000000800d0b947 */ /* 0x000fea0003800000 */
[----:B------:R-:W-:Y:S01]  /*9180*/  ISETP.NE.AND P5, PT, R101, RZ, PT ;  /* 0x000000ff6500720c */ /* 0x000fe20003fa5270 */
[----:B------:R-:W-:Y:S01]  /*9190*/  BSSY B1, `(.L_x_541) ;  /* 0x0000070000017945 */ /* 0x000fe20003800000 */
[----:B0---4-:R-:W-:Y:S02]  /*91a0*/  IADD3 R46, P3, P4, R120, R130, R29 ;  /* 0x00000082782e7210 */ /* 0x011fe40007c7e01d */
[----:B------:R-:W-:Y:S02]  /*91b0*/  SEL R151, R126, R151, !P5 ;  /* 0x000000977e977207 */ /* 0x000fe40006800000 */
[----:B---3--:R-:W-:Y:S02]  /*91c0*/  IADD3.X R49, R4, R57, R33, P3, P4 ;  /* 0x0000003904317210 */ /* 0x008fe40001fe8421 */
[----:B------:R-:W-:Y:S02]  /*91d0*/  SHF.R.S32.HI R44, RZ, 0x1f, R151 ;  /* 0x0000001fff2c7819 */ /* 0x000fe40000011497 */
[----:B------:R-:W-:-:S02]  /*91e0*/  LEA R52, P3, R46, R124, 0x1 ;  /* 0x0000007c2e347211 */ /* 0x000fc400078608ff */
[----:B------:R-:W-:Y:S02]  /*91f0*/  LEA.HI R151, R44, R151, RZ, 0x4 ;  /* 0x000000972c977211 */ /* 0x000fe400078f20ff */
[----:B------:R-:W-:Y:S02]  /*9200*/  LEA.HI.X R53, R46, R125, R49, 0x1, P3 ;  /* 0x0000007d2e357211 */ /* 0x000fe400018f0c31 */
[----:B------:R-:W-:Y:S02]  /*9210*/  LEA.HI.SX32 R151, R151, R28, 0x1c ;  /* 0x0000001c97977211 */ /* 0x000fe400078fe2ff */
[----:B------:R-:W-:Y:S02]  /*9220*/  ISETP.GE.AND P3, PT, R206, R103, PT ;  /* 0x00000067ce00720c */ /* 0x000fe40003f66270 */
[----:B------:R-:W-:Y:S01]  /*9230*/  SHF.R.S32.HI R44, RZ, 0x1f, R151 ;  /* 0x0000001fff2c7819 */ /* 0x000fe20000011497 */
[----:B------:R-:W-:-:S03]  /*9240*/  IMAD.SHL.U32 R55, R151, 0x8, RZ ;  /* 0x0000000897377824 */ /* 0x000fc600078e00ff */
[----:B------:R-:W-:-:S04]  /*9250*/  LEA.HI R44, R44, R151, RZ, 0x3 ;  /* 0x000000972c2c7211 */ /* 0x000fc800078f18ff */
[----:B------:R-:W-:Y:S02]  /*9260*/  SHF.R.S32.HI R48, RZ, 0x3, R44 ;  /* 0x00000003ff307819 */ /* 0x000fe4000001142c */
[----:B------:R-:W-:-:S03]  /*9270*/  LOP3.LUT R44, R208, 0x38, R55, 0xf8, !PT ;  /* 0x00000038d02c7812 */ /* 0x000fc600078ef837 */
[----:B------:R-:W-:Y:S01]  /*9280*/  IMAD R45, R48, 0x1c00, R213 ;  /* 0x00001c00302d7824 */ /* 0x000fe200078e02d5 */
[----:B------:R-:W-:-:S05]  /*9290*/  LOP3.LUT R44, R44, R237, RZ, 0x3c, !PT ;  /* 0x000000ed2c2c7212 */ /* 0x000fca00078e3cff */
[----:B------:R-:W-:Y:S02]  /*92a0*/  IMAD.IADD R44, R45, 0x1, R44 ;  /* 0x000000012d2c7824 */ /* 0x000fe400078e022c */
[C---:B------:R-:W-:Y:S02]  /*92b0*/  IMAD R45, R19.reuse, 0x5400, R140 ;  /* 0x00005400132d7824 */ /* 0x040fe400078e028c */
[----:B------:R-:W-:-:S03]  /*92c0*/  IMAD R47, R19, 0x5400, R44 ;  /* 0x00005400132f7824 */ /* 0x000fc600078e022c */
[----:B------:R-:W-:Y:S01]  /*92d0*/  LEA R45, R45, R18, 0x1 ;  /* 0x000000122d2d7211 */ /* 0x000fe200078e08ff */
[----:B------:R-:W-:-:S05]  /*92e0*/  IMAD R48, R47, 0x2, R18 ;  /* 0x000000022f307824 */ /* 0x000fca00078e0212 */
[----:B------:R-:W0:Y:S04]  /*92f0*/  LDS.128 R44, [R45+0x21400] ;  /* 0x021400002d2c7984 */ /* 0x000e280000000c00 */
[----:B------:R-:W2:Y:S01]  /*9300*/  LDS.128 R48, [R48+0x21400] ;  /* 0x0214000030307984 */ /* 0x000ea20000000c00 */
[----:B------:R-:W-:Y:S05]  /*9310*/  @P3 BRA `(.L_x_542) ;  /* 0x00000004005c3947 */ /* 0x000fea0003800000 */
[----:B------:R-:W-:Y:S01]  /*9320*/  SHF.R.U32.HI R62, RZ, 0x10, R81 ;  /* 0x00000010ff3e7819 */ /* 0x000fe20000011651 */
[----:B--2---:R-:W-:Y:S01]  /*9330*/  IMAD.MOV.U32 R58, RZ, RZ, R48 ;  /* 0x000000ffff3a7224 */ /* 0x004fe200078e0030 */
[----:B0-----:R-:W-:Y:S01]  /*9340*/  MOV R48, R46 ;  /* 0x0000002e00307202 */ /* 0x001fe20000000f00 */
[----:B------:R-:W-:Y:S01]  /*9350*/  IMAD.MOV.U32 R59, RZ, RZ, R50 ;  /* 0x000000ffff3b7224 */ /* 0x000fe200078e0032 */
[----:B------:R-:W-:Y:S01]  /*9360*/  SHF.R.U32.HI R60, RZ, 0x10, R69 ;  /* 0x00000010ff3c7819 */ /* 0x000fe20000011645 */
        /* <DEDUP_REMOVED lines=8> */
[----:B------:R-:W-:Y:S01]  /*93f0*/  HADD2.F32 R45, -RZ, R45.H1_H1 ;  /* 0x3000002dff2d7230 */ /* 0x000fe20000004100 */
[----:B------:R-:W-:Y:S01]  /*9400*/  SHF.R.U64 R73, R68, 0x10, R69 ;  /* 0x0000001044497819 */ /* 0x000fe20000001245 */
[----:B------:R-:W-:-:S02]  /*9410*/  HADD2.F32 R63, -RZ, R160.H1_H1 ;  /* 0x300000a0ff3f7230 */ /* 0x000fc40000004100 */
[-C--:B------:R-:W-:Y:S01]  /*9420*/  FMUL.FTZ R64, R49, R62.reuse ;  /* 0x0000003e31407220 */ /* 0x080fe20000410000 */
[----:B------:R-:W-:Y:S02]  /*9430*/  HADD2.F32 R60, -RZ, R60.H0_H0 ;  /* 0x2000003cff3c7230 */ /* 0x000fe40000004100 */
[C---:B------:R-:W-:Y:S01]  /*9440*/  FMUL.FTZ R62, R45.reuse, R62 ;  /* 0x0000003e2d3e7220 */ /* 0x040fe20000410000 */
[----:B------:R-:W-:Y:S02]  /*9450*/  HADD2.F32 R61, -RZ, R158.H1_H1 ;  /* 0x3000009eff3d7230 */ /* 0x000fe40000004100 */
[-C--:B------:R-:W-:Y:S01]  /*9460*/  FMUL.FTZ R65, R50, R63.reuse ;  /* 0x0000003f32417220 */ /* 0x080fe20000410000 */
[----:B------:R-:W-:Y:S01]  /*9470*/  FMUL.FTZ R63, R46, R63 ;  /* 0x0000003f2e3f7220 */ /* 0x000fe20000410000 */
[-C--:B------:R-:W-:Y:S01]  /*9480*/  FFMA.FTZ R64, R45, R60.reuse, -R64 ;  /* 0x0000003c2d407223 */ /* 0x080fe20000010840 */
[----:B------:R-:W-:Y:S01]  /*9490*/  FFMA.FTZ R66, R49, R60, R62 ;  /* 0x0000003c31427223 */ /* 0x000fe2000001003e */
[----:B------:R-:W-:-:S02]  /*94a0*/  HADD2.F32 R60, -RZ, R159.H1_H1 ;  /* 0x3000009fff3c7230 */ /* 0x000fc40000004100 */
[-C--:B------:R-:W-:Y:S01]  /*94b0*/  FFMA.FTZ R65, R46, R61.reuse, -R65 ;  /* 0x0000003d2e417223 */ /* 0x080fe20000010841 */
[----:B------:R-:W-:Y:S02]  /*94c0*/  HADD2.F32 R45, -RZ, R47.H0_H0 ;  /* 0x2000002fff2d7230 */ /* 0x000fe40000004100 */
[----:B------:R-:W-:Y:S01]  /*94d0*/  FFMA.FTZ R63, R50, R61, R63 ;  /* 0x0000003d323f7223 */ /* 0x000fe2000001003f */
[----:B------:R-:W-:Y:S01]  /*94e0*/  HADD2.F32 R46, -RZ, R51.H0_H0 ;  /* 0x20000033ff2e7230 */ /* 0x000fe20000004100 */
[----:B------:R-:W-:Y:S01]  /*94f0*/  SHF.R.U64 R72, R80, 0x10, R81 ;  /* 0x0000001050487819 */ /* 0x000fe20000001251 */
[----:B------:R-:W-:Y:S02]  /*9500*/  HADD2.F32 R49, -RZ, R157.H1_H1 ;  /* 0x3000009dff317230 */ /* 0x000fe40000004100 */
[-C--:B------:R-:W-:Y:S01]  /*9510*/  FMUL.FTZ R61, R45, R60.reuse ;  /* 0x0000003c2d3d7220 */ /* 0x080fe20000410000 */
[----:B------:R-:W-:Y:S02]  /*9520*/  HADD2.F32 R51, -RZ, R51.H1_H1 ;  /* 0x30000033ff337230 */ /* 0x000fe40000004100 */
[----:B------:R-:W-:Y:S01]  /*9530*/  FMUL.FTZ R68, R46, R60 ;  /* 0x0000003c2e447220 */ /* 0x000fe20000410000 */
[----:B------:R-:W-:-:S02]  /*9540*/  HADD2.F32 R62, -RZ, R82.H0_H0 ;  /* 0x20000052ff3e7230 */ /* 0x000fc40000004100 */
[-C--:B------:R-:W-:Y:S01]  /*9550*/  FFMA.FTZ R60, R46, R49.reuse, R61 ;  /* 0x000000312e3c7223 */ /* 0x080fe2000001003d */
[----:B------:R-:W-:Y:S02]  /*9560*/  HADD2.F32 R47, -RZ, R47.H1_H1 ;  /* 0x3000002fff2f7230 */ /* 0x000fe40000004100 */
[----:B------:R-:W-:Y:S01]  /*9570*/  FFMA.FTZ R68, R45, R49, -R68 ;  /* 0x000000312d447223 */ /* 0x000fe20000010844 */
[----:B------:R-:W-:Y:S02]  /*9580*/  HADD2.F32 R50, -RZ, R70.H0_H0 ;  /* 0x20000046ff327230 */ /* 0x000fe40000004100 */
        /* <DEDUP_REMOVED lines=8> */
[----:B------:R-:W-:Y:S01]  /*9610*/  FMUL.FTZ R50, R46, R160 ;  /* 0x000000a02e327220 */ /* 0x000fe20000410000 */
[----:B------:R-:W-:Y:S01]  /*9620*/  HADD2.F32 R158, -RZ, R158.H0_H0 ;  /* 0x2000009eff9e7230 */ /* 0x000fe20000004100 */
[----:B------:R-:W-:Y:S01]  /*9630*/  F2FP.F16.F32.PACK_AB R67, R67, R68 ;  /* 0x000000444343723e */ /* 0x000fe200000000ff */
[--C-:B------:R-:W-:Y:S02]  /*9640*/  HADD2.F32 R45, -RZ, R44.reuse.H0_H0 ;  /* 0x2000002cff2d7230 */ /* 0x100fe40000004100 */
[----:B------:R-:W-:Y:S01]  /*9650*/  FMUL.FTZ R61, R58, R49 ;  /* 0x000000313a3d7220 */ /* 0x000fe20000410000 */
[----:B------:R-:W-:Y:S01]  /*9660*/  HADD2.F32 R44, -RZ, R44.H1_H1 ;  /* 0x3000002cff2c7230 */ /* 0x000fe20000004100 */
[----:B------:R-:W-:Y:S01]  /*9670*/  F2FP.F16.F32.PACK_AB R60, R69, R60 ;  /* 0x0000003c453c723e */ /* 0x000fe200000000ff */
[----:B------:R-:W-:-:S02]  /*9680*/  HADD2.F32 R47, -RZ, R73.H0_H0 ;  /* 0x20000049ff2f7230 */ /* 0x000fc40000004100 */
[C---:B------:R-:W-:Y:S01]  /*9690*/  FMUL.FTZ R51, R45.reuse, R160 ;  /* 0x000000a02d337220 */ /* 0x040fe20000410000 */
[----:B------:R-:W-:Y:S01]  /*96a0*/  FFMA.FTZ R50, R45, R158, -R50 ;  /* 0x0000009e2d327223 */ /* 0x000fe20000010832 */
[----:B------:R-:W-:Y:S02]  /*96b0*/  HADD2.F32 R45, -RZ, R59.H0_H0 ;  /* 0x2000003bff2d7230 */ /* 0x000fe40000004100 */
[C---:B------:R-:W-:Y:S01]  /*96c0*/  FMUL.FTZ R49, R44.reuse, R49 ;  /* 0x000000312c317220 */ /* 0x040fe20000410000 */
[----:B------:R-:W-:Y:S02]  /*96d0*/  HADD2.F32 R159, -RZ, R159.H0_H0 ;  /* 0x2000009fff9f7230 */ /* 0x000fe40000004100 */
[-C--:B------:R-:W-:Y:S01]  /*96e0*/  FFMA.FTZ R61, R44, R47.reuse, -R61 ;  /* 0x0000002f2c3d7223 */ /* 0x080fe2000001083d */
[----:B------:R-:W-:Y:S02]  /*96f0*/  HADD2.F32 R56, -RZ, R56.H0_H0 ;  /* 0x20000038ff387230 */ /* 0x000fe40000004100 */
[----:B------:R-:W-:Y:S01]  /*9700*/  FFMA.FTZ R58, R58, R47, R49 ;  /* 0x0000002f3a3a7223 */ /* 0x000fe20000010031 */
[----:B------:R-:W-:-:S02]  /*9710*/  HADD2.F32 R59, -RZ, R59.H1_H1 ;  /* 0x3000003bff3b7230 */ /* 0x000fc40000004100 */
[-C--:B------:R-:W-:Y:S01]  /*9720*/  FMUL.FTZ R47, R45, R159.reuse ;  /* 0x0000009f2d2f7220 */ /* 0x080fe20000410000 */
[--C-:B------:R-:W-:Y:S02]  /*9730*/  HADD2.F32 R44, -RZ, R48.reuse.H0_H0 ;  /* 0x20000030ff2c7230 */ /* 0x100fe40000004100 */
[----:B------:R-:W-:Y:S01]  /*9740*/  FFMA.FTZ R51, R46, R158, R51 ;  /* 0x0000009e2e337223 */ /* 0x000fe20000010033 */
[----:B------:R-:W-:Y:S02]  /*9750*/  HADD2.F32 R48, -RZ, R48.H1_H1 ;  /* 0x30000030ff307230 */ /* 0x000fe40000004100 */
[----:B------:R-:W-:Y:S01]  /*9760*/  FMUL.FTZ R49, R59, R56 ;  /* 0x000000383b317220 */ /* 0x000fe20000410000 */
[----:B------:R-:W-:Y:S02]  /*9770*/  HADD2.F32 R157, -RZ, R157.H0_H0 ;  /* 0x2000009dff9d7230 */ /* 0x000fe40000004100 */
[----:B------:R-:W-:Y:S01]  /*9780*/  FMUL.FTZ R46, R44, R159 ;  /* 0x0000009f2c2e7220 */ /* 0x000fe20000410000 */
[----:B------:R-:W-:-:S02]  /*9790*/  HADD2.F32 R54, -RZ, R54.H0_H0 ;  /* 0x20000036ff367230 */ /* 0x000fc40000004100 */
        /* <DEDUP_REMOVED lines=8> */
[----:B------:R-:W-:Y:S02]  /*9820*/  F2FP.F16.F32.PACK_AB R44, R61, R50 ;  /* 0x000000323d2c723e */ /* 0x000fe400000000ff */
[----:B------:R-:W-:Y:S01]  /*9830*/  F2FP.F16.F32.PACK_AB R66, R48, R47 ;  /* 0x0000002f3042723e */ /* 0x000fe200000000ff */
[----:B------:R-:W-:Y:S01]  /*9840*/  IMAD.MOV.U32 R48, RZ, RZ, R58 ;  /* 0x000000ffff307224 */ /* 0x000fe200078e003a */
[----:B------:R-:W-:Y:S01]  /*9850*/  F2FP.F16.F32.PACK_AB R50, R59, R46 ;  /* 0x0000002e3b32723e */ /* 0x000fe200000000ff */
[----:B------:R-:W-:Y:S01]  /*9860*/  IMAD.MOV.U32 R47, RZ, RZ, R67 ;  /* 0x000000ffff2f7224 */ /* 0x000fe200078e0043 */
[----:B------:R-:W-:-:S02]  /*9870*/  F2FP.F16.F32.PACK_AB R45, R64, R65 ;  /* 0x00000041402d723e */ /* 0x000fc400000000ff */
[----:B------:R-:W-:-:S07]  /*9880*/  MOV R46, R66 ;  /* 0x00000042002e7202 */ /* 0x000fce0000000f00 */
.L_x_542:
[----:B------:R-:W-:Y:S05]  /*9890*/  BSYNC B1 ;  /* 0x0000000000017941 */ /* 0x000fea0003800000 */
.L_x_541:
[----:B0-----:R0:W-:Y:S01]  /*98a0*/  STG.E.128 desc[UR60][R52.64], R44 ;  /* 0x0000002c34007986 */ /* 0x0011e2000c101d3c */
[----:B------:R-:W-:-:S13]  /*98b0*/  ISETP.GE.AND P3, PT, R55, R147, PT ;  /* 0x000000933700720c */ /* 0x000fda0003f66270 */
[----:B------:R-:W-:Y:S05]  /*98c0*/  @P3 BRA `(.L_x_491) ;  /* 0x0000000000fc3947 */ /* 0x000fea0003800000 */
[--C-:B0-----:R-:W-:Y:S02]  /*98d0*/  SHF.R.S32.HI R44, RZ, 0x1f, R55.reuse ;  /* 0x0000001fff2c7819 */ /* 0x101fe40000011437 */
[----:B------:R-:W-:-:S04]  /*98e0*/  IADD3 R55, P3, P4, R120, R130, R55 ;  /* 0x0000008278377210 */ /* 0x000fc80007c7e037 */
[----:B------:R-:W-:Y:S02]  /*98f0*/  IADD3.X R44, R4, R57, R44, P3, P4 ;  /* 0x00000039042c7210 */ /* 0x000fe40001fe842c */
[----:B------:R-:W-:-:S04]  /*9900*/  LEA R124, P3, R55, R124, 0x1 ;  /* 0x0000007c377c7211 */ /* 0x000fc800078608ff */
[----:B------:R-:W-:-:S05]  /*9910*/  LEA.HI.X R125, R55, R125, R44, 0x1, P3 ;  /* 0x0000007d377d7211 */ /* 0x000fca00018f0c2c */
[----:B--2---:R0:W-:Y:S01]  /*9920*/  STG.E.128 desc[UR60][R124.64], R48 ;  /* 0x000000307c007986 */ /* 0x0041e2000c101d3c */
[----:B------:R-:W-:Y:S05]  /*9930*/  BRA `(.L_x_491) ;  /* 0x0000000000e07947 */ /* 0x000fea0003800000 */
.L_x_458:
[----:B------:R-:W2:Y:S02]  /*9940*/  LDL R44, [R1+0x48] ;  /* 0x00004800012c7983 */ /* 0x000ea40000100800 */
[----:B--2---:R-:W-:-:S13]  /*9950*/  R2UR UR4, R44 ;  /* 0x000000002c0472ca */ /* 0x004fda00000e0000 */
[----:B------:R-:W-:-:S06]  /*9960*/  UISETP.NE.AND UP0, UPT, UR4, 0x3, UPT ;  /* 0x000000030400788c */ /* 0x000fcc000bf05270 */
[----:B------:R-:W-:-:S13]  /*9970*/  PLOP3.LUT P2, PT, PT, PT, UP0, 0x80, 0x0 ;  /* 0x000000000000781c */ /* 0x000fda0003f4f008 */
[----:B------:R-:W-:Y:S05]  /*9980*/  @!P2 BRA `(.L_x_543) ;  /* 0x000000000004a947 */ /* 0x000fea0003800000 */
[----:B------:R-:W-:Y:S01]  /*9990*/  BPT.TRAP 0x1 ;  /* 0x000000040000795c */ /* 0x000fe20000300000 */
.L_x_543:
[----:B------:R-:W-:Y:S01]  /*99a0*/  LEA R43, R19, R18, 0x3 ;  /* 0x00000012132b7211 */ /* 0x000fe200078e18ff */
[----:B------:R-:W-:Y:S01]  /*99b0*/  IMAD R42, R24, -0x70, R2 ;  /* 0xffffff90182a7824 */ /* 0x000fe200078e0202 */
[----:B------:R-:W-:Y:S01]  /*99c0*/  SHF.L.U32 R100, R207, 0x1f, RZ ;  /* 0x0000001fcf647819 */ /* 0x000fe200000006ff */
[----:B------:R-:W-:Y:S03]  /*99d0*/  BSSY B1, `(.L_x_544) ;  /* 0x0000004000017945 */ /* 0x000fe60003800000 */
[----:B------:R-:W0:Y:S01]  /*99e0*/  SYNCS.PHASECHK.TRANS64.TRYWAIT P3, [R43+URZ+0x36890], R100 ;  /* 0x036890642b0075a7 */ /* 0x000e22000806017f */
[----:B------:R-:W-:Y:S01]  /*99f0*/  VIMNMX R42, R42, 0x70, PT ;  /* 0x000000702a2a7848 */ /* 0x000fe20003fe0100 */
[----:B0-----:R-:W-:Y:S06]  /*9a00*/  @!P3 BRA `(.L_x_545) ;  /* 0x0000019c00b0b947 */ /* 0x001fec0003800000 */
.L_x_764:
[----:B------:R-:W-:Y:S05]  /*9a10*/  BSYNC B1 ;  /* 0x0000000000017941 */ /* 0x000fea0003800000 */
.L_x_544:
[----:B------:R-:W-:Y:S01]  /*9a20*/  ISETP.GE.AND P3, PT, R204, R42, PT ;  /* 0x0000002acc00720c */ /* 0x000fe20003f66270 */
[----:B------:R-:W-:-:S12]  /*9a30*/  BSSY B1, `(.L_x_546) ;  /* 0x0000014000017945 */ /* 0x000fd80003800000 */
[----:B------:R-:W-:Y:S05]  /*9a40*/  @P3 BRA `(.L_x_547) ;  /* 0x0000000000483947 */ /* 0x000fea0003800000 */
[----:B------:R-:W-:-:S13]  /*9a50*/  ISETP.NE.AND P3, PT, R30, RZ, PT ;  /* 0x000000ff1e00720c */ /* 0x000fda0003f65270 */
[----:B------:R-:W1:Y:S04]  /*9a60*/  @P3 LDS.128 R44, [R40+0x21000] ;  /* 0x02100000282c3984 */ /* 0x000e680000000c00 */
[----:B-1----:R-:W-:Y:S01]  /*9a70*/  @P3 STG.E.128 desc[UR60][R50.64], R44 ;  /* 0x0000002c32003986 */ /* 0x002fe2000c101d3c */
        /* <DEDUP_REMOVED lines=14> */
[----:B-1----:R1:W-:Y:S02]  /*9b60*/  @P3 STG.E.128 desc[UR60][R50.64+0x140], R44 ;  /* 0x0001402c32003986 */ /* 0x0023e4000c101d3c */
.L_x_547:
[----:B------:R-:W-:Y:S05]  /*9b70*/  BSYNC B1 ;  /* 0x0000000000017941 */ /* 0x000fea0003800000 */
.L_x_546:
[----:B------:R-:W-:-:S13]  /*9b80*/  ISETP.GE.AND P3, PT, R224, R42, PT ;  /* 0x0000002ae000720c */ /* 0x000fda0003f66270 */
[----:B------:R-:W-:Y:S05]  /*9b90*/  @P3 BRA `(.L_x_491) ;  /* 0x0000000000483947 */ /* 0x000fea0003800000 */
[----:B------:R-:W-:-:S13]  /*9ba0*/  ISETP.NE.AND P3, PT, R30, RZ, PT ;  /* 0x000000ff1e00720c */ /* 0x000fda0003f65270 */
[----:B-1----:R-:W1:Y:S04]  /*9bb0*/  @P3 LDS.128 R44, [R40+0x23000] ;  /* 0x02300000282c3984 */ /* 0x002e680000000c00 */
        /* <DEDUP_REMOVED lines=16> */
.L_x_491:
[----:B------:R-:W-:Y:S05]  /*9cc0*/  BSYNC B0 ;  /* 0x0000000000007941 */ /* 0x000fea0003800000 */
.L_x_457:
[----:B01234-:R-:W0:Y:S01]  /*9cd0*/  S2R R44, SR_TID.X ;  /* 0x00000000002c7919 */ /* 0x01fe220000002100 */
[----:B------:R-:W-:Y:S01]  /*9ce0*/  @!PT LDS RZ, [RZ] ;  /* 0x00000000fffff984 */ /* 0x000fe20000000800 */
[----:B------:R-:W-:Y:S01]  /*9cf0*/  @!PT LDS RZ, [RZ] ;  /* 0x00000000fffff984 */ /* 0x000fe20000000800 */
[----:B------:R-:W-:Y:S01]  /*9d00*/  @!PT LDS RZ, [RZ] ;  /* 0x00000000fffff984 */ /* 0x000fe20000000800 */
[----:B------:R-:W-:Y:S01]  /*9d10*/  @!PT LDS RZ, [RZ] ;  /* 0x00000000fffff984 */ /* 0x000fe20000000800 */
[----:B------:R1:W-:Y:S06]  /*9d20*/  MEMBAR.ALL.CTA ;  /* 0x0000000000007992 */ /* 0x0003ec0000008000 */
[----:B-1----:R-:W1:Y:S01]  /*9d30*/  FENCE.VIEW.ASYNC.S ;  /* 0x00000000000073c6 */ /* 0x002e620000000000 */
[----:B------:R-:W-:Y:S05]  /*9d40*/  WARPSYNC.ALL ;  /* 0x0000000000007948 */ /* 0x000fea0003800000 */
[----:B------:R-:W-:Y:S01]  /*9d50*/  BSSY B0, `(.L_x_548) ;  /* 0x0000009000007945 */ /* 0x000fe20003800000 */
[----:B0-----:R-:W-:Y:S01]  /*9d60*/  LOP3.LUT R44, R44, 0x7f, RZ, 0xc0, !PT ;  /* 0x0000007f2c2c7812 */ /* 0x001fe200078ec0ff */
[----:B-1----:R0:W-:Y:S03]  /*9d70*/  BAR.SYNC.DEFER_BLOCKING R155, 0x80 ;  /* 0x0002009b0000751d */ /* 0x0021e60000010000 */
[----:B------:R-:W-:-:S13]  /*9d80*/  ISETP.NE.AND P3, PT, R44, RZ, PT ;  /* 0x000000ff2c00720c */ /* 0x000fda0003f65270 */
[----:B------:R-:W-:-:S05]  /*9d90*/  @!P3 VIADD R44, R43, 0x368a0 ;  /* 0x000368a02b2cb836 */ /* 0x000fca0000000000 */
[----:B------:R-:W-:-:S04]  /*9da0*/  @!P3 PRMT R44, RZ, 0x654, R44 ;  /* 0x00000654ff2cb816 */ /* 0x000fc8000000002c */
[----:B------:R0:W-:Y:S01]  /*9db0*/  @!P3 SYNCS.ARRIVE.TRANS64.RED.A1T0 RZ, [R44+URZ], RZ ;  /* 0x000000ff2cffb9a7 */ /* 0x0001e2000810043f */
[----:B------:R-:W-:Y:S05]  /*9dc0*/  @!P2 BRA `(.L_x_549) ;  /* 0x000000000004a947 */ /* 0x000fea0003800000 */
[----:B------:R-:W-:Y:S01]  /*9dd0*/  BPT.TRAP 0x1 ;  /* 0x000000040000795c */ /* 0x000fe20000300000 */
.L_x_549:
[----:B------:R-:W-:Y:S05]  /*9de0*/  BSYNC B0 ;  /* 0x0000000000007941 */ /* 0x000fea0003800000 */
.L_x_548:
[----:B------:R-:W1:Y:S01]  /*9df0*/  SYNCS.PHASECHK.TRANS64.TRYWAIT P2, [R43+URZ+0x368b0], R100 ;  /* 0x0368b0642b0075a7 */ /* 0x000e62000804017f */
[----:B------:R-:W-:Y:S01]  /*9e00*/  ULDC.64 UR4, c[0x0][0x308] ;  /* 0x0000c20000047ab9 */ /* 0x000fe20000000a00 */
[----:B------:R-:W-:Y:S01]  /*9e10*/  ULDC.64 UR6, c[0x0][0x318] ;  /* 0x0000c60000067ab9 */ /* 0x000fe20000000a00 */
[----:B0-----:R-:W-:Y:S01]  /*9e20*/  IMAD.U32 R44, RZ, RZ, UR4 ;  /* 0x00000004ff2c7e24 */ /* 0x001fe2000f8e00ff */
[----:B------:R-:W-:Y:S01]  /*9e30*/  MOV R46, UR6 ;  /* 0x00000006002e7c02 */ /* 0x000fe20008000f00 */
[----:B------:R-:W-:Y:S01]  /*9e40*/  IMAD.U32 R45, RZ, RZ, UR7 ;  /* 0x00000007ff2d7e24 */ /* 0x000fe2000f8e00ff */
[----:B------:R-:W-:Y:S02]  /*9e50*/  BSSY B0, `(.L_x_550) ;  /* 0x0000007000007945 */ /* 0x000fe40003800000 */
[----:B------:R0:W-:Y:S04]  /*9e60*/  STL [R1+0xc], R44 ;  /* 0x00000c2c01007387 */ /* 0x0001e80000100800 */
[----:B------:R2:W-:Y:S01]  /*9e70*/  STL [R1+0x14], R46 ;  /* 0x0000142e01007387 */ /* 0x0005e20000100800 */
[----:B0-----:R-:W-:-:S05]  /*9e80*/  IMAD.U32 R44, RZ, RZ, UR5 ;  /* 0x00000005ff2c7e24 */ /* 0x001fca000f8e00ff */
[----:B------:R2:W-:Y:S04]  /*9e90*/  STL [R1+0x8], R44 ;  /* 0x0000082c01007387 */ /* 0x0005e80000100800 */
[----:B------:R2:W-:Y:S02]  /*9ea0*/  STL [R1+0x10], R45 ;  /* 0x0000102d01007387 */ /* 0x0005e40000100800 */
[----:B-12---:R-:W-:Y:S05]  /*9eb0*/  @!P2 BRA `(.L_x_551) ;  /* 0x000001980098a947 */ /* 0x006fea0003800000 */
.L_x_765:
[----:B------:R-:W-:Y:S05]  /*9ec0*/  BSYNC B0 ;  /* 0x0000000000007941 */ /* 0x000fea0003800000 */
.L_x_550:
[----:B------:R1:W5:Y:S04]  /*9ed0*/  LDL R55, [R1+0x14] ;  /* 0x0000140001377983 */ /* 0x0003680000100800 */
[----:B------:R1:W5:Y:S04]  /*9ee0*/  LDL R54, [R1+0x10] ;  /* 0x0000100001367983 */ /* 0x0003680000100800 */
[----:B------:R1:W5:Y:S04]  /*9ef0*/  LDL R53, [R1+0xc] ;  /* 0x00000c0001357983 */ /* 0x0003680000100800 */
[----:B------:R1:W5:Y:S01]  /*9f00*/  LDL R52, [R1+0x8] ;  /* 0x0000080001347983 */ /* 0x0003620000100800 */
[----:B------:R-:W-:Y:S01]  /*9f10*/  ISETP.GE.AND P2, PT, R204, R42, PT ;  /* 0x0000002acc00720c */ /* 0x000fe20003f46270 */
[----:B------:R-:W-:Y:S01]  /*9f20*/  BSSY B0, `(.L_x_552) ;  /* 0x0000022000007945 */ /* 0x000fe20003800000 */
[----:B------:R-:W-:-:S11]  /*9f30*/  IMAD.WIDE R48, R24, 0x70, R122 ;  /* 0x0000007018307825 */ /* 0x000fd600078e027a */
[----:B-1----:R-:W-:Y:S05]  /*9f40*/  @P2 BRA `(.L_x_553) ;  /* 0x00000000007c2947 */ /* 0x002fea0003800000 */
[----:B-----5:R-:W-:Y:S01]  /*9f50*/  R2UR UR7, R55 ;  /* 0x00000000370772ca */ /* 0x020fe200000e0000 */
[----:B------:R-:W-:Y:S01]  /*9f60*/  IMAD.MOV.U32 R45, RZ, RZ, R39 ;  /* 0x000000ffff2d7224 */ /* 0x000fe200078e0027 */
[----:B------:R-:W-:Y:S02]  /*9f70*/  R2UR UR4, R54 ;  /* 0x00000000360472ca */ /* 0x000fe400000e0000 */
[----:B------:R-:W-:Y:S02]  /*9f80*/  R2UR UR6, R53 ;  /* 0x00000000350672ca */ /* 0x000fe400000e0000 */
[----:B------:R-:W-:Y:S02]  /*9f90*/  MOV R44, R118 ;  /* 0x00000076002c7202 */ /* 0x000fe40000000f00 */
[----:B------:R-:W-:-:S05]  /*9fa0*/  R2UR UR5, R52 ;  /* 0x00000000340572ca */ /* 0x000fca00000e0000 */
[----:B------:R-:W-:Y:S02]  /*9fb0*/  IMAD R47, R49, UR7, RZ ;  /* 0x00000007312f7c24 */ /* 0x000fe4000f8e02ff */
[----:B------:R-:W-:-:S04]  /*9fc0*/  IMAD.WIDE.U32 R44, R48, UR7, R44 ;  /* 0x00000007302c7c25 */ /* 0x000fc8000f8e002c */
[----:B------:R-:W-:Y:S01]  /*9fd0*/  IMAD R47, R48, UR4, R47 ;  /* 0x00000004302f7c24 */ /* 0x000fe2000f8e022f */
[----:B------:R-:W-:Y:S01]  /*9fe0*/  LEA R50, P2, R44, UR6, 0x1 ;  /* 0x000000062c327c11 */ /* 0x000fe2000f8408ff */
[----:B------:R-:W-:Y:S02]  /*9ff0*/  ULDC UR4, c[0x0][0x2e4] ;  /* 0x0000b90000047ab9 */ /* 0x000fe40000000800 */
[----:B------:R-:W-:-:S05]  /*a000*/  IMAD.IADD R45, R45, 0x1, R47 ;  /* 0x000000012d2d7824 */ /* 0x000fca00078e022f */
[----:B------:R-:W-:Y:S02]  /*a010*/  LEA.HI.X R51, R44, UR5, R45, 0x1, P2 ;  /* 0x000000052c337c11 */ /* 0x000fe400090f0c2d */
[----:B------:R-:W-:-:S13]  /*a020*/  ISETP.GE.AND P2, PT, R22, UR4, PT ;  /* 0x0000000416007c0c */ /* 0x000fda000bf46270 */
[----:B------:R-:W1:Y:S04]  /*a030*/  @!P2 LDS.128 R44, [R40] ;  /* 0x00000000282ca984 */ /* 0x000e680000000c00 */
[----:B-1----:R-:W-:Y:S01]  /*a040*/  @!P2 STG.E.128 desc[UR60][R50.64], R44 ;  /* 0x0000002c3200a986 */ /* 0x002fe2000c101d3c */
[----:B------:R-:W-:-:S13]  /*a050*/  ISETP.GE.AND P2, PT, R205, UR4, PT ;  /* 0x00000004cd007c0c */ /* 0x000fda000bf46270 */
[----:B------:R-:W1:Y:S04]  /*a060*/  @!P2 LDS.128 R44, [R41] ;  /* 0x00000000292ca984 */ /* 0x000e680000000c00 */
[----:B-1----:R-:W-:Y:S01]  /*a070*/  @!P2 STG.E.128 desc[UR60][R50.64+0x40], R44 ;  /* 0x0000402c3200a986 */ /* 0x002fe2000c101d3c */
[----:B------:R-:W-:-:S13]  /*a080*/  ISETP.GE.AND P2, PT, R206, UR4, PT ;  /* 0x00000004ce007c0c */ /* 0x000fda000bf46270 */
[----:B------:R-:W1:Y:S04]  /*a090*/  @!P2 LDS.128 R44, [R40+0x3800] ;  /* 0x00380000282ca984 */ /* 0x000e680000000c00 */
        /* <DEDUP_REMOVED lines=9> */
[----:B-1----:R1:W-:Y:S02]  /*a130*/  @!P2 STG.E.128 desc[UR60][R50.64+0x140], R44 ;  /* 0x0001402c3200a986 */ /* 0x0023e4000c101d3c */
.L_x_553:
[----:B------:R-:W-:Y:S05]  /*a140*/  BSYNC B0 ;  /* 0x0000000000007941 */ /* 0x000fea0003800000 */
.L_x_552:
[----:B------:R-:W-:Y:S01]  /*a150*/  ISETP.GE.AND P2, PT, R224, R42, PT ;  /* 0x0000002ae000720c */ /* 0x000fe20003f46270 */
[----:B------:R-:W-:-:S12]  /*a160*/  BSSY B0, `(.L_x_554) ;  /* 0x0000023000007945 */ /* 0x000fd80003800000 */
[----:B------:R-:W-:Y:S05]  /*a170*/  @P2 BRA `(.L_x_555) ;  /* 0x0000000000842947 */ /* 0x000fea0003800000 */
[----:B-----5:R-:W-:Y:S01]  /*a180*/  R2UR UR7, R55 ;  /* 0x00000000370772ca */ /* 0x020fe200000e0000 */
[----:B-1----:R-:W-:Y:S01]  /*a190*/  IMAD.MOV.U32 R44, RZ, RZ, R118 ;  /* 0x000000ffff2c7224 */ /* 0x002fe200078e0076 */
[----:B------:R-:W-:Y:S01]  /*a1a0*/  R2UR UR4, R54 ;  /* 0x00000000360472ca */ /* 0x000fe200000e0000 */
[----:B------:R-:W-:Y:S01]  /*a1b0*/  IMAD.MOV.U32 R45, RZ, RZ, R39 ;  /* 0x000000ffff2d7224 */ /* 0x000fe200078e0027 */
[----:B------:R-:W-:Y:S02]  /*a1c0*/  IADD3 R47, P2, R48, 0x40, RZ ;  /* 0x00000040302f7810 */ /* 0x000fe40007f5e0ff */
[----:B------:R-:W-:Y:S02]  /*a1d0*/  R2UR UR6, R53 ;  /* 0x00000000350672ca */ /* 0x000fe400000e0000 */
[----:B------:R-:W-:Y:S02]  /*a1e0*/  IADD3.X R48, RZ, R49, RZ, P2, !PT ;  /* 0x00000031ff307210 */ /* 0x000fe400017fe4ff */
[----:B------:R-:W-:-:S03]  /*a1f0*/  R2UR UR5, R52 ;  /* 0x00000000340572ca */ /* 0x000fc600000e0000 */
[----:B------:R-:W-:Y:S02]  /*a200*/  IMAD R48, R48, UR7, RZ ;  /* 0x0000000730307c24 */ /* 0x000fe4000f8e02ff */
[----:B------:R-:W-:-:S04]  /*a210*/  IMAD.WIDE.U32 R44, R47, UR7, R44 ;  /* 0x000000072f2c7c25 */ /* 0x000fc8000f8e002c */
[----:B------:R-:W-:Y:S01]  /*a220*/  IMAD R47, R47, UR4, R48 ;  /* 0x000000042f2f7c24 */ /* 0x000fe2000f8e0230 */
[----:B------:R-:W-:Y:S01]  /*a230*/  LEA R48, P2, R44, UR6, 0x1 ;  /* 0x000000062c307c11 */ /* 0x000fe2000f8408ff */
[----:B------:R-:W-:-:S03]  /*a240*/  ULDC UR4, c[0x0][0x2e4] ;  /* 0x0000b90000047ab9 */ /* 0x000fc60000000800 */
[----:B------:R-:W-:-:S04]  /*a250*/  IADD3 R45, R45, R47, RZ ;  /* 0x0000002f2d2d7210 */ /* 0x000fc80007ffe0ff */
[----:B------:R-:W-:Y:S02]  /*a260*/  LEA.HI.X R49, R44, UR5, R45, 0x1, P2 ;  /* 0x000000052c317c11 */ /* 0x000fe400090f0c2d */
        /* <DEDUP_REMOVED lines=18> */
.L_x_555:
[----:B------:R-:W-:Y:S05]  /*a390*/  BSYNC B0 ;  /* 0x0000000000007941 */ /* 0x000fea0003800000 */
.L_x_554:
[----:B------:R-:W-:Y:S01]  /*a3a0*/  @!PT LDS RZ, [RZ] ;  /* 0x00000000fffff984 */ /* 0x000fe20000000800 */
[----:B------:R-:W-:Y:S01]  /*a3b0*/  @!PT LDS RZ, [RZ] ;  /* 0x00000000fffff984 */ /* 0x000fe20000000800 */
[----:B------:R-:W-:Y:S01]  /*a3c0*/  @!PT LDS RZ, [RZ] ;  /* 0x00000000fffff984 */ /* 0x000fe20000000800 */
[----:B------:R-:W-:Y:S01]  /*a3d0*/  @!PT LDS RZ, [RZ] ;  /* 0x00000000fffff984 */ /* 0x000fe20000000800 */
[----:B------:R3:W-:Y:S06]  /*a3e0*/  MEMBAR.ALL.CTA ;  /* 0x0000000000007992 */ /* 0x0007ec0000008000 */
[----:B---3--:R-:W3:Y:S01]  /*a3f0*/  FENCE.VIEW.ASYNC.S ;  /* 0x00000000000073c6 */ /* 0x008ee20000000000 */
[----:B0-----:R-:W-:Y:S01]  /*a400*/  @!P3 VIADD R43, R43, 0x368c0 ;  /* 0x000368c02b2bb836 */ /* 0x001fe20000000000 */
[----:B---3--:R0:W-:Y:S01]  /*a410*/  BAR.SYNC.DEFER_BLOCKING R155, 0x80 ;  /* 0x0002009b0000751d */ /* 0x0081e20000010000 */
[----:B------:R-:W-:Y:S01]  /*a420*/  ISETP.NE.AND P4, PT, R102, RZ, PT ;  /* 0x000000ff6600720c */ /* 0x000fe20003f85270 */
[----:B------:R-:W-:-:S02]  /*a430*/  VIADD R19, R19, 0x1 ;  /* 0x0000000113137836 */ /* 0x000fc40000000000 */
[----:B------:R-:W-:Y:S02]  /*a440*/  @!P3 PRMT R43, RZ, 0x654, R43 ;  /* 0x00000654ff2bb816 */ /* 0x000fe4000000002b */
[----:B------:R-:W-:Y:S02]  /*a450*/  PLOP3.LUT P2, PT, PT, PT, PT, 0x8, 0x0 ;  /* 0x000000000000781c */ /* 0x000fe40003f4e170 */
[----:B------:R0:W-:Y:S01]  /*a460*/  @!P3 SYNCS.ARRIVE.TRANS64.RED.A1T0 RZ, [R43+URZ], RZ ;  /* 0x000000ff2bffb9a7 */ /* 0x0001e2000810043f */
[----:B------:R-:W-:-:S04]  /*a470*/  ISETP.NE.AND P3, PT, R19, 0x2, PT ;  /* 0x000000021300780c */ /* 0x000fc80003f65270 */
[----:B------:R-:W-:Y:S02]  /*a480*/  SEL R40, RZ, 0x1, P3 ;  /* 0x00000001ff287807 */ /* 0x000fe40001800000 */
[----:B------:R-:W-:Y:S02]  /*a490*/  SEL R19, R19, RZ, P3 ;  /* 0x000000ff13137207 */ /* 0x000fe40001800000 */
[----:B------:R-:W-:Y:S01]  /*a4a0*/  LOP3.LUT R207, R207, R40, RZ, 0x3c, !PT ;  /* 0x00000028cfcf7212 */ /* 0x000fe200078e3cff */
[----:B0-----:R-:W-:Y:S06]  /*a4b0*/  @P4 BRA `(.L_x_556) ;  /* 0xffffff8000944947 */ /* 0x001fec000383ffff */
.L_x_452:
[----:B------:R-:W-:Y:S01]  /*a4c0*/  BSSY B0, `(.L_x_557) ;  /* 0x0000039000007945 */ /* 0x000fe20003800000 */
[----:B------:R-:W-:Y:S02]  /*a4d0*/  ISETP.GE.AND P1, PT, R152, 0x1, PT ;  /* 0x000000019800780c */ /* 0x000fe40003f26270 */
[----:B------:R-:W-:Y:S02]  /*a4e0*/  CS2R R2, SRZ ;  /* 0x0000000000027805 */ /* 0x000fe4000001ff00 */
[----:B------:R-:W-:Y:S02]  /*a4f0*/  PLOP3.LUT P0, PT, PT, PT, PT, 0x80, 0x0 ;  /* 0x000000000000781c */ /* 0x000fe40003f0f070 */
[----:B------:R-:W-:Y:S02]  /*a500*/  CS2R R118, SRZ ;  /* 0x0000000000767805 */ /* 0x000fe4000001ff00 */
[----:B------:R-:W-:Y:S02]  /*a510*/  CS2R R116, SRZ ;  /* 0x0000000000747805 */ /* 0x000fe4000001ff00 */
[----:B------:R-:W-:-:S02]  /*a520*/  CS2R R114, SRZ ;  /* 0x0000000000727805 */ /* 0x000fc4000001ff00 */
[----:B------:R-:W-:Y:S02]  /*a530*/  CS2R R112, SRZ ;  /* 0x0000000000707805 */ /* 0x000fe4000001ff00 */
[----:B------:R-:W-:Y:S02]  /*a540*/  CS2R R106, SRZ ;  /* 0x00000000006a7805 */ /* 0x000fe4000001ff00 */
[----:B------:R-:W-:Y:S02]  /*a550*/  MOV R110, RZ ;  /* 0x000000ff006e7202 */ /* 0x000fe40000000f00 */
[----:B------:R-:W-:Y:S02]  /*a560*/  CS2R R108, SRZ ;  /* 0x00000000006c7805 */ /* 0x000fe4000001ff00 */
[----:B-----5:R-:W-:Y:S02]  /*a570*/  CS2R R54, SRZ ;  /* 0x0000000000367805 */ /* 0x020fe4000001ff00 */
[----:B------:R-:W-:Y:S01]  /*a580*/  CS2R R104, SRZ ;  /* 0x0000000000687805 */ /* 0x000fe2000001ff00 */
[----:B------:R-:W-:Y:S01]  /*a590*/  IMAD.MOV.U32 R103, RZ, RZ, RZ ;  /* 0x000000ffff677224 */ /* 0x000fe200078e00ff */
[----:B------:R-:W-:-:S02]  /*a5a0*/  CS2R R98, SRZ ;  /* 0x0000000000627805 */ /* 0x000fc4000001ff00 */
[----:B------:R-:W-:Y:S02]  /*a5b0*/  CS2R R100, SRZ ;  /* 0x0000000000647805 */ /* 0x000fe4000001ff00 */
[----:B------:R-:W-:Y:S01]  /*a5c0*/  CS2R R96, SRZ ;  /* 0x0000000000607805 */ /* 0x000fe2000001ff00 */
[----:B------:R-:W-:Y:S01]  /*a5d0*/  IMAD.MOV.U32 R95, RZ, RZ, RZ ;  /* 0x000000ffff5f7224 */ /* 0x000fe200078e00ff */
[----:B------:R-:W-:Y:S02]  /*a5e0*/  CS2R R90, SRZ ;  /* 0x00000000005a7805 */ /* 0x000fe4000001ff00 */
[----:B------:R-:W-:Y:S02]  /*a5f0*/  CS2R R92, SRZ ;  /* 0x00000000005c7805 */ /* 0x000fe4000001ff00 */
[----:B------:R-:W-:Y:S02]  /*a600*/  CS2R R62, SRZ ;  /* 0x00000000003e7805 */ /* 0x000fe4000001ff00 */
[----:B------:R-:W-:-:S02]  /*a610*/  CS2R R88, SRZ ;  /* 0x0000000000587805 */ /* 0x000fc4000001ff00 */
[----:B------:R-:W-:Y:S02]  /*a620*/  MOV R87, RZ ;  /* 0x000000ff00577202 */ /* 0x000fe40000000f00 */
[----:B------:R-:W-:Y:S02]  /*a630*/  CS2R R82, SRZ ;  /* 0x0000000000527805 */ /* 0x000fe4000001ff00 */
[----:B------:R-:W-:Y:S02]  /*a640*/  CS2R R84, SRZ ;  /* 0x0000000000547805 */ /* 0x000fe4000001ff00 */
[----:B------:R-:W-:Y:S01]  /*a650*/  CS2R R80, SRZ ;  /* 0x0000000000507805 */ /* 0x000fe2000001ff00 */
[----:B------:R-:W-:Y:S01]  /*a660*/  IMAD.MOV.U32 R79, RZ, RZ, RZ ;  /* 0x000000ffff4f7224 */ /* 0x000fe200078e00ff */
        /* <DEDUP_REMOVED lines=13> */
[----:B-1----:R-:W-:-:S02]  /*a740*/  CS2R R50, SRZ ;  /* 0x0000000000327805 */ /* 0x002fc4000001ff00 */
[----:B------:R-:W-:Y:S02]  /*a750*/  CS2R R52, SRZ ;  /* 0x0000000000347805 */ /* 0x000fe4000001ff00 */
[----:B--2---:R-:W-:Y:S02]  /*a760*/  CS2R R48, SRZ ;  /* 0x0000000000307805 */ /* 0x004fe4000001ff00 */
[----:B------:R-:W-:Y:S01]  /*a770*/  CS2R R130, SRZ ;  /* 0x0000000000827805 */ /* 0x000fe2000001ff00 */
[----:B------:R-:W-:Y:S01]  /*a780*/  IMAD.MOV.U32 R0, RZ, RZ, RZ ;  /* 0x000000ffff007224 */ /* 0x000fe200078e00ff */
        /* <DEDUP_REMOVED lines=8> */
[----:B------:R-:W-:Y:S01]  /*a810*/  CS2R R28, SRZ ;  /* 0x00000000001c7805 */ /* 0x000fe2000001ff00 */
[----:B------:R-:W-:Y:S06]  /*a820*/  @P2 BRA `(.L_x_558) ;  /* 0x0000000000082947 */ /* 0x000fec0003800000 */
[----:B------:R-:W0:Y:S02]  /*a830*/  FENCE.VIEW.ASYNC.G ;  /* 0x00000000000073c6 */ /* 0x000e240000000100 */
[----:B0-----:R-:W-:Y:S06]  /*a840*/  BAR.ARV 0xc, 0x120 ;  /* 0x0304800000007b1d */ /* 0x001fec0000002000 */
.L_x_558:
[----:B------:R-:W-:Y:S05]  /*a850*/  BSYNC B0 ;  /* 0x0000000000007941 */ /* 0x000fea0003800000 */
.L_x_557:
[----:B------:R-:W-:Y:S01]  /*a860*/  CS2R R24, SRZ ;  /* 0x0000000000187805 */ /* 0x000fe2000001ff00 */
[----:B------:R-:W-:Y:S06]  /*a870*/  @!P1 BRA `(.L_x_559) ;  /* 0x0000010c00909947 */ /* 0x000fec0003800000 */
[----:B------:R-:W2:Y:S04]  /*a880*/  LDL R4, [R1+0x50] ;  /* 0x0000500001047983 */ /* 0x000ea80000100800 */
[----:B------:R-:W3:Y:S04]  /*a890*/  LDL R5, [R1+0x4c] ;  /* 0x00004c0001057983 */ /* 0x000ee80000100800 */
[----:B--2---:R-:W0:Y:S01]  /*a8a0*/  SHFL.IDX PT, R0, R4, RZ, 0x1f ;  /* 0x00001fff04007589 */ /* 0x004e2200000e0000 */
[----:B---3--:R-:W-:-:S13]  /*a8b0*/  R2UR UR4, R5 ;  /* 0x00000000050472ca */ /* 0x008fda00000e0000 */
[----:B------:R-:W-:Y:S01]  /*a8c0*/  ULOP3.LUT UP0, URZ, UR4, 0x9f, URZ, 0xc0, !UPT ;  /* 0x0000009f043f7892 */ /* 0x000fe2000f80c03f */
[----:B0-----:R-:W-:-:S05]  /*a8d0*/  LEA.HI R2, R0, R0, RZ, 0x1 ;  /* 0x0000000000027211 */ /* 0x001fca00078f08ff */
[----:B------:R-:W-:Y:S02]  /*a8e0*/  PLOP3.LUT P0, PT, PT, PT, UP0, 0x80, 0x0 ;  /* 0x000000000000781c */ /* 0x000fe40003f0f008 */
[----:B------:R-:W-:-:S04]  /*a8f0*/  LOP3.LUT R3, R2, 0x1e, RZ, 0xc0, !PT ;  /* 0x0000001e02037812 */ /* 0x000fc800078ec0ff */
[----:B------:R-:W-:-:S04]  /*a900*/  IADD3 R3, R0, -R3, RZ ;  /* 0x8000000300037210 */ /* 0x000fc80007ffe0ff */
[----:B------:R-:W-:-:S04]  /*a910*/  LEA R3, R3, UR4, 0xd ;  /* 0x0000000403037c11 */ /* 0x000fc8000f8e68ff */
[----:B------:R-:W-:-:S04]  /*a920*/  SHF.R.U32.HI R2, RZ, 0x4, R3 ;  /* 0x00000004ff027819 */ /* 0x000fc80000011603 */
[----:B------:R-:W-:Y:S01]  /*a930*/  LOP3.LUT R2, R2, 0x3fff, RZ, 0xc0, !PT ;  /* 0x00003fff02027812 */ /* 0x000fe200078ec0ff */
[----:B------:R-:W-:Y:S06]  /*a940*/  @!P0 BRA `(.L_x_560) ;  /* 0x0000000000408947 */ /* 0x000fec0003800000 */
[----:B------:R-:W-:Y:S01]  /*a950*/  MOV R0, 0x0 ;  /* 0x0000000000007802 */ /* 0x000fe20000000f00 */
[----:B------:R-:W-:Y:S01]  /*a960*/  ULDC.64 UR4, c[0x4][0xa8] ;  /* 0x01002a0000047ab9 */ /* 0x000fe20000000a00 */
[----:B------:R-:W-:Y:S01]  /*a970*/  ULDC.64 UR6, c[0x4][0xb0] ;  /* 0x01002c0000067ab9 */ /* 0x000fe20000000a00 */
[----:B------:R-:W-:Y:S01]  /*a980*/  IMAD.U32 R4, RZ, RZ, UR4 ;  /* 0x00000004ff047e24 */ /* 0x000fe2000f8e00ff */
[----:B------:R0:W1:Y:S01]  /*a990*/  LDC.64 R14, c[0x4][R0] ;  /* 0x01000000000e7b82 */ /* 0x0000620000000a00 */
[----:B------:R-:W-:Y:S01]  /*a9a0*/  IMAD.U32 R5, RZ, RZ, UR5 ;  /* 0x00000005ff057e24 */ /* 0x000fe2000f8e00ff */
[----:B------:R-:W-:Y:S01]  /*a9b0*/  ULDC.64 UR4, c[0x4][0x20] ;  /* 0x0100080000047ab9 */ /* 0x000fe20000000a00 */
[----:B------:R-:W-:Y:S01]  /*a9c0*/  MOV R6, UR6 ;  /* 0x0000000600067c02 */ /* 0x000fe20008000f00 */
[----:B------:R-:W-:Y:S01]  /*a9d0*/  IMAD.U32 R7, RZ, RZ, UR7 ;  /* 0x00000007ff077e24 */ /* 0x000fe2000f8e00ff */
[----:B------:R-:W-:Y:S01]  /*a9e0*/  MOV R11, UR5 ;  /* 0x00000005000b7c02 */ /* 0x000fe20008000f00 */
[----:B------:R-:W-:Y:S01]  /*a9f0*/  IMAD.U32 R10, RZ, RZ, UR4 ;  /* 0x00000004ff0a7e24 */ /* 0x000fe2000f8e00ff */
[----:B------:R-:W-:Y:S01]  /*aa00*/  MOV R13, RZ ;  /* 0x000000ff000d7202 */ /* 0x000fe20000000f00 */
[----:B------:R-:W-:-:S02]  /*aa10*/  IMAD.MOV.U32 R8, RZ, RZ, 0x70 ;  /* 0x00000070ff087424 */ /* 0x000fc400078e00ff */
[----:B0-----:R-:W-:-:S07]  /*aa20*/  IMAD.MOV.U32 R12, RZ, RZ, 0x1 ;  /* 0x00000001ff0c7424 */ /* 0x001fce00078e00ff */
[----:B------:R-:W-:-:S07]  /*aa30*/  LEPC R20, `(.L_x_560) ;  /* 0x000000001014794e */ /* 0x000fce0000000000 */
[----:B-1----:R-:W-:Y:S05]  /*aa40*/  CALL.ABS.NOINC R14 ;  /* 0x000000000e007343 */ /* 0x002fea0003c00000 */
.L_x_560:
[----:B------:R-:W-:Y:S02]  /*aa50*/  ULDC UR4, c[0x0][0x3d4] ;  /* 0x0000f50000047ab9 */ /* 0x000fe40000000800 */
[----:B------:R-:W-:-:S13]  /*aa60*/  ISETP.LT.AND P0, PT, RZ, UR4, PT ;  /* 0x00000004ff007c0c */ /* 0x000fda000bf01270 */
[----:B------:R-:W-:Y:S05]  /*aa70*/  @P0 BRA `(.L_x_561) ;  /* 0x00000000003c0947 */ /* 0x000fea0003800000 */
[----:B------:R-:W-:-:S04]  /*aa80*/  LEA.HI R0, R225, R225, RZ, 0x1 ;  /* 0x000000e1e1007211 */ /* 0x000fc800078f08ff */
[----:B------:R-:W-:-:S05]  /*aa90*/  LOP3.LUT R0, R0, 0xfffffffe, RZ, 0xc0, !PT ;  /* 0xfffffffe00007812 */ /* 0x000fca00078ec0ff */
[----:B------:R-:W-:-:S05]  /*aaa0*/  IMAD.IADD R0, R225, 0x1, -R0 ;  /* 0x00000001e1007824 */ /* 0x000fca00078e0a00 */
[----:B------:R-:W-:-:S04]  /*aab0*/  SHF.L.U32 R3, R0, 0x1f, RZ ;  /* 0x0000001f00037819 */ /* 0x000fc800000006ff */
[----:B------:R0:W1:Y:S03]  /*aac0*/  SYNCS.PHASECHK.TRANS64.TRYWAIT P0, [R18+URZ+0x36800], R3 ;  /* 0x03680003120075a7 */ /* 0x000066000800017f */
[----:B-1----:R-:W-:Y:S05]  /*aad0*/  @!P0 NANOSLEEP.SYNCS 0x989680 ;  /* 0x009896800000895d */ /* 0x002fea0003900000 */
[----:B------:R-:W1:Y:S01]  /*aae0*/  @!P0 SYNCS.PHASECHK.TRANS64 P0, [R18+URZ+0x36800], R3 ;  /* 0x03680003120085a7 */ /* 0x000e62000800007f */
[----:B------:R-:W-:Y:S04]  /*aaf0*/  BSSY B0, `(.L_x_562) ;  /* 0x0000006000007945 */ /* 0x000fe80003800000 */
[----:B-1----:R-:W-:Y:S05]  /*ab00*/  @P0 BRA `(.L_x_563) ;  /* 0x0000000000100947 */ /* 0x002fea0003800000 */
.L_x_564:
[----:B-1----:R1:W2:Y:S02]  /*ab10*/  SYNCS.PHASECHK.TRANS64.TRYWAIT P0, [R18+URZ+0x36800], R3 ;  /* 0x03680003120075a7 */ /* 0x0022a4000800017f */
[----:B--2---:R-:W-:Y:S05]  /*ab20*/  @!P0 NANOSLEEP.SYNCS 0x989680 ;  /* 0x009896800000895d */ /* 0x004fea0003900000 */
[----:B------:R-:W2:Y:S02]  /*ab30*/  @!P0 SYNCS.PHASECHK.TRANS64 P0, [R18+URZ+0x36800], R3 ;  /* 0x03680003120085a7 */ /* 0x000ea4000800007f */
[----:B--2---:R-:W-:Y:S05]  /*ab40*/  @!P0 BRA `(.L_x_564) ;  /* 0xfffffffc00f08947 */ /* 0x004fea000383ffff */
.L_x_563:
[----:B------:R-:W-:Y:S05]  /*ab50*/  BSYNC B0 ;  /* 0x0000000000007941 */ /* 0x000fea0003800000 */
.L_x_562:
[----:B------:R-:W-:Y:S05]  /*ab60*/  BRA `(.L_x_565) ;  /* 0x0000005800087947 */ /* 0x000fea0003800000 */
.L_x_561:
[----:B------:R-:W2:Y:S01]  /*ab70*/  LDL R0, [R1+0x4c] ;  /* 0x00004c0001007983 */ /* 0x000ea20000100800 */
[----:B------:R-:W-:Y:S01]  /*ab80*/  ULDC.64 UR4, c[0x0][0x3d8] ;  /* 0x0000f60000047ab9 */ /* 0x000fe20000000a00 */
[----:B------:R-:W-:Y:S01]  /*ab90*/  ULDC.64 UR6, c[0x0][0x3e8] ;  /* 0x0000fa0000067ab9 */ /* 0x000fe20000000a00 */
[----:B------:R-:W-:Y:S01]  /*aba0*/  IMAD.WIDE.U32 R38, R146, UR4, RZ ;  /* 0x0000000492267c25 */ /* 0x000fe2000f8e00ff */
[----:B------:R-:W-:Y:S02]  /*abb0*/  SHF.R.S32.HI R8, RZ, 0x1f, R16 ;  /* 0x0000001fff087819 */ /* 0x000fe40000011410 */
[----:B------:R-:W-:Y:S02]  /*abc0*/  SHF.R.S32.HI R10, RZ, 0x1f, R22 ;  /* 0x0000001fff0a7819 */ /* 0x000fe40000011416 */
[----:B--2---:R-:W-:Y:S02]  /*abd0*/  R2UR UR8, R0 ;  /* 0x00000000000872ca */ /* 0x004fe400000e0000 */
[----:B------:R-:W-:-:S05]  /*abe0*/  SHF.R.S32.HI R0, RZ, 0x1f, R146 ;  /* 0x0000001fff007819 */ /* 0x000fca0000011492 */
[C---:B------:R-:W-:Y:S02]  /*abf0*/  IMAD R3, R0.reuse, UR4, RZ ;  /* 0x0000000400037c24 */ /* 0x040fe4000f8e02ff */
[----:B------:R-:W-:Y:S01]  /*ac00*/  IMAD R5, R0, UR6, RZ ;  /* 0x0000000600057c24 */ /* 0x000fe2000f8e02ff */
[-C--:B------:R-:W-:Y:S01]  /*ac10*/  IADD3 R0, P0, R16, R38.reuse, RZ ;  /* 0x0000002610007210 */ /* 0x080fe20007f1e0ff */
[C---:B------:R-:W-:Y:S01]  /*ac20*/  IMAD R3, R146.reuse, UR5, R3 ;  /* 0x0000000592037c24 */ /* 0x040fe2000f8e0203 */
[----:B------:R-:W-:Y:S01]  /*ac30*/  ULDC.64 UR4, c[0x0][0x3c8] ;  /* 0x0000f20000047ab9 */ /* 0x000fe20000000a00 */
[----:B------:R-:W-:Y:S01]  /*ac40*/  IMAD R7, R146, UR7, R5 ;  /* 0x0000000792077c24 */ /* 0x000fe2000f8e0205 */
[----:B------:R-:W-:Y:S01]  /*ac50*/  ULOP3.LUT UP0, URZ, UR8, 0x3ff, URZ, 0xc0, !UPT ;  /* 0x000003ff083f7892 */ /* 0x000fe2000f80c03f */
[----:B------:R-:W-:Y:S01]  /*ac60*/  IMAD.IADD R5, R3, 0x1, R39 ;  /* 0x0000000103057824 */ /* 0x000fe200078e0227 */
[----:B------:R-:W-:Y:S01]  /*ac70*/  LEA R36, P1, R38, UR4, 0x1 ;  /* 0x0000000426247c11 */ /* 0x000fe2000f8208ff */
[----:B------:R-:W-:Y:S01]  /*ac80*/  IMAD.WIDE.U32 R146, R146, UR6, RZ ;  /* 0x0000000692927c25 */ /* 0x000fe2000f8e00ff */
[----:B------:R-:W-:Y:S01]  /*ac90*/  LEA R24, P2, R0, UR4, 0x1 ;  /* 0x0000000400187c11 */ /* 0x000fe2000f8408ff */
[----:B------:R-:W-:Y:S01]  /*aca0*/  ULDC.64 UR6, c[0x0][0x3e0] ;  /* 0x0000f80000067ab9 */ /* 0x000fe20000000a00 */
[----:B------:R-:W-:Y:S01]  /*acb0*/  IADD3.X R3, R8, R5, RZ, P0, !PT ;  /* 0x0000000508037210 */ /* 0x000fe200007fe4ff */
[----:B------:R-:W-:Y:S01]  /*acc0*/  IMAD.IADD R39, R7, 0x1, R147 ;  /* 0x0000000107277824 */ /* 0x000fe200078e0293 */
[----:B------:R-:W-:-:S02]  /*acd0*/  IADD3 R4, P0, R22, R38, RZ ;  /* 0x0000002616047210 */ /* 0x000fc40007f1e0ff */
[----:B------:R-:W-:Y:S02]  /*ace0*/  LEA.HI.X R38, R38, UR5, R5, 0x1, P1 ;  /* 0x0000000526267c11 */ /* 0x000fe400088f0c05 */
[----:B------:R-:W-:Y:S02]  /*acf0*/  PLOP3.LUT P1, PT, PT, PT, UP0, 0x80, 0x0 ;  /* 0x000000000000781c */ /* 0x000fe40003f2f008 */
[----:B------:R-:W-:Y:S02]  /*ad00*/  LEA.HI.X R25, R0, UR5, R3, 0x1, P2 ;  /* 0x0000000500197c11 */ /* 0x000fe400090f0c03 */
[-C--:B------:R-:W-:Y:S02]  /*ad10*/  IADD3 R6, P4, R16, R146.reuse, RZ ;  /* 0x0000009210067210 */ /* 0x080fe40007f9e0ff */
[----:B------:R-:W-:Y:S02]  /*ad20*/  IADD3 R0, P5, R22, R146, RZ ;  /* 0x0000009216007210 */ /* 0x000fe40007fbe0ff */
[----:B------:R-:W-:Y:S01]  /*ad30*/  IADD3.X R5, R10, R5, RZ, P0, !PT ;  /* 0x000000050a057210 */ /* 0x000fe200007fe4ff */
[--C-:B------:R-:W-:Y:S01]  /*ad40*/  IMAD.X R7, R8, 0x1, R39.reuse, P4 ;  /* 0x0000000108077824 */ /* 0x100fe200020e0627 */
[----:B------:R-:W-:Y:S01]  /*ad50*/  LEA R40, P2, R6, UR6, 0x1 ;  /* 0x0000000606287c11 */ /* 0x000fe2000f8408ff */
[----:B------:R-:W-:Y:S01]  /*ad60*/  IMAD.X R3, R10, 0x1, R39, P5 ;  /* 0x000000010a037824 */ /* 0x000fe200028e0627 */
[----:B------:R-:W-:-:S02]  /*ad70*/  LEA R42, P3, R4, UR4, 0x1 ;  /* 0x00000004042a7c11 */ /* 0x000fc4000f8608ff */
[----:B------:R-:W-:Y:S02]  /*ad80*/  LEA R44, P4, R0, UR6, 0x1 ;  /* 0x00000006002c7c11 */ /* 0x000fe4000f8808ff */
[----:B------:R-:W-:Y:S02]  /*ad90*/  LEA R37, P0, R146, UR6, 0x1 ;  /* 0x0000000692257c11 */ /* 0x000fe4000f8008ff */
[----:B------:R-:W-:Y:S02]  /*ada0*/  LEA.HI.X R41, R6, UR7, R7, 0x1, P2 ;  /* 0x0000000706297c11 */ /* 0x000fe400090f0c07 */
[----:B------:R-:W-:Y:S02]  /*adb0*/  LEA.HI.X R43, R4, UR5, R5, 0x1, P3 ;  /* 0x00000005042b7c11 */ /* 0x000fe400098f0c05 */
[----:B------:R-:W-:Y:S02]  /*adc0*/  LEA.HI.X R45, R0, UR7, R3, 0x1, P4 ;  /* 0x00000007002d7c11 */ /* 0x000fe4000a0f0c03 */
[----:B------:R-:W-:Y:S01]  /*add0*/  LEA.HI.X R39, R146, UR7, R39, 0x1, P0 ;  /* 0x0000000792277c11 */ /* 0x000fe200080f0c27 */
[----:B------:R-:W-:Y:S06]  /*ade0*/  @!P1 BRA `(.L_x_566) ;  /* 0x0000000000409947 */ /* 0x000fec0003800000 */
[----:B------:R-:W-:Y:S01]  /*adf0*/  MOV R0, 0x0 ;  /* 0x0000000000007802 */ /* 0x000fe20000000f00 */
[----:B------:R-:W-:Y:S01]  /*ae00*/  ULDC.64 UR4, c[0x4][0xa8] ;  /* 0x01002a0000047ab9 */ /* 0x000fe20000000a00 */
[----:B------:R-:W-:Y:S01]  /*ae10*/  ULDC.64 UR6, c[0x4][0xb0] ;  /* 0x01002c0000067ab9 */ /* 0x000fe20000000a00 */
[----:B------:R-:W-:Y:S01]  /*ae20*/  IMAD.U32 R4, RZ, RZ, UR4 ;  /* 0x00000004ff047e24 */ /* 0x000fe2000f8e00ff */
[----:B------:R0:W1:Y:S01]  /*ae30*/  LDC.64 R14, c[0x4][R0] ;  /* 0x01000000000e7b82 */ /* 0x0000620000000a00 */
[----:B------:R-:W-:Y:S01]  /*ae40*/  MOV R5, UR5 ;  /* 0x0000000500057c02 */ /* 0x000fe20008000f00 */
[----:B------:R-:W-:Y:S01]  /*ae50*/  ULDC.64 UR4, c[0x4][0x28] ;  /* 0x01000a0000047ab9 */ /* 0x000fe20000000a00 */
[----:B------:R-:W-:Y:S01]  /*ae60*/  IMAD.U32 R6, RZ, RZ, UR6 ;  /* 0x00000006ff067e24 */ /* 0x000fe2000f8e00ff */
[----:B------:R-:W-:Y:S01]  /*ae70*/  MOV R10, UR4 ;  /* 0x00000004000a7c02 */ /* 0x000fe20008000f00 */
[----:B------:R-:W-:Y:S01]  /*ae80*/  IMAD.U32 R7, RZ, RZ, UR7 ;  /* 0x00000007ff077e24 */ /* 0x000fe2000f8e00ff */
[----:B------:R-:W-:Y:S01]  /*ae90*/  MOV R12, 0x1 ;  /* 0x00000001000c7802 */ /* 0x000fe20000000f00 */
[----:B------:R-:W-:-:S02]  /*aea0*/  IMAD.U32 R11, RZ, RZ, UR5 ;  /* 0x00000005ff0b7e24 */ /* 0x000fc4000f8e00ff */
[----:B------:R-:W-:Y:S02]  /*aeb0*/  IMAD.MOV.U32 R8, RZ, RZ, 0x70 ;  /* 0x00000070ff087424 */ /* 0x000fe400078e00ff */
[----:B0-----:R-:W-:-:S07]  /*aec0*/  IMAD.MOV.U32 R13, RZ, RZ, RZ ;  /* 0x000000ffff0d7224 */ /* 0x001fce00078e00ff */
[----:B------:R-:W-:-:S07]  /*aed0*/  LEPC R20, `(.L_x_566) ;  /* 0x000000001014794e */ /* 0x000fce0000000000 */
[----:B-1----:R-:W-:Y:S05]  /*aee0*/  CALL.ABS.NOINC R14 ;  /* 0x000000000e007343 */ /* 0x002fea0003c00000 */
.L_x_566:
[----:B------:R-:W-:Y:S01]  /*aef0*/  ULDC.U8 UR4, c[0x0][0x3f0] ;  /* 0x0000fc0000047ab9 */ /* 0x000fe20000000000 */
[----:B------:R-:W-:Y:S01]  /*af00*/  IMAD R3, R149, -0x80, R153 ;  /* 0xffffff8095037824 */ /* 0x000fe200078e0299 */
[----:B------:R-:W-:Y:S01]  /*af10*/  ISETP.NE.AND P0, PT, RZ, UR4, PT ;  /* 0x00000004ff007c0c */ /* 0x000fe2000bf05270 */
[----:B------:R-:W-:Y:S03]  /*af20*/  BSSY B0, `(.L_x_567) ;  /* 0x000053e000007945 */ /* 0x000fe60003800000 */
[----:B------:R-:W-:-:S09]  /*af30*/  VIMNMX R3, R3, 0x80, PT ;  /* 0x0000008003037848 */ /* 0x000fd20003fe0100 */
[----:B------:R-:W-:Y:S05]  /*af40*/  @!P0 BRA `(.L_x_568) ;  /* 0x0000002800688947 */ /* 0x000fea0003800000 */
        /* <DEDUP_REMOVED lines=13> */
[----:B------:R-:W-:Y:S01]  /*b020*/  CS2R R34, SRZ ;  /* 0x0000000000227805 */ /* 0x000fe2000001ff00 */
[----:B------:R-:W-:Y:S06]  /*b030*/  @P0 BRA `(.L_x_570) ;  /* 0x0000000000900947 */ /* 0x000fec0003800000 */
[C---:B------:R-:W-:Y:S01]  /*b040*/  VIADD R0, R16.reuse, 0x10 ;  /* 0x0000001010007836 */ /* 0x040fe20000000000 */
[----:B------:R-:W-:Y:S01]  /*b050*/  ULDC UR4, c[0x0][0x3d4] ;  /* 0x0000f50000047ab9 */ /* 0x000fe20000000800 */
[C---:B------:R-:W-:Y:S01]  /*b060*/  VIADD R5, R16.reuse, 0x30 ;  /* 0x0000003010057836 */ /* 0x040fe20000000000 */
[----:B------:R-:W-:Y:S02]  /*b070*/  IADD3 R4, R16, 0x20, RZ ;  /* 0x0000002010047810 */ /* 0x000fe40007ffe0ff */
[----:B------:R-:W-:Y:S02]  /*b080*/  CS2R R20, SRZ ;  /* 0x0000000000147805 */ /* 0x000fe4000001ff00 */
[----:B------:R-:W-:Y:S01]  /*b090*/  ISETP.GE.AND P2, PT, R0, UR4, PT ;  /* 0x0000000400007c0c */ /* 0x000fe2000bf46270 */
[C---:B------:R-:W-:Y:S01]  /*b0a0*/  VIADD R0, R16.reuse, 0x40 ;  /* 0x0000004010007836 */ /* 0x040fe20000000000 */
[----:B------:R-:W-:Y:S02]  /*b0b0*/  IADD3 R6, R16, 0x50, RZ ;  /* 0x0000005010067810 */ /* 0x000fe40007ffe0ff */
[----:B------:R-:W-:-:S02]  /*b0c0*/  CS2R R26, SRZ ;  /* 0x00000000001a7805 */ /* 0x000fc4000001ff00 */
[----:B------:R-:W-:Y:S02]  /*b0d0*/  ISETP.GE.AND P1, PT, R16, UR4, PT ;  /* 0x0000000410007c0c */ /* 0x000fe4000bf26270 */
[----:B------:R-:W-:Y:S02]  /*b0e0*/  CS2R R28, SRZ ;  /* 0x00000000001c7805 */ /* 0x000fe4000001ff00 */
[----:B------:R-:W-:Y:S02]  /*b0f0*/  ISETP.GE.AND P3, PT, R4, UR4, PT ;  /* 0x0000000404007c0c */ /* 0x000fe4000bf66270 */
[----:B------:R-:W-:Y:S02]  /*b100*/  CS2R R30, SRZ ;  /* 0x00000000001e7805 */ /* 0x000fe4000001ff00 */
[----:B------:R-:W-:Y:S02]  /*b110*/  ISETP.GE.AND P4, PT, R5, UR4, PT ;  /* 0x0000000405007c0c */ /* 0x000fe4000bf86270 */
[----:B------:R-:W-:-:S02]  /*b120*/  CS2R R32, SRZ ;  /* 0x0000000000207805 */ /* 0x000fc4000001ff00 */
[----:B------:R-:W-:Y:S02]  /*b130*/  ISETP.GE.AND P5, PT, R0, UR4, PT ;  /* 0x0000000400007c0c */ /* 0x000fe4000bfa6270 */
[----:B------:R-:W-:Y:S02]  /*b140*/  CS2R R34, SRZ ;  /* 0x0000000000227805 */ /* 0x000fe4000001ff00 */
[----:B------:R-:W-:Y:S02]  /*b150*/  ISETP.GE.AND P6, PT, R6, UR4, PT ;  /* 0x0000000406007c0c */ /* 0x000fe4000bfc6270 */
[----:B------:R-:W-:Y:S02]  /*b160*/  CS2R R10, SRZ ;  /* 0x00000000000a7805 */ /* 0x000fe4000001ff00 */
[----:B------:R-:W-:Y:S02]  /*b170*/  CS2R R12, SRZ ;  /* 0x00000000000c7805 */ /* 0x000fe4000001ff00 */
[----:B------:R-:W-:-:S02]  /*b180*/  CS2R R14, SRZ ;  /* 0x00000000000e7805 */ /* 0x000fc4000001ff00 */
[----:B------:R-:W-:Y:S02]  /*b190*/  CS2R R8, SRZ ;  /* 0x0000000000087805 */ /* 0x000fe4000001ff00 */
[----:B------:R-:W-:Y:S02]  /*b1a0*/  CS2R R6, SRZ ;  /* 0x0000000000067805 */ /* 0x000fe4000001ff00 */
[----:B------:R-:W-:Y:S01]  /*b1b0*/  CS2R R4, SRZ ;  /* 0x0000000000047805 */ /* 0x000fe2000001ff00 */
[----:B------:R0:W5:Y:S04]  /*b1c0*/  @!P1 LDG.E.64 R20, desc[UR60][R24.64] ;  /* 0x0000003c18149981 */ /* 0x000168000c1e1b00 */
        /* <DEDUP_REMOVED lines=10> */
[----:B------:R0:W5:Y:S02]  /*b270*/  @!P6 LDG.E.64 R4, desc[UR60][R40.64+0xa0] ;  /* 0x0000a03c2804e981 */ /* 0x000164000c1e1b00 */
.L_x_570:
[----:B------:R-:W-:Y:S05]  /*b280*/  BSYNC B1 ;  /* 0x0000000000017941 */ /* 0x000fea0003800000 */
.L_x_569:
[--C-:B-----5:R-:W-:Y:S01]  /*b290*/  IMAD.MOV.U32 R44, RZ, RZ, R27.reuse ;  /* 0x000000ffff2c7224 */ /* 0x120fe200078e001b */
[--C-:B------:R-:W-:Y:S01]  /*b2a0*/  SHF.R.U64 R54, R26, 0x10, R27.reuse ;  /* 0x000000101a367819 */ /* 0x100fe2000000121b */
[----:B0-----:R-:W-:Y:S01]  /*b2b0*/  IMAD.MOV.U32 R40, RZ, RZ, R8 ;  /* 0x000000ffff287224 */ /* 0x001fe200078e0008 */
[----:B------:R-:W-:Y:S01]  /*b2c0*/  SHF.R.U32.HI R55, RZ, 0x10, R27 ;  /* 0x00000010ff377819 */ /* 0x000fe2000001161b */
[--C-:B------:R-:W-:Y:S01]  /*b2d0*/  IMAD.MOV.U32 R27, RZ, RZ, R11.reuse ;  /* 0x000000ffff1b7224 */ /* 0x100fe200078e000b */
[----:B------:R-:W-:Y:S01]  /*b2e0*/  SHF.R.U64 R64, R10, 0x10, R11 ;  /* 0x000000100a407819 */ /* 0x000fe2000000120b */
[----:B------:R-:W-:Y:S01]  /*b2f0*/  IMAD.MOV.U32 R25, RZ, RZ, R21 ;  /* 0x000000ffff197224 */ /* 0x000fe200078e0015 */
[----:B------:R-:W-:Y:S01]  /*b300*/  SHF.R.U32.HI R65, RZ, 0x10, R11 ;  /* 0x00000010ff417819 */ /* 0x000fe2000001160b */
[----:B------:R-:W-:Y:S01]  /*b310*/  IMAD.MOV.U32 R24, RZ, RZ, R20 ;  /* 0x000000ffff187224 */ /* 0x000fe200078e0014 */
[----:B------:R-:W-:Y:S01]  /*b320*/  LOP3.LUT R11, R209, 0x18, R22, 0xf8, !PT ;  /* 0x00000018d10b7812 */ /* 0x000fe200078ef816 */
[----:B------:R-:W-:Y:S01]  /*b330*/  UMOV UR4, 0xffffffff ;  /* 0xffffffff00047882 */ /* 0x000fe20000000000 */
[----:B------:R-:W-:Y:S01]  /*b340*/  LOP3.LUT P1, RZ, R217, 0x4, RZ, 0xc0, !PT ;  /* 0x00000004d9ff7812 */ /* 0x000fe2000782c0ff */
[----:B------:R-:W-:Y:S01]  /*b350*/  IMAD.MOV.U32 R49, RZ, RZ, R33 ;  /* 0x000000ffff317224 */ /* 0x000fe200078e0021 */
[----:B------:R-:W-:Y:S01]  /*b360*/  LOP3.LUT R0, R11, R210, RZ, 0x3c, !PT ;  /* 0x000000d20b007212 */ /* 0x000fe200078e3cff */
[----:B------:R-:W-:Y:S01]  /*b370*/  IMAD.MOV.U32 R42, RZ, RZ, R6 ;  /* 0x000000ffff2a7224 */ /* 0x000fe200078e0006 */
[----:B------:R-:W-:Y:S01]  /*b380*/  SHF.R.U64 R70, R8, 0x10, R9 ;  /* 0x0000001008467819 */ /* 0x000fe20000001209 */
[----:B------:R-:W-:Y:S01]  /*b390*/  IMAD.MOV.U32 R46, RZ, RZ, R30 ;  /* 0x000000ffff2e7224 */ /* 0x000fe200078e001e */
[--C-:B------:R-:W-:Y:S01]  /*b3a0*/  SHF.R.U64 R52, R20, 0x10, R21.reuse ;  /* 0x0000001014347819 */ /* 0x100fe20000001215 */
[----:B------:R-:W-:Y:S01]  /*b3b0*/  IMAD.IADD R11, R211, 0x1, R0 ;  /* 0x00000001d30b7824 */ /* 0x000fe200078e0200 */
[----:B------:R-:W-:Y:S01]  /*b3c0*/  SHF.R.U32.HI R53, RZ, 0x10, R21 ;  /* 0x00000010ff357819 */ /* 0x000fe20000011615 */
[----:B------:R-:W-:Y:S01]  /*b3d0*/  IMAD.MOV.U32 R47, RZ, RZ, R31 ;  /* 0x000000ffff2f7224 */ /* 0x000fe200078e001f */
[----:B------:R-:W-:Y:S01]  /*b3e0*/  MOV R21, R26 ;  /* 0x0000001a00157202 */ /* 0x000fe20000000f00 */
[----:B------:R-:W-:Y:S01]  /*b3f0*/  IMAD R8, R11, 0x2, R18 ;  /* 0x000000020b087824 */ /* 0x000fe200078e0212 */
[----:B------:R-:W-:Y:S01]  /*b400*/  MOV R41, R9 ;  /* 0x0000000900297202 */ /* 0x000fe20000000f00 */
[----:B------:R-:W-:Y:S01]  /*b410*/  IMAD.MOV.U32 R26, RZ, RZ, R28 ;  /* 0x000000ffff1a7224 */ /* 0x000fe200078e001c */
[----:B------:R-:W-:Y:S01]  /*b420*/  SHF.R.U32.HI R71, RZ, 0x10, R9 ;  /* 0x00000010ff477819 */ /* 0x000fe20000011609 */
[----:B------:R-:W-:Y:S01]  /*b430*/  VIADD R9, R8, 0x15400 ;  /* 0x0001540008097836 */ /* 0x000fe20000000000 */
[----:B------:R-:W-:Y:S01]  /*b440*/  MOV R45, R29 ;  /* 0x0000001d002d7202 */ /* 0x000fe20000000f00 */
[----:B------:R-:W-:Y:S01]  /*b450*/  IMAD.MOV.U32 R50, RZ, RZ, R34 ;  /* 0x000000ffff327224 */ /* 0x000fe200078e0022 */
[--C-:B------:R-:W-:Y:S01]  /*b460*/  SHF.R.U64 R56, R28, 0x10, R29.reuse ;  /* 0x000000101c387819 */ /* 0x100fe2000000121d */
[----:B------:R-:W-:Y:S01]  /*b470*/  IMAD.MOV.U32 R20, RZ, RZ, R10 ;  /* 0x000000ffff147224 */ /* 0x000fe200078e000a */
[----:B------:R-:W-:Y:S01]  /*b480*/  SHF.R.U32.HI R57, RZ, 0x10, R29 ;  /* 0x00000010ff397819 */ /* 0x000fe2000001161d */
[----:B------:R-:W-:Y:S01]  /*b490*/  IMAD.MOV.U32 R28, RZ, RZ, R13 ;  /* 0x000000ffff1c7224 */ /* 0x000fe200078e000d */
[----:B------:R-:W-:-:S02]  /*b4a0*/  SHF.R.U64 R60, R32, 0x10, R33 ;  /* 0x00000010203c7819 */ /* 0x000fc40000001221 */
[----:B------:R-:W-:Y:S02]  /*b4b0*/  SHF.R.U32.HI R61, RZ, 0x10, R33 ;  /* 0x00000010ff3d7819 */ /* 0x000fe40000011621 */
[----:B------:R-:W-:Y:S01]  /*b4c0*/  SHF.R.U64 R72, R6, 0x10, R7 ;  /* 0x0000001006487819 */ /* 0x000fe20000001207 */
[----:B------:R-:W-:Y:S01]  /*b4d0*/  IMAD.MOV.U32 R6, RZ, RZ, R4 ;  /* 0x000000ffff067224 */ /* 0x000fe200078e0004 */
[--C-:B------:R-:W-:Y:S02]  /*b4e0*/  SHF.R.U64 R58, R30, 0x10, R31.reuse ;  /* 0x000000101e3a7819 */ /* 0x100fe4000000121f */
[----:B------:R-:W-:Y:S01]  /*b4f0*/  SHF.R.U32.HI R59, RZ, 0x10, R31 ;  /* 0x00000010ff3b7819 */ /* 0x000fe2000001161f */
[----:B------:R-:W-:Y:S01]  /*b500*/  IMAD.MOV.U32 R31, RZ, RZ, R14 ;  /* 0x000000ffff1f7224 */ /* 0x000fe200078e000e */
[----:B------:R-:W-:Y:S02]  /*b510*/  MOV R48, R32 ;  /* 0x0000002000307202 */ /* 0x000fe40000000f00 */
[----:B------:R-:W-:-:S02]  /*b520*/  MOV R51, R35 ;  /* 0x0000002300337202 */ /* 0x000fc40000000f00 */
[--C-:B------:R-:W-:Y:S02]  /*b530*/  SHF.R.U64 R62, R34, 0x10, R35.reuse ;  /* 0x00000010223e7819 */ /* 0x100fe40000001223 */
[----:B------:R-:W-:Y:S02]  /*b540*/  SHF.R.U32.HI R63, RZ, 0x10, R35 ;  /* 0x00000010ff3f7819 */ /* 0x000fe40000011623 */
[----:B------:R-:W-:Y:S02]  /*b550*/  MOV R43, R7 ;  /* 0x00000007002b7202 */ /* 0x000fe40000000f00 */
[----:B------:R-:W-:Y:S01]  /*b560*/  SHF.R.U32.HI R73, RZ, 0x10, R7 ;  /* 0x00000010ff497819 */ /* 0x000fe20000011607 */
[--C-:B------:R-:W-:Y:S01]  /*b570*/  IMAD.MOV.U32 R7, RZ, RZ, R5.reuse ;  /* 0x000000ffff077224 */ /* 0x100fe200078e0005 */
[----:B------:R-:W-:Y:S01]  /*b580*/  IADD3 R0, R8, 0x15440, RZ ;  /* 0x0001544008007810 */ /* 0x000fe20007ffe0ff */
[----:B------:R-:W-:Y:S01]  /*b590*/  @P1 VIADD R0, R9, 0xffffffc0 ;  /* 0xffffffc009001836 */ /* 0x000fe20000000000 */
[----:B------:R-:W-:-:S02]  /*b5a0*/  SHF.R.U64 R74, R4, 0x10, R5 ;  /* 0x00000010044a7819 */ /* 0x000fc40000001205 */
[----:B------:R-:W-:Y:S02]  /*b5b0*/  PRMT R33, R24, 0x5410, R25 ;  /* 0x0000541018217816 */ /* 0x000fe40000000019 */
[----:B------:R-:W-:Y:S02]  /*b5c0*/  PRMT R29, R21, 0x5410, R44 ;  /* 0x00005410151d7816 */ /* 0x000fe4000000002c */
[----:B------:R-:W-:Y:S02]  /*b5d0*/  MOV R35, R12 ;  /* 0x0000000c00237202 */ /* 0x000fe40000000f00 */
[--C-:B------:R-:W-:Y:S02]  /*b5e0*/  SHF.R.U64 R66, R12, 0x10, R13.reuse ;  /* 0x000000100c427819 */ /* 0x100fe4000000120d */
[----:B------:R-:W-:Y:S02]  /*b5f0*/  SHF.R.U32.HI R67, RZ, 0x10, R13 ;  /* 0x00000010ff437819 */ /* 0x000fe4000001160d */
[----:B------:R-:W-:-:S02]  /*b600*/  MOV R32, R15 ;  /* 0x0000000f00207202 */ /* 0x000fc40000000f00 */
[--C-:B------:R-:W-:Y:S02]  /*b610*/  SHF.R.U64 R68, R14, 0x10, R15.reuse ;  /* 0x000000100e447819 */ /* 0x100fe4000000120f */
[----:B------:R-:W-:Y:S02]  /*b620*/  SHF.R.U32.HI R69, RZ, 0x10, R15 ;  /* 0x00000010ff457819 */ /* 0x000fe4000001160f */
[----:B------:R-:W-:Y:S02]  /*b630*/  SHF.R.U32.HI R75, RZ, 0x10, R5 ;  /* 0x00000010ff4b7819 */ /* 0x000fe40000011605 */
[----:B------:R-:W-:Y:S02]  /*b640*/  PRMT R34, R52, 0x5410, R53 ;  /* 0x0000541034227816 */ /* 0x000fe40000000035 */
[----:B------:R-:W-:Y:S02]  /*b650*/  PRMT R30, R54, 0x5410, R55 ;  /* 0x00005410361e7816 */ /* 0x000fe40000000037 */
[----:B------:R-:W-:-:S02]  /*b660*/  PRMT R21, R26, 0x5410, R45 ;  /* 0x000054101a157816 */ /* 0x000fc4000000002d */
[----:B------:R-:W-:Y:S02]  /*b670*/  PRMT R24, R56, 0x5410, R57 ;  /* 0x0000541038187816 */ /* 0x000fe40000000039 */
[----:B------:R-:W-:Y:S01]  /*b680*/  LEA.HI R4, R225, R225, RZ, 0x1 ;  /* 0x000000e1e1047211 */ /* 0x000fe200078f08ff */
[----:B------:R-:W-:Y:S06]  /*b690*/  BRA.DIV UR4, `(.L_x_571) ;  /* 0x0000018204b47947 */ /* 0x000fec000b800000 */
.L_x_768:
[----:B------:R-:W-:Y:S01]  /*b6a0*/  UMOV UR4, 0xffffffff ;  /* 0xffffffff00047882 */ /* 0x000fe20000000000 */
[----:B------:R-:W-:Y:S02]  /*b6b0*/  LOP3.LUT R4, R4, 0xfffffffe, RZ, 0xc0, !PT ;  /* 0xfffffffe04047812 */ /* 0x000fe400078ec0ff */
[----:B------:R-:W-:Y:S05]  /*b6c0*/  BRA.DIV UR4, `(.L_x_572) ;  /* 0x0000018204d07947 */ /* 0x000fea000b800000 */
.L_x_771:
[----:B------:R-:W-:Y:S01]  /*b6d0*/  UMOV UR4, 0xffffffff ;  /* 0xffffffff00047882 */ /* 0x000fe20000000000 */
[----:B------:R-:W-:Y:S02]  /*b6e0*/  IADD3 R4, R225, -R4, RZ ;  /* 0x80000004e1047210 */ /* 0x000fe40007ffe0ff */
[----:B------:R-:W-:Y:S05]  /*b6f0*/  BRA.DIV UR4, `(.L_x_573) ;  /* 0x0000018204ec7947 */ /* 0x000fea000b800000 */
.L_x_774:
[----:B------:R-:W-:Y:S01]  /*b700*/  UMOV UR4, 0xffffffff ;  /* 0xffffffff00047882 */ /* 0x000fe20000000000 */
[----:B------:R-:W-:Y:S02]  /*b710*/  SHF.L.U32 R5, R4, 0x1f, RZ ;  /* 0x0000001f04057819 */ /* 0x000fe400000006ff */
[----:B------:R-:W-:Y:S05]  /*b720*/  BRA.DIV UR4, `(.L_x_574) ;  /* 0x0000018604087947 */ /* 0x000fea000b800000 */
.L_x_777:
[----:B------:R-:W0:Y:S01]  /*b730*/  SYNCS.PHASECHK.TRANS64.TRYWAIT P1, [R18+URZ+0x36800], R5 ;  /* 0x03680005120075a7 */ /* 0x000e22000802017f */
[----:B------:R-:W-:Y:S01]  /*b740*/  BSSY B1, `(.L_x_575) ;  /* 0x0000013000017945 */ /* 0x000fe20003800000 */
[----:B------:R-:W-:Y:S02]  /*b750*/  PRMT R37, R20, 0x5410, R27 ;  /* 0x0000541014257816 */ /* 0x000fe4000000001b */
[----:B------:R-:W-:Y:S02]  /*b760*/  PRMT R35, R35, 0x5410, R28 ;  /* 0x0000541023237816 */ /* 0x000fe4000000001c */
[----:B------:R-:W-:Y:S02]  /*b770*/  PRMT R31, R31, 0x5410, R32 ;  /* 0x000054101f1f7816 */ /* 0x000fe40000000020 */
[----:B------:R-:W-:Y:S02]  /*b780*/  PRMT R25, R46, 0x5410, R47 ;  /* 0x000054102e197816 */ /* 0x000fe4000000002f */
[----:B------:R-:W-:-:S02]  /*b790*/  PRMT R26, R58, 0x5410, R59 ;  /* 0x000054103a1a7816 */ /* 0x000fc4000000003b */
[----:B------:R-:W-:Y:S02]  /*b7a0*/  PRMT R13, R48, 0x5410, R49 ;  /* 0x00005410300d7816 */ /* 0x000fe40000000031 */
        /* <DEDUP_REMOVED lines=10> */
[----:B------:R-:W-:Y:S01]  /*b850*/  PRMT R11, R6, 0x5410, R7 ;  /* 0x00005410060b7816 */ /* 0x000fe20000000007 */
[----:B0-----:R-:W-:Y:S06]  /*b860*/  @!P1 BRA `(.L_x_576) ;  /* 0x0000018000e09947 */ /* 0x001fec0003800000 */
.L_x_778:
[----:B------:R-:W-:Y:S05]  /*b870*/  BSYNC B1 ;  /* 0x0000000000017941 */ /* 0x000fea0003800000 */
.L_x_575:
[----:B------:R-:W-:Y:S01]  /*b880*/  BSSY B1, `(.L_x_577) ;  /* 0x0000103000017945 */ /* 0x000fe20003800000 */
[----:B------:R-:W-:-:S03]  /*b890*/  PRMT R12, R74, 0x5410, R75 ;  /* 0x000054104a0c7816 */ /* 0x000fc6000000004b */
[----:B------:R-:W-:Y:S05]  /*b8a0*/  @P0 BRA `(.L_x_578) ;  /* 0x0000001000000947 */ /* 0x000fea0003800000 */
[----:B0-----:R-:W0:Y:S01]  /*b8b0*/  LDC R5, c[0x0][0x3d4] ;  /* 0x0000f500ff057b82 */ /* 0x001e220000000800 */
[C---:B------:R-:W-:Y:S01]  /*b8c0*/  VIADD R4, R16.reuse, 0x10 ;  /* 0x0000001010047836 */ /* 0x040fe20000000000 */
[C---:B------:R-:W-:Y:S01]  /*b8d0*/  IADD3 R40, R16.reuse, 0x30, RZ ;  /* 0x0000003010287810 */ /* 0x040fe20007ffe0ff */
[C---:B------:R-:W-:Y:S01]  /*b8e0*/  VIADD R6, R16.reuse, 0x20 ;  /* 0x0000002010067836 */ /* 0x040fe20000000000 */
[----:B------:R-:W-:Y:S01]  /*b8f0*/  BSSY B2, `(.L_x_579) ;  /* 0x0000030000027945 */ /* 0x000fe20003800000 */
[-C--:B0-----:R-:W-:Y:S02]  /*b900*/  ISETP.GE.AND P0, PT, R16, R5.reuse, PT ;  /* 0x000000051000720c */ /* 0x081fe40003f06270 */
[-C--:B------:R-:W-:Y:S01]  /*b910*/  ISETP.GE.AND P1, PT, R4, R5.reuse, PT ;  /* 0x000000050400720c */ /* 0x080fe20003f26270 */
[----:B------:R-:W-:Y:S01]  /*b920*/  VIADD R4, R16, 0x40 ;  /* 0x0000004010047836 */ /* 0x000fe20000000000 */
[-C--:B------:R-:W-:Y:S01]  /*b930*/  ISETP.GE.AND P2, PT, R6, R5.reuse, PT ;  /* 0x000000050600720c */ /* 0x080fe20003f46270 */
[----:B------:R-:W-:Y:S01]  /*b940*/  VIADD R6, R16, 0x50 ;  /* 0x0000005010067836 */ /* 0x000fe20000000000 */
[----:B------:R-:W-:-:S02]  /*b950*/  ISETP.GE.AND P3, PT, R40, R5, PT ;  /* 0x000000052800720c */ /* 0x000fc40003f66270 */
[-C--:B------:R-:W-:Y:S02]  /*b960*/  ISETP.GE.AND P4, PT, R4, R5.reuse, PT ;  /* 0x000000050400720c */ /* 0x080fe40003f86270 */
[----:B------:R-:W-:-:S03]  /*b970*/  ISETP.GE.AND P5, PT, R6, R5, PT ;  /* 0x000000050600720c */ /* 0x000fc60003fa6270 */
[----:B------:R-:W-:Y:S10]  /*b980*/  @P0 BRA `(.L_x_580) ;  /* 0x0000000000980947 */ /* 0x000ff40003800000 */
[----:B------:R-:W0:Y:S01]  /*b990*/  LDS.128 R4, [R8+0x15400] ;  /* 0x0154000008047984 */ /* 0x000e220000000c00 */
[----:B------:R-:W-:Y:S02]  /*b9a0*/  HADD2.F32 R45, -RZ, R37.H0_H0 ;  /* 0x20000025ff2d7230 */ /* 0x000fe40000004100 */
[----:B------:R-:W-:Y:S02]  /*b9b0*/  HADD2.F32 R43, -RZ, R33.H0_H0 ;  /* 0x20000021ff2b7230 */ /* 0x000fe40000004100 */
[----:B------:R-:W-:Y:S02]  /*b9c0*/  HADD2.F32 R44, -RZ, R34.H0_H0 ;  /* 0x20000022ff2c7230 */ /* 0x000fe40000004100 */
[----:B------:R-:W-:Y:S02]  /*b9d0*/  HADD2.F32 R46, -RZ, R38.H0_H0 ;  /* 0x20000026ff2e7230 */ /* 0x000fe40000004100 */
[--C-:B0-----:R-:W-:Y:S02]  /*b9e0*/  HADD2.F32 R39, -RZ, R4.reuse.H0_H0 ;  /* 0x20000004ff277230 */ /* 0x101fe40000004100 */
[----:B------:R-:W-:-:S02]  /*b9f0*/  HADD2.F32 R4, -RZ, R4.H1_H1 ;  /* 0x30000004ff047230 */ /* 0x000fc40000004100 */
[--C-:B------:R-:W-:Y:S02]  /*ba00*/  HADD2.F32 R40, -RZ, R5.reuse.H0_H0 ;  /* 0x20000005ff287230 */ /* 0x100fe40000004100 */
[----:B------:R-:W-:Y:S02]  /*ba10*/  HADD2.F32 R5, -RZ, R5.H1_H1 ;  /* 0x30000005ff057230 */ /* 0x000fe40000004100 */
[C---:B------:R-:W-:Y:S01]  /*ba20*/  FMUL.FTZ R48, R4.reuse, R45 ;  /* 0x0000002d04307220 */ /* 0x040fe20000410000 */
[-C--:B------:R-:W-:Y:S01]  /*ba30*/  FMUL.FTZ R4, R4, R43.reuse ;  /* 0x0000002b04047220 */ /* 0x080fe20000410000 */
[--C-:B------:R-:W-:Y:S02]  /*ba40*/  HADD2.F32 R41, -RZ, R6.reuse.H0_H0 ;  /* 0x20000006ff297230 */ /* 0x100fe40000004100 */
[----:B------:R-:W-:Y:S02]  /*ba50*/  HADD2.F32 R42, -RZ, R7.H0_H0 ;  /* 0x20000007ff2a7230 */ /* 0x000fe40000004100 */
[----:B------:R-:W-:Y:S01]  /*ba60*/  FMUL.FTZ R47, R5, R46 ;  /* 0x0000002e052f7220 */ /* 0x000fe20000410000 */
[C---:B------:R-:W-:Y:S01]  /*ba70*/  FFMA.FTZ R48, R39.reuse, R43, -R48 ;  /* 0x0000002b27307223 */ /* 0x040fe20000010830 */
[----:B------:R-:W-:Y:S01]  /*ba80*/  FFMA.FTZ R45, R39, R45, R4 ;  /* 0x0000002d272d7223 */ /* 0x000fe20000010004 */
[----:B------:R-:W-:Y:S01]  /*ba90*/  FMUL.FTZ R49, R5, R44 ;  /* 0x0000002c05317220 */ /* 0x000fe20000410000 */
[----:B------:R-:W-:-:S02]  /*baa0*/  HADD2.F32 R6, -RZ, R6.H1_H1 ;  /* 0x30000006ff067230 */ /* 0x000fc40000004100 */
[C---:B------:R-:W-:Y:S01]  /*bab0*/  FFMA.FTZ R47, R40.reuse, R44, -R47 ;  /* 0x0000002c282f7223 */ /* 0x040fe2000001082f */
[----:B------:R-:W-:Y:S02]  /*bac0*/  HADD2.F32 R7, -RZ, R7.H1_H1 ;  /* 0x30000007ff077230 */ /* 0x000fe40000004100 */
[----:B------:R-:W-:Y:S01]  /*bad0*/  FFMA.FTZ R40, R40, R46, R49 ;  /* 0x0000002e28287223 */ /* 0x000fe20000010031 */
[----:B------:R-:W-:Y:S02]  /*bae0*/  HADD2.F32 R39, -RZ, R37.H1_H1 ;  /* 0x30000025ff277230 */ /* 0x000fe40000004100 */
[----:B------:R-:W-:Y:S02]  /*baf0*/  HADD2.F32 R4, -RZ, R33.H1_H1 ;  /* 0x30000021ff047230 */ /* 0x000fe40000004100 */
[----:B------:R-:W-:Y:S02]  /*bb00*/  HADD2.F32 R43, -RZ, R38.H1_H1 ;  /* 0x30000026ff2b7230 */ /* 0x000fe40000004100 */
[----:B------:R-:W-:Y:S01]  /*bb10*/  FMUL.FTZ R44, R6, R39 ;  /* 0x00000027062c7220 */ /* 0x000fe20000410000 */
[----:B------:R-:W-:-:S02]  /*bb20*/  HADD2.F32 R5, -RZ, R34.H1_H1 ;  /* 0x30000022ff057230 */ /* 0x000fc40000004100 */
[-C--:B------:R-:W-:Y:S01]  /*bb30*/  FMUL.FTZ R46, R6, R4.reuse ;  /* 0x00000004062e7220 */ /* 0x080fe20000410000 */
[----:B------:R-:W-:Y:S01]  /*bb40*/  FMUL.FTZ R49, R7, R43 ;  /* 0x0000002b07317220 */ /* 0x000fe20000410000 */
[----:B------:R-:W-:Y:S01]  /*bb50*/  FFMA.FTZ R6, R41, R4, -R44 ;  /* 0x0000000429067223 */ /* 0x000fe2000001082c */
[----:B------:R-:W-:Y:S01]  /*bb60*/  FMUL.FTZ R50, R7, R5 ;  /* 0x0000000507327220 */ /* 0x000fe20000410000 */
[----:B------:R-:W-:Y:S01]  /*bb70*/  FFMA.FTZ R39, R41, R39, R46 ;  /* 0x0000002729277223 */ /* 0x000fe2000001002e */
[C---:B------:R-:W-:Y:S01]  /*bb80*/  FFMA.FTZ R7, R42.reuse, R5, -R49 ;  /* 0x000000052a077223 */ /* 0x040fe20000010831 */
[----:B------:R-:W-:Y:S01]  /*bb90*/  F2FP.F16.F32.PACK_AB R4, R45, R48 ;  /* 0x000000302d04723e */ /* 0x000fe200000000ff */
[----:B------:R-:W-:Y:S01]  /*bba0*/  FFMA.FTZ R50, R42, R43, R50 ;  /* 0x0000002b2a327223 */ /* 0x000fe20000010032 */
[----:B------:R-:W-:Y:S02]  /*bbb0*/  F2FP.F16.F32.PACK_AB R5, R40, R47 ;  /* 0x0000002f2805723e */ /* 0x000fe400000000ff */
[----:B------:R-:W-:-:S02]  /*bbc0*/  F2FP.F16.F32.PACK_AB R6, R39, R6 ;  /* 0x000000062706723e */ /* 0x000fc400000000ff */
[----:B------:R-:W-:-:S05]  /*bbd0*/  F2FP.F16.F32.PACK_AB R7, R50, R7 ;  /* 0x000000073207723e */ /* 0x000fca00000000ff */
[----:B------:R0:W-:Y:S02]  /*bbe0*/  STS.128 [R8+0x15400], R4 ;  /* 0x0154000408007388 */ /* 0x0001e40000000c00 */
.L_x_580:
[----:B------:R-:W-:Y:S05]  /*bbf0*/  BSYNC B2 ;  /* 0x0000000000027941 */ /* 0x000fea0003800000 */
.L_x_579:
[----:B------:R-:W-:Y:S04]  /*bc00*/  BSSY B2, `(.L_x_581) ;  /* 0x0000028000027945 */ /* 0x000fe80003800000 */
[----:B------:R-:W-:Y:S05]  /*bc10*/  @P1 BRA `(.L_x_582) ;  /* 0x0000000000981947 */ /* 0x000fea0003800000 */
[----:B0-----:R-:W0:Y:S01]  /*bc20*/  LDS.128 R4, [R0] ;  /* 0x0000000000047984 */ /* 0x001e220000000c00 */
        /* <DEDUP_REMOVED lines=36> */
[----:B------:R1:W-:Y:S02]  /*be70*/  STS.128 [R0], R4 ;  /* 0x0000000400007388 */ /* 0x0003e40000000c00 */
.L_x_582:
[----:B------:R-:W-:Y:S05]  /*be80*/  BSYNC B2 ;  /* 0x0000000000027941 */ /* 0x000fea0003800000 */
.L_x_581:
[----:B------:R-:W-:Y:S04]  /*be90*/  BSSY B2, `(.L_x_583) ;  /* 0x0000028000027945 */ /* 0x000fe80003800000 */
[----:B------:R-:W-:Y:S05]  /*bea0*/  @P2 BRA `(.L_x_584) ;  /* 0x0000000000982947 */ /* 0x000fea0003800000 */
[----:B01----:R-:W0:Y:S01]  /*beb0*/  LDS.128 R4, [R8+0x19400] ;  /* 0x0194000008047984 */ /* 0x003e220000000c00 */
        /* <DEDUP_REMOVED lines=37> */
.L_x_584:
[----:B------:R-:W-:Y:S05]  /*c110*/  BSYNC B2 ;  /* 0x0000000000027941 */ /* 0x000fea0003800000 */
.L_x_583:
[----:B------:R-:W-:Y:S04]  /*c120*/  BSSY B2, `(.L_x_585) ;  /* 0x0000028000027945 */ /* 0x000fe80003800000 */
[----:B------:R-:W-:Y:S05]  /*c130*/  @P3 BRA `(.L_x_586) ;  /* 0x0000000000983947 */ /* 0x000fea0003800000 */
[----:B012---:R-:W0:Y:S01]  /*c140*/  LDS.128 R4, [R0+0x4000] ;  /* 0x0040000000047984 */ /* 0x007e220000000c00 */
        /* <DEDUP_REMOVED lines=37> */
.L_x_586:
[----:B------:R-:W-:Y:S05]  /*c3a0*/  BSYNC B2 ;  /* 0x0000000000027941 */ /* 0x000fea0003800000 */
.L_x_585:
[----:B------:R-:W-:Y:S04]  /*c3b0*/  BSSY B2, `(.L_x_587) ;  /* 0x0000028000027945 */ /* 0x000fe80003800000 */
[----:B------:R-:W-:Y:S05]  /*c3c0*/  @P4 BRA `(.L_x_588) ;  /* 0x0000000000984947 */ /* 0x000fea0003800000 */
[----:B0123--:R-:W0:Y:S01]  /*c3d0*/  LDS.128 R4, [R8+0x1d400] ;  /* 0x01d4000008047984 */ /* 0x00fe220000000c00 */
        /* <DEDUP_REMOVED lines=37> */
.L_x_588:
[----:B------:R-:W-:Y:S05]  /*c630*/  BSYNC B2 ;  /* 0x0000000000027941 */ /* 0x000fea0003800000 */
.L_x_587:
[----:B------:R-:W-:Y:S05]  /*c640*/  @P5 BRA `(.L_x_578) ;  /* 0x0000000000985947 */ /* 0x000fea0003800000 */
[----:B01234-:R-:W0:Y:S01]  /*c650*/  LDS.128 R4, [R0+0x8000] ;  /* 0x0080000000047984 */ /* 0x01fe220000000c00 */
        /* <DEDUP_REMOVED lines=37> */
.L_x_578:
[----:B------:R-:W-:Y:S05]  /*c8b0*/  BSYNC B1 ;  /* 0x0000000000017941 */ /* 0x000fea0003800000 */
.L_x_577:
[----:B------:R-:W-:-:S13]  /*c8c0*/  ISETP.GE.AND P0, PT, R224, R3, PT ;  /* 0x00000003e000720c */ /* 0x000fda0003f06270 */
[----:B------:R-:W-:Y:S05]  /*c8d0*/  @P0 BRA `(.L_x_589) ;  /* 0x0000003800880947 */ /* 0x000fea0003800000 */
[----:B------:R-:W5:Y:S01]  /*c8e0*/  LDC R3, c[0x0][0x3d4] ;  /* 0x0000f500ff037b82 */ /* 0x000f620000000800 */
[C---:B01234-:R-:W-:Y:S01]  /*c8f0*/  VIADD R6, R16.reuse, 0x20 ;  /* 0x0000002010067836 */ /* 0x05ffe20000000000 */
[C---:B------:R-:W-:Y:S01]  /*c900*/  IADD3 R4, R16.reuse, 0x10, RZ ;  /* 0x0000001010047810 */ /* 0x040fe20007ffe0ff */
[C---:B------:R-:W-:Y:S01]  /*c910*/  VIADD R40, R16.reuse, 0x30 ;  /* 0x0000003010287836 */ /* 0x040fe20000000000 */
[----:B------:R-:W-:Y:S01]  /*c920*/  BSSY B1, `(.L_x_590) ;  /* 0x0000030000017945 */ /* 0x000fe20003800000 */
[-C--:B-----5:R-:W-:Y:S02]  /*c930*/  ISETP.GE.AND P0, PT, R16, R3.reuse, PT ;  /* 0x000000031000720c */ /* 0x0a0fe40003f06270 */
[-C--:B------:R-:W-:Y:S01]  /*c940*/  ISETP.GE.AND P2, PT, R6, R3.reuse, PT ;  /* 0x000000030600720c */ /* 0x080fe20003f46270 */
[----:B------:R-:W-:Y:S01]  /*c950*/  VIADD R6, R16, 0x50 ;  /* 0x0000005010067836 */ /* 0x000fe20000000000 */
[----:B------:R-:W-:Y:S02]  /*c960*/  ISETP.GE.AND P1, PT, R4, R3, PT ;  /* 0x000000030400720c */ /* 0x000fe40003f26270 */
[----:B------:R-:W-:-:S02]  /*c970*/  IADD3 R4, R16, 0x40, RZ ;  /* 0x0000004010047810 */ /* 0x000fc40007ffe0ff */
[-C--:B------:R-:W-:Y:S02]  /*c980*/  ISETP.GE.AND P3, PT, R40, R3.reuse, PT ;  /* 0x000000032800720c */ /* 0x080fe40003f66270 */
[-C--:B------:R-:W-:Y:S02]  /*c990*/  ISETP.GE.AND P4, PT, R4, R3.reuse, PT ;  /* 0x000000030400720c */ /* 0x080fe40003f86270 */
[----:B------:R-:W-:Y:S01]  /*c9a0*/  ISETP.GE.AND P5, PT, R6, R3, PT ;  /* 0x000000030600720c */ /* 0x000fe20003fa6270 */
[----:B------:R-:W-:-:S12]  /*c9b0*/  @P0 BRA `(.L_x_591) ;  /* 0x0000000000980947 */ /* 0x000fd80003800000 */
        /* <DEDUP_REMOVED lines=9> */
[-C--:B------:R-:W-:Y:S01]  /*ca50*/  FMUL.FTZ R42, R47, R4.reuse ;  /* 0x000000042f2a7220 */ /* 0x080fe20000410000 */
[----:B------:R-:W-:Y:S01]  /*ca60*/  FMUL.FTZ R44, R43, R4 ;  /* 0x000000042b2c7220 */ /* 0x000fe20000410000 */
[----:B------:R-:W-:Y:S02]  /*ca70*/  HADD2.F32 R40, -RZ, R6.H0_H0 ;  /* 0x20000006ff287230 */ /* 0x000fe40000004100 */
[----:B------:R-:W-:Y:S01]  /*ca80*/  FMUL.FTZ R46, R49, R5 ;  /* 0x00000005312e7220 */ /* 0x000fe20000410000 */
[----:B------:R-:W-:Y:S01]  /*ca90*/  FFMA.FTZ R4, R43, R3, -R42 ;  /* 0x000000032b047223 */ /* 0x000fe2000001082a */
[----:B------:R-:W-:Y:S01]  /*caa0*/  FMUL.FTZ R42, R45, R5 ;  /* 0x000000052d2a7220 */ /* 0x000fe20000410000 */
[----:B------:R-:W-:-:S02]  /*cab0*/  HADD2.F32 R41, -RZ, R7.H0_H0 ;  /* 0x20000007ff297230 */ /* 0x000fc40000004100 */
[----:B------:R-:W-:Y:S01]  /*cac0*/  FFMA.FTZ R3, R47, R3, R44 ;  /* 0x000000032f037223 */ /* 0x000fe2000001002c */
[-C--:B------:R-:W-:Y:S01]  /*cad0*/  FFMA.FTZ R5, R45, R39.reuse, -R46 ;  /* 0x000000272d057223 */ /* 0x080fe2000001082e */
[----:B------:R-:W-:Y:S02]  /*cae0*/  HADD2.F32 R6, -RZ, R6.H1_H1 ;  /* 0x30000006ff067230 */ /* 0x000fe40000004100 */
[----:B------:R-:W-:Y:S01]  /*caf0*/  FFMA.FTZ R42, R49, R39, R42 ;  /* 0x00000027312a7223 */ /* 0x000fe2000001002a */
[----:B------:R-:W-:Y:S01]  /*cb00*/  HADD2.F32 R7, -RZ, R7.H1_H1 ;  /* 0x30000007ff077230 */ /* 0x000fe20000004100 */
[----:B------:R-:W-:Y:S01]  /*cb10*/  F2FP.F16.F32.PACK_AB R4, R3, R4 ;  /* 0x000000040304723e */ /* 0x000fe200000000ff */
[----:B------:R-:W-:Y:S02]  /*cb20*/  HADD2.F32 R46, -RZ, R37.H1_H1 ;  /* 0x30000025ff2e7230 */ /* 0x000fe40000004100 */
[----:B------:R-:W-:Y:S01]  /*cb30*/  HADD2.F32 R44, -RZ, R33.H1_H1 ;  /* 0x30000021ff2c7230 */ /* 0x000fe20000004100 */
[----:B------:R-:W-:Y:S01]  /*cb40*/  F2FP.F16.F32.PACK_AB R5, R42, R5 ;  /* 0x000000052a05723e */ /* 0x000fe200000000ff */
[----:B------:R-:W-:-:S02]  /*cb50*/  HADD2.F32 R45, -RZ, R38.H1_H1 ;  /* 0x30000026ff2d7230 */ /* 0x000fc40000004100 */
[-C--:B------:R-:W-:Y:S01]  /*cb60*/  FMUL.FTZ R33, R46, R6.reuse ;  /* 0x000000062e217220 */ /* 0x080fe20000410000 */
[----:B------:R-:W-:Y:S02]  /*cb70*/  HADD2.F32 R43, -RZ, R34.H1_H1 ;  /* 0x30000022ff2b7230 */ /* 0x000fe40000004100 */
[C---:B------:R-:W-:Y:S01]  /*cb80*/  FMUL.FTZ R37, R44.reuse, R6 ;  /* 0x000000062c257220 */ /* 0x040fe20000410000 */
[-C--:B------:R-:W-:Y:S01]  /*cb90*/  FMUL.FTZ R34, R45, R7.reuse ;  /* 0x000000072d227220 */ /* 0x080fe20000410000 */
[-C--:B------:R-:W-:Y:S01]  /*cba0*/  FFMA.FTZ R6, R44, R40.reuse, -R33 ;  /* 0x000000282c067223 */ /* 0x080fe20000010821 */
[C---:B------:R-:W-:Y:S01]  /*cbb0*/  FMUL.FTZ R38, R43.reuse, R7 ;  /* 0x000000072b267220 */ /* 0x040fe20000410000 */
[----:B------:R-:W-:Y:S01]  /*cbc0*/  FFMA.FTZ R37, R46, R40, R37 ;  /* 0x000000282e257223 */ /* 0x000fe20000010025 */
[-C--:B------:R-:W-:Y:S02]  /*cbd0*/  FFMA.FTZ R7, R43, R41.reuse, -R34 ;  /* 0x000000292b077223 */ /* 0x080fe40000010822 */
[----:B------:R-:W-:-:S02]  /*cbe0*/  FFMA.FTZ R38, R45, R41, R38 ;  /* 0x000000292d267223 */ /* 0x000fc40000010026 */
[----:B------:R-:W-:-:S03]  /*cbf0*/  F2FP.F16.F32.PACK_AB R6, R37, R6 ;  /* 0x000000062506723e */ /* 0x000fc600000000ff */
[----:B------:R-:W-:-:S05]  /*cc00*/  F2FP.F16.F32.PACK_AB R7, R38, R7 ;  /* 0x000000072607723e */ /* 0x000fca00000000ff */
[----:B------:R0:W-:Y:S02]  /*cc10*/  STS.128 [R8+0x17400], R4 ;  /* 0x0174000408007388 */ /* 0x0001e40000000c00 */
.L_x_591:
[----:B------:R-:W-:Y:S05]  /*cc20*/  BSYNC B1 ;  /* 0x0000000000017941 */ /* 0x000fea0003800000 */
.L_x_590:
[----:B------:R-:W-:Y:S04]  /*cc30*/  BSSY B1, `(.L_x_592) ;  /* 0x0000028000017945 */ /* 0x000fe80003800000 */
[----:B------:R-:W-:Y:S05]  /*cc40*/  @P1 BRA `(.L_x_593) ;  /* 0x0000000000981947 */ /* 0x000fea0003800000 */
[----:B0-----:R-:W0:Y:S01]  /*cc50*/  LDS.128 R4, [R0+0x2000] ;  /* 0x0020000000047984 */ /* 0x001e220000000c00 */
        /* <DEDUP_REMOVED lines=15> */
[----:B------:R-:W-:Y:S01]  /*cd50*/  FFMA.FTZ R5, R41, R33, -R42 ;  /* 0x0000002129057223 */ /* 0x000fe2000001082a */
[----:B------:R-:W-:Y:S01]  /*cd60*/  FFMA.FTZ R3, R43, R3, R40 ;  /* 0x000000032b037223 */ /* 0x000fe20000010028 */
[----:B------:R-:W-:Y:S02]  /*cd70*/  HADD2.F32 R42, -RZ, R35.H1_H1 ;  /* 0x30000023ff2a7230 */ /* 0x000fe40000004100 */
[----:B------:R-:W-:Y:S01]  /*cd80*/  FFMA.FTZ R38, R45, R33, R38 ;  /* 0x000000212d267223 */ /* 0x000fe20000010026 */
[----:B------:R-:W-:Y:S02]  /*cd90*/  HADD2.F32 R6, -RZ, R6.H1_H1 ;  /* 0x30000006ff067230 */ /* 0x000fe40000004100 */
[----:B------:R-:W-:Y:S01]  /*cda0*/  HADD2.F32 R7, -RZ, R7.H1_H1 ;  /* 0x30000007ff077230 */ /* 0x000fe20000004100 */
[----:B------:R-:W-:Y:S01]  /*cdb0*/  F2FP.F16.F32.PACK_AB R4, R3, R4 ;  /* 0x000000040304723e */ /* 0x000fe200000000ff */
[----:B------:R-:W-:Y:S02]  /*cdc0*/  HADD2.F32 R40, -RZ, R29.H1_H1 ;  /* 0x3000001dff287230 */ /* 0x000fe40000004100 */
[----:B------:R-:W-:Y:S01]  /*cdd0*/  FMUL.FTZ R29, R42, R6 ;  /* 0x000000062a1d7220 */ /* 0x000fe20000410000 */
[----:B------:R-:W-:Y:S01]  /*cde0*/  HADD2.F32 R39, -RZ, R36.H1_H1 ;  /* 0x30000024ff277230 */ /* 0x000fe20000004100 */
[----:B------:R-:W-:Y:S01]  /*cdf0*/  F2FP.F16.F32.PACK_AB R5, R38, R5 ;  /* 0x000000052605723e */ /* 0x000fe200000000ff */
[----:B------:R-:W-:-:S02]  /*ce00*/  HADD2.F32 R35, -RZ, R30.H1_H1 ;  /* 0x3000001eff237230 */ /* 0x000fc40000004100 */
[C---:B------:R-:W-:Y:S01]  /*ce10*/  FMUL.FTZ R33, R40.reuse, R6 ;  /* 0x0000000628217220 */ /* 0x040fe20000410000 */
[-C--:B------:R-:W-:Y:S01]  /*ce20*/  FFMA.FTZ R6, R40, R34.reuse, -R29 ;  /* 0x0000002228067223 */ /* 0x080fe2000001081d */
[-C--:B------:R-:W-:Y:S01]  /*ce30*/  FMUL.FTZ R30, R39, R7.reuse ;  /* 0x00000007271e7220 */ /* 0x080fe20000410000 */
[C---:B------:R-:W-:Y:S01]  /*ce40*/  FMUL.FTZ R36, R35.reuse, R7 ;  /* 0x0000000723247220 */ /* 0x040fe20000410000 */
[----:B------:R-:W-:Y:S02]  /*ce50*/  FFMA.FTZ R33, R42, R34, R33 ;  /* 0x000000222a217223 */ /* 0x000fe40000010021 */
[-C--:B------:R-:W-:Y:S01]  /*ce60*/  FFMA.FTZ R7, R35, R37.reuse, -R30 ;  /* 0x0000002523077223 */ /* 0x080fe2000001081e */
[----:B------:R-:W-:Y:S02]  /*ce70*/  FFMA.FTZ R36, R39, R37, R36 ;  /* 0x0000002527247223 */ /* 0x000fe40000010024 */
[----:B------:R-:W-:-:S03]  /*ce80*/  F2FP.F16.F32.PACK_AB R6, R33, R6 ;  /* 0x000000062106723e */ /* 0x000fc600000000ff */
[----:B------:R-:W-:-:S05]  /*ce90*/  F2FP.F16.F32.PACK_AB R7, R36, R7 ;  /* 0x000000072407723e */ /* 0x000fca00000000ff */
[----:B------:R1:W-:Y:S02]  /*cea0*/  STS.128 [R0+0x2000], R4 ;  /* 0x0020000400007388 */ /* 0x0003e40000000c00 */
.L_x_593:
[----:B------:R-:W-:Y:S05]  /*ceb0*/  BSYNC B1 ;  /* 0x0000000000017941 */ /* 0x000fea0003800000 */
.L_x_592:
        /* <DEDUP_REMOVED lines=40> */
.L_x_595:
[----:B------:R-:W-:Y:S05]  /*d140*/  BSYNC B1 ;  /* 0x0000000000017941 */ /* 0x000fea0003800000 */
.L_x_594:
        /* <DEDUP_REMOVED lines=40> */
.L_x_597:
[----:B------:R-:W-:Y:S05]  /*d3d0*/  BSYNC B1 ;  /* 0x0000000000017941 */ /* 0x000fea0003800000 */
.L_x_596:
        /* <DEDUP_REMOVED lines=40> */
.L_x_599:
[----:B------:R-:W-:Y:S05]  /*d660*/  BSYNC B1 ;  /* 0x0000000000017941 */ /* 0x000fea0003800000 */
.L_x_598:
        /* <DEDUP_REMOVED lines=11> */
[C---:B------:R-:W-:Y:S01]  /*d720*/  FMUL.FTZ R24, R21.reuse, R4 ;  /* 0x0000000415187220 */ /* 0x040fe20000410000 */
[----:B------:R-:W-:Y:S02]  /*d730*/  HADD2.F32 R13, -RZ, R6.H0_H0 ;  /* 0x20000006ff0d7230 */ /* 0x000fe40000004100 */
[----:B------:R-:W-:Y:S01]  /*d740*/  FMUL.FTZ R15, R28, R5 ;  /* 0x000000051c0f7220 */ /* 0x000fe20000410000 */
[----:B------:R-:W-:Y:S01]  /*d750*/  FFMA.FTZ R4, R21, R3, -R20 ;  /* 0x0000000315047223 */ /* 0x000fe20000010814 */
[----:B------:R-:W-:-:S02]  /*d760*/  HADD2.F32 R14, -RZ, R7.H0_H0 ;  /* 0x20000007ff0e7230 */ /* 0x000fc40000004100 */
[----:B------:R-:W-:Y:S01]  /*d770*/  FFMA.FTZ R3, R25, R3, R24 ;  /* 0x0000000319037223 */ /* 0x000fe20000010018 */
[C---:B------:R-:W-:Y:S01]  /*d780*/  FMUL.FTZ R21, R26.reuse, R5 ;  /* 0x000000051a157220 */ /* 0x040fe20000410000 */
[----:B------:R-:W-:Y:S02]  /*d790*/  HADD2.F32 R6, -RZ, R6.H1_H1 ;  /* 0x30000006ff067230 */ /* 0x000fe40000004100 */
[-C--:B------:R-:W-:Y:S01]  /*d7a0*/  FFMA.FTZ R5, R26, R8.reuse, -R15 ;  /* 0x000000081a057223 */ /* 0x080fe2000001080f */
[----:B------:R-:W-:Y:S02]  /*d7b0*/  HADD2.F32 R7, -RZ, R7.H1_H1 ;  /* 0x30000007ff077230 */ /* 0x000fe40000004100 */
[----:B------:R-:W-:Y:S01]  /*d7c0*/  FFMA.FTZ R8, R28, R8, R21 ;  /* 0x000000081c087223 */ /* 0x000fe20000010015 */
[----:B------:R-:W-:Y:S01]  /*d7d0*/  HADD2.F32 R25, -RZ, R11.H1_H1 ;  /* 0x3000000bff197230 */ /* 0x000fe20000004100 */
[----:B------:R-:W-:Y:S01]  /*d7e0*/  F2FP.F16.F32.PACK_AB R4, R3, R4 ;  /* 0x000000040304723e */ /* 0x000fe200000000ff */
[----:B------:R-:W-:-:S02]  /*d7f0*/  HADD2.F32 R24, -RZ, R12.H1_H1 ;  /* 0x3000000cff187230 */ /* 0x000fc40000004100 */
[----:B------:R-:W-:Y:S01]  /*d800*/  HADD2.F32 R15, -RZ, R9.H1_H1 ;  /* 0x30000009ff0f7230 */ /* 0x000fe20000004100 */
[----:B------:R-:W-:Y:S01]  /*d810*/  F2FP.F16.F32.PACK_AB R5, R8, R5 ;  /* 0x000000050805723e */ /* 0x000fe200000000ff */
[----:B------:R-:W-:Y:S02]  /*d820*/  HADD2.F32 R20, -RZ, R10.H1_H1 ;  /* 0x3000000aff147230 */ /* 0x000fe40000004100 */
[-C--:B------:R-:W-:Y:S01]  /*d830*/  FMUL.FTZ R10, R25, R6.reuse ;  /* 0x00000006190a7220 */ /* 0x080fe20000410000 */
[-C--:B------:R-:W-:Y:S01]  /*d840*/  FMUL.FTZ R9, R24, R7.reuse ;  /* 0x0000000718097220 */ /* 0x080fe20000410000 */
[C---:B------:R-:W-:Y:S01]  /*d850*/  FMUL.FTZ R12, R15.reuse, R6 ;  /* 0x000000060f0c7220 */ /* 0x040fe20000410000 */
[C---:B------:R-:W-:Y:S01]  /*d860*/  FMUL.FTZ R11, R20.reuse, R7 ;  /* 0x00000007140b7220 */ /* 0x040fe20000410000 */
[-C--:B------:R-:W-:Y:S01]  /*d870*/  FFMA.FTZ R6, R15, R13.reuse, -R10 ;  /* 0x0000000d0f067223 */ /* 0x080fe2000001080a */
[-C--:B------:R-:W-:Y:S01]  /*d880*/  FFMA.FTZ R7, R20, R14.reuse, -R9 ;  /* 0x0000000e14077223 */ /* 0x080fe20000010809 */
[----:B------:R-:W-:Y:S01]  /*d890*/  FFMA.FTZ R13, R25, R13, R12 ;  /* 0x0000000d190d7223 */ /* 0x000fe2000001000c */
[----:B------:R-:W-:-:S04]  /*d8a0*/  FFMA.FTZ R14, R24, R14, R11 ;  /* 0x0000000e180e7223 */ /* 0x000fc8000001000b */
[----:B------:R-:W-:Y:S02]  /*d8b0*/  F2FP.F16.F32.PACK_AB R6, R13, R6 ;  /* 0x000000060d06723e */ /* 0x000fe400000000ff */
[----:B------:R-:W-:-:S05]  /*d8c0*/  F2FP.F16.F32.PACK_AB R7, R14, R7 ;  /* 0x000000070e07723e */ /* 0x000fca00000000ff */
[----:B------:R0:W-:Y:S01]  /*d8d0*/  STS.128 [R0+0xa000], R4 ;  /* 0x00a0000400007388 */ /* 0x0001e20000000c00 */
[----:B------:R-:W-:Y:S05]  /*d8e0*/  BRA `(.L_x_589) ;  /* 0x0000002800847947 */ /* 0x000fea0003800000 */
.L_x_568:
        /* <DEDUP_REMOVED lines=15> */
[----:B------:R-:W-:Y:S01]  /*d9e0*/  ULDC UR4, c[0x0][0x3d4] ;  /* 0x0000f50000047ab9 */ /* 0x000fe20000000800 */
[----:B------:R-:W-:Y:S02]  /*d9f0*/  CS2R R24, SRZ ;  /* 0x0000000000187805 */ /* 0x000fe4000001ff00 */
[----:B------:R-:W-:Y:S02]  /*da00*/  ISETP.GE.AND P0, PT, R22, UR4, PT ;  /* 0x0000000416007c0c */ /* 0x000fe4000bf06270 */
[----:B------:R-:W-:Y:S02]  /*da10*/  CS2R R26, SRZ ;  /* 0x00000000001a7805 */ /* 0x000fe4000001ff00 */
[----:B------:R-:W-:Y:S02]  /*da20*/  ISETP.GE.AND P2, PT, R205, UR4, PT ;  /* 0x00000004cd007c0c */ /* 0x000fe4000bf46270 */
[----:B------:R-:W-:Y:S02]  /*da30*/  CS2R R28, SRZ ;  /* 0x00000000001c7805 */ /* 0x000fe4000001ff00 */
[----:B------:R-:W-:-:S02]  /*da40*/  ISETP.GE.AND P3, PT, R206, UR4, PT ;  /* 0x00000004ce007c0c */ /* 0x000fc4000bf66270 */
        /* <DEDUP_REMOVED lines=8> */
[----:B------:R-:W-:Y:S01]  /*dad0*/  CS2R R14, SRZ ;  /* 0x00000000000e7805 */ /* 0x000fe2000001ff00 */
[----:B------:R0:W5:Y:S04]  /*dae0*/  @!P0 LDG.E.128 R24, desc[UR60][R42.64] ;  /* 0x0000003c2a188981 */ /* 0x000168000c1e1d00 */
[----:B------:R0:W5:Y:S04]  /*daf0*/  @!P2 LDG.E.128 R28, desc[UR60][R42.64+0x40] ;  /* 0x0000403c2a1ca981 */ /* 0x000168000c1e1d00 */
[----:B------:R0:W5:Y:S04]  /*db00*/  @!P3 LDG.E.128 R32, desc[UR60][R42.64+0x80] ;  /* 0x0000803c2a20b981 */ /* 0x000168000c1e1d00 */
[----:B------:R0:W5:Y:S04]  /*db10*/  @!P0 LDG.E.128 R4, desc[UR60][R44.64] ;  /* 0x0000003c2c048981 */ /* 0x000168000c1e1d00 */
[----:B------:R0:W5:Y:S04]  /*db20*/  @!P2 LDG.E.128 R8, desc[UR60][R44.64+0x40] ;  /* 0x0000403c2c08a981 */ /* 0x000168000c1e1d00 */
[----:B------:R0:W5:Y:S02]  /*db30*/  @!P3 LDG.E.128 R12, desc[UR60][R44.64+0x80] ;  /* 0x0000803c2c0cb981 */ /* 0x000164000c1e1d00 */
.L_x_601:
[----:B------:R-:W-:Y:S05]  /*db40*/  BSYNC B1 ;  /* 0x0000000000017941 */ /* 0x000fea0003800000 */
.L_x_600:
[----:B-----5:R-:W-:Y:S01]  /*db50*/  MOV R40, R25 ;  /* 0x0000001900287202 */ /* 0x020fe20000000f00 */
[----:B0-----:R-:W-:Y:S01]  /*db60*/  IMAD.MOV.U32 R42, RZ, RZ, R27 ;  /* 0x000000ffff2a7224 */ /* 0x001fe200078e001b */
[--C-:B------:R-:W-:Y:S01]  /*db70*/  SHF.R.U64 R46, R24, 0x10, R25.reuse ;  /* 0x00000010182e7819 */ /* 0x100fe20000001219 */
[----:B------:R-:W-:Y:S01]  /*db80*/  IMAD.MOV.U32 R0, RZ, RZ, R24 ;  /* 0x000000ffff007224 */ /* 0x000fe200078e0018 */
[----:B------:R-:W-:Y:S01]  /*db90*/  SHF.R.U32.HI R47, RZ, 0x10, R25 ;  /* 0x00000010ff2f7819 */ /* 0x000fe20000011619 */
[----:B------:R-:W-:Y:S01]  /*dba0*/  IMAD.MOV.U32 R25, RZ, RZ, R26 ;  /* 0x000000ffff197224 */ /* 0x000fe200078e001a */
[--C-:B------:R-:W-:Y:S01]  /*dbb0*/  SHF.R.U64 R48, R26, 0x10, R27.reuse ;  /* 0x000000101a307819 */ /* 0x100fe2000000121b */
[----:B------:R-:W-:Y:S01]  /*dbc0*/  UMOV UR4, 0xffffffff ;  /* 0xffffffff00047882 */ /* 0x000fe20000000000 */
[----:B------:R-:W-:Y:S01]  /*dbd0*/  SHF.R.U32.HI R49, RZ, 0x10, R27 ;  /* 0x00000010ff317819 */ /* 0x000fe2000001161b */
[----:B------:R-:W-:Y:S01]  /*dbe0*/  IMAD.MOV.U32 R27, RZ, RZ, R29 ;  /* 0x000000ffff1b7224 */ /* 0x000fe200078e001d */
[----:B------:R-:W-:Y:S01]  /*dbf0*/  MOV R26, R28 ;  /* 0x0000001c001a7202 */ /* 0x000fe20000000f00 */
[----:B------:R-:W-:Y:S01]  /*dc00*/  IMAD.MOV.U32 R45, RZ, RZ, R35 ;  /* 0x000000ffff2d7224 */ /* 0x000fe200078e0023 */
[--C-:B------:R-:W-:Y:S01]  /*dc10*/  SHF.R.U64 R50, R28, 0x10, R29.reuse ;  /* 0x000000101c327819 */ /* 0x100fe2000000121d */
[----:B------:R-:W-:Y:S01]  /*dc20*/  IMAD.MOV.U32 R28, RZ, RZ, R30 ;  /* 0x000000ffff1c7224 */ /* 0x000fe200078e001e */
[----:B------:R-:W-:Y:S01]  /*dc30*/  SHF.R.U32.HI R51, RZ, 0x10, R29 ;  /* 0x00000010ff337819 */ /* 0x000fe2000001161d */
[----:B------:R-:W-:Y:S01]  /*dc40*/  IMAD.MOV.U32 R20, RZ, RZ, R4 ;  /* 0x000000ffff147224 */ /* 0x000fe200078e0004 */
[----:B------:R-:W-:Y:S01]  /*dc50*/  SHF.R.U64 R52, R30, 0x10, R31 ;  /* 0x000000101e347819 */ /* 0x000fe2000000121f */
[----:B------:R-:W-:Y:S01]  /*dc60*/  IMAD.MOV.U32 R30, RZ, RZ, R32 ;  /* 0x000000ffff1e7224 */ /* 0x000fe200078e0020 */
[----:B------:R-:W-:Y:S01]  /*dc70*/  SHF.R.U64 R56, R34, 0x10, R35 ;  /* 0x0000001022387819 */ /* 0x000fe20000001223 */
[----:B------:R-:W-:Y:S01]  /*dc80*/  IMAD.MOV.U32 R44, RZ, RZ, R33 ;  /* 0x000000ffff2c7224 */ /* 0x000fe200078e0021 */
[----:B------:R-:W-:Y:S01]  /*dc90*/  SHF.R.U32.HI R57, RZ, 0x10, R35 ;  /* 0x00000010ff397819 */ /* 0x000fe20000011623 */
[----:B------:R-:W-:Y:S01]  /*dca0*/  IMAD.MOV.U32 R24, RZ, RZ, R7 ;  /* 0x000000ffff187224 */ /* 0x000fe200078e0007 */
[----:B------:R-:W-:Y:S01]  /*dcb0*/  SHF.R.U64 R58, R4, 0x10, R5 ;  /* 0x00000010043a7819 */ /* 0x000fe20000001205 */
[----:B------:R-:W-:Y:S01]  /*dcc0*/  IMAD.MOV.U32 R4, RZ, RZ, R6 ;  /* 0x000000ffff047224 */ /* 0x000fe200078e0006 */
[----:B------:R-:W-:Y:S01]  /*dcd0*/  MOV R43, R31 ;  /* 0x0000001f002b7202 */ /* 0x000fe20000000f00 */
[----:B------:R-:W-:Y:S01]  /*dce0*/  IMAD.MOV.U32 R41, RZ, RZ, R15 ;  /* 0x000000ffff297224 */ /* 0x000fe200078e000f */
[----:B------:R-:W-:Y:S01]  /*dcf0*/  SHF.R.U32.HI R53, RZ, 0x10, R31 ;  /* 0x00000010ff357819 */ /* 0x000fe2000001161f */
[----:B------:R-:W-:Y:S01]  /*dd00*/  IMAD.MOV.U32 R31, RZ, RZ, R10 ;  /* 0x000000ffff1f7224 */ /* 0x000fe200078e000a */
[----:B------:R-:W-:-:S02]  /*dd10*/  SHF.R.U64 R54, R32, 0x10, R33 ;  /* 0x0000001020367819 */ /* 0x000fc40000001221 */
[----:B------:R-:W-:Y:S02]  /*dd20*/  SHF.R.U32.HI R55, RZ, 0x10, R33 ;  /* 0x00000010ff377819 */ /* 0x000fe40000011621 */
[----:B------:R-:W-:Y:S01]  /*dd30*/  SHF.R.U64 R60, R6, 0x10, R7 ;  /* 0x00000010063c7819 */ /* 0x000fe20000001207 */
[----:B------:R-:W-:Y:S01]  /*dd40*/  IMAD.MOV.U32 R6, RZ, RZ, R9 ;  /* 0x000000ffff067224 */ /* 0x000fe200078e0009 */
[----:B------:R-:W-:Y:S02]  /*dd50*/  PRMT R35, R25, 0x5410, R42 ;  /* 0x0000541019237816 */ /* 0x000fe4000000002a */
[----:B------:R-:W-:Y:S02]  /*dd60*/  MOV R32, R34 ;  /* 0x0000002200207202 */ /* 0x000fe40000000f00 */
[----:B------:R-:W-:Y:S02]  /*dd70*/  SHF.R.U32.HI R61, RZ, 0x10, R7 ;  /* 0x00000010ff3d7819 */ /* 0x000fe40000011607 */
[----:B------:R-:W-:-:S02]  /*dd80*/  MOV R29, R8 ;  /* 0x00000008001d7202 */ /* 0x000fc40000000f00 */
[--C-:B------:R-:W-:Y:S01]  /*dd90*/  SHF.R.U64 R62, R8, 0x10, R9.reuse ;  /* 0x00000010083e7819 */ /* 0x100fe20000001209 */
[----:B------:R-:W-:Y:S01]  /*dda0*/  IMAD.MOV.U32 R8, RZ, RZ, R12 ;  /* 0x000000ffff087224 */ /* 0x000fe200078e000c */
[----:B------:R-:W-:Y:S01]  /*ddb0*/  SHF.R.U32.HI R63, RZ, 0x10, R9 ;  /* 0x00000010ff3f7819 */ /* 0x000fe20000011609 */
[----:B------:R-:W-:Y:S01]  /*ddc0*/  IMAD.MOV.U32 R9, RZ, RZ, R13 ;  /* 0x000000ffff097224 */ /* 0x000fe200078e000d */
[----:B------:R-:W-:Y:S02]  /*ddd0*/  SHF.R.U64 R64, R10, 0x10, R11 ;  /* 0x000000100a407819 */ /* 0x000fe4000000120b */
[----:B------:R-:W-:Y:S02]  /*dde0*/  PRMT R33, R0, 0x5410, R40 ;  /* 0x0000541000217816 */ /* 0x000fe40000000028 */
[----:B------:R-:W-:Y:S02]  /*ddf0*/  PRMT R25, R26, 0x5410, R27 ;  /* 0x000054101a197816 */ /* 0x000fe4000000001b */
[----:B------:R-:W-:-:S02]  /*de00*/  MOV R21, R5 ;  /* 0x0000000500157202 */ /* 0x000fc40000000f00 */
[----:B------:R-:W-:Y:S02]  /*de10*/  SHF.R.U32.HI R59, RZ, 0x10, R5 ;  /* 0x00000010ff3b7819 */ /* 0x000fe40000011605 */
[----:B------:R-:W-:Y:S02]  /*de20*/  MOV R7, R11 ;  /* 0x0000000b00077202 */ /* 0x000fe40000000f00 */
[----:B------:R-:W-:Y:S02]  /*de30*/  SHF.R.U32.HI R65, RZ, 0x10, R11 ;  /* 0x00000010ff417819 */ /* 0x000fe4000001160b */
[--C-:B------:R-:W-:Y:S02]  /*de40*/  SHF.R.U64 R66, R12, 0x10, R13.reuse ;  /* 0x000000100c427819 */ /* 0x100fe4000000120d */
[----:B------:R-:W-:Y:S02]  /*de50*/  SHF.R.U32.HI R67, RZ, 0x10, R13 ;  /* 0x00000010ff437819 */ /* 0x000fe4000001160d */
[----:B------:R-:W-:-:S02]  /*de60*/  MOV R10, R14 ;  /* 0x0000000e000a7202 */ /* 0x000fc40000000f00 */
[--C-:B------:R-:W-:Y:S02]  /*de70*/  SHF.R.U64 R68, R14, 0x10, R15.reuse ;  /* 0x000000100e447819 */ /* 0x100fe4000000120f */
[----:B------:R-:W-:Y:S02]  /*de80*/  SHF.R.U32.HI R69, RZ, 0x10, R15 ;  /* 0x00000010ff457819 */ /* 0x000fe4000001160f */
[----:B------:R-:W-:Y:S02]  /*de90*/  PRMT R34, R46, 0x5410, R47 ;  /* 0x000054102e227816 */ /* 0x000fe4000000002f */
[----:B------:R-:W-:Y:S02]  /*dea0*/  PRMT R40, R48, 0x5410, R49 ;  /* 0x0000541030287816 */ /* 0x000fe40000000031 */
[----:B------:R-:W-:Y:S02]  /*deb0*/  PRMT R26, R50, 0x5410, R51 ;  /* 0x00005410321a7816 */ /* 0x000fe40000000033 */
[----:B------:R-:W-:Y:S01]  /*dec0*/  LEA.HI R0, R225, R225, RZ, 0x1 ;  /* 0x000000e1e1007211 */ /* 0x000fe200078f08ff */
[----:B------:R-:W-:Y:S06]  /*ded0*/  BRA.DIV UR4, `(.L_x_602) ;  /* 0x0000015e04587947 */ /* 0x000fec000b800000 */
.L_x_781:
[----:B------:R-:W-:Y:S01]  /*dee0*/  UMOV UR4, 0xffffffff ;  /* 0xffffffff00047882 */ /* 0x000fe20000000000 */
[----:B------:R-:W-:Y:S02]  /*def0*/  LOP3.LUT R0, R0, 0xfffffffe, RZ, 0xc0, !PT ;  /* 0xfffffffe00007812 */ /* 0x000fe400078ec0ff */
[----:B------:R-:W-:Y:S05]  /*df00*/  BRA.DIV UR4, `(.L_x_603) ;  /* 0x0000015e04747947 */ /* 0x000fea000b800000 */
.L_x_784:
[----:B------:R-:W-:Y:S01]  /*df10*/  UMOV UR4, 0xffffffff ;  /* 0xffffffff00047882 */ /* 0x000fe20000000000 */
[----:B------:R-:W-:Y:S02]  /*df20*/  IMAD.IADD R0, R225, 0x1, -R0 ;  /* 0x00000001e1007824 */ /* 0x000fe400078e0a00 */
[----:B------:R-:W-:Y:S05]  /*df30*/  BRA.DIV UR4, `(.L_x_604) ;  /* 0x0000015e04907947 */ /* 0x000fea000b800000 */
.L_x_787:
[----:B------:R-:W-:Y:S01]  /*df40*/  UMOV UR4, 0xffffffff ;  /* 0xffffffff00047882 */ /* 0x000fe20000000000 */
[----:B------:R-:W-:Y:S02]  /*df50*/  SHF.L.U32 R5, R0, 0x1f, RZ ;  /* 0x0000001f00057819 */ /* 0x000fe400000006ff */
[----:B------:R-:W-:Y:S05]  /*df60*/  BRA.DIV UR4, `(.L_x_605) ;  /* 0x0000015e04ac7947 */ /* 0x000fea000b800000 */
.L_x_790:
        /* <DEDUP_REMOVED lines=20> */
.L_x_791:
[----:B------:R-:W-:Y:S05]  /*e0b0*/  BSYNC B1 ;  /* 0x0000000000017941 */ /* 0x000fea0003800000 */
.L_x_606:
[----:B------:R-:W-:Y:S01]  /*e0c0*/  BSSY B1, `(.L_x_608) ;  /* 0x0000114000017945 */ /* 0x000fe20003800000 */
[----:B------:R-:W-:-:S03]  /*e0d0*/  PRMT R24, R68, 0x5410, R69 ;  /* 0x0000541044187816 */ /* 0x000fc60000000045 */
[----:B------:R-:W-:Y:S05]  /*e0e0*/  @P1 BRA `(.L_x_609) ;  /* 0x0000001000441947 */ /* 0x000fea0003800000 */
[----:B------:R-:W1:Y:S01]  /*e0f0*/  LDC R41, c[0x0][0x3d4] ;  /* 0x0000f500ff297b82 */ /* 0x000e620000000800 */
[----:B------:R-:W-:Y:S01]  /*e100*/  BSSY B2, `(.L_x_610) ;  /* 0x000005f000027945 */ /* 0x000fe20003800000 */
[-C--:B-1----:R-:W-:Y:S02]  /*e110*/  ISETP.GE.AND P0, PT, R22, R41.reuse, PT ;  /* 0x000000291600720c */ /* 0x082fe40003f06270 */
[-C--:B------:R-:W-:Y:S02]  /*e120*/  ISETP.GE.AND P1, PT, R205, R41.reuse, PT ;  /* 0x00000029cd00720c */ /* 0x080fe40003f26270 */
[----:B------:R-:W-:-:S09]  /*e130*/  ISETP.GE.AND P2, PT, R206, R41, PT ;  /* 0x00000029ce00720c */ /* 0x000fd20003f46270 */
[----:B------:R-:W-:Y:S05]  /*e140*/  @P0 BRA `(.L_x_611) ;  /* 0x0000000400680947 */ /* 0x000fea0003800000 */
[----:B------:R-:W-:Y:S01]  /*e150*/  LEA.HI R6, R41, R228, RZ, 0x1d ;  /* 0x000000e429067211 */ /* 0x000fe200078fe8ff */
[----:B------:R-:W-:Y:S01]  /*e160*/  HADD2.F32 R53, -RZ, R36.H0_H0 ;  /* 0x20000024ff357230 */ /* 0x000fe20000004100 */
[----:B0-----:R-:W-:Y:S01]  /*e170*/  LOP3.LUT R5, R209, 0x38, R22, 0xf8, !PT ;  /* 0x00000038d1057812 */ /* 0x001fe200078ef816 */
[----:B------:R-:W-:Y:S01]  /*e180*/  HADD2.F32 R51, -RZ, R33.H0_H0 ;  /* 0x20000021ff337230 */ /* 0x000fe20000004100 */
[----:B------:R-:W-:Y:S01]  /*e190*/  SHF.R.S32.HI R7, RZ, 0x1f, R6 ;  /* 0x0000001fff077819 */ /* 0x000fe20000011406 */
[----:B------:R-:W-:Y:S01]  /*e1a0*/  HADD2.F32 R55, -RZ, R37.H0_H0 ;  /* 0x20000025ff377230 */ /* 0x000fe20000004100 */
[----:B------:R-:W-:Y:S02]  /*e1b0*/  SHF.L.U32 R8, R6, 0x3, RZ ;  /* 0x0000000306087819 */ /* 0x000fe400000006ff */
[----:B------:R-:W-:Y:S02]  /*e1c0*/  LEA.HI R6, R7, R6, RZ, 0x3 ;  /* 0x0000000607067211 */ /* 0x000fe400078f18ff */
[----:B------:R-:W-:-:S02]  /*e1d0*/  LOP3.LUT R7, R209, 0x38, R8, 0xf8, !PT ;  /* 0x00000038d1077812 */ /* 0x000fc400078ef808 */
[-C--:B------:R-:W-:Y:S01]  /*e1e0*/  LOP3.LUT R4, R5, R210.reuse, RZ, 0x3c, !PT ;  /* 0x000000d205047212 */ /* 0x080fe200078e3cff */
[----:B------:R-:W-:Y:S01]  /*e1f0*/  IMAD.SHL.U32 R6, R6, 0x400, RZ ;  /* 0x0000040006067824 */ /* 0x000fe200078e00ff */
[----:B------:R-:W-:-:S03]  /*e200*/  LOP3.LUT R9, R7, R210, RZ, 0x3c, !PT ;  /* 0x000000d207097212 */ /* 0x000fc600078e3cff */
[----:B------:R-:W-:Y:S01]  /*e210*/  IMAD.IADD R5, R211, 0x1, R4 ;  /* 0x00000001d3057824 */ /* 0x000fe200078e0204 */
[----:B------:R-:W-:-:S04]  /*e220*/  LOP3.LUT R8, R6, 0x7fffe000, RZ, 0xc0, !PT ;  /* 0x7fffe00006087812 */ /* 0x000fc800078ec0ff */
[----:B------:R-:W-:Y:S02]  /*e230*/  IADD3 R9, R9, R8, R211 ;  /* 0x0000000809097210 */ /* 0x000fe40007ffe0d3 */
[----:B------:R-:W-:-:S03]  /*e240*/  LEA R58, R5, R18, 0x1 ;  /* 0x00000012053a7211 */ /* 0x000fc600078e08ff */
[----:B------:R-:W-:Y:S02]  /*e250*/  IMAD R60, R9, 0x2, R18 ;  /* 0x00000002093c7824 */ /* 0x000fe400078e0212 */
[----:B------:R-:W0:Y:S04]  /*e260*/  LDS.128 R4, [R58+0x15400] ;  /* 0x015400003a047984 */ /* 0x000e280000000c00 */
[----:B------:R-:W1:Y:S01]  /*e270*/  LDS.128 R8, [R60+0x15400] ;  /* 0x015400003c087984 */ /* 0x000e620000000c00 */
[--C-:B0-----:R-:W-:Y:S02]  /*e280*/  HADD2.F32 R42, -RZ, R4.reuse.H0_H0 ;  /* 0x20000004ff2a7230 */ /* 0x101fe40000004100 */
[----:B------:R-:W-:Y:S02]  /*e290*/  HADD2.F32 R4, -RZ, R4.H1_H1 ;  /* 0x30000004ff047230 */ /* 0x000fe40000004100 */
[----:B-1----:R-:W-:-:S02]  /*e2a0*/  HADD2.F32 R46, -RZ, R8.H0_H0 ;  /* 0x20000008ff2e7230 */ /* 0x002fc40000004100 */
[----:B------:R-:W-:Y:S02]  /*e2b0*/  HADD2.F32 R8, -RZ, R8.H1_H1 ;  /* 0x30000008ff087230 */ /* 0x000fe40000004100 */
[----:B------:R-:W-:Y:S02]  /*e2c0*/  HADD2.F32 R47, -RZ, R9.H0_H0 ;  /* 0x20000009ff2f7230 */ /* 0x000fe40000004100 */
[C---:B------:R-:W-:Y:S01]  /*e2d0*/  FMUL.FTZ R57, R46.reuse, R53 ;  /* 0x000000352e397220 */ /* 0x040fe20000410000 */
[----:B------:R-:W-:Y:S01]  /*e2e0*/  FMUL.FTZ R59, R46, R51 ;  /* 0x000000332e3b7220 */ /* 0x000fe20000410000 */
[----:B------:R-:W-:Y:S02]  /*e2f0*/  HADD2.F32 R46, -RZ, R36.H1_H1 ;  /* 0x30000024ff2e7230 */ /* 0x000fe40000004100 */
[----:B------:R-:W-:Y:S01]  /*e300*/  FMUL.FTZ R61, R8, R55 ;  /* 0x00000037083d7220 */ /* 0x000fe20000410000 */
[----:B------:R-:W-:Y:S01]  /*e310*/  FFMA.FTZ R57, R42, R51, -R57 ;  /* 0x000000332a397223 */ /* 0x000fe20000010839 */
[----:B------:R-:W-:-:S02]  /*e320*/  HADD2.F32 R51, -RZ, R34.H0_H0 ;  /* 0x20000022ff337230 */ /* 0x000fc40000004100 */
[----:B------:R-:W-:Y:S01]  /*e330*/  FFMA.FTZ R59, R42, R53, R59 ;  /* 0x000000352a3b7223 */ /* 0x000fe2000001003b */
[----:B------:R-:W-:Y:S02]  /*e340*/  HADD2.F32 R42, -RZ, R33.H1_H1 ;  /* 0x30000021ff2a7230 */ /* 0x000fe40000004100 */
[C---:B------:R-:W-:Y:S01]  /*e350*/  FMUL.FTZ R54, R47.reuse, R46 ;  /* 0x0000002e2f367220 */ /* 0x040fe20000410000 */
[----:B------:R-:W-:Y:S02]  /*e360*/  HADD2.F32 R43, -RZ, R5.H0_H0 ;  /* 0x20000005ff2b7230 */ /* 0x000fe40000004100 */
[-C--:B------:R-:W-:Y:S01]  /*e370*/  FMUL.FTZ R53, R8, R51.reuse ;  /* 0x0000003308357220 */ /* 0x080fe20000410000 */
[C---:B------:R-:W-:Y:S01]  /*e380*/  FFMA.FTZ R50, R4.reuse, R51, -R61 ;  /* 0x0000003304327223 */ /* 0x040fe2000001083d */
[----:B------:R-:W-:Y:S01]  /*e390*/  FMUL.FTZ R47, R47, R42 ;  /* 0x0000002a2f2f7220 */ /* 0x000fe20000410000 */
[----:B------:R-:W-:Y:S02]  /*e3a0*/  HADD2.F32 R9, -RZ, R9.H1_H1 ;  /* 0x30000009ff097230 */ /* 0x000fe40000004100 */
[----:B------:R-:W-:Y:S01]  /*e3b0*/  FFMA.FTZ R52, R4, R55, R53 ;  /* 0x0000003704347223 */ /* 0x000fe20000010035 */
[----:B------:R-:W-:-:S02]  /*e3c0*/  HADD2.F32 R8, -RZ, R37.H1_H1 ;  /* 0x30000025ff087230 */ /* 0x000fc40000004100 */
[C---:B------:R-:W-:Y:S01]  /*e3d0*/  FFMA.FTZ R46, R43.reuse, R46, R47 ;  /* 0x0000002e2b2e7223 */ /* 0x040fe2000001002f */
[----:B------:R-:W-:Y:S02]  /*e3e0*/  HADD2.F32 R4, -RZ, R34.H1_H1 ;  /* 0x30000022ff047230 */ /* 0x000fe40000004100 */
[----:B------:R-:W-:Y:S01]  /*e3f0*/  FFMA.FTZ R54, R43, R42, -R54 ;  /* 0x0000002a2b367223 */ /* 0x000fe20000010836 */
[----:B------:R-:W-:Y:S02]  /*e400*/  HADD2.F32 R48, -RZ, R10.H0_H0 ;  /* 0x2000000aff307230 */ /* 0x000fe40000004100 */
[C---:B------:R-:W-:Y:S01]  /*e410*/  FMUL.FTZ R42, R9.reuse, R8 ;  /* 0x00000008092a7220 */ /* 0x040fe20000410000 */
[----:B------:R-:W-:Y:S02]  /*e420*/  HADD2.F32 R47, -RZ, R38.H0_H0 ;  /* 0x20000026ff2f7230 */ /* 0x000fe40000004100 */
[----:B------:R-:W-:Y:S01]  /*e430*/  FMUL.FTZ R56, R9, R4 ;  /* 0x0000000409387220 */ /* 0x000fe20000410000 */
[----:B------:R-:W-:-:S02]  /*e440*/  HADD2.F32 R5, -RZ, R5.H1_H1 ;  /* 0x30000005ff057230 */ /* 0x000fc40000004100 */
[----:B------:R-:W-:Y:S02]  /*e450*/  HADD2.F32 R44, -RZ, R6.H0_H0 ;  /* 0x20000006ff2c7230 */ /* 0x000fe40000004100 */
[C---:B------:R-:W-:Y:S01]  /*e460*/  FMUL.FTZ R61, R48.reuse, R47 ;  /* 0x0000002f303d7220 */ /* 0x040fe20000410000 */
[----:B------:R-:W-:Y:S02]  /*e470*/  HADD2.F32 R43, -RZ, R35.H0_H0 ;  /* 0x20000023ff2b7230 */ /* 0x000fe40000004100 */
[C---:B------:R-:W-:Y:S01]  /*e480*/  FFMA.FTZ R53, R5.reuse, R4, -R42 ;  /* 0x0000000405357223 */ /* 0x040fe2000001082a */
[----:B------:R-:W-:Y:S02]  /*e490*/  HADD2.F32 R10, -RZ, R10.H1_H1 ;  /* 0x3000000aff0a7230 */ /* 0x000fe40000004100 */
[----:B------:R-:W-:Y:S01]  /*e4a0*/  FFMA.FTZ R55, R5, R8, R56 ;  /* 0x0000000805377223 */ /* 0x000fe20000010038 */
[----:B------:R-:W-:Y:S02]  /*e4b0*/  HADD2.F32 R51, -RZ, R39.H0_H0 ;  /* 0x20000027ff337230 */ /* 0x000fe40000004100 */
[----:B------:R-:W-:Y:S01]  /*e4c0*/  FMUL.FTZ R48, R48, R43 ;  /* 0x0000002b30307220 */ /* 0x000fe20000410000 */
[----:B------:R-:W-:-:S02]  /*e4d0*/  HADD2.F32 R9, -RZ, R40.H0_H0 ;  /* 0x20000028ff097230 */ /* 0x000fc40000004100 */
[----:B------:R-:W-:Y:S01]  /*e4e0*/  FFMA.FTZ R61, R44, R43, -R61 ;  /* 0x0000002b2c3d7223 */ /* 0x000fe2000001083d */
[----:B------:R-:W-:Y:S02]  /*e4f0*/  HADD2.F32 R6, -RZ, R6.H1_H1 ;  /* 0x30000006ff067230 */ /* 0x000fe40000004100 */
[C---:B------:R-:W-:Y:S01]  /*e500*/  FMUL.FTZ R5, R10.reuse, R51 ;  /* 0x000000330a057220 */ /* 0x040fe20000410000 */
[--C-:B------:R-:W-:Y:S02]  /*e510*/  HADD2.F32 R49, -RZ, R11.reuse.H0_H0 ;  /* 0x2000000bff317230 */ /* 0x100fe40000004100 */
[----:B------:R-:W-:Y:S01]  /*e520*/  FMUL.FTZ R43, R10, R9 ;  /* 0x000000090a2b7220 */ /* 0x000fe20000410000 */
[----:B------:R-:W-:Y:S02]  /*e530*/  HADD2.F32 R11, -RZ, R11.H1_H1 ;  /* 0x3000000bff0b7230 */ /* 0x000fe40000004100 */
[----:B------:R-:W-:Y:S01]  /*e540*/  FFMA.FTZ R48, R44, R47, R48 ;  /* 0x0000002f2c307223 */ /* 0x000fe20000010030 */
[----:B------:R-:W-:-:S02]  /*e550*/  HADD2.F32 R10, -RZ, R38.H1_H1 ;  /* 0x30000026ff0a7230 */ /* 0x000fc40000004100 */
[C---:B------:R-:W-:Y:S01]  /*e560*/  FFMA.FTZ R44, R6.reuse, R9, -R5 ;  /* 0x00000009062c7223 */ /* 0x040fe20000010805 */
[----:B------:R-:W-:Y:S02]  /*e570*/  HADD2.F32 R42, -RZ, R39.H1_H1 ;  /* 0x30000027ff2a7230 */ /* 0x000fe40000004100 */
[----:B------:R-:W-:Y:S01]  /*e580*/  FFMA.FTZ R43, R6, R51, R43 ;  /* 0x00000033062b7223 */ /* 0x000fe2000001002b */
[----:B------:R-:W-:Y:S02]  /*e590*/  HADD2.F32 R4, -RZ, R35.H1_H1 ;  /* 0x30000023ff047230 */ /* 0x000fe40000004100 */
[----:B------:R-:W-:Y:S01]  /*e5a0*/  FMUL.FTZ R6, R49, R10 ;  /* 0x0000000a31067220 */ /* 0x000fe20000410000 */
[----:B------:R-:W-:Y:S02]  /*e5b0*/  HADD2.F32 R8, -RZ, R40.H1_H1 ;  /* 0x30000028ff087230 */ /* 0x000fe40000004100 */
[----:B------:R-:W-:Y:S01]  /*e5c0*/  FMUL.FTZ R56, R11, R42 ;  /* 0x0000002a0b387220 */ /* 0x000fe20000410000 */
[----:B------:R-:W-:-:S02]  /*e5d0*/  HADD2.F32 R45, -RZ, R7.H0_H0 ;  /* 0x20000007ff2d7230 */ /* 0x000fc40000004100 */
[----:B------:R-:W-:Y:S01]  /*e5e0*/  FMUL.FTZ R49, R49, R4 ;  /* 0x0000000431317220 */ /* 0x000fe20000410000 */
[----:B------:R-:W-:Y:S02]  /*e5f0*/  HADD2.F32 R7, -RZ, R7.H1_H1 ;  /* 0x30000007ff077230 */ /* 0x000fe40000004100 */
[----:B------:R-:W-:Y:S01]  /*e600*/  FMUL.FTZ R5, R11, R8 ;  /* 0x000000080b057220 */ /* 0x000fe20000410000 */
[----:B------:R-:W-:Y:S01]  /*e610*/  F2FP.F16.F32.PACK_AB R9, R55, R46 ;  /* 0x0000002e3709723e */ /* 0x000fe200000000ff */
[C---:B------:R-:W-:Y:S01]  /*e620*/  FFMA.FTZ R11, R45.reuse, R4, -R6 ;  /* 0x000000042d0b7223 */ /* 0x040fe20000010806 */
[----:B------:R-:W-:Y:S01]  /*e630*/  FFMA.FTZ R49, R45, R10, R49 ;  /* 0x0000000a2d317223 */ /* 0x000fe20000010031 */
[C---:B------:R-:W-:Y:S01]  /*e640*/  FFMA.FTZ R56, R7.reuse, R8, -R56 ;  /* 0x0000000807387223 */ /* 0x040fe20000010838 */
[----:B------:R-:W-:Y:S01]  /*e650*/  FFMA.FTZ R42, R7, R42, R5 ;  /* 0x0000002a072a7223 */ /* 0x000fe20000010005 */
[----:B------:R-:W-:Y:S02]  /*e660*/  F2FP.F16.F32.PACK_AB R4, R50, R57 ;  /* 0x000000393204723e */ /* 0x000fe400000000ff */
[----:B------:R-:W-:-:S02]  /*e670*/  F2FP.F16.F32.PACK_AB R5, R53, R54 ;  /* 0x000000363505723e */ /* 0x000fc400000000ff */
[----:B------:R-:W-:Y:S02]  /*e680*/  F2FP.F16.F32.PACK_AB R6, R44, R61 ;  /* 0x0000003d2c06723e */ /* 0x000fe400000000ff */
[----:B------:R-:W-:Y:S02]  /*e690*/  F2FP.F16.F32.PACK_AB R7, R56, R11 ;  /* 0x0000000b3807723e */ /* 0x000fe400000000ff */
[----:B------:R-:W-:Y:S02]  /*e6a0*/  F2FP.F16.F32.PACK_AB R8, R52, R59 ;  /* 0x0000003b3408723e */ /* 0x000fe400000000ff */
[----:B------:R-:W-:Y:S01]  /*e6b0*/  F2FP.F16.F32.PACK_AB R10, R43, R48 ;  /* 0x000000302b0a723e */ /* 0x000fe200000000ff */
[----:B------:R1:W-:Y:S01]  /*e6c0*/  STS.128 [R58+0x15400], R4 ;  /* 0x015400043a007388 */ /* 0x0003e20000000c00 */
[----:B------:R-:W-:-:S05]  /*e6d0*/  F2FP.F16.F32.PACK_AB R11, R42, R49 ;  /* 0x000000312a0b723e */ /* 0x000fca00000000ff */
[----:B------:R1:W-:Y:S02]  /*e6e0*/  STS.128 [R60+0x15400], R8 ;  /* 0x015400083c007388 */ /* 0x0003e40000000c00 */
.L_x_611:
[----:B------:R-:W-:Y:S05]  /*e6f0*/  BSYNC B2 ;  /* 0x0000000000027941 */ /* 0x000fea0003800000 */
.L_x_610:
[----:B------:R-:W-:Y:S04]  /*e700*/  BSSY B2, `(.L_x_612) ;  /* 0x0000058000027945 */ /* 0x000fe80003800000 */
[----:B------:R-:W-:Y:S05]  /*e710*/  @P1 BRA `(.L_x_613) ;  /* 0x0000000400581947 */ /* 0x000fea0003800000 */
[----:B-1----:R-:W-:Y:S01]  /*e720*/  LEA.HI R4, R41, R229, RZ, 0x1d ;  /* 0x000000e529047211 */ /* 0x002fe200078fe8ff */
[----:B------:R-:W-:Y:S02]  /*e730*/  HADD2.F32 R52, -RZ, R25.H0_H0 ;  /* 0x20000019ff347230 */ /* 0x000fe40000004100 */
[--C-:B------:R-:W-:Y:S01]  /*e740*/  HADD2.F32 R54, -RZ, R29.reuse.H0_H0 ;  /* 0x2000001dff367230 */ /* 0x100fe20000004100 */
[----:B0-----:R-:W-:Y:S01]  /*e750*/  SHF.R.S32.HI R5, RZ, 0x1f, R4 ;  /* 0x0000001fff057819 */ /* 0x001fe20000011404 */
[----:B------:R-:W-:Y:S02]  /*e760*/  IMAD.SHL.U32 R6, R4, 0x8, RZ ;  /* 0x0000000804067824 */ /* 0x000fe400078e00ff */
[----:B------:R-:W-:Y:S01]  /*e770*/  HADD2.F32 R51, -RZ, R30.H0_H0 ;  /* 0x2000001eff337230 */ /* 0x000fe20000004100 */
[----:B------:R-:W-:Y:S01]  /*e780*/  LEA.HI R4, R5, R4, RZ, 0x3 ;  /* 0x0000000405047211 */ /* 0x000fe200078f18ff */
[----:B------:R-:W-:Y:S01]  /*e790*/  HADD2.F32 R53, -RZ, R29.H1_H1 ;  /* 0x3000001dff357230 */ /* 0x000fe20000004100 */
[----:B------:R-:W-:-:S02]  /*e7a0*/  LOP3.LUT R5, R209, 0x38, R6, 0xf8, !PT ;  /* 0x00000038d1057812 */ /* 0x000fc400078ef806 */
[----:B------:R-:W-:Y:S02]  /*e7b0*/  SHF.L.U32 R4, R4, 0xa, RZ ;  /* 0x0000000a04047819 */ /* 0x000fe400000006ff */
[----:B------:R-:W-:Y:S02]  /*e7c0*/  LOP3.LUT R9, R5, R210, RZ, 0x3c, !PT ;  /* 0x000000d205097212 */ /* 0x000fe400078e3cff */
[----:B------:R-:W-:Y:S02]  /*e7d0*/  LOP3.LUT R8, R4, 0x7fffe000, RZ, 0xc0, !PT ;  /* 0x7fffe00004087812 */ /* 0x000fe400078ec0ff */
[----:B------:R-:W0:Y:S02]  /*e7e0*/  LDS.128 R4, [R236] ;  /* 0x00000000ec047984 */ /* 0x000e240000000c00 */
[----:B------:R-:W-:-:S05]  /*e7f0*/  IADD3 R9, R9, R8, R211 ;  /* 0x0000000809097210 */ /* 0x000fca0007ffe0d3 */
[----:B------:R-:W-:-:S05]  /*e800*/  IMAD R42, R9, 0x2, R18 ;  /* 0x00000002092a7824 */ /* 0x000fca00078e0212 */
[----:B------:R-:W1:Y:S01]  /*e810*/  LDS.128 R8, [R42+0x15400] ;  /* 0x015400002a087984 */ /* 0x000e620000000c00 */
[--C-:B0-----:R-:W-:Y:S02]  /*e820*/  HADD2.F32 R43, -RZ, R4.reuse.H0_H0 ;  /* 0x20000004ff2b7230 */ /* 0x101fe40000004100 */
[----:B------:R-:W-:Y:S02]  /*e830*/  HADD2.F32 R4, -RZ, R4.H1_H1 ;  /* 0x30000004ff047230 */ /* 0x000fe40000004100 */
[--C-:B------:R-:W-:Y:S02]  /*e840*/  HADD2.F32 R44, -RZ, R5.reuse.H0_H0 ;  /* 0x20000005ff2c7230 */ /* 0x100fe40000004100 */
[----:B------:R-:W-:Y:S02]  /*e850*/  HADD2.F32 R5, -RZ, R5.H1_H1 ;  /* 0x30000005ff057230 */ /* 0x000fe40000004100 */
[--C-:B------:R-:W-:Y:S02]  /*e860*/  HADD2.F32 R45, -RZ, R6.reuse.H0_H0 ;  /* 0x20000006ff2d7230 */ /* 0x100fe40000004100 */
[----:B------:R-:W-:-:S02]  /*e870*/  HADD2.F32 R6, -RZ, R6.H1_H1 ;  /* 0x30000006ff067230 */ /* 0x000fc40000004100 */
[--C-:B-1----:R-:W-:Y:S02]  /*e880*/  HADD2.F32 R47, -RZ, R8.reuse.H0_H0 ;  /* 0x20000008ff2f7230 */ /* 0x102fe40000004100 */
[----:B------:R-:W-:Y:S02]  /*e890*/  HADD2.F32 R8, -RZ, R8.H1_H1 ;  /* 0x30000008ff087230 */ /* 0x000fe40000004100 */
[----:B------:R-:W-:Y:S02]  /*e8a0*/  HADD2.F32 R48, -RZ, R9.H0_H0 ;  /* 0x20000009ff307230 */ /* 0x000fe40000004100 */
[C---:B------:R-:W-:Y:S01]  /*e8b0*/  FMUL.FTZ R56, R47.reuse, R54 ;  /* 0x000000362f387220 */ /* 0x040fe20000410000 */
[-C--:B------:R-:W-:Y:S01]  /*e8c0*/  FMUL.FTZ R58, R47, R52.reuse ;  /* 0x000000342f3a7220 */ /* 0x080fe20000410000 */
[----:B------:R-:W-:Y:S02]  /*e8d0*/  HADD2.F32 R47, -RZ, R26.H0_H0 ;  /* 0x2000001aff2f7230 */ /* 0x000fe40000004100 */
[----:B------:R-:W-:Y:S01]  /*e8e0*/  FMUL.FTZ R55, R8, R51 ;  /* 0x0000003308377220 */ /* 0x000fe20000410000 */
[C---:B------:R-:W-:Y:S01]  /*e8f0*/  FFMA.FTZ R56, R43.reuse, R52, -R56 ;  /* 0x000000342b387223 */ /* 0x040fe20000010838 */
[----:B------:R-:W-:Y:S01]  /*e900*/  FFMA.FTZ R58, R43, R54, R58 ;  /* 0x000000362b3a7223 */ /* 0x000fe2000001003a */
[----:B------:R-:W-:-:S02]  /*e910*/  HADD2.F32 R43, -RZ, R25.H1_H1 ;  /* 0x30000019ff2b7230 */ /* 0x000fc40000004100 */
[-C--:B------:R-:W-:Y:S01]  /*e920*/  FMUL.FTZ R57, R8, R47.reuse ;  /* 0x0000002f08397220 */ /* 0x080fe20000410000 */
[----:B------:R-:W-:Y:S01]  /*e930*/  FFMA.FTZ R55, R4, R47, -R55 ;  /* 0x0000002f04377223 */ /* 0x000fe20000010837 */
[C---:B------:R-:W-:Y:S01]  /*e940*/  FMUL.FTZ R47, R48.reuse, R53 ;  /* 0x00000035302f7220 */ /* 0x040fe20000410000 */
[----:B------:R-:W-:Y:S02]  /*e950*/  HADD2.F32 R9, -RZ, R9.H1_H1 ;  /* 0x30000009ff097230 */ /* 0x000fe40000004100 */
[----:B------:R-:W-:Y:S01]  /*e960*/  FMUL.FTZ R48, R48, R43 ;  /* 0x0000002b30307220 */ /* 0x000fe20000410000 */
[----:B------:R-:W-:Y:S02]  /*e970*/  HADD2.F32 R52, -RZ, R30.H1_H1 ;  /* 0x3000001eff347230 */ /* 0x000fe40000004100 */
[----:B------:R-:W-:Y:S01]  /*e980*/  FFMA.FTZ R57, R4, R51, R57 ;  /* 0x0000003304397223 */ /* 0x000fe20000010039 */
[----:B------:R-:W-:Y:S02]  /*e990*/  HADD2.F32 R4, -RZ, R26.H1_H1 ;  /* 0x3000001aff047230 */ /* 0x000fe40000004100 */
[C---:B------:R-:W-:Y:S01]  /*e9a0*/  FFMA.FTZ R47, R44.reuse, R43, -R47 ;  /* 0x0000002b2c2f7223 */ /* 0x040fe2000001082f */
[----:B------:R-:W-:Y:S01]  /*e9b0*/  FFMA.FTZ R48, R44, R53, R48 ;  /* 0x000000352c307223 */ /* 0x000fe20000010030 */
[----:B------:R-:W-:-:S02]  /*e9c0*/  HADD2.F32 R49, -RZ, R10.H0_H0 ;  /* 0x2000000aff317230 */ /* 0x000fc40000004100 */
[C---:B------:R-:W-:Y:S01]  /*e9d0*/  FMUL.FTZ R54, R9.reuse, R52 ;  /* 0x0000003409367220 */ /* 0x040fe20000410000 */
[----:B------:R-:W-:Y:S02]  /*e9e0*/  HADD2.F32 R8, -RZ, R27.H0_H0 ;  /* 0x2000001bff087230 */ /* 0x000fe40000004100 */
[-C--:B------:R-:W-:Y:S01]  /*e9f0*/  FMUL.FTZ R60, R9, R4.reuse ;  /* 0x00000004093c7220 */ /* 0x080fe20000410000 */
[----:B------:R-:W-:Y:S02]  /*ea00*/  HADD2.F32 R44, -RZ, R31.H0_H0 ;  /* 0x2000001fff2c7230 */ /* 0x000fe40000004100 */
[----:B------:R-:W-:Y:S01]  /*ea10*/  FFMA.FTZ R54, R5, R4, -R54 ;  /* 0x0000000405367223 */ /* 0x000fe20000010836 */
[----:B------:R-:W-:Y:S02]  /*ea20*/  HADD2.F32 R10, -RZ, R10.H1_H1 ;  /* 0x3000000aff0a7230 */ /* 0x000fe40000004100 */
[----:B------:R-:W-:Y:S01]  /*ea30*/  FMUL.FTZ R53, R49, R8 ;  /* 0x0000000831357220 */ /* 0x000fe20000410000 */
[----:B------:R-:W-:-:S02]  /*ea40*/  HADD2.F32 R43, -RZ, R32.H0_H0 ;  /* 0x20000020ff2b7230 */ /* 0x000fc40000004100 */
[----:B------:R-:W-:Y:S01]  /*ea50*/  FMUL.FTZ R4, R49, R44 ;  /* 0x0000002c31047220 */ /* 0x000fe20000410000 */
[----:B------:R-:W-:Y:S02]  /*ea60*/  HADD2.F32 R9, -RZ, R28.H0_H0 ;  /* 0x2000001cff097230 */ /* 0x000fe40000004100 */
[----:B------:R-:W-:Y:S01]  /*ea70*/  FFMA.FTZ R49, R5, R52, R60 ;  /* 0x0000003405317223 */ /* 0x000fe2000001003c */
[C---:B------:R-:W-:Y:S01]  /*ea80*/  FFMA.FTZ R53, R45.reuse, R44, R53 ;  /* 0x0000002c2d357223 */ /* 0x040fe20000010035 */
[C---:B------:R-:W-:Y:S01]  /*ea90*/  FMUL.FTZ R5, R10.reuse, R43 ;  /* 0x0000002b0a057220 */ /* 0x040fe20000410000 */
[----:B------:R-:W-:Y:S01]  /*eaa0*/  FFMA.FTZ R51, R45, R8, -R4 ;  /* 0x000000082d337223 */ /* 0x000fe20000010804 */
[-C--:B------:R-:W-:Y:S01]  /*eab0*/  FMUL.FTZ R45, R10, R9.reuse ;  /* 0x000000090a2d7220 */ /* 0x080fe20000410000 */
[----:B------:R-:W-:Y:S02]  /*eac0*/  HADD2.F32 R50, -RZ, R11.H0_H0 ;  /* 0x2000000bff327230 */ /* 0x000fe40000004100 */
[----:B------:R-:W-:Y:S01]  /*ead0*/  FFMA.FTZ R10, R6, R9, -R5 ;  /* 0x00000009060a7223 */ /* 0x000fe20000010805 */
[----:B------:R-:W-:-:S02]  /*eae0*/  HADD2.F32 R9, -RZ, R31.H1_H1 ;  /* 0x3000001fff097230 */ /* 0x000fc40000004100 */
[----:B------:R-:W-:Y:S01]  /*eaf0*/  FFMA.FTZ R44, R6, R43, R45 ;  /* 0x0000002b062c7223 */ /* 0x000fe2000001002d */
[----:B------:R-:W-:Y:S02]  /*eb00*/  HADD2.F32 R5, -RZ, R27.H1_H1 ;  /* 0x3000001bff057230 */ /* 0x000fe40000004100 */
[----:B------:R-:W-:Y:S02]  /*eb10*/  HADD2.F32 R11, -RZ, R11.H1_H1 ;  /* 0x3000000bff0b7230 */ /* 0x000fe40000004100 */
[C---:B------:R-:W-:Y:S01]  /*eb20*/  FMUL.FTZ R43, R50.reuse, R9 ;  /* 0x00000009322b7220 */ /* 0x040fe20000410000 */
[----:B------:R-:W-:Y:S02]  /*eb30*/  HADD2.F32 R8, -RZ, R32.H1_H1 ;  /* 0x30000020ff087230 */ /* 0x000fe40000004100 */
[----:B------:R-:W-:Y:S01]  /*eb40*/  FMUL.FTZ R50, R50, R5 ;  /* 0x0000000532327220 */ /* 0x000fe20000410000 */
[----:B------:R-:W-:Y:S02]  /*eb50*/  HADD2.F32 R4, -RZ, R28.H1_H1 ;  /* 0x3000001cff047230 */ /* 0x000fe40000004100 */
[----:B------:R-:W-:-:S02]  /*eb60*/  HADD2.F32 R46, -RZ, R7.H0_H0 ;  /* 0x20000007ff2e7230 */ /* 0x000fc40000004100 */
[C---:B------:R-:W-:Y:S01]  /*eb70*/  FMUL.FTZ R6, R11.reuse, R8 ;  /* 0x000000080b067220 */ /* 0x040fe20000410000 */
[----:B------:R-:W-:Y:S02]  /*eb80*/  HADD2.F32 R7, -RZ, R7.H1_H1 ;  /* 0x30000007ff077230 */ /* 0x000fe40000004100 */
[-C--:B------:R-:W-:Y:S01]  /*eb90*/  FMUL.FTZ R45, R11, R4.reuse ;  /* 0x000000040b2d7220 */ /* 0x080fe20000410000 */
        /* <DEDUP_REMOVED lines=10> */
[----:B------:R2:W-:Y:S01]  /*ec40*/  STS.128 [R236], R4 ;  /* 0x00000004ec007388 */ /* 0x0005e20000000c00 */
[----:B------:R-:W-:Y:S02]  /*ec50*/  F2FP.F16.F32.PACK_AB R10, R44, R53 ;  /* 0x000000352c0a723e */ /* 0x000fe400000000ff */
[----:B------:R-:W-:-:S05]  /*ec60*/  F2FP.F16.F32.PACK_AB R11, R50, R11 ;  /* 0x0000000b320b723e */ /* 0x000fca00000000ff */
[----:B------:R2:W-:Y:S02]  /*ec70*/  STS.128 [R42+0x15400], R8 ;  /* 0x015400082a007388 */ /* 0x0005e40000000c00 */
.L_x_613:
[----:B------:R-:W-:Y:S05]  /*ec80*/  BSYNC B2 ;  /* 0x0000000000027941 */ /* 0x000fea0003800000 */
.L_x_612:
[----:B------:R-:W-:Y:S05]  /*ec90*/  @P2 BRA `(.L_x_609) ;  /* 0x0000000400582947 */ /* 0x000fea0003800000 */
[----:B------:R-:W-:Y:S01]  /*eca0*/  LEA.HI R41, R41, R234, RZ, 0x1d ;  /* 0x000000ea29297211 */ /* 0x000fe200078fe8ff */
[----:B------:R-:W-:Y:S02]  /*ecb0*/  HADD2.F32 R53, -RZ, R15.H0_H0 ;  /* 0x2000000fff357230 */ /* 0x000fe40000004100 */
[----:B------:R-:W-:Y:S01]  /*ecc0*/  HADD2.F32 R51, -RZ, R0.H0_H0 ;  /* 0x20000000ff337230 */ /* 0x000fe20000004100 */
[----:B-12---:R-:W-:Y:S01]  /*ecd0*/  SHF.R.S32.HI R6, RZ, 0x1f, R41 ;  /* 0x0000001fff067819 */ /* 0x006fe20000011429 */
[----:B------:R-:W-:Y:S02]  /*ece0*/  IMAD.SHL.U32 R4, R41, 0x8, RZ ;  /* 0x0000000829047824 */ /* 0x000fe400078e00ff */
[----:B------:R-:W-:Y:S01]  /*ecf0*/  HADD2.F32 R55, -RZ, R20.H0_H0 ;  /* 0x20000014ff377230 */ /* 0x000fe20000004100 */
[----:B------:R-:W-:Y:S02]  /*ed00*/  LEA.HI R6, R6, R41, RZ, 0x3 ;  /* 0x0000002906067211 */ /* 0x000fe400078f18ff */
[----:B0-----:R-:W-:-:S02]  /*ed10*/  LOP3.LUT R5, R209, 0x38, R4, 0xf8, !PT ;  /* 0x00000038d1057812 */ /* 0x001fc400078ef804 */
        /* <DEDUP_REMOVED lines=25> */
[----:B------:R-:W-:Y:S02]  /*eeb0*/  HADD2.F32 R9, -RZ, R9.H1_H1 ;  /* 0x30000009ff097230 */ /* 0x000fe40000004100 */
[-C--:B------:R-:W-:Y:S01]  /*eec0*/  FMUL.FTZ R53, R8, R51.reuse ;  /* 0x0000003308357220 */ /* 0x080fe20000410000 */
[C---:B------:R-:W-:Y:S01]  /*eed0*/  FFMA.FTZ R50, R4.reuse, R51, -R61 ;  /* 0x0000003304327223 */ /* 0x040fe2000001083d */
[----:B------:R-:W-:Y:S01]  /*eee0*/  FMUL.FTZ R47, R47, R42 ;  /* 0x0000002a2f2f7220 */ /* 0x000fe20000410000 */
[----:B------:R-:W-:Y:S02]  /*eef0*/  HADD2.F32 R8, -RZ, R20.H1_H1 ;  /* 0x30000014ff087230 */ /* 0x000fe40000004100 */
[----:B------:R-:W-:Y:S01]  /*ef00*/  FFMA.FTZ R52, R4, R55, R53 ;  /* 0x0000003704347223 */ /* 0x000fe20000010035 */
[----:B------:R-:W-:-:S02]  /*ef10*/  HADD2.F32 R4, -RZ, R12.H1_H1 ;  /* 0x3000000cff047230 */ /* 0x000fc40000004100 */
[C---:B------:R-:W-:Y:S01]  /*ef20*/  FFMA.FTZ R46, R43.reuse, R46, R47 ;  /* 0x0000002e2b2e7223 */ /* 0x040fe2000001002f */
[--C-:B------:R-:W-:Y:S02]  /*ef30*/  HADD2.F32 R48, -RZ, R10.reuse.H0_H0 ;  /* 0x2000000aff307230 */ /* 0x100fe40000004100 */
[----:B------:R-:W-:Y:S01]  /*ef40*/  FFMA.FTZ R54, R43, R42, -R54 ;  /* 0x0000002a2b367223 */ /* 0x000fe20000010836 */
[----:B------:R-:W-:Y:S02]  /*ef50*/  HADD2.F32 R47, -RZ, R21.H0_H0 ;  /* 0x20000015ff2f7230 */ /* 0x000fe40000004100 */
[C---:B------:R-:W-:Y:S01]  /*ef60*/  FMUL.FTZ R42, R9.reuse, R8 ;  /* 0x00000008092a7220 */ /* 0x040fe20000410000 */
[----:B------:R-:W-:Y:S02]  /*ef70*/  HADD2.F32 R43, -RZ, R13.H0_H0 ;  /* 0x2000000dff2b7230 */ /* 0x000fe40000004100 */
[----:B------:R-:W-:Y:S01]  /*ef80*/  FMUL.FTZ R56, R9, R4 ;  /* 0x0000000409387220 */ /* 0x000fe20000410000 */
[----:B------:R-:W-:-:S02]  /*ef90*/  HADD2.F32 R10, -RZ, R10.H1_H1 ;  /* 0x3000000aff0a7230 */ /* 0x000fc40000004100 */
[C---:B------:R-:W-:Y:S01]  /*efa0*/  FMUL.FTZ R61, R48.reuse, R47 ;  /* 0x0000002f303d7220 */ /* 0x040fe20000410000 */
[----:B------:R-:W-:Y:S02]  /*efb0*/  HADD2.F32 R51, -RZ, R24.H0_H0 ;  /* 0x20000018ff337230 */ /* 0x000fe40000004100 */
[C---:B------:R-:W-:Y:S01]  /*efc0*/  FFMA.FTZ R53, R5.reuse, R4, -R42 ;  /* 0x0000000405357223 */ /* 0x040fe2000001082a */
[----:B------:R-:W-:Y:S02]  /*efd0*/  HADD2.F32 R9, -RZ, R14.H0_H0 ;  /* 0x2000000eff097230 */ /* 0x000fe40000004100 */
[-C--:B------:R-:W-:Y:S01]  /*efe0*/  FMUL.FTZ R48, R48, R43.reuse ;  /* 0x0000002b30307220 */ /* 0x080fe20000410000 */
[----:B------:R-:W-:Y:S01]  /*eff0*/  FFMA.FTZ R55, R5, R8, R56 ;  /* 0x0000000805377223 */ /* 0x000fe20000010038 */
[----:B------:R-:W-:Y:S01]  /*f000*/  FFMA.FTZ R61, R44, R43, -R61 ;  /* 0x0000002b2c3d7223 */ /* 0x000fe2000001083d */
[--C-:B------:R-:W-:Y:S02]  /*f010*/  HADD2.F32 R49, -RZ, R11.reuse.H0_H0 ;  /* 0x2000000bff317230 */ /* 0x100fe40000004100 */
[C---:B------:R-:W-:Y:S01]  /*f020*/  FMUL.FTZ R5, R10.reuse, R51 ;  /* 0x000000330a057220 */ /* 0x040fe20000410000 */
[----:B------:R-:W-:Y:S01]  /*f030*/  FMUL.FTZ R43, R10, R9 ;  /* 0x000000090a2b7220 */ /* 0x000fe20000410000 */
[----:B------:R-:W-:-:S02]  /*f040*/  HADD2.F32 R11, -RZ, R11.H1_H1 ;  /* 0x3000000bff0b7230 */ /* 0x000fc40000004100 */
[----:B------:R-:W-:Y:S01]  /*f050*/  FFMA.FTZ R48, R44, R47, R48 ;  /* 0x0000002f2c307223 */ /* 0x000fe20000010030 */
[----:B------:R-:W-:Y:S02]  /*f060*/  HADD2.F32 R10, -RZ, R21.H1_H1 ;  /* 0x30000015ff0a7230 */ /* 0x000fe40000004100 */
[C---:B------:R-:W-:Y:S01]  /*f070*/  FFMA.FTZ R44, R6.reuse, R9, -R5 ;  /* 0x00000009062c7223 */ /* 0x040fe20000010805 */
[----:B------:R-:W-:Y:S02]  /*f080*/  HADD2.F32 R42, -RZ, R24.H1_H1 ;  /* 0x30000018ff2a7230 */ /* 0x000fe40000004100 */
[----:B------:R-:W-:Y:S01]  /*f090*/  FFMA.FTZ R43, R6, R51, R43 ;  /* 0x00000033062b7223 */ /* 0x000fe2000001002b */
[----:B------:R-:W-:Y:S02]  /*f0a0*/  HADD2.F32 R4, -RZ, R13.H1_H1 ;  /* 0x3000000dff047230 */ /* 0x000fe40000004100 */
[----:B------:R-:W-:Y:S01]  /*f0b0*/  FMUL.FTZ R6, R49, R10 ;  /* 0x0000000a31067220 */ /* 0x000fe20000410000 */
[----:B------:R-:W-:-:S02]  /*f0c0*/  HADD2.F32 R8, -RZ, R14.H1_H1 ;  /* 0x3000000eff087230 */ /* 0x000fc40000004100 */
[----:B------:R-:W-:Y:S01]  /*f0d0*/  FMUL.FTZ R56, R11, R42 ;  /* 0x0000002a0b387220 */ /* 0x000fe20000410000 */
[--C-:B------:R-:W-:Y:S02]  /*f0e0*/  HADD2.F32 R45, -RZ, R7.reuse.H0_H0 ;  /* 0x20000007ff2d7230 */ /* 0x100fe40000004100 */
        /* <DEDUP_REMOVED lines=8> */
[----:B------:R-:W-:-:S02]  /*f170*/  F2FP.F16.F32.PACK_AB R4, R50, R57 ;  /* 0x000000393204723e */ /* 0x000fc400000000ff */
[----:B------:R-:W-:Y:S02]  /*f180*/  F2FP.F16.F32.PACK_AB R5, R53, R54 ;  /* 0x000000363505723e */ /* 0x000fe400000000ff */
[----:B------:R-:W-:Y:S02]  /*f190*/  F2FP.F16.F32.PACK_AB R6, R44, R61 ;  /* 0x0000003d2c06723e */ /* 0x000fe400000000ff */
[----:B------:R-:W-:Y:S02]  /*f1a0*/  F2FP.F16.F32.PACK_AB R7, R56, R11 ;  /* 0x0000000b3807723e */ /* 0x000fe400000000ff */
[----:B------:R-:W-:Y:S02]  /*f1b0*/  F2FP.F16.F32.PACK_AB R8, R52, R59 ;  /* 0x0000003b3408723e */ /* 0x000fe400000000ff */
[----:B------:R-:W-:Y:S01]  /*f1c0*/  F2FP.F16.F32.PACK_AB R10, R43, R48 ;  /* 0x000000302b0a723e */ /* 0x000fe200000000ff */
[----:B------:R3:W-:Y:S01]  /*f1d0*/  STS.128 [R233], R4 ;  /* 0x00000004e9007388 */ /* 0x0007e20000000c00 */
[----:B------:R-:W-:-:S05]  /*f1e0*/  F2FP.F16.F32.PACK_AB R11, R42, R49 ;  /* 0x000000312a0b723e */ /* 0x000fca00000000ff */
[----:B------:R3:W-:Y:S02]  /*f1f0*/  STS.128 [R41+0x15400], R8 ;  /* 0x0154000829007388 */ /* 0x0007e40000000c00 */
.L_x_609:
[----:B------:R-:W-:Y:S05]  /*f200*/  BSYNC B1 ;  /* 0x0000000000017941 */ /* 0x000fea0003800000 */
.L_x_608:
[----:B------:R-:W-:-:S13]  /*f210*/  ISETP.GE.AND P0, PT, R224, R3, PT ;  /* 0x00000003e000720c */ /* 0x000fda0003f06270 */
[----:B------:R-:W-:Y:S05]  /*f220*/  @P0 BRA `(.L_x_589) ;  /* 0x0000001000340947 */ /* 0x000fea0003800000 */
[----:B------:R-:W4:Y:S01]  /*f230*/  LDC R3, c[0x0][0x3d4] ;  /* 0x0000f500ff037b82 */ /* 0x000f220000000800 */
[----:B------:R-:W-:Y:S01]  /*f240*/  BSSY B1, `(.L_x_614) ;  /* 0x000005b000017945 */ /* 0x000fe20003800000 */
[-C--:B----4-:R-:W-:Y:S02]  /*f250*/  ISETP.GE.AND P0, PT, R22, R3.reuse, PT ;  /* 0x000000031600720c */ /* 0x090fe40003f06270 */
[-C--:B------:R-:W-:Y:S02]  /*f260*/  ISETP.GE.AND P1, PT, R205, R3.reuse, PT ;  /* 0x00000003cd00720c */ /* 0x080fe40003f26270 */
[----:B------:R-:W-:-:S09]  /*f270*/  ISETP.GE.AND P2, PT, R206, R3, PT ;  /* 0x00000003ce00720c */ /* 0x000fd20003f46270 */
[----:B------:R-:W-:Y:S05]  /*f280*/  @P0 BRA `(.L_x_615) ;  /* 0x0000000400580947 */ /* 0x000fea0003800000 */
[----:B-123--:R-:W-:Y:S01]  /*f290*/  LEA.HI R4, R3, R228, RZ, 0x1d ;  /* 0x000000e403047211 */ /* 0x00efe200078fe8ff */
[----:B------:R-:W-:Y:S02]  /*f2a0*/  HADD2.F32 R50, -RZ, R33.H0_H0 ;  /* 0x20000021ff327230 */ /* 0x000fe40000004100 */
[--C-:B------:R-:W-:Y:S01]  /*f2b0*/  HADD2.F32 R52, -RZ, R36.reuse.H0_H0 ;  /* 0x20000024ff347230 */ /* 0x100fe20000004100 */
[----:B------:R-:W-:Y:S01]  /*f2c0*/  SHF.R.S32.HI R7, RZ, 0x1f, R4 ;  /* 0x0000001fff077819 */ /* 0x000fe20000011404 */
[----:B0-----:R-:W-:Y:S02]  /*f2d0*/  IMAD.SHL.U32 R5, R4, 0x8, RZ ;  /* 0x0000000804057824 */ /* 0x001fe400078e00ff */
[----:B------:R-:W-:Y:S01]  /*f2e0*/  HADD2.F32 R54, -RZ, R37.H0_H0 ;  /* 0x20000025ff367230 */ /* 0x000fe20000004100 */
[----:B------:R-:W-:Y:S01]  /*f2f0*/  LEA.HI R7, R7, R4, RZ, 0x3 ;  /* 0x0000000407077211 */ /* 0x000fe200078f18ff */
[----:B------:R-:W-:Y:S01]  /*f300*/  HADD2.F32 R57, -RZ, R33.H1_H1 ;  /* 0x30000021ff397230 */ /* 0x000fe20000004100 */
[----:B------:R-:W-:Y:S01]  /*f310*/  LOP3.LUT R4, R208, 0x38, R5, 0xf8, !PT ;  /* 0x00000038d0047812 */ /* 0x000fe200078ef805 */
[----:B------:R-:W-:Y:S01]  /*f320*/  HADD2.F32 R59, -RZ, R36.H1_H1 ;  /* 0x30000024ff3b7230 */ /* 0x000fe20000004100 */
[----:B------:R-:W-:-:S02]  /*f330*/  SHF.L.U32 R7, R7, 0xa, RZ ;  /* 0x0000000a07077819 */ /* 0x000fc400000006ff */
        /* <DEDUP_REMOVED lines=14> */
[--C-:B------:R-:W-:Y:S02]  /*f420*/  HADD2.F32 R47, -RZ, R9.reuse.H0_H0 ;  /* 0x20000009ff2f7230 */ /* 0x100fe40000004100 */
[-C--:B------:R-:W-:Y:S01]  /*f430*/  FMUL.FTZ R51, R52, R46.reuse ;  /* 0x0000002e34337220 */ /* 0x080fe20000410000 */
[----:B------:R-:W-:Y:S01]  /*f440*/  FMUL.FTZ R53, R50, R46 ;  /* 0x0000002e32357220 */ /* 0x000fe20000410000 */
[----:B------:R-:W-:Y:S02]  /*f450*/  HADD2.F32 R46, -RZ, R34.H0_H0 ;  /* 0x20000022ff2e7230 */ /* 0x000fe40000004100 */
[----:B------:R-:W-:Y:S01]  /*f460*/  FMUL.FTZ R55, R54, R8 ;  /* 0x0000000836377220 */ /* 0x000fe20000410000 */
[----:B------:R-:W-:-:S02]  /*f470*/  HADD2.F32 R9, -RZ, R9.H1_H1 ;  /* 0x30000009ff097230 */ /* 0x000fc40000004100 */
[----:B------:R-:W-:Y:S01]  /*f480*/  FFMA.FTZ R51, R50, R42, -R51 ;  /* 0x0000002a32337223 */ /* 0x000fe20000010833 */
[----:B------:R-:W-:Y:S02]  /*f490*/  HADD2.F32 R48, -RZ, R10.H0_H0 ;  /* 0x2000000aff307230 */ /* 0x000fe40000004100 */
[C---:B------:R-:W-:Y:S01]  /*f4a0*/  FMUL.FTZ R33, R46.reuse, R8 ;  /* 0x000000082e217220 */ /* 0x040fe20000410000 */
[----:B------:R-:W-:Y:S01]  /*f4b0*/  FFMA.FTZ R8, R46, R4, -R55 ;  /* 0x000000042e087223 */ /* 0x000fe20000010837 */
[----:B------:R-:W-:Y:S02]  /*f4c0*/  HADD2.F32 R55, -RZ, R37.H1_H1 ;  /* 0x30000025ff377230 */ /* 0x000fe40000004100 */
[----:B------:R-:W-:Y:S01]  /*f4d0*/  FFMA.FTZ R53, R52, R42, R53 ;  /* 0x0000002a34357223 */ /* 0x000fe20000010035 */
[----:B------:R-:W-:Y:S01]  /*f4e0*/  FFMA.FTZ R36, R54, R4, R33 ;  /* 0x0000000436247223 */ /* 0x000fe20000010021 */
[----:B------:R-:W-:Y:S02]  /*f4f0*/  HADD2.F32 R33, -RZ, R34.H1_H1 ;  /* 0x30000022ff217230 */ /* 0x000fe40000004100 */
[----:B------:R-:W-:Y:S01]  /*f500*/  FMUL.FTZ R42, R59, R47 ;  /* 0x0000002f3b2a7220 */ /* 0x000fe20000410000 */
[----:B------:R-:W-:Y:S01]  /*f510*/  FMUL.FTZ R4, R55, R9 ;  /* 0x0000000937047220 */ /* 0x000fe20000410000 */
[----:B------:R-:W-:-:S02]  /*f520*/  HADD2.F32 R10, -RZ, R10.H1_H1 ;  /* 0x3000000aff0a7230 */ /* 0x000fc40000004100 */
[----:B------:R-:W-:Y:S01]  /*f530*/  FMUL.FTZ R46, R57, R47 ;  /* 0x0000002f392e7220 */ /* 0x000fe20000410000 */
[C---:B------:R-:W-:Y:S01]  /*f540*/  FMUL.FTZ R34, R33.reuse, R9 ;  /* 0x0000000921227220 */ /* 0x040fe20000410000 */
[----:B------:R-:W-:Y:S02]  /*f550*/  HADD2.F32 R54, -RZ, R39.H0_H0 ;  /* 0x20000027ff367230 */ /* 0x000fe40000004100 */
[-C--:B------:R-:W-:Y:S01]  /*f560*/  FFMA.FTZ R9, R33, R5.reuse, -R4 ;  /* 0x0000000521097223 */ /* 0x080fe20000010804 */
[----:B------:R-:W-:Y:S02]  /*f570*/  HADD2.F32 R4, -RZ, R40.H0_H0 ;  /* 0x20000028ff047230 */ /* 0x000fe40000004100 */
[----:B------:R-:W-:Y:S01]  /*f580*/  FFMA.FTZ R33, R55, R5, R34 ;  /* 0x0000000537217223 */ /* 0x000fe20000010022 */
[--C-:B------:R-:W-:Y:S02]  /*f590*/  HADD2.F32 R49, -RZ, R11.reuse.H0_H0 ;  /* 0x2000000bff317230 */ /* 0x100fe40000004100 */
[----:B------:R-:W-:Y:S01]  /*f5a0*/  FMUL.FTZ R5, R54, R10 ;  /* 0x0000000a36057220 */ /* 0x000fe20000410000 */
[----:B------:R-:W-:-:S02]  /*f5b0*/  HADD2.F32 R11, -RZ, R11.H1_H1 ;  /* 0x3000000bff0b7230 */ /* 0x000fc40000004100 */
[C---:B------:R-:W-:Y:S01]  /*f5c0*/  FMUL.FTZ R47, R4.reuse, R10 ;  /* 0x0000000a042f7220 */ /* 0x040fe20000410000 */
[----:B------:R-:W-:Y:S02]  /*f5d0*/  HADD2.F32 R50, -RZ, R35.H0_H0 ;  /* 0x20000023ff327230 */ /* 0x000fe40000004100 */
[----:B------:R-:W-:Y:S01]  /*f5e0*/  FFMA.FTZ R10, R4, R6, -R5 ;  /* 0x00000006040a7223 */ /* 0x000fe20000010805 */
[--C-:B------:R-:W-:Y:S02]  /*f5f0*/  HADD2.F32 R52, -RZ, R38.reuse.H0_H0 ;  /* 0x20000026ff347230 */ /* 0x100fe40000004100 */
[-C--:B------:R-:W-:Y:S01]  /*f600*/  FFMA.FTZ R42, R57, R43.reuse, -R42 ;  /* 0x0000002b392a7223 */ /* 0x080fe2000001082a */
[----:B------:R-:W-:Y:S02]  /*f610*/  HADD2.F32 R55, -RZ, R38.H1_H1 ;  /* 0x30000026ff377230 */ /* 0x000fe40000004100 */
[----:B------:R-:W-:Y:S01]  /*f620*/  FFMA.FTZ R46, R59, R43, R46 ;  /* 0x0000002b3b2e7223 */ /* 0x000fe2000001002e */
[----:B------:R-:W-:-:S02]  /*f630*/  HADD2.F32 R39, -RZ, R39.H1_H1 ;  /* 0x30000027ff277230 */ /* 0x000fc40000004100 */
[----:B------:R-:W-:Y:S01]  /*f640*/  FMUL.FTZ R37, R52, R48 ;  /* 0x0000003034257220 */ /* 0x000fe20000410000 */
[----:B------:R-:W-:Y:S02]  /*f650*/  HADD2.F32 R35, -RZ, R35.H1_H1 ;  /* 0x30000023ff237230 */ /* 0x000fe40000004100 */
[----:B------:R-:W-:Y:S01]  /*f660*/  FFMA.FTZ R34, R54, R6, R47 ;  /* 0x0000000636227223 */ /* 0x000fe2000001002f */
[----:B------:R-:W-:Y:S02]  /*f670*/  HADD2.F32 R5, -RZ, R40.H1_H1 ;  /* 0x30000028ff057230 */ /* 0x000fe40000004100 */
[----:B------:R-:W-:Y:S01]  /*f680*/  FMUL.FTZ R4, R55, R49 ;  /* 0x0000003137047220 */ /* 0x000fe20000410000 */
[--C-:B------:R-:W-:Y:S02]  /*f690*/  HADD2.F32 R45, -RZ, R7.reuse.H0_H0 ;  /* 0x20000007ff2d7230 */ /* 0x100fe40000004100 */
[----:B------:R-:W-:Y:S01]  /*f6a0*/  FMUL.FTZ R38, R39, R11 ;  /* 0x0000000b27267220 */ /* 0x000fe20000410000 */
[----:B------:R-:W-:-:S02]  /*f6b0*/  HADD2.F32 R7, -RZ, R7.H1_H1 ;  /* 0x30000007ff077230 */ /* 0x000fc40000004100 */
[C---:B------:R-:W-:Y:S01]  /*f6c0*/  FMUL.FTZ R43, R50.reuse, R48 ;  /* 0x00000030322b7220 */ /* 0x040fe20000410000 */
[----:B------:R-:W-:Y:S01]  /*f6d0*/  FMUL.FTZ R6, R35, R49 ;  /* 0x0000003123067220 */ /* 0x000fe20000410000 */
[----:B------:R-:W-:Y:S01]  /*f6e0*/  FMUL.FTZ R40, R5, R11 ;  /* 0x0000000b05287220 */ /* 0x000fe20000410000 */
[-C--:B------:R-:W-:Y:S01]  /*f6f0*/  FFMA.FTZ R37, R50, R44.reuse, -R37 ;  /* 0x0000002c32257223 */ /* 0x080fe20000010825 */
[----:B------:R-:W-:Y:S01]  /*f700*/  FFMA.FTZ R11, R35, R45, -R4 ;  /* 0x0000002d230b7223 */ /* 0x000fe20000010804 */
[----:B------:R-:W-:Y:S01]  /*f710*/  FFMA.FTZ R38, R5, R7, -R38 ;  /* 0x0000000705267223 */ /* 0x000fe20000010826 */
[----:B------:R-:W-:Y:S01]  /*f720*/  FFMA.FTZ R43, R52, R44, R43 ;  /* 0x0000002c342b7223 */ /* 0x000fe2000001002b */
[----:B------:R-:W-:Y:S01]  /*f730*/  FFMA.FTZ R45, R55, R45, R6 ;  /* 0x0000002d372d7223 */ /* 0x000fe20000010006 */
        /* <DEDUP_REMOVED lines=11> */
.L_x_615:
[----:B------:R-:W-:Y:S05]  /*f7f0*/  BSYNC B1 ;  /* 0x0000000000017941 */ /* 0x000fea0003800000 */
.L_x_614:
[----:B------:R-:W-:Y:S04]  /*f800*/  BSSY B1, `(.L_x_616) ;  /* 0x0000058000017945 */ /* 0x000fe80003800000 */
[----:B------:R-:W-:Y:S05]  /*f810*/  @P1 BRA `(.L_x_617) ;  /* 0x0000000400581947 */ /* 0x000fea0003800000 */
[----:B-1234-:R-:W-:Y:S01]  /*f820*/  LEA.HI R4, R3, R229, RZ, 0x1d ;  /* 0x000000e503047211 */ /* 0x01efe200078fe8ff */
[----:B------:R-:W-:Y:S02]  /*f830*/  HADD2.F32 R42, -RZ, R25.H0_H0 ;  /* 0x20000019ff2a7230 */ /* 0x000fe40000004100 */
[----:B------:R-:W-:Y:S01]  /*f840*/  HADD2.F32 R44, -RZ, R29.H0_H0 ;  /* 0x2000001dff2c7230 */ /* 0x000fe20000004100 */
[----:B------:R-:W-:Y:S01]  /*f850*/  SHF.R.S32.HI R7, RZ, 0x1f, R4 ;  /* 0x0000001fff077819 */ /* 0x000fe20000011404 */
[----:B0-----:R-:W-:Y:S02]  /*f860*/  IMAD.SHL.U32 R5, R4, 0x8, RZ ;  /* 0x0000000804057824 */ /* 0x001fe400078e00ff */
[--C-:B------:R-:W-:Y:S01]  /*f870*/  HADD2.F32 R46, -RZ, R30.reuse.H0_H0 ;  /* 0x2000001eff2e7230 */ /* 0x100fe20000004100 */
[----:B------:R-:W-:Y:S01]  /*f880*/  LEA.HI R7, R7, R4, RZ, 0x3 ;  /* 0x0000000407077211 */ /* 0x000fe200078f18ff */
[----:B------:R-:W-:Y:S01]  /*f890*/  HADD2.F32 R47, -RZ, R25.H1_H1 ;  /* 0x30000019ff2f7230 */ /* 0x000fe20000004100 */
[----:B------:R-:W-:Y:S01]  /*f8a0*/  LOP3.LUT R4, R208, 0x38, R5, 0xf8, !PT ;  /* 0x00000038d0047812 */ /* 0x000fe200078ef805 */
[----:B------:R-:W-:Y:S01]  /*f8b0*/  HADD2.F32 R49, -RZ, R29.H1_H1 ;  /* 0x3000001dff317230 */ /* 0x000fe20000004100 */
[----:B------:R-:W-:Y:S01]  /*f8c0*/  SHF.L.U32 R7, R7, 0xa, RZ ;  /* 0x0000000a07077819 */ /* 0x000fe200000006ff */
[----:B------:R-:W-:Y:S01]  /*f8d0*/  HADD2.F32 R51, -RZ, R30.H1_H1 ;  /* 0x3000001eff337230 */ /* 0x000fe20000004100 */
[----:B------:R-:W-:-:S02]  /*f8e0*/  LOP3.LUT R8, R4, R237, RZ, 0x3c, !PT ;  /* 0x000000ed04087212 */ /* 0x000fc400078e3cff */
        /* <DEDUP_REMOVED lines=20> */
[--C-:B------:R-:W-:Y:S02]  /*fa30*/  HADD2.F32 R40, -RZ, R10.reuse.H0_H0 ;  /* 0x2000000aff287230 */ /* 0x100fe40000004100 */
[C---:B------:R-:W-:Y:S01]  /*fa40*/  FMUL.FTZ R25, R38.reuse, R8 ;  /* 0x0000000826197220 */ /* 0x040fe20000410000 */
[----:B------:R-:W-:Y:S01]  /*fa50*/  FFMA.FTZ R8, R38, R4, -R29 ;  /* 0x0000000426087223 */ /* 0x000fe2000001081d */
[----:B------:R-:W-:Y:S02]  /*fa60*/  HADD2.F32 R10, -RZ, R10.H1_H1 ;  /* 0x3000000aff0a7230 */ /* 0x000fe40000004100 */
[----:B------:R-:W-:Y:S01]  /*fa70*/  FFMA.FTZ R45, R44, R34, R45 ;  /* 0x000000222c2d7223 */ /* 0x000fe2000001002d */
[----:B------:R-:W-:Y:S01]  /*fa80*/  FFMA.FTZ R30, R46, R4, R25 ;  /* 0x000000042e1e7223 */ /* 0x000fe20000010019 */
[----:B------:R-:W-:Y:S02]  /*fa90*/  HADD2.F32 R25, -RZ, R26.H1_H1 ;  /* 0x3000001aff197230 */ /* 0x000fe40000004100 */
[----:B------:R-:W-:Y:S01]  /*faa0*/  FMUL.FTZ R4, R51, R9 ;  /* 0x0000000933047220 */ /* 0x000fe20000410000 */
[----:B------:R-:W-:-:S02]  /*fab0*/  HADD2.F32 R46, -RZ, R32.H0_H0 ;  /* 0x20000020ff2e7230 */ /* 0x000fc40000004100 */
[-C--:B------:R-:W-:Y:S01]  /*fac0*/  FMUL.FTZ R34, R49, R39.reuse ;  /* 0x0000002731227220 */ /* 0x080fe20000410000 */
[----:B------:R-:W-:Y:S01]  /*fad0*/  FMUL.FTZ R38, R47, R39 ;  /* 0x000000272f267220 */ /* 0x000fe20000410000 */
[C---:B------:R-:W-:Y:S01]  /*fae0*/  FMUL.FTZ R26, R25.reuse, R9 ;  /* 0x00000009191a7220 */ /* 0x040fe20000410000 */
[----:B------:R-:W-:Y:S01]  /*faf0*/  FFMA.FTZ R9, R25, R5, -R4 ;  /* 0x0000000519097223 */ /* 0x000fe20000010804 */
[----:B------:R-:W-:Y:S02]  /*fb00*/  HADD2.F32 R4, -RZ, R28.H0_H0 ;  /* 0x2000001cff047230 */ /* 0x000fe40000004100 */
[----:B------:R-:W-:Y:S01]  /*fb10*/  FFMA.FTZ R34, R47, R35, -R34 ;  /* 0x000000232f227223 */ /* 0x000fe20000010822 */
[----:B------:R-:W-:Y:S01]  /*fb20*/  FFMA.FTZ R25, R51, R5, R26 ;  /* 0x0000000533197223 */ /* 0x000fe2000001001a */
[-C--:B------:R-:W-:Y:S01]  /*fb30*/  FMUL.FTZ R5, R46, R10.reuse ;  /* 0x0000000a2e057220 */ /* 0x080fe20000410000 */
[----:B------:R-:W-:Y:S02]  /*fb40*/  HADD2.F32 R41, -RZ, R11.H0_H0 ;  /* 0x2000000bff297230 */ /* 0x000fe40000004100 */
[----:B------:R-:W-:Y:S01]  /*fb50*/  FMUL.FTZ R39, R4, R10 ;  /* 0x0000000a04277220 */ /* 0x000fe20000410000 */
[----:B------:R-:W-:-:S02]  /*fb60*/  HADD2.F32 R44, -RZ, R31.H0_H0 ;  /* 0x2000001fff2c7230 */ /* 0x000fc40000004100 */
[----:B------:R-:W-:Y:S01]  /*fb70*/  FFMA.FTZ R10, R4, R6, -R5 ;  /* 0x00000006040a7223 */ /* 0x000fe20000010805 */
[----:B------:R-:W-:Y:S02]  /*fb80*/  HADD2.F32 R11, -RZ, R11.H1_H1 ;  /* 0x3000000bff0b7230 */ /* 0x000fe40000004100 */
[----:B------:R-:W-:Y:S01]  /*fb90*/  FFMA.FTZ R38, R49, R35, R38 ;  /* 0x0000002331267223 */ /* 0x000fe20000010026 */
[----:B------:R-:W-:Y:S02]  /*fba0*/  HADD2.F32 R42, -RZ, R27.H0_H0 ;  /* 0x2000001bff2a7230 */ /* 0x000fe40000004100 */
[----:B------:R-:W-:Y:S01]  /*fbb0*/  FMUL.FTZ R29, R44, R40 ;  /* 0x000000282c1d7220 */ /* 0x000fe20000410000 */
[----:B------:R-:W-:Y:S02]  /*fbc0*/  HADD2.F32 R31, -RZ, R31.H1_H1 ;  /* 0x3000001fff1f7230 */ /* 0x000fe40000004100 */
[----:B------:R-:W-:Y:S01]  /*fbd0*/  FFMA.FTZ R26, R46, R6, R39 ;  /* 0x000000062e1a7223 */ /* 0x000fe20000010027 */
[----:B------:R-:W-:-:S02]  /*fbe0*/  HADD2.F32 R47, -RZ, R32.H1_H1 ;  /* 0x30000020ff2f7230 */ /* 0x000fc40000004100 */
[----:B------:R-:W-:Y:S01]  /*fbf0*/  FMUL.FTZ R35, R42, R40 ;  /* 0x000000282a237220 */ /* 0x000fe20000410000 */
[----:B------:R-:W-:Y:S02]  /*fc00*/  HADD2.F32 R27, -RZ, R27.H1_H1 ;  /* 0x3000001bff1b7230 */ /* 0x000fe40000004100 */
[----:B------:R-:W-:Y:S01]  /*fc10*/  FMUL.FTZ R4, R31, R41 ;  /* 0x000000291f047220 */ /* 0x000fe20000410000 */
[----:B------:R-:W-:Y:S02]  /*fc20*/  HADD2.F32 R5, -RZ, R28.H1_H1 ;  /* 0x3000001cff057230 */ /* 0x000fe40000004100 */
[----:B------:R-:W-:Y:S01]  /*fc30*/  FMUL.FTZ R28, R47, R11 ;  /* 0x0000000b2f1c7220 */ /* 0x000fe20000410000 */
[--C-:B------:R-:W-:Y:S02]  /*fc40*/  HADD2.F32 R37, -RZ, R7.reuse.H0_H0 ;  /* 0x20000007ff257230 */ /* 0x100fe40000004100 */
[----:B------:R-:W-:Y:S01]  /*fc50*/  FMUL.FTZ R6, R27, R41 ;  /* 0x000000291b067220 */ /* 0x000fe20000410000 */
[----:B------:R-:W-:-:S02]  /*fc60*/  HADD2.F32 R7, -RZ, R7.H1_H1 ;  /* 0x30000007ff077230 */ /* 0x000fc40000004100 */
[----:B------:R-:W-:Y:S01]  /*fc70*/  FMUL.FTZ R32, R5, R11 ;  /* 0x0000000b05207220 */ /* 0x000fe20000410000 */
[-C--:B------:R-:W-:Y:S01]  /*fc80*/  FFMA.FTZ R29, R42, R36.reuse, -R29 ;  /* 0x000000242a1d7223 */ /* 0x080fe2000001081d */
[----:B------:R-:W-:Y:S01]  /*fc90*/  FFMA.FTZ R11, R27, R37, -R4 ;  /* 0x000000251b0b7223 */ /* 0x000fe20000010804 */
[----:B------:R-:W-:Y:S01]  /*fca0*/  FFMA.FTZ R35, R44, R36, R35 ;  /* 0x000000242c237223 */ /* 0x000fe20000010023 */
[----:B------:R-:W-:Y:S01]  /*fcb0*/  FFMA.FTZ R28, R5, R7, -R28 ;  /* 0x00000007051c7223 */ /* 0x000fe2000001081c */
[----:B------:R-:W-:Y:S01]  /*fcc0*/  FFMA.FTZ R37, R31, R37, R6 ;  /* 0x000000251f257223 */ /* 0x000fe20000010006 */
[----:B------:R-:W-:Y:S01]  /*fcd0*/  FFMA.FTZ R32, R47, R7, R32 ;  /* 0x000000072f207223 */ /* 0x000fe20000010020 */
[----:B------:R-:W-:Y:S02]  /*fce0*/  F2FP.F16.F32.PACK_AB R4, R8, R43 ;  /* 0x0000002b0804723e */ /* 0x000fe400000000ff */
[----:B------:R-:W-:Y:S02]  /*fcf0*/  F2FP.F16.F32.PACK_AB R5, R9, R34 ;  /* 0x000000220905723e */ /* 0x000fe400000000ff */
[----:B------:R-:W-:-:S02]  /*fd00*/  F2FP.F16.F32.PACK_AB R6, R10, R29 ;  /* 0x0000001d0a06723e */ /* 0x000fc400000000ff */
[----:B------:R-:W-:Y:S02]  /*fd10*/  F2FP.F16.F32.PACK_AB R7, R28, R11 ;  /* 0x0000000b1c07723e */ /* 0x000fe400000000ff */
[----:B------:R-:W-:Y:S02]  /*fd20*/  F2FP.F16.F32.PACK_AB R8, R30, R45 ;  /* 0x0000002d1e08723e */ /* 0x000fe400000000ff */
[----:B------:R-:W-:Y:S01]  /*fd30*/  F2FP.F16.F32.PACK_AB R9, R25, R38 ;  /* 0x000000261909723e */ /* 0x000fe200000000ff */
[----:B------:R0:W-:Y:S01]  /*fd40*/  STS.128 [R232], R4 ;  /* 0x00000004e8007388 */ /* 0x0001e20000000c00 */
[----:B------:R-:W-:Y:S02]  /*fd50*/  F2FP.F16.F32.PACK_AB R10, R26, R35 ;  /* 0x000000231a0a723e */ /* 0x000fe400000000ff */
[----:B------:R-:W-:-:S05]  /*fd60*/  F2FP.F16.F32.PACK_AB R11, R32, R37 ;  /* 0x00000025200b723e */ /* 0x000fca00000000ff */
[----:B------:R0:W-:Y:S02]  /*fd70*/  STS.128 [R33+0x15400], R8 ;  /* 0x0154000821007388 */ /* 0x0001e40000000c00 */
.L_x_617:
[----:B------:R-:W-:Y:S05]  /*fd80*/  BSYNC B1 ;  /* 0x0000000000017941 */ /* 0x000fea0003800000 */
.L_x_616:
[----:B------:R-:W-:Y:S05]  /*fd90*/  @P2 BRA `(.L_x_589) ;  /* 0x0000000400582947 */ /* 0x000fea0003800000 */
[----:B------:R-:W-:Y:S01]  /*fda0*/  LEA.HI R3, R3, R234, RZ, 0x1d ;  /* 0x000000ea03037211 */ /* 0x000fe200078fe8ff */
[----:B0-----:R-:W-:Y:S02]  /*fdb0*/  HADD2.F32 R33, -RZ, R0.H0_H0 ;  /* 0x20000000ff217230 */ /* 0x001fe40000004100 */
[--C-:B------:R-:W-:Y:S01]  /*fdc0*/  HADD2.F32 R35, -RZ, R15.reuse.H0_H0 ;  /* 0x2000000fff237230 */ /* 0x100fe20000004100 */
[----:B-1234-:R-:W-:Y:S01]  /*fdd0*/  SHF.R.S32.HI R4, RZ, 0x1f, R3 ;  /* 0x0000001fff047819 */ /* 0x01efe20000011403 */
[----:B------:R-:W-:Y:S02]  /*fde0*/  IMAD.SHL.U32 R5, R3, 0x8, RZ ;  /* 0x0000000803057824 */ /* 0x000fe400078e00ff */
[----:B------:R-:W-:Y:S01]  /*fdf0*/  HADD2.F32 R40, -RZ, R20.H0_H0 ;  /* 0x20000014ff287230 */ /* 0x000fe20000004100 */
[----:B------:R-:W-:Y:S01]  /*fe00*/  LEA.HI R3, R4, R3, RZ, 0x3 ;  /* 0x0000000304037211 */ /* 0x000fe200078f18ff */
[----:B------:R-:W-:Y:S01]  /*fe10*/  HADD2.F32 R38, -RZ, R12.H0_H0 ;  /* 0x2000000cff267230 */ /* 0x000fe20000004100 */
[----:B------:R-:W-:Y:S01]  /*fe20*/  LOP3.LUT R4, R208, 0x38, R5, 0xf8, !PT ;  /* 0x00000038d0047812 */ /* 0x000fe200078ef805 */
[----:B------:R-:W-:Y:S01]  /*fe30*/  HADD2.F32 R42, -RZ, R15.H1_H1 ;  /* 0x3000000fff2a7230 */ /* 0x000fe20000004100 */
[----:B------:R-:W-:Y:S01]  /*fe40*/  SHF.L.U32 R3, R3, 0xa, RZ ;  /* 0x0000000a03037819 */ /* 0x000fe200000006ff */
[----:B------:R-:W-:Y:S01]  /*fe50*/  HADD2.F32 R0, -RZ, R0.H1_H1 ;  /* 0x30000000ff007230 */ /* 0x000fe20000004100 */
[----:B------:R-:W-:Y:S01]  /*fe60*/  LOP3.LUT R8, R4, R237, RZ, 0x3c, !PT ;  /* 0x000000ed04087212 */ /* 0x000fe200078e3cff */
[----:B------:R-:W-:Y:S01]  /*fe70*/  HADD2.F32 R39, -RZ, R20.H1_H1 ;  /* 0x30000014ff277230 */ /* 0x000fe20000004100 */
[----:B------:R-:W-:Y:S01]  /*fe80*/  LOP3.LUT R3, R3, 0x7fffe000, RZ, 0xc0, !PT ;  /* 0x7fffe00003037812 */ /* 0x000fe200078ec0ff */
[----:B------:R-:W0:Y:S01]  /*fe90*/  LDS.128 R4, [R231] ;  /* 0x00000000e7047984 */ /* 0x000e220000000c00 */
[----:B------:R-:W-:-:S02]  /*fea0*/  HADD2.F32 R41, -RZ, R21.H0_H0 ;  /* 0x20000015ff297230 */ /* 0x000fc40000004100 */
[----:B------:R-:W-:Y:S01]  /*feb0*/  IADD3 R3, R8, R3, R213 ;  /* 0x0000000308037210 */ /* 0x000fe20007ffe0d5 */
[----:B------:R-:W-:-:S04]  /*fec0*/  HADD2.F32 R37, -RZ, R13.H0_H0 ;  /* 0x2000000dff257230 */ /* 0x000fc80000004100 */
        /* <DEDUP_REMOVED lines=8> */
[----:B------:R-:W-:Y:S02]  /*ff50*/  HADD2.F32 R28, -RZ, R7.H0_H0 ;  /* 0x20000007ff1c7230 */ /* 0x000fe40000004100 */
[--C-:B-1----:R-:W-:Y:S02]  /*ff60*/  HADD2.F32 R29, -RZ, R8.reuse.H0_H0 ;  /* 0x20000008ff1d7230 */ /* 0x102fe40000004100 */
[----:B------:R-:W-:Y:S02]  /*ff70*/  HADD2.F32 R8, -RZ, R8.H1_H1 ;  /* 0x30000008ff087230 */ /* 0x000fe40000004100 */
[--C-:B------:R-:W-:Y:S02]  /*ff80*/  HADD2.F32 R30, -RZ, R9.reuse.H0_H0 ;  /* 0x20000009ff1e7230 */ /* 0x100fe40000004100 */
[-C--:B------:R-:W-:Y:S01]  /*ff90*/  FMUL.FTZ R34, R35, R29.reuse ;  /* 0x0000001d23227220 */ /* 0x080fe20000410000 */
[----:B------:R-:W-:Y:S01]  /*ffa0*/  FMUL.FTZ R36, R33, R29 ;  /* 0x0000001d21247220 */ /* 0x000fe20000410000 */
[----:B------:R-:W-:-:S02]  /*ffb0*/  HADD2.F32 R9, -RZ, R9.H1_H1 ;  /* 0x30000009ff097230 */ /* 0x000fc40000004100 */
[-C--:B------:R-:W-:Y:S01]  /*ffc0*/  FMUL.FTZ R15, R40, R8.reuse ;  /* 0x00000008280f7220 */ /* 0x080fe20000410000 */
[-C--:B------:R-:W-:Y:S01]  /*ffd0*/  FFMA.FTZ R34, R33, R25.reuse, -R34 ;  /* 0x0000001921227223 */ /* 0x080fe20000010822 */
[----:B------:R-:W-:Y:S01]  /*ffe0*/  FFMA.FTZ R36, R35, R25, R36 ;  /* 0x0000001923247223 */ /* 0x000fe20000010024 */
[----:B------:R-:W-:Y:S01]  /*fff0*/  FMUL.FTZ R25, R38, R8 ;  /* 0x0000000826197220 */ /* 0x000fe20000410000 */
[----:B------:R-:W-:Y:S01]  /*10000*/  FMUL.FTZ R29, R42, R30 ;  /* 0x0000001e2a1d7220 */ /* 0x000fe20000410000 */
[----:B------:R-:W-:Y:S02]  /*10010*/  HADD2.F32 R35, -RZ, R12.H1_H1 ;  /* 0x3000000cff237230 */ /* 0x000fe40000004100 */
[----:B------:R-:W-:Y:S01]  /*10020*/  FFMA.FTZ R15, R38, R4, -R15 ;  /* 0x00000004260f7223 */ /* 0x000fe2000001080f */
[--C-:B------:R-:W-:Y:S02]  /*10030*/  HADD2.F32 R31, -RZ, R10.reuse.H0_H0 ;  /* 0x2000000aff1f7230 */ /* 0x100fe40000004100 */
[----:B------:R-:W-:Y:S01]  /*10040*/  FMUL.FTZ R33, R0, R30 ;  /* 0x0000001e00217220 */ /* 0x000fe20000410000 */
[----:B------:R-:W-:Y:S01]  /*10050*/  FFMA.FTZ R25, R40, R4, R25 ;  /* 0x0000000428197223 */ /* 0x000fe20000010019 */
[----:B------:R-:W-:Y:S01]  /*10060*/  FFMA.FTZ R29, R0, R26, -R29 ;  /* 0x0000001a001d7223 */ /* 0x000fe2000001081d */
[----:B------:R-:W-:-:S02]  /*10070*/  HADD2.F32 R10, -RZ, R10.H1_H1 ;  /* 0x3000000aff0a7230 */ /* 0x000fc40000004100 */
[-C--:B------:R-:W-:Y:S01]  /*10080*/  FMUL.FTZ R0, R39, R9.reuse ;  /* 0x0000000927007220 */ /* 0x080fe20000410000 */
[----:B------:R-:W-:Y:S01]  /*10090*/  FMUL.FTZ R4, R35, R9 ;  /* 0x0000000923047220 */ /* 0x000fe20000410000 */
[----:B------:R-:W-:Y:S02]  /*100a0*/  HADD2.F32 R38, -RZ, R24.H0_H0 ;  /* 0x20000018ff267230 */ /* 0x000fe40000004100 */
[----:B------:R-:W-:Y:S01]  /*100b0*/  FMUL.FTZ R8, R41, R31 ;  /* 0x0000001f29087220 */ /* 0x000fe20000410000 */
[----:B------:R-:W-:Y:S02]  /*100c0*/  HADD2.F32 R30, -RZ, R14.H0_H0 ;  /* 0x2000000eff1e7230 */ /* 0x000fe40000004100 */
[----:B------:R-:W-:Y:S01]  /*100d0*/  FFMA.FTZ R33, R42, R26, R33 ;  /* 0x0000001a2a217223 */ /* 0x000fe20000010021 */
[-C--:B------:R-:W-:Y:S01]  /*100e0*/  FFMA.FTZ R0, R35, R5.reuse, -R0 ;  /* 0x0000000523007223 */ /* 0x080fe20000010800 */
[----:B------:R-:W-:Y:S01]  /*100f0*/  FFMA.FTZ R12, R39, R5, R4 ;  /* 0x00000005270c7223 */ /* 0x000fe20000010004 */
[----:B------:R-:W-:-:S02]  /*10100*/  HADD2.F32 R32, -RZ, R11.H0_H0 ;  /* 0x2000000bff207230 */ /* 0x000fc40000004100 */
[C---:B------:R-:W-:Y:S01]  /*10110*/  FMUL.FTZ R26, R37.reuse, R31 ;  /* 0x0000001f251a7220 */ /* 0x040fe20000410000 */
[-C--:B------:R-:W-:Y:S01]  /*10120*/  FMUL.FTZ R5, R38, R10.reuse ;  /* 0x0000000a26057220 */ /* 0x080fe20000410000 */
[C---:B------:R-:W-:Y:S01]  /*10130*/  FMUL.FTZ R9, R30.reuse, R10 ;  /* 0x0000000a1e097220 */ /* 0x040fe20000410000 */
[----:B------:R-:W-:Y:S02]  /*10140*/  HADD2.F32 R11, -RZ, R11.H1_H1 ;  /* 0x3000000bff0b7230 */ /* 0x000fe40000004100 */
[-C--:B------:R-:W-:Y:S01]  /*10150*/  FFMA.FTZ R20, R37, R27.reuse, -R8 ;  /* 0x0000001b25147223 */ /* 0x080fe20000010808 */
[----:B------:R-:W-:Y:S02]  /*10160*/  HADD2.F32 R10, -RZ, R21.H1_H1 ;  /* 0x30000015ff0a7230 */ /* 0x000fe40000004100 */
[----:B------:R-:W-:Y:S01]  /*10170*/  FFMA.FTZ R26, R41, R27, R26 ;  /* 0x0000001b291a7223 */ /* 0x000fe2000001001a */
[----:B------:R-:W-:Y:S02]  /*10180*/  HADD2.F32 R31, -RZ, R24.H1_H1 ;  /* 0x30000018ff1f7230 */ /* 0x000fe40000004100 */
[----:B------:R-:W-:Y:S01]  /*10190*/  FFMA.FTZ R27, R30, R6, -R5 ;  /* 0x000000061e1b7223 */ /* 0x000fe20000010805 */
[----:B------:R-:W-:-:S02]  /*101a0*/  HADD2.F32 R8, -RZ, R13.H1_H1 ;  /* 0x3000000dff087230 */ /* 0x000fc40000004100 */
[----:B------:R-:W-:Y:S01]  /*101b0*/  FFMA.FTZ R13, R38, R6, R9 ;  /* 0x00000006260d7223 */ /* 0x000fe20000010009 */
[----:B------:R-:W-:Y:S02]  /*101c0*/  HADD2.F32 R21, -RZ, R14.H1_H1 ;  /* 0x3000000eff157230 */ /* 0x000fe40000004100 */
[-C--:B------:R-:W-:Y:S01]  /*101d0*/  FMUL.FTZ R5, R10, R32.reuse ;  /* 0x000000200a057220 */ /* 0x080fe20000410000 */
[----:B------:R-:W-:Y:S02]  /*101e0*/  HADD2.F32 R7, -RZ, R7.H1_H1 ;  /* 0x30000007ff077230 */ /* 0x000fe40000004100 */
[-C--:B------:R-:W-:Y:S01]  /*101f0*/  FMUL.FTZ R4, R31, R11.reuse ;  /* 0x0000000b1f047220 */ /* 0x080fe20000410000 */
[C---:B------:R-:W-:Y:S01]  /*10200*/  FMUL.FTZ R9, R8.reuse, R32 ;  /* 0x0000002008097220 */ /* 0x040fe20000410000 */
[C---:B------:R-:W-:Y:S01]  /*10210*/  FMUL.FTZ R6, R21.reuse, R11 ;  /* 0x0000000b15067220 */ /* 0x040fe20000410000 */
[-C--:B------:R-:W-:Y:S01]  /*10220*/  FFMA.FTZ R11, R8, R28.reuse, -R5 ;  /* 0x0000001c080b7223 */ /* 0x080fe20000010805 */
[-C--:B------:R-:W-:Y:S01]  /*10230*/  FFMA.FTZ R14, R21, R7.reuse, -R4 ;  /* 0x00000007150e7223 */ /* 0x080fe20000010804 */
[----:B------:R-:W-:Y:S01]  /*10240*/  FFMA.FTZ R28, R10, R28, R9 ;  /* 0x0000001c0a1c7223 */ /* 0x000fe20000010009 */
        /* <DEDUP_REMOVED lines=8> */
[----:B------:R-:W-:-:S02]  /*102d0*/  F2FP.F16.F32.PACK_AB R10, R13, R26 ;  /* 0x0000001a0d0a723e */ /* 0x000fc400000000ff */
[----:B------:R-:W-:-:S05]  /*102e0*/  F2FP.F16.F32.PACK_AB R11, R21, R28 ;  /* 0x0000001c150b723e */ /* 0x000fca00000000ff */
[----:B------:R0:W-:Y:S02]  /*102f0*/  STS.128 [R3+0x15400], R8 ;  /* 0x0154000803007388 */ /* 0x0001e40000000c00 */
.L_x_589:
[----:B------:R-:W-:Y:S05]  /*10300*/  BSYNC B0 ;  /* 0x0000000000007941 */ /* 0x000fea0003800000 */
.L_x_567:
[----:B------:R-:W-:Y:S01]  /*10310*/  @!PT LDS RZ, [RZ] ;  /* 0x00000000fffff984 */ /* 0x000fe20000000800 */
[----:B------:R-:W-:Y:S01]  /*10320*/  @!PT LDS RZ, [RZ] ;  /* 0x00000000fffff984 */ /* 0x000fe20000000800 */
[----:B------:R-:W-:Y:S01]  /*10330*/  @!PT LDS RZ, [RZ] ;  /* 0x00000000fffff984 */ /* 0x000fe20000000800 */
[----:B------:R-:W-:Y:S01]  /*10340*/  @!PT LDS RZ, [RZ] ;  /* 0x00000000fffff984 */ /* 0x000fe20000000800 */
[----:B------:R5:W-:Y:S06]  /*10350*/  MEMBAR.ALL.CTA ;  /* 0x0000000000007992 */ /* 0x000bec0000008000 */
[----:B-----5:R-:W5:Y:S01]  /*10360*/  FENCE.VIEW.ASYNC.S ;  /* 0x00000000000073c6 */ /* 0x020f620000000000 */
[----:B------:R-:W-:Y:S05]  /*10370*/  WARPSYNC.ALL ;  /* 0x0000000000007948 */ /* 0x000fea0003800000 */
[----:B-----5:R-:W-:Y:S06]  /*10380*/  BAR.SYNC.DEFER_BLOCKING 0xd, 0x100 ;  /* 0x0344000000007b1d */ /* 0x020fec0000010000 */
.L_x_565:
[----:B01-3--:R-:W3:Y:S02]  /*10390*/  LDL R0, [R1+0x48] ;  /* 0x0000480001007983 */ /* 0x00bee40000100800 */
[----:B---3--:R-:W-:-:S13]  /*103a0*/  R2UR UR4, R0 ;  /* 0x00000000000472ca */ /* 0x008fda00000e0000 */
[----:B------:R-:W-:-:S05]  /*103b0*/  IMAD.U32 R0, RZ, RZ, UR4 ;  /* 0x00000004ff007e24 */ /* 0x000fca000f8e00ff */
[----:B------:R-:W-:-:S13]  /*103c0*/  ISETP.NE.AND P0, PT, R0, 0x3, PT ;  /* 0x000000030000780c */ /* 0x000fda0003f05270 */
[----:B------:R-:W-:Y:S05]  /*103d0*/  @!P0 BRA `(.L_x_618) ;  /* 0x0000000000048947 */ /* 0x000fea0003800000 */
[----:B------:R-:W-:Y:S01]  /*103e0*/  BPT.TRAP 0x1 ;  /* 0x000000040000795c */ /* 0x000fe20000300000 */
.L_x_618:
[----:B------:R-:W-:Y:S02]  /*103f0*/  LEA R3, R212, R18, 0x3 ;  /* 0x00000012d4037211 */ /* 0x000fe400078e18ff */
[----:B------:R-:W-:-:S04]  /*10400*/  SHF.L.U32 R0, R214, 0x1f, RZ ;  /* 0x0000001fd6007819 */ /* 0x000fc800000006ff */
[----:B------:R0:W1:Y:S01]  /*10410*/  SYNCS.PHASECHK.TRANS64.TRYWAIT P2, [R3+URZ+0x36830], R0 ;  /* 0x03683000030075a7 */ /* 0x000062000804017f */
[----:B------:R-:W-:Y:S05]  /*10420*/  @!P0 BRA `(.L_x_619) ;  /* 0x0000000000048947 */ /* 0x000fea0003800000 */
[----:B------:R-:W-:Y:S01]  /*10430*/  BPT.TRAP 0x1 ;  /* 0x000000040000795c */ /* 0x000fe20000300000 */
.L_x_619:
[----:B--2-4-:R-:W2:Y:S01]  /*10440*/  S2R R4, SR_TID.X ;  /* 0x0000000000047919 */ /* 0x014ea20000002100 */
[----:B------:R-:W-:Y:S01]  /*10450*/  IMAD.MOV.U32 R119, RZ, RZ, RZ ;  /* 0x000000ffff777224 */ /* 0x000fe200078e00ff */
[----:B--2---:R-:W-:-:S04]  /*10460*/  LOP3.LUT R4, R4, 0x7f, RZ, 0xc0, !PT ;  /* 0x0000007f04047812 */ /* 0x004fc800078ec0ff */
[----:B------:R-:W-:Y:S01]  /*10470*/  ISETP.NE.AND P1, PT, R4, RZ, PT ;  /* 0x000000ff0400720c */ /* 0x000fe20003f25270 */
[----:B-1----:R-:W-:-:S12]  /*10480*/  @P2 BRA `(.L_x_620) ;  /* 0x0000000000082947 */ /* 0x002fd80003800000 */
[----:B------:R-:W1:Y:S02]  /*10490*/  SYNCS.PHASECHK.TRANS64.TRYWAIT P2, [R3+URZ+0x36830], R0 ;  /* 0x03683000030075a7 */ /* 0x000e64000804017f */
[----:B-1----:R-:W-:Y:S05]  /*104a0*/  @!P2 BRA `(.L_x_621) ;  /* 0x000001380098a947 */ /* 0x002fea0003800000 */
.L_x_620:
[----:B------:R-:W-:Y:S05]  /*104b0*/  WARPSYNC.ALL ;  /* 0x0000000000007948 */ /* 0x000fea0003800000 */
[----:B01----:R-:W-:Y:S01]  /*104c0*/  VIADD R0, R18, 0x21400 ;  /* 0x0002140012007836 */ /* 0x003fe20000000000 */
[----:B------:R-:W-:Y:S01]  /*104d0*/  R2UR UR20, R2 ;  /* 0x00000000021472ca */ /* 0x000fe200000e0000 */
[----:B------:R-:W-:Y:S01]  /*104e0*/  WARPGROUP.ARRIVE ;  /* 0x00000000000079c5 */ /* 0x000fe20000000000 */
[----:B------:R-:W-:Y:S01]  /*104f0*/  MOV R5, 0x40000040 ;  /* 0x4000004000057802 */ /* 0x000fe20000000f00 */
[----:B------:R-:W-:Y:S01]  /*10500*/  UMOV UR5, 0x40000040 ;  /* 0x4000004000057882 */ /* 0x000fe20000000000 */
[----:B------:R-:W-:Y:S01]  /*10510*/  SHF.R.U32.HI R0, RZ, 0x4, R0 ;  /* 0x00000004ff007819 */ /* 0x000fe20000011600 */
[----:B------:R-:W-:Y:S01]  /*10520*/  IMAD.MOV.U32 R7, RZ, RZ, 0x40000040 ;  /* 0x40000040ff077424 */ /* 0x000fe200078e00ff */
[----:B------:R-:W-:Y:S01]  /*10530*/  R2UR UR7, R5 ;  /* 0x00000000050772ca */ /* 0x000fe200000e0000 */
[----:B------:R-:W-:Y:S01]  /*10540*/  UMOV UR23, UR5 ;  /* 0x0000000500177c82 */ /* 0x000fe20008000000 */
[----:B------:R-:W-:Y:S01]  /*10550*/  LOP3.LUT R0, R0, 0x3fff, RZ, 0xc0, !PT ;  /* 0x00003fff00007812 */ /* 0x000fe200078ec0ff */
[----:B------:R-:W-:Y:S01]  /*10560*/  UMOV UR9, UR23 ;  /* 0x0000001700097c82 */ /* 0x000fe20008000000 */
[----:B------:R-:W-:Y:S01]  /*10570*/  MOV R21, UR5 ;  /* 0x0000000500157c02 */ /* 0x000fe20008000f00 */
[----:B------:R-:W-:Y:S01]  /*10580*/  IMAD.MOV.U32 R9, RZ, RZ, 0x40000040 ;  /* 0x40000040ff097424 */ /* 0x000fe200078e00ff */
[----:B------:R-:W-:Y:S01]  /*10590*/  LOP3.LUT R216, R0, 0x10000, RZ, 0xfc, !PT ;  /* 0x0001000000d87812 */ /* 0x000fe200078efcff */
[----:B------:R-:W-:Y:S01]  /*105a0*/  ULOP3.LUT UR20, UR20, 0x10000, URZ, 0xfc, !UPT ;  /* 0x0001000014147892 */ /* 0x000fe2000f8efc3f */
[----:B------:R-:W-:Y:S01]  /*105b0*/  IMAD.MOV.U32 R15, RZ, RZ, 0x40000040 ;  /* 0x40000040ff0f7424 */ /* 0x000fe200078e00ff */
[----:B------:R-:W-:Y:S01]  /*105c0*/  UMOV UR13, UR23 ;  /* 0x00000017000d7c82 */ /* 0x000fe20008000000 */
[----:B------:R-:W-:Y:S01]  /*105d0*/  R2UR UR15, R9 ;  /* 0x00000000090f72ca */ /* 0x000fe200000e0000 */
[----:B------:R-:W-:Y:S01]  /*105e0*/  IMAD R4, R212, 0xa80, R216 ;  /* 0x00000a80d4047824 */ /* 0x000fe200078e02d8 */
[----:B------:R-:W-:Y:S01]  /*105f0*/  UMOV UR17, UR23 ;  /* 0x0000001700117c82 */ /* 0x000fe20008000000 */
[----:B------:R-:W-:Y:S01]  /*10600*/  IMAD.MOV.U32 R9, RZ, RZ, 0x40000040 ;  /* 0x40000040ff097424 */ /* 0x000fe200078e00ff */
[----:B------:R-:W-:Y:S01]  /*10610*/  UMOV UR4, UR20 ;  /* 0x0000001400047c82 */ /* 0x000fe20008000000 */
[C---:B------:R-:W-:Y:S01]  /*10620*/  VIADD R6, R4.reuse, 0x80 ;  /* 0x0000008004067836 */ /* 0x040fe20000000000 */
[C---:B------:R-:W-:Y:S01]  /*10630*/  R2UR UR6, R4.reuse ;  /* 0x00000000040672ca */ /* 0x040fe200000e0000 */
[----:B------:R-:W-:Y:S01]  /*10640*/  UMOV UR22, UR4 ;  /* 0x0000000400167c82 */ /* 0x000fe20008000000 */
[----:B------:R-:W-:Y:S01]  /*10650*/  IMAD.U32 R20, RZ, RZ, UR4 ;  /* 0x00000004ff147e24 */ /* 0x000fe2000f8e00ff */
[----:B------:R-:W-:Y:S01]  /*10660*/  UMOV UR8, UR22 ;  /* 0x0000001600087c82 */ /* 0x000fe20008000000 */
[C---:B------:R-:W-:Y:S01]  /*10670*/  IADD3 R8, R4.reuse, 0x180, RZ ;  /* 0x0000018004087810 */ /* 0x040fe20007ffe0ff */
[----:B------:R-:W-:Y:S01]  /*10680*/  UMOV UR12, UR22 ;  /* 0x00000016000c7c82 */ /* 0x000fe20008000000 */
[----:B------:R-:W-:Y:S01]  /*10690*/  UMOV UR16, UR22 ;  /* 0x0000001600107c82 */ /* 0x000fe20008000000 */
[----:B------:R-:W-:Y:S01]  /*106a0*/  IADD3 R14, R4, 0x280, RZ ;  /* 0x00000280040e7810 */ /* 0x000fe20007ffe0ff */
[----:B------:R-:W-:Y:S01]  /*106b0*/  UMOV UR25, 0x40000040 ;  /* 0x4000004000197882 */ /* 0x000fe20000000000 */
[----:B------:R-:W-:Y:S01]  /*106c0*/  R2UR UR14, R8 ;  /* 0x00000000080e72ca */ /* 0x000fe200000e0000 */
[----:B------:R-:W-:Y:S01]  /*106d0*/  VIADD R8, R4, 0x2 ;  /* 0x0000000204087836 */ /* 0x000fe20000000000 */
[----:B------:R-:W-:Y:S01]  /*106e0*/  R2UR UR27, R9 ;  /* 0x00000000091b72ca */ /* 0x000fe200000e0000 */
[----:B------:R-:W-:Y:S01]  /*106f0*/  IMAD.MOV.U32 R9, RZ, RZ, 0x40000040 ;  /* 0x40000040ff097424 */ /* 0x000fe200078e00ff */
[----:B------:R-:W-:Y:S01]  /*10700*/  HGMMA.64x16x16.F32 R72, gdesc[UR4], RZ, !UPT, gsb0 ;  /* 0x00200000044879f0 */ /* 0x000fe2000c0008ff */
[----:B------:R-:W-:Y:S01]  /*10710*/  R2UR UR6, R6 ;  /* 0x00000000060672ca */ /* 0x000fe200000e0000 */
[----:B------:R-:W-:Y:S01]  /*10720*/  UMOV UR4, UR22 ;  /* 0x0000001600047c82 */ /* 0x000fe20008000000 */
[----:B------:R-:W-:Y:S01]  /*10730*/  R2UR UR7, R7 ;  /* 0x00000000070772ca */ /* 0x000fe200000e0000 */
[----:B------:R-:W-:Y:S01]  /*10740*/  UMOV UR5, UR23 ;  /* 0x0000001700057c82 */ /* 0x000fe20008000000 */
[----:B------:R-:W-:Y:S01]  /*10750*/  VIADD R6, R4, 0x100 ;  /* 0x0000010004067836 */ /* 0x000fe20000000000 */
[----:B------:R-:W-:Y:S01]  /*10760*/  R2UR UR26, R8 ;  /* 0x00000000081a72ca */ /* 0x000fe200000e0000 */
[----:B------:R-:W-:Y:S01]  /*10770*/  IMAD.MOV.U32 R7, RZ, RZ, 0x40000040 ;  /* 0x40000040ff077424 */ /* 0x000fe200078e00ff */
[----:B------:R0:W-:Y:S01]  /*10780*/  STL.64 [R1], R20 ;  /* 0x0000001401007387 */ /* 0x0001e20000100a00 */
[----:B------:R-:W-:Y:S01]  /*10790*/  VIADD R8, R4, 0x182 ;  /* 0x0000018204087836 */ /* 0x000fe20000000000 */
[----:B------:R-:W-:Y:S01]  /*107a0*/  R2UR UR10, R6 ;  /* 0x00000000060a72ca */ /* 0x000fe200000e0000 */
[----:B------:R-:W-:Y:S01]  /*107b0*/  VIADD R6, R4, 0x200 ;  /* 0x0000020004067836 */ /* 0x000fe20000000000 */
[----:B------:R-:W-:Y:S01]  /*107c0*/  R2UR UR11, R7 ;  /* 0x00000000070b72ca */ /* 0x000fe200000e0000 */
[----:B------:R-:W-:Y:S01]  /*107d0*/  IMAD.MOV.U32 R7, RZ, RZ, 0x40000040 ;  /* 0x40000040ff077424 */ /* 0x000fe200078e00ff */
[----:B------:R-:W-:-:S02]  /*107e0*/  P2R R12, PR, RZ, 0x2 ;  /* 0x00000002ff0c7803 */ /* 0x000fc40000000000 */
[----:B------:R-:W-:Y:S02]  /*107f0*/  R2UR UR18, R6 ;  /* 0x00000000061272ca */ /* 0x000fe400000e0000 */
[----:B------:R-:W-:Y:S02]  /*10800*/  R2UR UR19, R7 ;  /* 0x00000000071372ca */ /* 0x000fe400000e0000 */
[----:B------:R-:W-:Y:S01]  /*10810*/  IADD3 R6, R4, 0x300, RZ ;  /* 0x0000030004067810 */ /* 0x000fe20007ffe0ff */
[----:B0-----:R-:W-:Y:S01]  /*10820*/  IMAD.U32 R21, RZ, RZ, UR25 ;  /* 0x00000019ff157e24 */ /* 0x001fe2000f8e00ff */
[----:B------:R-:W-:Y:S02]  /*10830*/  MOV R7, 0x40000040 ;  /* 0x4000004000077802 */ /* 0x000fe40000000f00 */
[----:B------:R-:W-:Y:S01]  /*10840*/  P2R R10, PR, RZ, 0x1 ;  /* 0x00000001ff0a7803 */ /* 0x000fe20000000000 */
[----:B------:R-:W-:Y:S02]  /*10850*/  WARPGROUP.DEPBAR.LE gsb0, 0x0 ;  /* 0x00008000000079c5 */ /* 0x000fe40000010000 */
[----:B------:R-:W-:-:S06]  /*10860*/  WARPGROUP.ARRIVE ;  /* 0x00000000000079c5 */ /* 0x000fcc0000000000 */
[----:B------:R-:W-:Y:S01]  /*10870*/  HGMMA.64x16x16.F32 R64, gdesc[UR4], RZ, !UPT, gsb0 ;  /* 0x00200000044079f0 */ /* 0x000fe2000c0008ff */
[----:B------:R-:W-:Y:S01]  /*10880*/  R2UR UR6, R14 ;  /* 0x000000000e0672ca */ /* 0x000fe200000e0000 */
[----:B------:R-:W-:Y:S01]  /*10890*/  UMOV UR4, UR22 ;  /* 0x0000001600047c82 */ /* 0x000fe20008000000 */
[----:B------:R-:W-:Y:S01]  /*108a0*/  R2UR UR7, R15 ;  /* 0x000000000f0772ca */ /* 0x000fe200000e0000 */
[----:B------:R-:W-:Y:S01]  /*108b0*/  UMOV UR5, UR23 ;  /* 0x0000001700057c82 */ /* 0x000fe20008000000 */
[----:B------:R-:W-:Y:S02]  /*108c0*/  VIADD R14, R4, 0x282 ;  /* 0x00000282040e7836 */ /* 0x000fe40000000000 */
[----:B------:R-:W-:Y:S01]  /*108d0*/  IMAD.MOV.U32 R15, RZ, RZ, 0x40000040 ;  /* 0x40000040ff0f7424 */ /* 0x000fe200078e00ff */
[----:B------:R-:W-:Y:S02]  /*108e0*/  WARPGROUP.DEPBAR.LE gsb0, 0x0 ;  /* 0x00008000000079c5 */ /* 0x000fe40000010000 */
[----:B------:R-:W-:-:S06]  /*108f0*/  WARPGROUP.ARRIVE ;  /* 0x00000000000079c5 */ /* 0x000fcc0000000000 */
[----:B------:R-:W-:Y:S01]  /*10900*/  HGMMA.64x16x16.F32 R56, gdesc[UR8], RZ, !UPT, gsb0 ;  /* 0x00200000083879f0 */ /* 0x000fe2000c0008ff */
[----:B------:R-:W-:Y:S01]  /*10910*/  R2UR UR10, R6 ;  /* 0x00000000060a72ca */ /* 0x000fe200000e0000 */
[----:B------:R-:W-:Y:S01]  /*10920*/  UMOV UR8, UR22 ;  /* 0x0000001600087c82 */ /* 0x000fe20008000000 */
[----:B------:R-:W-:Y:S01]  /*10930*/  R2UR UR11, R7 ;  /* 0x00000000070b72ca */ /* 0x000fe200000e0000 */
[----:B------:R-:W-:Y:S01]  /*10940*/  UMOV UR9, UR23 ;  /* 0x0000001700097c82 */ /* 0x000fe20008000000 */
[----:B------:R-:W-:Y:S01]  /*10950*/  VIADD R6, R4, 0x82 ;  /* 0x0000008204067836 */ /* 0x000fe20000000000 */
[----:B------:R-:W-:Y:S01]  /*10960*/  UMOV UR23, UR25 ;  /* 0x0000001900177c82 */ /* 0x000fe20008000000 */
[----:B------:R-:W-:Y:S01]  /*10970*/  IMAD.MOV.U32 R7, RZ, RZ, 0x40000040 ;  /* 0x40000040ff077424 */ /* 0x000fe200078e00ff */
[----:B------:R-:W-:Y:S02]  /*10980*/  WARPGROUP.DEPBAR.LE gsb0, 0x0 ;  /* 0x00008000000079c5 */ /* 0x000fe40000010000 */
[----:B------:R-:W-:-:S06]  /*10990*/  WARPGROUP.ARRIVE ;  /* 0x00000000000079c5 */ /* 0x000fcc0000000000 */
[----:B------:R-:W-:Y:S01]  /*109a0*/  HGMMA.64x16x16.F32 R48, gdesc[UR12], RZ, !UPT, gsb0 ;  /* 0x002000000c3079f0 */ /* 0x000fe2000c0008ff */
[----:B------:R-:W-:Y:S01]  /*109b0*/  UIADD3 UR12, UR20, 0x2, URZ ;  /* 0x00000002140c7890 */ /* 0x000fe2000fffe03f */
[----:B------:R-:W-:-:S06]  /*109c0*/  UMOV UR13, UR23 ;  /* 0x00000017000d7c82 */ /* 0x000fcc0008000000 */
[----:B------:R-:W-:Y:S02]  /*109d0*/  UMOV UR24, UR12 ;  /* 0x0000000c00187c82 */ /* 0x000fe40008000000 */
[----:B------:R-:W-:Y:S01]  /*109e0*/  UMOV UR22, UR24 ;  /* 0x0000001800167c82 */ /* 0x000fe20008000000 */
[----:B------:R-:W-:Y:S01]  /*109f0*/  MOV R20, UR24 ;  /* 0x0000001800147c02 */ /* 0x000fe20008000f00 */
[----:B------:R-:W-:-:S04]  /*10a00*/  UMOV UR12, UR22 ;  /* 0x00000016000c7c82 */ /* 0x000fc80008000000 */
[----:B------:R0:W-:Y:S01]  /*10a10*/  STL.64 [R1+0x40], R20 ;  /* 0x0000401401007387 */ /* 0x0001e20000100a00 */
[----:B------:R-:W-:Y:S02]  /*10a20*/  WARPGROUP.DEPBAR.LE gsb0, 0x0 ;  /* 0x00008000000079c5 */ /* 0x000fe40000010000 */
[----:B------:R-:W-:-:S06]  /*10a30*/  WARPGROUP.ARRIVE ;  /* 0x00000000000079c5 */ /* 0x000fcc0000000000 */
[----:B------:R-:W-:Y:S01]  /*10a40*/  HGMMA.64x16x16.F32 R40, gdesc[UR16], RZ, !UPT, gsb0 ;  /* 0x00200000102879f0 */ /* 0x000fe2000c0008ff */
[----:B------:R-:W-:Y:S01]  /*10a50*/  R2UR UR18, R8 ;  /* 0x00000000081272ca */ /* 0x000fe200000e0000 */
[----:B------:R-:W-:Y:S01]  /*10a60*/  UMOV UR16, UR22 ;  /* 0x0000001600107c82 */ /* 0x000fe20008000000 */
[----:B------:R-:W-:Y:S01]  /*10a70*/  R2UR UR19, R9 ;  /* 0x00000000091372ca */ /* 0x000fe200000e0000 */
[----:B------:R-:W-:Y:S01]  /*10a80*/  UMOV UR17, UR23 ;  /* 0x0000001700117c82 */ /* 0x000fe20008000000 */
[----:B------:R-:W-:Y:S01]  /*10a90*/  IMAD.MOV.U32 R9, RZ, RZ, 0x40000040 ;  /* 0x40000040ff097424 */ /* 0x000fe200078e00ff */
[----:B------:R-:W-:Y:S01]  /*10aa0*/  IADD3 R8, R4, 0x4, RZ ;  /* 0x0000000404087810 */ /* 0x000fe20007ffe0ff */
        /* <DEDUP_REMOVED lines=8> */
[----:B------:R-:W-:-:S04]  /*10b30*/  IADD3 R6, R4, 0x102, RZ ;  /* 0x0000010204067810 */ /* 0x000fc80007ffe0ff */
[----:B------:R-:W-:Y:S02]  /*10b40*/  R2UR UR14, R6 ;  /* 0x00000000060e72ca */ /* 0x000fe400000e0000 */
[----:B------:R-:W-:Y:S02]  /*10b50*/  R2UR UR15, R7 ;  /* 0x00000000070f72ca */ /* 0x000fe400000e0000 */
[----:B------:R-:W-:Y:S02]  /*10b60*/  IADD3 R6, R4, 0x202, RZ ;  /* 0x0000020204067810 */ /* 0x000fe40007ffe0ff */
[----:B------:R-:W-:Y:S01]  /*10b70*/  MOV R7, 0x40000040 ;  /* 0x4000004000077802 */ /* 0x000fe20000000f00 */
        /* <DEDUP_REMOVED lines=8> */
[----:B------:R-:W-:Y:S01]  /*10c00*/  MOV R15, 0x40000040 ;  /* 0x40000040000f7802 */ /* 0x000fe20000000f00 */
[----:B------:R-:W-:Y:S02]  /*10c10*/  WARPGROUP.DEPBAR.LE gsb0, 0x0 ;  /* 0x00008000000079c5 */ /* 0x000fe40000010000 */
[----:B------:R-:W-:-:S06]  /*10c20*/  WARPGROUP.ARRIVE ;  /* 0x00000000000079c5 */ /* 0x000fcc0000000000 */
[----:B------:R-:W-:Y:S01]  /*10c30*/  HGMMA.64x16x16.F32 R72, gdesc[UR24], R72, gsb0 ;  /* 0x00200000184879f0 */ /* 0x000fe20008000848 */
[----:B------:R-:W-:Y:S01]  /*10c40*/  R2UR UR26, R8 ;  /* 0x00000000081a72ca */ /* 0x000fe200000e0000 */
[----:B------:R-:W-:Y:S01]  /*10c50*/  UMOV UR25, 0x40000040 ;  /* 0x4000004000197882 */ /* 0x000fe20000000000 */
[----:B------:R-:W-:Y:S01]  /*10c60*/  R2UR UR27, R9 ;  /* 0x00000000091b72ca */ /* 0x000fe200000e0000 */
[----:B------:R-:W-:Y:S01]  /*10c70*/  VIADD R8, R4, 0x184 ;  /* 0x0000018404087836 */ /* 0x000fe20000000000 */
[----:B------:R-:W-:Y:S01]  /*10c80*/  MOV R9, 0x40000040 ;  /* 0x4000004000097802 */ /* 0x000fe20000000f00 */
[----:B0-----:R-:W-:Y:S01]  /*10c90*/  IMAD.U32 R21, RZ, RZ, UR25 ;  /* 0x00000019ff157e24 */ /* 0x001fe2000f8e00ff */
[----:B------:R-:W-:Y:S02]  /*10ca0*/  WARPGROUP.DEPBAR.LE gsb0, 0x0 ;  /* 0x00008000000079c5 */ /* 0x000fe40000010000 */
[----:B------:R-:W-:-:S06]  /*10cb0*/  WARPGROUP.ARRIVE ;  /* 0x00000000000079c5 */ /* 0x000fcc0000000000 */
[----:B------:R-:W-:Y:S01]  /*10cc0*/  HGMMA.64x16x16.F32 R64, gdesc[UR4], R64, gsb0 ;  /* 0x00200000044079f0 */ /* 0x000fe20008000840 */
        /* <DEDUP_REMOVED lines=8> */
[----:B------:R-:W-:Y:S01]  /*10d50*/  HGMMA.64x16x16.F32 R56, gdesc[UR12], R56, gsb0 ;  /* 0x002000000c3879f0 */ /* 0x000fe20008000838 */
[----:B------:R-:W-:Y:S01]  /*10d60*/  R2UR UR14, R6 ;  /* 0x00000000060e72ca */ /* 0x000fe200000e0000 */
[----:B------:R-:W-:Y:S01]  /*10d70*/  UMOV UR12, UR22 ;  /* 0x00000016000c7c82 */ /* 0x000fe20008000000 */
[----:B------:R-:W-:Y:S01]  /*10d80*/  R2UR UR15, R7 ;  /* 0x00000000070f72ca */ /* 0x000fe200000e0000 */
[----:B------:R-:W-:Y:S01]  /*10d90*/  UMOV UR13, UR23 ;  /* 0x00000017000d7c82 */ /* 0x000fe20008000000 */
[----:B------:R-:W-:Y:S01]  /*10da0*/  IADD3 R6, R4, 0x84, RZ ;  /* 0x0000008404067810 */ /* 0x000fe20007ffe0ff */
[----:B------:R-:W-:Y:S01]  /*10db0*/  UMOV UR23, UR25 ;  /* 0x0000001900177c82 */ /* 0x000fe20008000000 */
[----:B------:R-:W-:Y:S01]  /*10dc0*/  MOV R7, 0x40000040 ;  /* 0x4000004000077802 */ /* 0x000fe20000000f00 */
[----:B------:R-:W-:Y:S02]  /*10dd0*/  WARPGROUP.DEPBAR.LE gsb0, 0x0 ;  /* 0x00008000000079c5 */ /* 0x000fe40000010000 */
[----:B------:R-:W-:-:S06]  /*10de0*/  WARPGROUP.ARRIVE ;  /* 0x00000000000079c5 */ /* 0x000fcc0000000000 */
[----:B------:R-:W-:Y:S01]  /*10df0*/  HGMMA.64x16x16.F32 R48, gdesc[UR16], R48, gsb0 ;  /* 0x00200000103079f0 */ /* 0x000fe20008000830 */
[----:B------:R-:W-:Y:S01]  /*10e00*/  R2UR UR18, R8 ;  /* 0x00000000081272ca */ /* 0x000fe200000e0000 */
[----:B------:R-:W-:Y:S01]  /*10e10*/  UMOV UR17, UR23 ;  /* 0x0000001700117c82 */ /* 0x000fe20008000000 */
[----:B------:R-:W-:Y:S01]  /*10e20*/  R2UR UR19, R9 ;  /* 0x00000000091372ca */ /* 0x000fe200000e0000 */
[----:B------:R-:W-:Y:S01]  /*10e30*/  VIADD R8, R4, 0x6 ;  /* 0x0000000604087836 */ /* 0x000fe20000000000 */
[----:B------:R-:W-:Y:S01]  /*10e40*/  MOV R9, 0x40000040 ;  /* 0x4000004000097802 */ /* 0x000fe20000000f00 */
[----:B------:R-:W-:Y:S02]  /*10e50*/  WARPGROUP.DEPBAR.LE gsb0, 0x0 ;  /* 0x00008000000079c5 */ /* 0x000fe40000010000 */
[----:B------:R-:W-:-:S06]  /*10e60*/  WARPGROUP.ARRIVE ;  /* 0x00000000000079c5 */ /* 0x000fcc0000000000 */
[----:B------:R-:W-:Y:S01]  /*10e70*/  HGMMA.64x16x16.F32 R40, gdesc[UR4], R40, gsb0 ;  /* 0x00200000042879f0 */ /* 0x000fe20008000828 */
[----:B------:R-:W-:Y:S01]  /*10e80*/  UIADD3 UR4, UR20, 0x4, URZ ;  /* 0x0000000414047890 */ /* 0x000fe2000fffe03f */
[----:B------:R-:W-:Y:S01]  /*10e90*/  R2UR UR6, R6 ;  /* 0x00000000060672ca */ /* 0x000fe200000e0000 */
[----:B------:R-:W-:Y:S01]  /*10ea0*/  UMOV UR5, UR23 ;  /* 0x0000001700057c82 */ /* 0x000fe20008000000 */
[----:B------:R-:W-:Y:S01]  /*10eb0*/  R2UR UR7, R7 ;  /* 0x00000000070772ca */ /* 0x000fe200000e0000 */
[----:B------:R-:W-:Y:S01]  /*10ec0*/  VIADD R6, R4, 0x104 ;  /* 0x0000010404067836 */ /* 0x000fe20000000000 */
[----:B------:R-:W-:Y:S02]  /*10ed0*/  MOV R7, 0x40000040 ;  /* 0x4000004000077802 */ /* 0x000fe40000000f00 */
[----:B------:R-:W-:Y:S02]  /*10ee0*/  UMOV UR24, UR4 ;  /* 0x0000000400187c82 */ /* 0x000fe40008000000 */
[----:B------:R-:W-:Y:S01]  /*10ef0*/  UMOV UR22, UR24 ;  /* 0x0000001800167c82 */ /* 0x000fe20008000000 */
[----:B------:R-:W-:Y:S01]  /*10f00*/  IMAD.U32 R20, RZ, RZ, UR24 ;  /* 0x00000018ff147e24 */ /* 0x000fe2000f8e00ff */
[----:B------:R-:W-:Y:S01]  /*10f10*/  UMOV UR4, UR22 ;  /* 0x0000001600047c82 */ /* 0x000fe20008000000 */
[----:B------:R-:W-:-:S03]  /*10f20*/  UMOV UR16, UR22 ;  /* 0x0000001600107c82 */ /* 0x000fc60008000000 */
[----:B------:R0:W-:Y:S01]  /*10f30*/  STL.64 [R1+0x38], R20 ;  /* 0x0000381401007387 */ /* 0x0001e20000100a00 */
[----:B------:R-:W-:Y:S02]  /*10f40*/  WARPGROUP.DEPBAR.LE gsb0, 0x0 ;  /* 0x00008000000079c5 */ /* 0x000fe40000010000 */
[----:B------:R-:W-:-:S06]  /*10f50*/  WARPGROUP.ARRIVE ;  /* 0x00000000000079c5 */ /* 0x000fcc0000000000 */
[----:B------:R-:W-:Y:S01]  /*10f60*/  HGMMA.64x16x16.F32 R32, gdesc[UR8], R32, gsb0 ;  /* 0x00200000082079f0 */ /* 0x000fe20008000820 */
        /* <DEDUP_REMOVED lines=19> */
[----:B------:R-:W-:Y:S01]  /*110a0*/  UMOV UR25, 0x40000040 ;  /* 0x4000004000197882 */ /* 0x000fe20000000000 */
[----:B------:R-:W-:Y:S01]  /*110b0*/  R2UR UR27, R9 ;  /* 0x00000000091b72ca */ /* 0x000fe200000e0000 */
[----:B------:R-:W-:Y:S01]  /*110c0*/  IMAD.MOV.U32 R9, RZ, RZ, 0x40000040 ;  /* 0x40000040ff097424 */ /* 0x000fe200078e00ff */
[----:B------:R-:W-:Y:S02]  /*110d0*/  IADD3 R8, R4, 0x186, RZ ;  /* 0x0000018604087810 */ /* 0x000fe40007ffe0ff */
[----:B0-----:R-:W-:Y:S01]  /*110e0*/  MOV R21, UR25 ;  /* 0x0000001900157c02 */ /* 0x001fe20008000f00 */
        /* <DEDUP_REMOVED lines=21> */
[----:B------:R-:W-:Y:S01]  /*11240*/  HGMMA.64x16x16.F32 R48, gdesc[UR16], R48, gsb0 ;  /* 0x00200000103079f0 */ /* 0x000fe20008000830 */
[----:B------:R-:W-:Y:S01]  /*11250*/  R2UR UR18, R8 ;  /* 0x00000000081272ca */ /* 0x000fe200000e0000 */
[----:B------:R-:W-:Y:S01]  /*11260*/  UMOV UR17, UR23 ;  /* 0x0000001700117c82 */ /* 0x000fe20008000000 */
[----:B------:R-:W-:Y:S01]  /*11270*/  R2UR UR19, R9 ;  /* 0x00000000091372ca */ /* 0x000fe200000e0000 */
[----:B------:R-:W-:Y:S02]  /*11280*/  VIADD R8, R4, 0x380 ;  /* 0x0000038004087836 */ /* 0x000fe40000000000 */
[----:B------:R-:W-:Y:S01]  /*11290*/  IMAD.MOV.U32 R9, RZ, RZ, 0x40000040 ;  /* 0x40000040ff097424 */ /* 0x000fe200078e00ff */
[----:B------:R-:W-:Y:S02]  /*112a0*/  WARPGROUP.DEPBAR.LE gsb0, 0x0 ;  /* 0x00008000000079c5 */ /* 0x000fe40000010000 */
[----:B------:R-:W-:-:S06]  /*112b0*/  WARPGROUP.ARRIVE ;  /* 0x00000000000079c5 */ /* 0x000fcc0000000000 */
[----:B------:R-:W-:Y:S01]  /*112c0*/  HGMMA.64x16x16.F32 R40, gdesc[UR4], R40, gsb0 ;  /* 0x00200000042879f0 */ /* 0x000fe20008000828 */
[----:B------:R-:W-:Y:S01]  /*112d0*/  UIADD3 UR4, UR20, 0x6, URZ ;  /* 0x0000000614047890 */ /* 0x000fe2000fffe03f */
[----:B------:R-:W-:Y:S01]  /*112e0*/  R2UR UR6, R6 ;  /* 0x00000000060672ca */ /* 0x000fe200000e0000 */
[----:B------:R-:W-:Y:S01]  /*112f0*/  UMOV UR5, UR23 ;  /* 0x0000001700057c82 */ /* 0x000fe20008000000 */
[----:B------:R-:W-:Y:S01]  /*11300*/  R2UR UR7, R7 ;  /* 0x00000000070772ca */ /* 0x000fe200000e0000 */
[----:B------:R-:W-:Y:S02]  /*11310*/  VIADD R6, R4, 0x106 ;  /* 0x0000010604067836 */ /* 0x000fe40000000000 */
[----:B------:R-:W-:Y:S01]  /*11320*/  IMAD.MOV.U32 R7, RZ, RZ, 0x40000040 ;  /* 0x40000040ff077424 */ /* 0x000fe200078e00ff */
        /* <DEDUP_REMOVED lines=30> */
[----:B------:R-:W-:Y:S02]  /*11510*/  VIADD R8, R4, 0x500 ;  /* 0x0000050004087836 */ /* 0x000fe40000000000 */
[----:B------:R-:W-:Y:S02]  /*11520*/  IMAD.MOV.U32 R9, RZ, RZ, 0x40000040 ;  /* 0x40000040ff097424 */ /* 0x000fe400078e00ff */
        /* <DEDUP_REMOVED lines=8> */
[----:B------:R-:W-:Y:S02]  /*115b0*/  IADD3 R6, R4, 0x306, RZ ;  /* 0x0000030604067810 */ /* 0x000fe40007ffe0ff */
[----:B------:R-:W-:Y:S01]  /*115c0*/  MOV R7, 0x40000040 ;  /* 0x4000004000077802 */ /* 0x000fe20000000f00 */
        /* <DEDUP_REMOVED lines=16> */
[----:B------:R-:W-:Y:S01]  /*116d0*/  IMAD.MOV.U32 R9, RZ, RZ, 0x40000040 ;  /* 0x40000040ff097424 */ /* 0x000fe200078e00ff */
[----:B------:R-:W-:Y:S01]  /*116e0*/  IADD3 R8, R4, 0x382, RZ ;  /* 0x0000038204087810 */ /* 0x000fe20007ffe0ff */
[----:B------:R-:W-:Y:S02]  /*116f0*/  WARPGROUP.DEPBAR.LE gsb0, 0x0 ;  /* 0x00008000000079c5 */ /* 0x000fe40000010000 */
[----:B------:R-:W-:-:S06]  /*11700*/  WARPGROUP.ARRIVE ;  /* 0x00000000000079c5 */ /* 0x000fcc0000000000 */
[----:B------:R-:W-:Y:S01]  /*11710*/  HGMMA.64x16x16.F32 R40, gdesc[UR4], R40, gsb0 ;  /* 0x00200000042879f0 */ /* 0x000fe20008000828 */
[----:B------:R-:W-:Y:S01]  /*11720*/  UIADD3 UR4, UR20, 0x400, URZ ;  /* 0x0000040014047890 */ /* 0x000fe2000fffe03f */
[----:B------:R-:W-:Y:S01]  /*11730*/  R2UR UR6, R6 ;  /* 0x00000000060672ca */ /* 0x000fe200000e0000 */
[----:B------:R-:W-:Y:S01]  /*11740*/  UMOV UR5, UR23 ;  /* 0x0000001700057c82 */ /* 0x000fe20008000000 */
[----:B------:R-:W-:Y:S01]  /*11750*/  R2UR UR7, R7 ;  /* 0x00000000070772ca */ /* 0x000fe200000e0000 */
[----:B------:R-:W-:Y:S01]  /*11760*/  IMAD.MOV.U32 R7, RZ, RZ, 0x40000040 ;  /* 0x40000040ff077424 */ /* 0x000fe200078e00ff */
[----:B------:R-:W-:Y:S02]  /*11770*/  IADD3 R6, R4, 0x480, RZ ;  /* 0x0000048004067810 */ /* 0x000fe40007ffe0ff */
[----:B------:R-:W-:Y:S02]  /*11780*/  UMOV UR24, UR4 ;  /* 0x0000000400187c82 */ /* 0x000fe40008000000 */
[----:B------:R-:W-:Y:S01]  /*11790*/  UMOV UR22, UR24 ;  /* 0x0000001800167c82 */ /* 0x000fe20008000000 */
[----:B------:R-:W-:Y:S01]  /*117a0*/  MOV R20, UR24 ;  /* 0x0000001800147c02 */ /* 0x000fe20008000f00 */
        /* <DEDUP_REMOVED lines=70> */
[----:B------:R-:W-:Y:S01]  /*11c10*/  UMOV UR16, UR22 ;  /* 0x0000001600107c82 */ /* 0x000fe20008000000 */
[----:B------:R-:W-:Y:S01]  /*11c20*/  UIADD3 UR52, UR20, 0x406, URZ ;  /* 0x0000040614347890 */ /* 0x000fe2000fffe03f */
[----:B------:R-:W-:Y:S01]  /*11c30*/  UMOV UR53, 0x40000040 ;  /* 0x4000004000357882 */ /* 0x000fe20000000000 */
[----:B------:R-:W-:Y:S01]  /*11c40*/  UIADD3 UR48, UR20, 0x800, URZ ;  /* 0x0000080014307890 */ /* 0x000fe2000fffe03f */
[----:B------:R0:W-:Y:S01]  /*11c50*/  STL.64 [R1+0x20], R20 ;  /* 0x0000201401007387 */ /* 0x0001e20000100a00 */
[----:B------:R-:W-:Y:S01]  /*11c60*/  UMOV UR49, 0x40000040 ;  /* 0x4000004000317882 */ /* 0x000fe20000000000 */
[----:B------:R-:W-:Y:S01]  /*11c70*/  UIADD3 UR44, UR20, 0x802, URZ ;  /* 0x00000802142c7890 */ /* 0x000fe2000fffe03f */
[----:B------:R-:W-:Y:S01]  /*11c80*/  UMOV UR45, 0x40000040 ;  /* 0x40000040002d7882 */ /* 0x000fe20000000000 */
[----:B------:R-:W-:Y:S01]  /*11c90*/  UIADD3 UR40, UR20, 0x804, URZ ;  /* 0x0000080414287890 */ /* 0x000fe2000fffe03f */
[----:B------:R-:W2:Y:S01]  /*11ca0*/  LDL R0, [R1+0x54] ;  /* 0x0000540001007983 */ /* 0x000ea20000100800 */
[----:B------:R-:W-:-:S02]  /*11cb0*/  WARPGROUP.DEPBAR.LE gsb0, 0x0 ;  /* 0x00008000000079c5 */ /* 0x000fc40000010000 */
[----:B------:R-:W-:-:S06]  /*11cc0*/  WARPGROUP.ARRIVE ;  /* 0x00000000000079c5 */ /* 0x000fcc0000000000 */
[----:B------:R-:W-:Y:S01]  /*11cd0*/  HGMMA.64x16x16.F32 R32, gdesc[UR8], R32, gsb0 ;  /* 0x00200000082079f0 */ /* 0x000fe20008000820 */
[----:B------:R-:W-:Y:S01]  /*11ce0*/  R2UR UR10, R14 ;  /* 0x000000000e0a72ca */ /* 0x000fe200000e0000 */
[----:B------:R-:W-:Y:S01]  /*11cf0*/  UMOV UR8, UR22 ;  /* 0x0000001600087c82 */ /* 0x000fe20008000000 */
[----:B------:R-:W-:Y:S01]  /*11d00*/  R2UR UR11, R15 ;  /* 0x000000000f0b72ca */ /* 0x000fe200000e0000 */
[----:B------:R-:W-:Y:S01]  /*11d10*/  UMOV UR9, UR23 ;  /* 0x0000001700097c82 */ /* 0x000fe20008000000 */
        /* <DEDUP_REMOVED lines=15> */
[----:B------:R-:W-:Y:S02]  /*11e10*/  WARPGROUP.DEPBAR.LE gsb0, 0x0 ;  /* 0x00008000000079c5 */ /* 0x000fe40000010000 */
[----:B------:R-:W-:Y:S01]  /*11e20*/  WARPGROUP.ARRIVE ;  /* 0x00000000000079c5 */ /* 0x000fe20000000000 */
[C---:B------:R-:W-:Y:S01]  /*11e30*/  IADD3 R8, R4.reuse, 0x504, RZ ;  /* 0x0000050404087810 */ /* 0x040fe20007ffe0ff */
[----:B------:R-:W-:Y:S01]  /*11e40*/  IMAD.MOV.U32 R15, RZ, RZ, 0x40000040 ;  /* 0x40000040ff0f7424 */ /* 0x000fe200078e00ff */
[----:B------:R-:W-:Y:S01]  /*11e50*/  IADD3 R14, R4, 0x604, RZ ;  /* 0x00000604040e7810 */ /* 0x000fe20007ffe0ff */
[----:B------:R-:W-:Y:S01]  /*11e60*/  UMOV UR41, 0x40000040 ;  /* 0x4000004000297882 */ /* 0x000fe20000000000 */
[----:B------:R-:W-:Y:S01]  /*11e70*/  UIADD3 UR36, UR20, 0x806, URZ ;  /* 0x0000080614247890 */ /* 0x000fe2000fffe03f */
[----:B------:R-:W-:Y:S01]  /*11e80*/  HGMMA.64x16x16.F32 R64, gdesc[UR4], R64, gsb0 ;  /* 0x00200000044079f0 */ /* 0x000fe20008000840 */
[----:B------:R-:W-:Y:S01]  /*11e90*/  R2UR UR6, R6 ;  /* 0x00000000060672ca */ /* 0x000fe200000e0000 */
[----:B------:R-:W-:Y:S01]  /*11ea0*/  UMOV UR4, UR22 ;  /* 0x0000001600047c82 */ /* 0x000fe20008000000 */
[----:B------:R-:W-:Y:S01]  /*11eb0*/  R2UR UR7, R7 ;  /* 0x00000000070772ca */ /* 0x000fe200000e0000 */
[----:B------:R-:W-:Y:S01]  /*11ec0*/  UMOV UR5, UR23 ;  /* 0x0000001700057c82 */ /* 0x000fe20008000000 */
[----:B------:R-:W-:Y:S01]  /*11ed0*/  VIADD R6, R4, 0x682 ;  /* 0x0000068204067836 */ /* 0x000fe20000000000 */
[----:B------:R-:W-:Y:S01]  /*11ee0*/  UMOV UR37, 0x40000040 ;  /* 0x4000004000257882 */ /* 0x000fe20000000000 */
[----:B------:R-:W-:Y:S01]  /*11ef0*/  IMAD.MOV.U32 R7, RZ, RZ, 0x40000040 ;  /* 0x40000040ff077424 */ /* 0x000fe200078e00ff */
[----:B0-----:R-:W-:Y:S01]  /*11f00*/  MOV R21, UR25 ;  /* 0x0000001900157c02 */ /* 0x001fe20008000f00 */
[----:B------:R-:W-:-:S02]  /*11f10*/  WARPGROUP.DEPBAR.LE gsb0, 0x0 ;  /* 0x00008000000079c5 */ /* 0x000fc40000010000 */
[----:B------:R-:W-:-:S06]  /*11f20*/  WARPGROUP.ARRIVE ;  /* 0x00000000000079c5 */ /* 0x000fcc0000000000 */
[----:B------:R-:W-:Y:S01]  /*11f30*/  HGMMA.64x16x16.F32 R56, gdesc[UR12], R56, gsb0 ;  /* 0x002000000c3879f0 */ /* 0x000fe20008000838 */
[----:B------:R-:W-:Y:S01]  /*11f40*/  R2UR UR14, R6 ;  /* 0x00000000060e72ca */ /* 0x000fe200000e0000 */
[----:B------:R-:W-:Y:S01]  /*11f50*/  UMOV UR12, UR22 ;  /* 0x00000016000c7c82 */ /* 0x000fe20008000000 */
[----:B------:R-:W-:Y:S01]  /*11f60*/  R2UR UR15, R7 ;  /* 0x00000000070f72ca */ /* 0x000fe200000e0000 */
[----:B------:R-:W-:Y:S01]  /*11f70*/  UMOV UR13, UR23 ;  /* 0x00000017000d7c82 */ /* 0x000fe20008000000 */
[----:B------:R-:W-:Y:S01]  /*11f80*/  VIADD R6, R4, 0x404 ;  /* 0x0000040404067836 */ /* 0x000fe20000000000 */
[----:B------:R-:W-:Y:S02]  /*11f90*/  WARPGROUP.DEPBAR.LE gsb0, 0x0 ;  /* 0x00008000000079c5 */ /* 0x000fe40000010000 */
[----:B------:R-:W-:-:S06]  /*11fa0*/  WARPGROUP.ARRIVE ;  /* 0x00000000000079c5 */ /* 0x000fcc0000000000 */
[----:B------:R-:W-:Y:S03]  /*11fb0*/  HGMMA.64x16x16.F32 R48, gdesc[UR16], R48, gsb0 ;  /* 0x00200000103079f0 */ /* 0x000fe60008000830 */
[----:B------:R-:W-:Y:S02]  /*11fc0*/  WARPGROUP.DEPBAR.LE gsb0, 0x0 ;  /* 0x00008000000079c5 */ /* 0x000fe40000010000 */
[----:B------:R-:W-:-:S06]  /*11fd0*/  WARPGROUP.ARRIVE ;  /* 0x00000000000079c5 */ /* 0x000fcc0000000000 */
[----:B------:R-:W-:Y:S01]  /*11fe0*/  HGMMA.64x16x16.F32 R40, gdesc[UR4], R40, gsb0 ;  /* 0x00200000042879f0 */ /* 0x000fe20008000828 */
[----:B------:R-:W-:-:S07]  /*11ff0*/  UIADD3 UR4, UR20, 0x404, URZ ;  /* 0x0000040414047890 */ /* 0x000fce000fffe03f */
[----:B------:R-:W-:Y:S01]  /*12000*/  UMOV UR24, UR4 ;  /* 0x0000000400187c82 */ /* 0x000fe20008000000 */
[----:B------:R-:W-:Y:S02]  /*12010*/  WARPGROUP.DEPBAR.LE gsb0, 0x0 ;  /* 0x00008000000079c5 */ /* 0x000fe40000010000 */
[----:B------:R-:W-:Y:S01]  /*12020*/  WARPGROUP.ARRIVE ;  /* 0x00000000000079c5 */ /* 0x000fe20000000000 */
[----:B------:R-:W-:Y:S01]  /*12030*/  IMAD.MOV.U32 R7, RZ, RZ, 0x40000040 ;  /* 0x40000040ff077424 */ /* 0x000fe200078e00ff */
[----:B------:R-:W-:Y:S01]  /*12040*/  R2UR UR6, R6 ;  /* 0x00000000060672ca */ /* 0x000fe200000e0000 */
[----:B------:R-:W-:Y:S01]  /*12050*/  UMOV UR22, UR24 ;  /* 0x0000001800167c82 */ /* 0x000fe20008000000 */
[----:B------:R-:W-:Y:S01]  /*12060*/  UMOV UR23, UR25 ;  /* 0x0000001900177c82 */ /* 0x000fe20008000000 */
[----:B------:R-:W-:Y:S01]  /*12070*/  IMAD.MOV.U32 R9, RZ, RZ, 0x40000040 ;  /* 0x40000040ff097424 */ /* 0x000fe200078e00ff */
[----:B------:R-:W-:Y:S01]  /*12080*/  HGMMA.64x16x16.F32 R32, gdesc[UR8], R32, gsb0 ;  /* 0x00200000082079f0 */ /* 0x000fe20008000820 */
[----:B------:R-:W-:Y:S01]  /*12090*/  R2UR UR18, R8 ;  /* 0x00000000081272ca */ /* 0x000fe200000e0000 */
[----:B------:R-:W-:Y:S01]  /*120a0*/  IMAD.U32 R20, RZ, RZ, UR24 ;  /* 0x00000018ff147e24 */ /* 0x000fe2000f8e00ff */
[----:B------:R-:W-:-:S02]  /*120b0*/  WARPGROUP.DEPBAR.LE gsb0, 0x0 ;  /* 0x00008000000079c5 */ /* 0x000fc40000010000 */
[----:B------:R-:W-:-:S06]  /*120c0*/  WARPGROUP.ARRIVE ;  /* 0x00000000000079c5 */ /* 0x000fcc0000000000 */
[----:B------:R-:W-:Y:S03]  /*120d0*/  HGMMA.64x16x16.F32 R24, gdesc[UR12], R24, gsb0 ;  /* 0x002000000c1879f0 */ /* 0x000fe60008000818 */
[----:B------:R-:W-:Y:S02]  /*120e0*/  WARPGROUP.DEPBAR.LE gsb0, 0x0 ;  /* 0x00008000000079c5 */ /* 0x000fe40000010000 */
[----:B------:R-:W-:-:S06]  /*120f0*/  WARPGROUP.ARRIVE ;  /* 0x00000000000079c5 */ /* 0x000fcc0000000000 */
[----:B------:R-:W-:Y:S01]  /*12100*/  HGMMA.64x16x16.F32 R72, gdesc[UR24], R72, gsb0 ;  /* 0x00200000184879f0 */ /* 0x000fe20008000848 */
[----:B------:R-:W-:Y:S01]  /*12110*/  R2UR UR7, R7 ;  /* 0x00000000070772ca */ /* 0x000fe200000e0000 */
[----:B------:R-:W-:Y:S01]  /*12120*/  UMOV UR4, UR22 ;  /* 0x0000001600047c82 */ /* 0x000fe20008000000 */
[----:B------:R-:W-:Y:S01]  /*12130*/  UMOV UR5, UR23 ;  /* 0x0000001700057c82 */ /* 0x000fe20008000000 */
[----:B------:R-:W-:Y:S01]  /*12140*/  VIADD R6, R4, 0x484 ;  /* 0x0000048404067836 */ /* 0x000fe20000000000 */
[----:B------:R-:W-:Y:S02]  /*12150*/  WARPGROUP.DEPBAR.LE gsb0, 0x0 ;  /* 0x00008000000079c5 */ /* 0x000fe40000010000 */
[----:B------:R-:W-:-:S07]  /*12160*/  WARPGROUP.ARRIVE ;  /* 0x00000000000079c5 */ /* 0x000fce0000000000 */
[----:B------:R-:W-:Y:S01]  /*12170*/  HGMMA.64x16x16.F32 R64, gdesc[UR4], R64, gsb0 ;  /* 0x00200000044079f0 */ /* 0x000fe20008000840 */
[----:B------:R-:W-:Y:S01]  /*12180*/  IMAD.MOV.U32 R7, RZ, RZ, 0x40000040 ;  /* 0x40000040ff077424 */ /* 0x000fe200078e00ff */
[----:B------:R-:W-:-:S04]  /*12190*/  R2UR UR14, R6 ;  /* 0x00000000060e72ca */ /* 0x000fc800000e0000 */
[----:B------:R-:W-:Y:S01]  /*121a0*/  R2UR UR15, R7 ;  /* 0x00000000070f72ca */ /* 0x000fe200000e0000 */
[----:B------:R-:W-:Y:S01]  /*121b0*/  UMOV UR12, UR22 ;  /* 0x00000016000c7c82 */ /* 0x000fe20008000000 */
[----:B------:R-:W-:Y:S01]  /*121c0*/  UMOV UR13, UR23 ;  /* 0x00000017000d7c82 */ /* 0x000fe20008000000 */
[----:B------:R-:W-:Y:S02]  /*121d0*/  WARPGROUP.DEPBAR.LE gsb0, 0x0 ;  /* 0x00008000000079c5 */ /* 0x000fe40000010000 */
[----:B------:R-:W-:-:S08]  /*121e0*/  WARPGROUP.ARRIVE ;  /* 0x00000000000079c5 */ /* 0x000fd00000000000 */
        /* <DEDUP_REMOVED lines=16> */
[----:B------:R-:W-:Y:S02]  /*122f0*/  R2UR UR10, R14 ;  /* 0x000000000e0a72ca */ /* 0x000fe400000e0000 */
[----:B------:R-:W-:Y:S01]  /*12300*/  R2UR UR11, R15 ;  /* 0x000000000f0b72ca */ /* 0x000fe200000e0000 */
[----:B------:R-:W-:Y:S01]  /*12310*/  UMOV UR8, UR22 ;  /* 0x0000001600087c82 */ /* 0x000fe20008000000 */
[----:B------:R-:W-:Y:S01]  /*12320*/  UMOV UR9, UR23 ;  /* 0x0000001700097c82 */ /* 0x000fe20008000000 */
[----:B------:R-:W-:Y:S02]  /*12330*/  WARPGROUP.DEPBAR.LE gsb0, 0x0 ;  /* 0x00008000000079c5 */ /* 0x000fe40000010000 */
[----:B------:R-:W-:-:S08]  /*12340*/  WARPGROUP.ARRIVE ;  /* 0x00000000000079c5 */ /* 0x000fd00000000000 */
[----:B------:R-:W-:Y:S01]  /*12350*/  HGMMA.64x16x16.F32 R32, gdesc[UR8], R32, gsb0 ;  /* 0x00200000082079f0 */ /* 0x000fe20008000820 */
[----:B------:R-:W-:Y:S02]  /*12360*/  IADD3 R6, R4, 0x684, RZ ;  /* 0x0000068404067810 */ /* 0x000fe40007ffe0ff */
[----:B------:R-:W-:Y:S02]  /*12370*/  MOV R7, 0x40000040 ;  /* 0x4000004000077802 */ /* 0x000fe40000000f00 */
[----:B------:R-:W-:Y:S02]  /*12380*/  R2UR UR14, R6 ;  /* 0x00000000060e72ca */ /* 0x000fe400000e0000 */
[----:B------:R-:W-:Y:S01]  /*12390*/  R2UR UR15, R7 ;  /* 0x00000000070f72ca */ /* 0x000fe200000e0000 */
[----:B------:R-:W-:Y:S01]  /*123a0*/  UMOV UR12, UR22 ;  /* 0x00000016000c7c82 */ /* 0x000fe20008000000 */
[----:B------:R-:W-:Y:S01]  /*123b0*/  UMOV UR13, UR23 ;  /* 0x00000017000d7c82 */ /* 0x000fe20008000000 */
[----:B------:R-:W-:-:S02]  /*123c0*/  WARPGROUP.DEPBAR.LE gsb0, 0x0 ;  /* 0x00008000000079c5 */ /* 0x000fc40000010000 */
[----:B------:R-:W-:-:S08]  /*123d0*/  WARPGROUP.ARRIVE ;  /* 0x00000000000079c5 */ /* 0x000fd00000000000 */
[----:B------:R-:W-:Y:S01]  /*123e0*/  HGMMA.64x16x16.F32 R24, gdesc[UR12], R24, gsb0 ;  /* 0x002000000c1879f0 */ /* 0x000fe20008000818 */
[----:B------:R-:W-:Y:S02]  /*123f0*/  VIADD R8, R4, 0x386 ;  /* 0x0000038604087836 */ /* 0x000fe40000000000 */
[----:B------:R-:W-:-:S03]  /*12400*/  IMAD.MOV.U32 R9, RZ, RZ, 0x40000040 ;  /* 0x40000040ff097424 */ /* 0x000fc600078e00ff */
[----:B------:R-:W-:Y:S02]  /*12410*/  R2UR UR54, R8 ;  /* 0x00000000083672ca */ /* 0x000fe400000e0000 */
[----:B------:R-:W-:Y:S01]  /*12420*/  R2UR UR55, R9 ;  /* 0x00000000093772ca */ /* 0x000fe200000e0000 */
[----:B------:R-:W-:Y:S02]  /*12430*/  WARPGROUP.DEPBAR.LE gsb0, 0x0 ;  /* 0x00008000000079c5 */ /* 0x000fe40000010000 */
[----:B------:R-:W-:-:S10]  /*12440*/  WARPGROUP.ARRIVE ;  /* 0x00000000000079c5 */ /* 0x000fd40000000000 */
[----:B------:R-:W-:Y:S01]  /*12450*/  HGMMA.64x16x16.F32 R72, gdesc[UR52], R72, gsb0 ;  /* 0x00200000344879f0 */ /* 0x000fe20008000848 */
[----:B------:R-:W-:Y:S01]  /*12460*/  VIADD R6, R4, 0x406 ;  /* 0x0000040604067836 */ /* 0x000fe20000000000 */
[----:B------:R-:W-:-:S04]  /*12470*/  MOV R7, 0x40000040 ;  /* 0x4000004000077802 */ /* 0x000fc80000000f00 */
[----:B------:R-:W-:Y:S02]  /*12480*/  R2UR UR6, R6 ;  /* 0x00000000060672ca */ /* 0x000fe400000e0000 */
[----:B------:R-:W-:Y:S01]  /*12490*/  R2UR UR7, R7 ;  /* 0x00000000070772ca */ /* 0x000fe200000e0000 */
[----:B------:R-:W-:Y:S01]  /*124a0*/  UMOV UR4, UR52 ;  /* 0x0000003400047c82 */ /* 0x000fe20008000000 */
[----:B------:R-:W-:Y:S01]  /*124b0*/  UMOV UR5, UR53 ;  /* 0x0000003500057c82 */ /* 0x000fe20008000000 */
[----:B------:R-:W-:Y:S02]  /*124c0*/  WARPGROUP.DEPBAR.LE gsb0, 0x0 ;  /* 0x00008000000079c5 */ /* 0x000fe40000010000 */
[----:B------:R-:W-:-:S08]  /*124d0*/  WARPGROUP.ARRIVE ;  /* 0x00000000000079c5 */ /* 0x000fd00000000000 */
        /* <DEDUP_REMOVED lines=19> */
[----:B------:R-:W-:Y:S02]  /*12610*/  VIADD R6, R4, 0x586 ;  /* 0x0000058604067836 */ /* 0x000fe40000000000 */
[----:B------:R-:W-:-:S03]  /*12620*/  IMAD.MOV.U32 R7, RZ, RZ, 0x40000040 ;  /* 0x40000040ff077424 */ /* 0x000fc600078e00ff */
        /* <DEDUP_REMOVED lines=29> */
[----:B------:R-:W-:Y:S02]  /*12800*/  WARPGROUP.DEPBAR.LE gsb0, 0x0 ;  /* 0x00008000000079c5 */ /* 0x000fe40000010000 */
[----:B------:R-:W-:-:S10]  /*12810*/  WARPGROUP.ARRIVE ;  /* 0x00000000000079c5 */ /* 0x000fd40000000000 */
        /* <DEDUP_REMOVED lines=10> */
[----:B------:R-:W-:Y:S01]  /*128c0*/  IMAD.MOV.U32 R7, RZ, RZ, 0x40000040 ;  /* 0x40000040ff077424 */ /* 0x000fe200078e00ff */
[----:B------:R-:W-:-:S04]  /*128d0*/  IADD3 R6, R4, 0x800, RZ ;  /* 0x0000080004067810 */ /* 0x000fc80007ffe0ff */
        /* <DEDUP_REMOVED lines=47> */
[----:B------:R-:W-:Y:S02]  /*12bd0*/  WARPGROUP.DEPBAR.LE gsb0, 0x0 ;  /* 0x00008000000079c5 */ /* 0x000fe40000010000 */
[----:B------:R-:W-:-:S10]  /*12be0*/  WARPGROUP.ARRIVE ;  /* 0x00000000000079c5 */ /* 0x000fd40000000000 */
        /* <DEDUP_REMOVED lines=165> */
[----:B--2---:R-:W-:-:S05]  /*13640*/  IADD3 R5, R0, R152, RZ ;  /* 0x0000009800057210 */ /* 0x004fca0007ffe0ff */
[----:B------:R-:W-:-:S05]  /*13650*/  IMAD R2, R154, -0x70, R5 ;  /* 0xffffff909a027824 */ /* 0x000fca00078e0205 */
[C---:B------:R-:W-:Y:S02]  /*13660*/  ISETP.GT.AND P2, PT, R2.reuse, RZ, PT ;  /* 0x000000ff0200720c */ /* 0x040fe40003f44270 */
[C---:B------:R-:W-:Y:S02]  /*13670*/  ISETP.GT.AND P3, PT, R2.reuse, 0x1, PT ;  /* 0x000000010200780c */ /* 0x040fe40003f64270 */
[----:B------:R-:W-:Y:S01]  /*13680*/  ISETP.GT.AND P4, PT, R2, 0x8, PT ;  /* 0x000000080200780c */ /* 0x000fe20003f84270 */
[----:B------:R-:W-:Y:S02]  /*13690*/  WARPGROUP.DEPBAR.LE gsb0, 0x0 ;  /* 0x00008000000079c5 */ /* 0x000fe40000010000 */
[----:B------:R-:W-:-:S06]  /*136a0*/  WARPGROUP.ARRIVE ;  /* 0x00000000000079c5 */ /* 0x000fcc0000000000 */
[----:B------:R-:W-:Y:S01]  /*136b0*/  HGMMA.64x16x16.F32 R32, gdesc[UR8], R32, gsb0 ;  /* 0x00200000082079f0 */ /* 0x000fe20008000820 */
[----:B------:R-:W-:Y:S02]  /*136c0*/  FSEL R81, R72, -INF , P2 ;  /* 0xff80000048517808 */ /* 0x000fe40001000000 */
[----:B------:R-:W-:Y:S02]  /*136d0*/  FSEL R73, R73, -INF , P3 ;  /* 0xff80000049497808 */ /* 0x000fe40001800000 */
[----:B------:R-:W-:Y:S02]  /*136e0*/  ISETP.GT.AND P5, PT, R2, 0x9, PT ;  /* 0x000000090200780c */ /* 0x000fe40003fa4270 */
[----:B------:R-:W-:Y:S02]  /*136f0*/  FSEL R85, R76, -INF , P4 ;  /* 0xff8000004c557808 */ /* 0x000fe40002000000 */
[----:B------:R-:W-:Y:S02]  /*13700*/  FMNMX.FTZ R0, R81, R73, !PT ;  /* 0x0000004951007209 */ /* 0x000fe40007810000 */
[----:B------:R-:W-:-:S02]  /*13710*/  FSEL R77, R77, -INF , P5 ;  /* 0xff8000004d4d7808 */ /* 0x000fc40002800000 */
[C---:B------:R-:W-:Y:S02]  /*13720*/  ISETP.GT.AND P6, PT, R2.reuse, 0x10, PT ;  /* 0x000000100200780c */ /* 0x040fe40003fc4270 */
[----:B------:R-:W-:Y:S02]  /*13730*/  FMNMX.FTZ R0, R85, R0, !PT ;  /* 0x0000000055007209 */ /* 0x000fe40007810000 */
[----:B------:R-:W-:Y:S02]  /*13740*/  FSEL R75, R75, -INF , P3 ;  /* 0xff8000004b4b7808 */ /* 0x000fe40001800000 */
[----:B------:R-:W-:Y:S02]  /*13750*/  ISETP.GT.AND P3, PT, R2, 0x11, PT ;  /* 0x000000110200780c */ /* 0x000fe40003f64270 */
[----:B------:R-:W-:Y:S02]  /*13760*/  FSEL R93, R64, -INF , P6 ;  /* 0xff800000405d7808 */ /* 0x000fe40003000000 */
[----:B------:R-:W-:-:S02]  /*13770*/  FMNMX.FTZ R0, R77, R0, !PT ;  /* 0x000000004d007209 */ /* 0x000fc40007810000 */
[----:B------:R-:W-:Y:S02]  /*13780*/  FSEL R9, R78, -INF , P4 ;  /* 0xff8000004e097808 */ /* 0x000fe40002000000 */
[C---:B------:R-:W-:Y:S02]  /*13790*/  ISETP.GT.AND P4, PT, R2.reuse, 0x18, PT ;  /* 0x000000180200780c */ /* 0x040fe40003f84270 */
[----:B------:R-:W-:Y:S02]  /*137a0*/  FSEL R65, R65, -INF , P3 ;  /* 0xff80000041417808 */ /* 0x000fe40001800000 */
[----:B------:R-:W-:Y:S02]  /*137b0*/  FMNMX.FTZ R0, R93, R0, !PT ;  /* 0x000000005d007209 */ /* 0x000fe40007810000 */
[----:B------:R-:W-:Y:S02]  /*137c0*/  FSEL R79, R79, -INF , P5 ;  /* 0xff8000004f4f7808 */ /* 0x000fe40002800000 */
[----:B------:R-:W-:-:S02]  /*137d0*/  ISETP.GT.AND P5, PT, R2, 0x19, PT ;  /* 0x000000190200780c */ /* 0x000fc40003fa4270 */
[----:B------:R-:W-:Y:S02]  /*137e0*/  FSEL R95, R68, -INF , P4 ;  /* 0xff800000445f7808 */ /* 0x000fe40002000000 */
[----:B------:R-:W-:Y:S01]  /*137f0*/  FMNMX.FTZ R0, R65, R0, !PT ;  /* 0x0000000041007209 */ /* 0x000fe20007810000 */
[----:B------:R-:W-:Y:S01]  /*13800*/  VIADD R4, R4, 0xa06 ;  /* 0x00000a0604047836 */ /* 0x000fe20000000000 */
[----:B------:R-:W-:Y:S01]  /*13810*/  FSEL R7, R74, -INF , P2 ;  /* 0xff8000004a077808 */ /* 0x000fe20001000000 */
[----:B------:R-:W-:Y:S01]  /*13820*/  IMAD.MOV.U32 R5, RZ, RZ, 0x40000040 ;  /* 0x40000040ff057424 */ /* 0x000fe200078e00ff */
[----:B------:R-:W-:Y:S02]  /*13830*/  ISETP.GT.AND P2, PT, R2, 0x20, PT ;  /* 0x000000200200780c */ /* 0x000fe40003f44270 */
[----:B------:R-:W-:Y:S02]  /*13840*/  FSEL R69, R69, -INF , P5 ;  /* 0xff80000045457808 */ /* 0x000fe40002800000 */
[----:B------:R-:W-:-:S02]  /*13850*/  FMNMX.FTZ R0, R95, R0, !PT ;  /* 0x000000005f007209 */ /* 0x000fc40007810000 */
[----:B------:R-:W-:Y:S02]  /*13860*/  R2UR UR6, R4 ;  /* 0x00000000040672ca */ /* 0x000fe400000e0000 */
[----:B------:R-:W-:Y:S02]  /*13870*/  R2UR UR7, R5 ;  /* 0x00000000050772ca */ /* 0x000fe400000e0000 */
[----:B------:R-:W-:Y:S02]  /*13880*/  FSEL R11, R66, -INF , P6 ;  /* 0xff800000420b7808 */ /* 0x000fe40003000000 */
[----:B------:R-:W-:Y:S02]  /*13890*/  ISETP.GT.AND P6, PT, R2, 0x21, PT ;  /* 0x000000210200780c */ /* 0x000fe40003fc4270 */
[----:B------:R-:W-:Y:S02]  /*138a0*/  FSEL R97, R56, -INF , P2 ;  /* 0xff80000038617808 */ /* 0x000fe40001000000 */
[----:B------:R-:W-:-:S02]  /*138b0*/  FMNMX.FTZ R0, R69, R0, !PT ;  /* 0x0000000045007209 */ /* 0x000fc40007810000 */
[----:B------:R-:W-:Y:S01]  /*138c0*/  FSEL R71, R71, -INF , P5 ;  /* 0xff80000047477808 */ /* 0x000fe20002800000 */
[----:B------:R-:W-:Y:S02]  /*138d0*/  WARPGROUP.DEPBAR.LE gsb0, 0x0 ;  /* 0x00008000000079c5 */ /* 0x000fe40000010000 */
[----:B------:R-:W-:Y:S02]  /*138e0*/  ISETP.GT.AND P5, PT, R2, 0x28, PT ;  /* 0x000000280200780c */ /* 0x000fe40003fa4270 */
[----:B------:R-:W-:Y:S02]  /*138f0*/  FSEL R99, R57, -INF , P6 ;  /* 0xff80000039637808 */ /* 0x000fe40003000000 */
[----:B------:R-:W-:Y:S01]  /*13900*/  FMNMX.FTZ R0, R97, R0, !PT ;  /* 0x0000000061007209 */ /* 0x000fe20007810000 */
[----:B------:R-:W-:Y:S01]  /*13910*/  WARPGROUP.ARRIVE ;  /* 0x00000000000079c5 */ /* 0x000fe20000000000 */
[----:B------:R-:W-:Y:S02]  /*13920*/  FSEL R13, R70, -INF , P4 ;  /* 0xff800000460d7808 */ /* 0x000fe40002000000 */
[----:B------:R-:W-:-:S02]  /*13930*/  ISETP.GT.AND P4, PT, R2, 0x29, PT ;  /* 0x000000290200780c */ /* 0x000fc40003f84270 */
[----:B------:R-:W-:Y:S02]  /*13940*/  FSEL R101, R60, -INF , P5 ;  /* 0xff8000003c657808 */ /* 0x000fe40002800000 */
[----:B------:R-:W-:Y:S01]  /*13950*/  FMNMX.FTZ R0, R99, R0, !PT ;  /* 0x0000000063007209 */ /* 0x000fe20007810000 */
[----:B------:R-:W-:Y:S01]  /*13960*/  UMOV UR4, UR36 ;  /* 0x0000002400047c82 */ /* 0x000fe20008000000 */
[----:B------:R-:W-:Y:S01]  /*13970*/  UMOV UR5, UR37 ;  /* 0x0000002500057c82 */ /* 0x000fe20008000000 */
[----:B------:R-:W-:Y:S01]  /*13980*/  FSEL R67, R67, -INF , P3 ;  /* 0xff80000043437808 */ /* 0x000fe20001800000 */
[----:B------:R-:W-:Y:S01]  /*13990*/  HGMMA.64x16x16.F32 R24, gdesc[UR4], R24, gsb0 ;  /* 0x00200000041879f0 */ /* 0x000fe20008000818 */
[----:B------:R-:W-:Y:S01]  /*139a0*/  ISETP.GT.AND P3, PT, R2, 0x30, PT ;  /* 0x000000300200780c */ /* 0x000fe20003f64270 */
[----:B------:R0:W-:Y:S01]  /*139b0*/  STL.64 [R1+0x18], R20 ;  /* 0x0000181401007387 */ /* 0x0001e20000100a00 */
[----:B------:R-:W-:Y:S01]  /*139c0*/  FSEL R103, R61, -INF , P4 ;  /* 0xff8000003d677808 */ /* 0x000fe20002000000 */
[----:B------:R-:W-:Y:S01]  /*139d0*/  ULDC UR4, c[0x0][0x988] ;  /* 0x0002620000047ab9 */ /* 0x000fe20000000800 */
        /* <DEDUP_REMOVED lines=9> */
[----:B0-----:R-:W-:Y:S02]  /*13a70*/  FSEL R21, R62, -INF , P5 ;  /* 0xff8000003e157808 */ /* 0x001fe40002800000 */
        /* <DEDUP_REMOVED lines=32> */
[----:B------:R-:W-:-:S02]  /*13c80*/  FSEL R121, R37, -INF , P2 ;  /* 0xff80000025797808 */ /* 0x000fc40001000000 */
[----:B------:R-:W-:Y:S02]  /*13c90*/  FMNMX.FTZ R0, R117, R0, !PT ;  /* 0x0000000075007209 */ /* 0x000fe40007810000 */
[----:B------:R-:W-:Y:S01]  /*13ca0*/  ISETP.GT.AND P3, PT, R2, 0x60, PT ;  /* 0x000000600200780c */ /* 0x000fe20003f64270 */
[----:B------:R-:W-:Y:S02]  /*13cb0*/  WARPGROUP.DEPBAR.LE gsb0, 0x0 ;  /* 0x00008000000079c5 */ /* 0x000fe40000010000 */
[----:B------:R-:W-:Y:S02]  /*13cc0*/  FSEL R45, R42, -INF , P4 ;  /* 0xff8000002a2d7808 */ /* 0x000fe40002000000 */
[----:B------:R-:W-:Y:S02]  /*13cd0*/  FSEL R123, R24, -INF , P3 ;  /* 0xff800000187b7808 */ /* 0x000fe40001800000 */
[----:B------:R-:W-:Y:S02]  /*13ce0*/  FMNMX.FTZ R0, R121, R0, !PT ;  /* 0x0000000079007209 */ /* 0x000fe40007810000 */
[----:B------:R-:W-:-:S02]  /*13cf0*/  ISETP.GT.AND P4, PT, R2, 0x61, PT ;  /* 0x000000610200780c */ /* 0x000fc40003f84270 */
[----:B------:R-:W-:Y:S02]  /*13d00*/  FSEL R55, R55, -INF , P5 ;  /* 0xff80000037377808 */ /* 0x000fe40002800000 */
[----:B------:R-:W-:Y:S02]  /*13d10*/  FSEL R41, R54, -INF , P6 ;  /* 0xff80000036297808 */ /* 0x000fe40003000000 */
[----:B------:R-:W-:Y:S02]  /*13d20*/  P2R R32, PR, RZ, 0x2 ;  /* 0x00000002ff207803 */ /* 0x000fe40000000000 */
[----:B------:R-:W-:Y:S02]  /*13d30*/  P2R R20, PR, RZ, 0x1 ;  /* 0x00000001ff147803 */ /* 0x000fe40000000000 */
[----:B------:R-:W-:Y:S02]  /*13d40*/  FSEL R125, R25, -INF , P4 ;  /* 0xff800000197d7808 */ /* 0x000fe40002000000 */
[----:B------:R-:W-:-:S02]  /*13d50*/  FMNMX.FTZ R0, R123, R0, !PT ;  /* 0x000000007b007209 */ /* 0x000fc40007810000 */
[C---:B------:R-:W-:Y:S02]  /*13d60*/  ISETP.GT.AND P5, PT, R2.reuse, 0x68, PT ;  /* 0x000000680200780c */ /* 0x040fe40003fa4270 */
[C---:B------:R-:W-:Y:S02]  /*13d70*/  ISETP.GT.AND P6, PT, R2.reuse, 0x69, PT ;  /* 0x000000690200780c */ /* 0x040fe40003fc4270 */
[C---:B------:R-:W-:Y:S02]  /*13d80*/  ISETP.GT.AND P0, PT, R2.reuse, 0x49, PT ;  /* 0x000000490200780c */ /* 0x040fe40003f04270 */
[----:B------:R-:W-:Y:S02]  /*13d90*/  ISETP.GT.AND P1, PT, R2, 0x50, PT ;  /* 0x000000500200780c */ /* 0x000fe40003f24270 */
[----:B------:R-:W-:Y:S02]  /*13da0*/  FMNMX.FTZ R2, R7, R75, !PT ;  /* 0x0000004b07027209 */ /* 0x000fe40007810000 */
[----:B------:R-:W-:-:S02]  /*13db0*/  FSEL R127, R28, -INF , P5 ;  /* 0xff8000001c7f7808 */ /* 0x000fc40002800000 */
[----:B------:R-:W-:Y:S02]  /*13dc0*/  FMNMX.FTZ R0, R125, R0, !PT ;  /* 0x000000007d007209 */ /* 0x000fe40007810000 */
[----:B------:R-:W-:Y:S02]  /*13dd0*/  FMNMX.FTZ R2, R9, R2, !PT ;  /* 0x0000000209027209 */ /* 0x000fe40007810000 */
[----:B------:R-:W-:Y:S02]  /*13de0*/  FSEL R129, R29, -INF , P6 ;  /* 0xff8000001d817808 */ /* 0x000fe40003000000 */
[----:B------:R-:W-:Y:S02]  /*13df0*/  FMNMX.FTZ R0, R127, R0, !PT ;  /* 0x000000007f007209 */ /* 0x000fe40007810000 */
[----:B------:R-:W-:Y:S02]  /*13e00*/  FMNMX.FTZ R2, R79, R2, !PT ;  /* 0x000000024f027209 */ /* 0x000fe40007810000 */
[----:B------:R-:W-:-:S02]  /*13e10*/  FMNMX.FTZ R4, R129, R0, !PT ;  /* 0x0000000081047209 */ /* 0x000fc40007810000 */
        /* <DEDUP_REMOVED lines=16> */
[----:B------:R-:W-:Y:S01]  /*13f20*/  FMNMX.FTZ R2, R43, R2, !PT ;  /* 0x000000022b027209 */ /* 0x000fe20007810000 */
[----:B------:R-:W-:Y:S01]  /*13f30*/  IMAD.U32 R0, RZ, RZ, UR4 ;  /* 0x00000004ff007e24 */ /* 0x000fe2000f8e00ff */
[----:B------:R-:W-:Y:S02]  /*13f40*/  FSEL R47, R47, -INF , P0 ;  /* 0xff8000002f2f7808 */ /* 0x000fe40000000000 */
[----:B0-----:R-:W-:Y:S02]  /*13f50*/  FMNMX.FTZ R5, R6, R5, !PT ;  /* 0x0000000506057209 */ /* 0x001fe40007810000 */
[----:B------:R-:W-:Y:S02]  /*13f60*/  FMNMX.FTZ R2, R33, R2, !PT ;  /* 0x0000000221027209 */ /* 0x000fe40007810000 */
[----:B------:R-:W-:Y:S01]  /*13f70*/  FSEL R25, R34, -INF , P1 ;  /* 0xff80000022197808 */ /* 0x000fe20000800000 */
[----:B------:R-:W-:Y:S01]  /*13f80*/  FMUL.FTZ R8, R5, R0 ;  /* 0x0000000005087220 */ /* 0x000fe20000410000 */
[----:B------:R-:W-:-:S02]  /*13f90*/  ISETP.NE.AND P1, PT, R32, RZ, PT ;  /* 0x000000ff2000720c */ /* 0x000fc40003f25270 */
[----:B------:R-:W-:Y:S02]  /*13fa0*/  FMNMX.FTZ R2, R47, R2, !PT ;  /* 0x000000022f027209 */ /* 0x000fe40007810000 */
[----:B------:R-:W-:Y:S02]  /*13fb0*/  P2R R14, PR, RZ, 0x4 ;  /* 0x00000004ff0e7803 */ /* 0x000fe40000000000 */
[----:B------:R-:W-:Y:S02]  /*13fc0*/  FSETP.NEU.FTZ.AND P2, PT, R5, -INF , PT ;  /* 0xff8000000500780b */ /* 0x000fe40003f5d000 */
[----:B------:R-:W-:Y:S02]  /*13fd0*/  ISETP.NE.AND P0, PT, R20, RZ, PT ;  /* 0x000000ff1400720c */ /* 0x000fe40003f05270 */
[----:B------:R-:W-:Y:S02]  /*13fe0*/  FSEL R35, R35, -INF , P1 ;  /* 0xff80000023237808 */ /* 0x000fe40000800000 */
[----:B------:R-:W-:-:S02]  /*13ff0*/  FMNMX.FTZ R2, R25, R2, !PT ;  /* 0x0000000219027209 */ /* 0x000fc40007810000 */
[----:B------:R-:W-:Y:S02]  /*14000*/  FSEL R8, R8, RZ, P2 ;  /* 0x000000ff08087208 */ /* 0x000fe40001000000 */
[----:B------:R-:W-:Y:S02]  /*14010*/  ISETP.NE.AND P2, PT, R14, RZ, PT ;  /* 0x000000ff0e00720c */ /* 0x000fe40003f45270 */
[----:B------:R-:W-:Y:S02]  /*14020*/  FSEL R29, R38, -INF , P0 ;  /* 0xff800000261d7808 */ /* 0x000fe40000000000 */
[----:B------:R-:W-:Y:S01]  /*14030*/  FMNMX.FTZ R2, R35, R2, !PT ;  /* 0x0000000223027209 */ /* 0x000fe20007810000 */
[--C-:B------:R-:W-:Y:S01]  /*14040*/  FFMA.FTZ R61, R69, R0, -R8.reuse ;  /* 0x00000000453d7223 */ /* 0x100fe20000010808 */
[----:B------:R-:W-:Y:S02]  /*14050*/  FSEL R69, R39, -INF , P2 ;  /* 0xff80000027457808 */ /* 0x000fe40001000000 */
[----:B------:R-:W-:Y:S01]  /*14060*/  FMNMX.FTZ R2, R29, R2, !PT ;  /* 0x000000021d027209 */ /* 0x000fe20007810000 */
[----:B------:R-:W-:Y:S01]  /*14070*/  FFMA.FTZ R37, R73, R0, -R8 ;  /* 0x0000000049257223 */ /* 0x000fe20000010808 */
[----:B------:R-:W-:-:S02]  /*14080*/  FSEL R73, R26, -INF , P3 ;  /* 0xff8000001a497808 */ /* 0x000fc40001800000 */
[----:B------:R-:W-:Y:S01]  /*14090*/  FMNMX.FTZ R2, R69, R2, !PT ;  /* 0x0000000245027209 */ /* 0x000fe20007810000 */
[--C-:B------:R-:W-:Y:S01]  /*140a0*/  FFMA.FTZ R53, R77, R0, -R8.reuse ;  /* 0x000000004d357223 */ /* 0x100fe20000010808 */
[----:B------:R-:W-:Y:S02]  /*140b0*/  FSEL R77, R27, -INF , P4 ;  /* 0xff8000001b4d7808 */ /* 0x000fe40002000000 */
[----:B------:R-:W-:Y:S01]  /*140c0*/  FMNMX.FTZ R2, R73, R2, !PT ;  /* 0x0000000249027209 */ /* 0x000fe20007810000 */
[--C-:B------:R-:W-:Y:S01]  /*140d0*/  FFMA.FTZ R200, R81, R0, -R8.reuse ;  /* 0x0000000051c87223 */ /* 0x100fe20000010808 */
[----:B------:R-:W-:Y:S02]  /*140e0*/  FSEL R81, R30, -INF , P5 ;  /* 0xff8000001e517808 */ /* 0x000fe40002800000 */
[----:B------:R-:W-:Y:S01]  /*140f0*/  FMNMX.FTZ R2, R77, R2, !PT ;  /* 0x000000024d027209 */ /* 0x000fe20007810000 */
[----:B------:R-:W-:Y:S01]  /*14100*/  FFMA.FTZ R202, R85, R0, -R8 ;  /* 0x0000000055ca7223 */ /* 0x000fe20000010808 */
[----:B------:R-:W-:-:S02]  /*14110*/  FSEL R85, R31, -INF , P6 ;  /* 0xff8000001f557808 */ /* 0x000fc40003000000 */
[----:B------:R-:W-:-:S04]  /*14120*/  FMNMX.FTZ R2, R81, R2, !PT ;  /* 0x0000000251027209 */ /* 0x000fc80007810000 */
[----:B------:R-:W-:Y:S01]  /*14130*/  FMNMX.FTZ R2, R85, R2, !PT ;  /* 0x0000000255027209 */ /* 0x000fe20007810000 */
[----:B------:R-:W-:-:S04]  /*14140*/  FFMA.FTZ R31, R89, R0, -R8 ;  /* 0x00000000591f7223 */ /* 0x000fc80000010808 */
[----:B------:R-:W0:Y:S01]  /*14150*/  SHFL.BFLY PT, R89, R2, 0x2, 0x1f ;  /* 0x0c401f0002597f89 */ /* 0x000e2200000e0000 */
[----:B------:R-:W-:Y:S01]  /*14160*/  FFMA.FTZ R196, R93, R0, -R8 ;  /* 0x000000005dc47223 */ /* 0x000fe20000010808 */
[----:B0-----:R-:W-:-:S05]  /*14170*/  FMNMX.FTZ R6, R2, R89, !PT ;  /* 0x0000005902067209 */ /* 0x001fca0007810000 */
[----:B------:R-:W0:Y:S01]  /*14180*/  SHFL.BFLY PT, R93, R6, 0x1, 0x1f ;  /* 0x0c201f00065d7f89 */ /* 0x000e2200000e0000 */
[----:B------:R-:W-:Y:S01]  /*14190*/  MUFU.EX2 R200, R200 ;  /* 0x000000c800c87308 */ /* 0x000fe20000000800 */
[----:B------:R-:W-:-:S07]  /*141a0*/  ISETP.NE.AND P1, PT, R12, RZ, PT ;  /* 0x000000ff0c00720c */ /* 0x000fce0003f25270 */
[----:B------:R-:W1:Y:S01]  /*141b0*/  MUFU.EX2 R37, R37 ;  /* 0x0000002500257308 */ /* 0x000e620000000800 */
[----:B------:R-:W-:Y:S01]  /*141c0*/  FFMA.FTZ R57, R65, R0, -R8 ;  /* 0x0000000041397223 */ /* 0x000fe20000010808 */
[----:B0-----:R-:W-:-:S06]  /*141d0*/  FMNMX.FTZ R4, R6, R93, !PT ;  /* 0x0000005d06047209 */ /* 0x001fcc0007810000 */
[----:B------:R-:W0:Y:S01]  /*141e0*/  MUFU.EX2 R202, R202 ;  /* 0x000000ca00ca7308 */ /* 0x000e220000000800 */
[C---:B------:R-:W-:Y:S01]  /*141f0*/  FSETP.NEU.FTZ.AND P2, PT, R4.reuse, -INF , PT ;  /* 0xff8000000400780b */ /* 0x040fe20003f5d000 */
[----:B------:R-:W-:-:S05]  /*14200*/  FMUL.FTZ R2, R4, R0 ;  /* 0x0000000004027220 */ /* 0x000fca0000410000 */
[----:B------:R-:W-:Y:S01]  /*14210*/  FSEL R12, R2, RZ, P2 ;  /* 0x000000ff020c7208 */ /* 0x000fe20001000000 */
[----:B------:R-:W2:Y:S01]  /*14220*/  MUFU.EX2 R53, R53 ;  /* 0x0000003500357308 */ /* 0x000ea20000000800 */
[----:B------:R-:W-:-:S03]  /*14230*/  FFMA.FTZ R198, R95, R0, -R8 ;  /* 0x000000005fc67223 */ /* 0x000fc60000010808 */
[-CC-:B------:R-:W-:Y:S01]  /*14240*/  FFMA.FTZ R201, R7, R0.reuse, -R12.reuse ;  /* 0x0000000007c97223 */ /* 0x180fe2000001080c */
[----:B------:R-:W-:-:S03]  /*14250*/  FFMA.FTZ R2, R75, R0, -R12 ;  /* 0x000000004b027223 */ /* 0x000fc6000001080c */
[----:B------:R-:W3:Y:S01]  /*14260*/  MUFU.EX2 R196, R196 ;  /* 0x000000c400c47308 */ /* 0x000ee20000000800 */
[-CC-:B------:R-:W-:Y:S01]  /*14270*/  FFMA.FTZ R203, R9, R0.reuse, -R12.reuse ;  /* 0x0000000009cb7223 */ /* 0x180fe2000001080c */
[----:B-1----:R-:W-:Y:S01]  /*14280*/  FADD.FTZ R7, R200, R37 ;  /* 0x00000025c8077221 */ /* 0x002fe20000010000 */
[----:B------:R-:W-:-:S05]  /*14290*/  FFMA.FTZ R6, R79, R0, -R12 ;  /* 0x000000004f067223 */ /* 0x000fca000001080c */
[----:B------:R-:W1:Y:S01]  /*142a0*/  MUFU.EX2 R57, R57 ;  /* 0x0000003900397308 */ /* 0x000e620000000800 */
[----:B0-----:R-:W-:Y:S01]  /*142b0*/  FADD.FTZ R26, R202, R7 ;  /* 0x00000007ca1a7221 */ /* 0x001fe20000010000 */
[----:B------:R-:W-:-:S06]  /*142c0*/  FFMA.FTZ R192, R97, R0, -R8 ;  /* 0x0000000061c07223 */ /* 0x000fcc0000010808 */
[----:B------:R-:W-:Y:S01]  /*142d0*/  MUFU.EX2 R201, R201 ;  /* 0x000000c900c97308 */ /* 0x000fe20000000800 */
[----:B------:R-:W-:-:S07]  /*142e0*/  FFMA.FTZ R197, R11, R0, -R12 ;  /* 0x000000000bc57223 */ /* 0x000fce000001080c */
[----:B------:R-:W0:Y:S01]  /*142f0*/  MUFU.EX2 R2, R2 ;  /* 0x0000000200027308 */ /* 0x000e220000000800 */
[-CC-:B------:R-:W-:Y:S01]  /*14300*/  FFMA.FTZ R190, R83, R0.reuse, -R8.reuse ;  /* 0x0000000053be7223 */ /* 0x180fe20000010808 */
[-CC-:B------:R-:W-:Y:S01]  /*14310*/  FFMA.FTZ R184, R87, R0.reuse, -R8.reuse ;  /* 0x0000000057b87223 */ /* 0x180fe20000010808 */
[----:B------:R-:W-:-:S05]  /*14320*/  FFMA.FTZ R83, R91, R0, -R8 ;  /* 0x000000005b537223 */ /* 0x000fca0000010808 */
[----:B------:R-:W4:Y:S01]  /*14330*/  MUFU.EX2 R198, R198 ;  /* 0x000000c600c67308 */ /* 0x000f220000000800 */
[----:B--2---:R-:W-:Y:S01]  /*14340*/  FADD.FTZ R7, R53, R26 ;  /* 0x0000001a35077221 */ /* 0x004fe20000010000 */
[-CC-:B------:R-:W-:Y:S01]  /*14350*/  FFMA.FTZ R65, R99, R0.reuse, -R8.reuse ;  /* 0x0000000063417223 */ /* 0x180fe20000010808 */
[----:B------:R-:W-:-:S05]  /*14360*/  FFMA.FTZ R194, R101, R0, -R8 ;  /* 0x0000000065c27223 */ /* 0x000fca0000010808 */
[----:B------:R-:W2:Y:S01]  /*14370*/  MUFU.EX2 R203, R203 ;  /* 0x000000cb00cb7308 */ /* 0x000ea20000000800 */
[-CC-:B------:R-:W-:Y:S01]  /*14380*/  FFMA.FTZ R103, R103, R0.reuse, -R8.reuse ;  /* 0x0000000067677223 */ /* 0x180fe20000010808 */
[-CC-:B------:R-:W-:Y:S01]  /*14390*/  FFMA.FTZ R188, R105, R0.reuse, -R8.reuse ;  /* 0x0000000069bc7223 */ /* 0x180fe20000010808 */
[-CC-:B------:R-:W-:Y:S01]  /*143a0*/  FFMA.FTZ R27, R107, R0.reuse, -R8.reuse ;  /* 0x000000006b1b7223 */ /* 0x180fe20000010808 */
[-CC-:B------:R-:W-:Y:S01]  /*143b0*/  FFMA.FTZ R186, R109, R0.reuse, -R8.reuse ;  /* 0x000000006dba7223 */ /* 0x180fe20000010808 */
[-CC-:B------:R-:W-:Y:S01]  /*143c0*/  FFMA.FTZ R87, R111, R0.reuse, -R8.reuse ;  /* 0x000000006f577223 */ /* 0x180fe20000010808 */
[-CC-:B------:R-:W-:Y:S02]  /*143d0*/  FFMA.FTZ R180, R113, R0.reuse, -R8.reuse ;  /* 0x0000000071b47223 */ /* 0x180fe40000010808 */
[----:B------:R-:W5:Y:S01]  /*143e0*/  MUFU.EX2 R61, R61 ;  /* 0x0000003d003d7308 */ /* 0x000f620000000800 */
[-CC-:B------:R-:W-:Y:S01]  /*143f0*/  FFMA.FTZ R89, R115, R0.reuse, -R8.reuse ;  /* 0x0000000073597223 */ /* 0x180fe20000010808 */
[-CC-:B------:R-:W-:Y:S01]  /*14400*/  FFMA.FTZ R182, R117, R0.reuse, -R8.reuse ;  /* 0x0000000075b67223 */ /* 0x180fe20000010808 */
[-CC-:B------:R-:W-:Y:S01]  /*14410*/  FFMA.FTZ R91, R121, R0.reuse, -R8.reuse ;  /* 0x00000000795b7223 */ /* 0x180fe20000010808 */
[-CC-:B------:R-:W-:Y:S01]  /*14420*/  FFMA.FTZ R176, R123, R0.reuse, -R8.reuse ;  /* 0x000000007bb07223 */ /* 0x180fe20000010808 */
[-CC-:B------:R-:W-:Y:S01]  /*14430*/  FFMA.FTZ R125, R125, R0.reuse, -R8.reuse ;  /* 0x000000007d7d7223 */ /* 0x180fe20000010808 */
[-CC-:B------:R-:W-:Y:S01]  /*14440*/  FFMA.FTZ R178, R127, R0.reuse, -R8.reuse ;  /* 0x000000007fb27223 */ /* 0x180fe20000010808 */
[-C--:B------:R-:W-:Y:S01]  /*14450*/  FFMA.FTZ R95, R129, R0.reuse, -R8 ;  /* 0x00000000815f7223 */ /* 0x080fe20000010808 */
[----:B------:R-:W5:Y:S01]  /*14460*/  MUFU.EX2 R6, R6 ;  /* 0x0000000600067308 */ /* 0x000f620000000800 */
[-CC-:B------:R-:W-:Y:S01]  /*14470*/  FFMA.FTZ R8, R67, R0.reuse, -R12.reuse ;  /* 0x0000000043087223 */ /* 0x180fe2000001080c */
[----:B---3--:R-:W-:Y:S01]  /*14480*/  FADD.FTZ R28, R196, R7 ;  /* 0x00000007c41c7221 */ /* 0x008fe20000010000 */
[----:B------:R-:W-:-:S05]  /*14490*/  FFMA.FTZ R199, R13, R0, -R12 ;  /* 0x000000000dc77223 */ /* 0x000fca000001080c */
[----:B------:R-:W3:Y:S01]  /*144a0*/  MUFU.EX2 R192, R192 ;  /* 0x000000c000c07308 */ /* 0x000ee20000000800 */
[----:B-1----:R-:W-:Y:S01]  /*144b0*/  FADD.FTZ R7, R57, R28 ;  /* 0x0000001c39077221 */ /* 0x002fe20000010000 */
[----:B------:R-:W-:Y:S01]  /*144c0*/  ISETP.NE.AND P0, PT, R10, RZ, PT ;  /* 0x000000ff0a00720c */ /* 0x000fe20003f05270 */
[----:B0-----:R-:W-:-:S05]  /*144d0*/  FADD.FTZ R28, R201, R2 ;  /* 0x00000002c91c7221 */ /* 0x001fca0000010000 */
[----:B------:R-:W0:Y:S01]  /*144e0*/  MUFU.EX2 R197, R197 ;  /* 0x000000c500c57308 */ /* 0x000e220000000800 */
[----:B------:R-:W-:Y:S01]  /*144f0*/  FFMA.FTZ R10, R71, R0, -R12 ;  /* 0x00000000470a7223 */ /* 0x000fe2000001080c */
[----:B----4-:R-:W-:-:S06]  /*14500*/  FADD.FTZ R30, R198, R7 ;  /* 0x00000007c61e7221 */ /* 0x010fcc0000010000 */
[----:B------:R-:W1:Y:S01]  /*14510*/  MUFU.EX2 R65, R65 ;  /* 0x0000004100417308 */ /* 0x000e620000000800 */
[----:B--2---:R-:W-:Y:S01]  /*14520*/  FADD.FTZ R7, R203, R28 ;  /* 0x0000001ccb077221 */ /* 0x004fe20000010000 */
[----:B------:R-:W-:-:S06]  /*14530*/  FFMA.FTZ R193, R15, R0, -R12 ;  /* 0x000000000fc17223 */ /* 0x000fcc000001080c */
[----:B------:R-:W2:Y:S01]  /*14540*/  MUFU.EX2 R8, R8 ;  /* 0x0000000800087308 */ /* 0x000ea20000000800 */
[----:B-----5:R-:W-:Y:S01]  /*14550*/  FADD.FTZ R9, R61, R30 ;  /* 0x0000001e3d097221 */ /* 0x020fe20000010000 */
[----:B------:R-:W-:-:S06]  /*14560*/  FADD.FTZ R30, R6, R7 ;  /* 0x00000007061e7221 */ /* 0x000fcc0000010000 */
[----:B------:R-:W4:Y:S08]  /*14570*/  MUFU.EX2 R194, R194 ;  /* 0x000000c200c27308 */ /* 0x000f300000000800 */
[----:B------:R-:W5:Y:S01]  /*14580*/  MUFU.EX2 R199, R199 ;  /* 0x000000c700c77308 */ /* 0x000f620000000800 */
[----:B------:R-:W-:Y:S01]  /*14590*/  FFMA.FTZ R59, R59, R0, -R12 ;  /* 0x000000003b3b7223 */ /* 0x000fe2000001080c */
[----:B---3--:R-:W-:-:S06]  /*145a0*/  FADD.FTZ R32, R192, R9 ;  /* 0x00000009c0207221 */ /* 0x008fcc0000010000 */
[----:B------:R-:W3:Y:S01]  /*145b0*/  MUFU.EX2 R39, R103 ;  /* 0x0000006700277308 */ /* 0x000ee20000000800 */
[----:B0-----:R-:W-:Y:S01]  /*145c0*/  FADD.FTZ R7, R197, R30 ;  /* 0x0000001ec5077221 */ /* 0x001fe20000010000 */
[----:B------:R-:W-:-:S06]  /*145d0*/  FFMA.FTZ R21, R21, R0, -R12 ;  /* 0x0000000015157223 */ /* 0x000fcc000001080c */
[----:B------:R-:W0:Y:S01]  /*145e0*/  MUFU.EX2 R10, R10 ;  /* 0x0000000a000a7308 */ /* 0x000e220000000800 */
[----:B-1----:R-:W-:Y:S01]  /*145f0*/  FADD.FTZ R9, R65, R32 ;  /* 0x0000002041097221 */ /* 0x002fe20000010000 */
[----:B--2---:R-:W-:-:S06]  /*14600*/  FADD.FTZ R30, R8, R7 ;  /* 0x00000007081e7221 */ /* 0x004fcc0000010000 */
[----:B------:R-:W1:Y:S08]  /*14610*/  MUFU.EX2 R188, R188 ;  /* 0x000000bc00bc7308 */ /* 0x000e700000000800 */
[----:B------:R-:W2:Y:S01]  /*14620*/  MUFU.EX2 R193, R193 ;  /* 0x000000c100c17308 */ /* 0x000ea20000000800 */
[----:B------:R-:W-:Y:S01]  /*14630*/  FFMA.FTZ R63, R63, R0, -R12 ;  /* 0x000000003f3f7223 */ /* 0x000fe2000001080c */
[----:B----4-:R-:W-:-:S06]  /*14640*/  FADD.FTZ R32, R194, R9 ;  /* 0x00000009c2207221 */ /* 0x010fcc0000010000 */
[----:B------:R-:W4:Y:S01]  /*14650*/  MUFU.EX2 R27, R27 ;  /* 0x0000001b001b7308 */ /* 0x000f220000000800 */
[----:B-----5:R-:W-:Y:S01]  /*14660*/  FADD.FTZ R7, R199, R30 ;  /* 0x0000001ec7077221 */ /* 0x020fe20000010000 */
[----:B------:R-:W-:-:S06]  /*14670*/  FFMA.FTZ R49, R49, R0, -R12 ;  /* 0x0000000031317223 */ /* 0x000fcc000001080c */
[----:B------:R-:W5:Y:S01]  /*14680*/  MUFU.EX2 R14, R59 ;  /* 0x0000003b000e7308 */ /* 0x000f620000000800 */
[----:B---3--:R-:W-:Y:S01]  /*14690*/  FADD.FTZ R9, R39, R32 ;  /* 0x0000002027097221 */ /* 0x008fe20000010000 */
[----:B0-----:R-:W-:-:S06]  /*146a0*/  FADD.FTZ R32, R10, R7 ;  /* 0x000000070a207221 */ /* 0x001fcc0000010000 */
[----:B------:R-:W0:Y:S08]  /*146b0*/  MUFU.EX2 R190, R190 ;  /* 0x000000be00be7308 */ /* 0x000e300000000800 */
[----:B------:R-:W3:Y:S01]  /*146c0*/  MUFU.EX2 R21, R21 ;  /* 0x0000001500157308 */ /* 0x000ee20000000800 */
[----:B------:R-:W-:Y:S01]  /*146d0*/  FFMA.FTZ R51, R51, R0, -R12 ;  /* 0x0000000033337223 */ /* 0x000fe2000001080c */
[----:B------:R-:W-:Y:S01]  /*146e0*/  @!P1 IADD3 R3, R3, 0x36840, RZ ;  /* 0x0003684003039810 */ /* 0x000fe20007ffe0ff */
[----:B-1----:R-:W-:-:S05]  /*146f0*/  FADD.FTZ R34, R188, R9 ;  /* 0x00000009bc227221 */ /* 0x002fca0000010000 */
[----:B------:R-:W1:Y:S01]  /*14700*/  MUFU.EX2 R31, R31 ;  /* 0x0000001f001f7308 */ /* 0x000e620000000800 */
[----:B--2---:R-:W-:Y:S01]  /*14710*/  FADD.FTZ R7, R193, R32 ;  /* 0x00000020c1077221 */ /* 0x004fe20000010000 */
[----:B------:R-:W-:-:S06]  /*14720*/  FFMA.FTZ R41, R41, R0, -R12 ;  /* 0x0000000029297223 */ /* 0x000fcc000001080c */
[----:B------:R-:W2:Y:S01]  /*14730*/  MUFU.EX2 R20, R63 ;  /* 0x0000003f00147308 */ /* 0x000ea20000000800 */
[----:B------:R-:W-:Y:S01]  /*14740*/  @!P1 PRMT R3, RZ, 0x654, R3 ;  /* 0x00000654ff039816 */ /* 0x000fe20000000003 */
[----:B----4-:R-:W-:-:S06]  /*14750*/  FADD.FTZ R9, R27, R34 ;  /* 0x000000221b097221 */ /* 0x010fcc0000010000 */
[----:B------:R-:W4:Y:S01]  /*14760*/  MUFU.EX2 R184, R184 ;  /* 0x000000b800b87308 */ /* 0x000f220000000800 */
[----:B-----5:R-:W-:Y:S01]  /*14770*/  FADD.FTZ R32, R14, R7 ;  /* 0x000000070e207221 */ /* 0x020fe20000010000 */
[----:B------:R-:W-:Y:S01]  /*14780*/  FFMA.FTZ R55, R55, R0, -R12 ;  /* 0x0000000037377223 */ /* 0x000fe2000001080c */
[----:B------:R3:W-:Y:S05]  /*14790*/  @!P1 SYNCS.ARRIVE.TRANS64.RED.A1T0 RZ, [R3+URZ], RZ ;  /* 0x000000ff03ff99a7 */ /* 0x0007ea000810043f */
[----:B------:R-:W5:Y:S01]  /*147a0*/  MUFU.EX2 R49, R49 ;  /* 0x0000003100317308 */ /* 0x000f620000000800 */
[----:B0-----:R-:W-:-:S07]  /*147b0*/  FADD.FTZ R34, R190, R9 ;  /* 0x00000009be227221 */ /* 0x001fce0000010000 */
[----:B------:R-:W0:Y:S01]  /*147c0*/  MUFU.EX2 R83, R83 ;  /* 0x0000005300537308 */ /* 0x000e220000000800 */
[----:B---3--:R-:W-:Y:S01]  /*147d0*/  FADD.FTZ R3, R21, R32 ;  /* 0x0000002015037221 */ /* 0x008fe20000010000 */
[----:B------:R-:W-:-:S06]  /*147e0*/  FFMA.FTZ R45, R45, R0, -R12 ;  /* 0x000000002d2d7223 */ /* 0x000fcc000001080c */
[----:B------:R-:W3:Y:S01]  /*147f0*/  MUFU.EX2 R24, R51 ;  /* 0x0000003300187308 */ /* 0x000ee20000000800 */
        /* <DEDUP_REMOVED lines=10> */
[----:B0-----:R-:W-:Y:S01]  /*148a0*/  FADD.FTZ R7, R83, R36 ;  /* 0x0000002453077221 */ /* 0x001fe20000010000 */
[----:B---3--:R-:W-:-:S06]  /*148b0*/  FADD.FTZ R34, R24, R3 ;  /* 0x0000000318227221 */ /* 0x008fcc0000010000 */
[----:B------:R-:W0:Y:S08]  /*148c0*/  MUFU.EX2 R180, R180 ;  /* 0x000000b400b47308 */ /* 0x000e300000000800 */
[----:B------:R-:W3:Y:S01]  /*148d0*/  MUFU.EX2 R45, R45 ;  /* 0x0000002d002d7308 */ /* 0x000ee20000000800 */
[----:B------:R-:W-:Y:S01]  /*148e0*/  FFMA.FTZ R47, R47, R0, -R12 ;  /* 0x000000002f2f7223 */ /* 0x000fe2000001080c */
[----:B-1----:R-:W-:-:S06]  /*148f0*/  FADD.FTZ R36, R186, R7 ;  /* 0x00000007ba247221 */ /* 0x002fcc0000010000 */
[----:B------:R-:W1:Y:S01]  /*14900*/  MUFU.EX2 R89, R89 ;  /* 0x0000005900597308 */ /* 0x000e620000000800 */
[----:B--2---:R-:W-:Y:S01]  /*14910*/  FADD.FTZ R3, R41, R34 ;  /* 0x0000002229037221 */ /* 0x004fe20000010000 */
[----:B------:R-:W-:-:S06]  /*14920*/  FFMA.FTZ R25, R25, R0, -R12 ;  /* 0x0000000019197223 */ /* 0x000fcc000001080c */
[----:B------:R-:W2:Y:S01]  /*14930*/  MUFU.EX2 R28, R43 ;  /* 0x0000002b001c7308 */ /* 0x000ea20000000800 */
[----:B----4-:R-:W-:Y:S01]  /*14940*/  FADD.FTZ R7, R87, R36 ;  /* 0x0000002457077221 */ /* 0x010fe20000010000 */
[----:B-----5:R-:W-:-:S06]  /*14950*/  FADD.FTZ R34, R26, R3 ;  /* 0x000000031a227221 */ /* 0x020fcc0000010000 */
[----:B------:R-:W4:Y:S08]  /*14960*/  MUFU.EX2 R182, R182 ;  /* 0x000000b600b67308 */ /* 0x000f300000000800 */
[----:B------:R-:W5:Y:S01]  /*14970*/  MUFU.EX2 R33, R33 ;  /* 0x0000002100217308 */ /* 0x000f620000000800 */
[----:B------:R-:W-:Y:S01]  /*14980*/  FFMA.FTZ R35, R35, R0, -R12 ;  /* 0x0000000023237223 */ /* 0x000fe2000001080c */
[----:B0-----:R-:W-:-:S06]  /*14990*/  FADD.FTZ R36, R180, R7 ;  /* 0x00000007b4247221 */ /* 0x001fcc0000010000 */
[----:B------:R-:W0:Y:S01]  /*149a0*/  MUFU.EX2 R91, R91 ;  /* 0x0000005b005b7308 */ /* 0x000e220000000800 */
[----:B---3--:R-:W-:Y:S01]  /*149b0*/  FADD.FTZ R3, R45, R34 ;  /* 0x000000222d037221 */ /* 0x008fe20000010000 */
[----:B------:R-:W-:-:S06]  /*149c0*/  FFMA.FTZ R29, R29, R0, -R12 ;  /* 0x000000001d1d7223 */ /* 0x000fcc000001080c */
[----:B------:R-:W3:Y:S01]  /*149d0*/  MUFU.EX2 R30, R47 ;  /* 0x0000002f001e7308 */ /* 0x000ee20000000800 */
[----:B-1----:R-:W-:Y:S01]  /*149e0*/  FADD.FTZ R7, R89, R36 ;  /* 0x0000002459077221 */ /* 0x002fe20000010000 */
[----:B--2---:R-:W-:-:S06]  /*149f0*/  FADD.FTZ R34, R28, R3 ;  /* 0x000000031c227221 */ /* 0x004fcc0000010000 */
[----:B------:R-:W1:Y:S01]  /*14a00*/  MUFU.EX2 R25, R25 ;  /* 0x0000001900197308 */ /* 0x000e620000000800 */
[----:B------:R-:W-:Y:S01]  /*14a10*/  FFMA.FTZ R69, R69, R0, -R12 ;  /* 0x0000000045457223 */ /* 0x000fe2000001080c */
[----:B----4-:R-:W-:Y:S01]  /*14a20*/  FADD.FTZ R36, R182, R7 ;  /* 0x00000007b6247221 */ /* 0x010fe20000010000 */
[----:B-----5:R-:W-:-:S05]  /*14a30*/  FADD.FTZ R3, R33, R34 ;  /* 0x0000002221037221 */ /* 0x020fca0000010000 */
[----:B------:R-:W2:Y:S01]  /*14a40*/  MUFU.EX2 R32, R35 ;  /* 0x0000002300207308 */ /* 0x000ea20000000800 */
[-CC-:B------:R-:W-:Y:S01]  /*14a50*/  FFMA.FTZ R73, R73, R0.reuse, -R12.reuse ;  /* 0x0000000049497223 */ /* 0x180fe2000001080c */
[-CC-:B------:R-:W-:Y:S01]  /*14a60*/  FFMA.FTZ R77, R77, R0.reuse, -R12.reuse ;  /* 0x000000004d4d7223 */ /* 0x180fe2000001080c */
[-CC-:B------:R-:W-:Y:S01]  /*14a70*/  FFMA.FTZ R81, R81, R0.reuse, -R12.reuse ;  /* 0x0000000051517223 */ /* 0x180fe2000001080c */
[----:B------:R-:W-:-:S04]  /*14a80*/  FFMA.FTZ R85, R85, R0, -R12 ;  /* 0x0000000055557223 */ /* 0x000fc8000001080c */
[----:B------:R-:W4:Y:S01]  /*14a90*/  MUFU.EX2 R29, R29 ;  /* 0x0000001d001d7308 */ /* 0x000f220000000800 */
[----:B0-----:R-:W-:Y:S01]  /*14aa0*/  FADD.FTZ R7, R91, R36 ;  /* 0x000000245b077221 */ /* 0x001fe20000010000 */
[----:B---3--:R-:W-:-:S06]  /*14ab0*/  FADD.FTZ R36, R30, R3 ;  /* 0x000000031e247221 */ /* 0x008fcc0000010000 */
[----:B------:R-:W0:Y:S01]  /*14ac0*/  MUFU.EX2 R12, R69 ;  /* 0x00000045000c7308 */ /* 0x000e220000000800 */
[----:B-1----:R-:W-:-:S07]  /*14ad0*/  FADD.FTZ R3, R25, R36 ;  /* 0x0000002419037221 */ /* 0x002fce0000010000 */
[----:B------:R-:W1:Y:S01]  /*14ae0*/  MUFU.EX2 R176, R176 ;  /* 0x000000b000b07308 */ /* 0x000e620000000800 */
[----:B--2---:R-:W-:-:S07]  /*14af0*/  FADD.FTZ R36, R32, R3 ;  /* 0x0000000320247221 */ /* 0x004fce0000010000 */
[----:B------:R-:W2:Y:S01]  /*14b00*/  MUFU.EX2 R73, R73 ;  /* 0x0000004900497308 */ /* 0x000ea20000000800 */
[----:B----4-:R-:W-:-:S07]  /*14b10*/  FADD.FTZ R3, R29, R36 ;  /* 0x000000241d037221 */ /* 0x010fce0000010000 */
[----:B------:R-:W3:Y:S01]  /*14b20*/  MUFU.EX2 R93, R125 ;  /* 0x0000007d005d7308 */ /* 0x000ee20000000800 */
[----:B------:R-:W-:-:S07]  /*14b30*/  F2FP.F16.F32.PACK_AB R201, R2, R201 ;  /* 0x000000c902c9723e */ /* 0x000fce00000000ff */
[----:B------:R-:W4:Y:S01]  /*14b40*/  MUFU.EX2 R34, R77 ;  /* 0x0000004d00227308 */ /* 0x000f220000000800 */
[----:B0-----:R-:W-:-:S07]  /*14b50*/  FADD.FTZ R36, R12, R3 ;  /* 0x000000030c247221 */ /* 0x001fce0000010000 */
[----:B------:R-:W0:Y:S01]  /*14b60*/  MUFU.EX2 R178, R178 ;  /* 0x000000b200b27308 */ /* 0x000e220000000800 */
[----:B------:R-:W-:-:S07]  /*14b70*/  ISETP.GE.AND P2, PT, R152, 0x71, PT ;  /* 0x000000719800780c */ /* 0x000fce0003f46270 */
[----:B------:R-:W5:Y:S01]  /*14b80*/  MUFU.EX2 R81, R81 ;  /* 0x0000005100517308 */ /* 0x000f620000000800 */
[----:B-1----:R-:W-:Y:S01]  /*14b90*/  FADD.FTZ R38, R176, R7 ;  /* 0x00000007b0267221 */ /* 0x002fe20000010000 */
[----:B--2---:R-:W-:-:S06]  /*14ba0*/  FADD.FTZ R3, R73, R36 ;  /* 0x0000002449037221 */ /* 0x004fcc0000010000 */
[----:B------:R-:W1:Y:S08]  /*14bb0*/  MUFU.EX2 R95, R95 ;  /* 0x0000005f005f7308 */ /* 0x000e700000000800 */
[----:B------:R-:W2:Y:S01]  /*14bc0*/  MUFU.EX2 R2, R85 ;  /* 0x0000005500027308 */ /* 0x000ea20000000800 */
[----:B------:R-:W-:Y:S01]  /*14bd0*/  F2FP.F16.F32.PACK_AB R203, R6, R203 ;  /* 0x000000cb06cb723e */ /* 0x000fe200000000ff */
[----:B---3--:R-:W-:Y:S01]  /*14be0*/  FADD.FTZ R7, R93, R38 ;  /* 0x000000265d077221 */ /* 0x008fe20000010000 */
[----:B----4-:R-:W-:Y:S01]  /*14bf0*/  FADD.FTZ R6, R34, R3 ;  /* 0x0000000322067221 */ /* 0x010fe20000010000 */
[----:B------:R-:W-:Y:S02]  /*14c00*/  BSSY B0, `(.L_x_622) ;  /* 0x0000587000007945 */ /* 0x000fe40003800000 */
[----:B0-----:R-:W-:Y:S01]  /*14c10*/  FADD.FTZ R38, R178, R7 ;  /* 0x00000007b2267221 */ /* 0x001fe20000010000 */
[----:B-----5:R-:W-:Y:S01]  /*14c20*/  FADD.FTZ R3, R81, R6 ;  /* 0x0000000651037221 */ /* 0x020fe20000010000 */
[----:B------:R-:W-:Y:S01]  /*14c30*/  F2FP.F16.F32.PACK_AB R200, R37, R200 ;  /* 0x000000c825c8723e */ /* 0x000fe200000000ff */
[--C-:B------:R-:W-:Y:S01]  /*14c40*/  IMAD.MOV.U32 R117, RZ, RZ, R119.reuse ;  /* 0x000000ffff757224 */ /* 0x100fe200078e0077 */
[----:B------:R-:W-:Y:S01]  /*14c50*/  F2FP.F16.F32.PACK_AB R202, R53, R202 ;  /* 0x000000ca35ca723e */ /* 0x000fe200000000ff */
[----:B-1----:R-:W-:Y:S01]  /*14c60*/  FADD.FTZ R7, R95, R38 ;  /* 0x000000265f077221 */ /* 0x002fe20000010000 */
[----:B------:R-:W-:Y:S01]  /*14c70*/  F2FP.F16.F32.PACK_AB R196, R57, R196 ;  /* 0x000000c439c4723e */ /* 0x000fe200000000ff */
[--C-:B------:R-:W-:Y:S01]  /*14c80*/  IMAD.MOV.U32 R116, RZ, RZ, R119.reuse ;  /* 0x000000ffff747224 */ /* 0x100fe200078e0077 */
[----:B------:R-:W-:Y:S01]  /*14c90*/  F2FP.F16.F32.PACK_AB R198, R61, R198 ;  /* 0x000000c63dc6723e */ /* 0x000fe200000000ff */
[----:B------:R-:W-:Y:S01]  /*14ca0*/  IMAD.MOV.U32 R114, RZ, RZ, R119 ;  /* 0x000000ffff727224 */ /* 0x000fe200078e0077 */
[----:B------:R-:W-:Y:S01]  /*14cb0*/  F2FP.F16.F32.PACK_AB R192, R65, R192 ;  /* 0x000000c041c0723e */ /* 0x000fe200000000ff */
[----:B--2---:R-:W-:Y:S01]  /*14cc0*/  FADD.FTZ R6, R2, R3 ;  /* 0x0000000302067221 */ /* 0x004fe20000010000 */
[----:B------:R-:W-:Y:S01]  /*14cd0*/  F2FP.F16.F32.PACK_AB R194, R39, R194 ;  /* 0x000000c227c2723e */ /* 0x000fe200000000ff */
[----:B------:R-:W-:Y:S01]  /*14ce0*/  IMAD.MOV.U32 R3, RZ, RZ, 0x3f800000 ;  /* 0x3f800000ff037424 */ /* 0x000fe200078e00ff */
[----:B------:R-:W-:Y:S01]  /*14cf0*/  F2FP.F16.F32.PACK_AB R188, R27, R188 ;  /* 0x000000bc1bbc723e */ /* 0x000fe200000000ff */
[--C-:B------:R-:W-:Y:S01]  /*14d00*/  IMAD.MOV.U32 R113, RZ, RZ, R119.reuse ;  /* 0x000000ffff717224 */ /* 0x100fe200078e0077 */
        /* <DEDUP_REMOVED lines=38> */
[-C--:B------:R-:W-:Y:S01]  /*14f70*/  MOV R118, R119.reuse ;  /* 0x0000007700767202 */ /* 0x080fe20000000f00 */
        /* <DEDUP_REMOVED lines=69> */
[--C-:B------:R-:W-:Y:S02]  /*153d0*/  IMAD.MOV.U32 R27, RZ, RZ, R119.reuse ;  /* 0x000000ffff1b7224 */ /* 0x100fe400078e0077 */
[--C-:B------:R-:W-:Y:S02]  /*153e0*/  IMAD.MOV.U32 R26, RZ, RZ, R119.reuse ;  /* 0x000000ffff1a7224 */ /* 0x100fe400078e0077 */
[----:B------:R-:W-:Y:S01]  /*153f0*/  IMAD.MOV.U32 R24, RZ, RZ, R119 ;  /* 0x000000ffff187224 */ /* 0x000fe200078e0077 */
[----:B------:R-:W-:Y:S06]  /*15400*/  @!P2 BRA `(.L_x_623) ;  /* 0x000000500018a947 */ /* 0x000fec0003800000 */
[----:B------:R-:W-:Y:S01]  /*15410*/  VIADD R8, R154, 0xfffffffe ;  /* 0xfffffffe9a087836 */ /* 0x000fe20000000000 */
[----:B------:R-:W-:Y:S01]  /*15420*/  MOV R9, R4 ;  /* 0x0000000400097202 */ /* 0x000fe20000000f00 */
[----:B------:R-:W-:Y:S01]  /*15430*/  IMAD.MOV.U32 R10, RZ, RZ, R5 ;  /* 0x000000ffff0a7224 */ /* 0x000fe200078e0005 */
[----:B------:R-:W-:Y:S01]  /*15440*/  MOV R12, R212 ;  /* 0x000000d4000c7202 */ /* 0x000fe20000000f00 */
[----:B------:R-:W-:Y:S01]  /*15450*/  IMAD.MOV.U32 R11, RZ, RZ, R214 ;  /* 0x000000ffff0b7224 */ /* 0x000fe200078e00d6 */
[----:B------:R-:W-:Y:S01]  /*15460*/  CS2R R118, SRZ ;  /* 0x0000000000767805 */ /* 0x000fe2000001ff00 */
[----:B------:R-:W-:Y:S01]  /*15470*/  IMAD.MOV.U32 R2, RZ, RZ, 0x3f800000 ;  /* 0x3f800000ff027424 */ /* 0x000fe200078e00ff */
        /* <DEDUP_REMOVED lines=46> */
[----:B------:R-:W-:-:S07]  /*15760*/  CS2R R24, SRZ ;  /* 0x0000000000187805 */ /* 0x000fce000001ff00 */
.L_x_634:
[----:B------:R-:W-:-:S05]  /*15770*/  VIADD R0, R12, 0x1 ;  /* 0x000000010c007836 */ /* 0x000fca0000000000 */
[----:B------:R-:W-:-:S04]  /*15780*/  ISETP.NE.AND P2, PT, R0, 0x2, PT ;  /* 0x000000020000780c */ /* 0x000fc80003f45270 */
[----:B------:R-:W-:Y:S02]  /*15790*/  SEL R214, RZ, 0x1, P2 ;  /* 0x00000001ffd67807 */ /* 0x000fe40001000000 */
[----:B------:R-:W-:Y:S02]  /*157a0*/  SEL R212, R0, RZ, P2 ;  /* 0x000000ff00d47207 */ /* 0x000fe40001000000 */
[----:B------:R-:W-:Y:S01]  /*157b0*/  LOP3.LUT R214, R11, R214, RZ, 0x3c, !PT ;  /* 0x000000d60bd67212 */ /* 0x000fe200078e3cff */
[----:B------:R-:W-:Y:S06]  /*157c0*/  @!P0 BRA `(.L_x_624) ;  /* 0x0000000000048947 */ /* 0x000fec0003800000 */
[----:B------:R-:W-:Y:S01]  /*157d0*/  BPT.TRAP 0x1 ;  /* 0x000000040000795c */ /* 0x000fe20000300000 */
.L_x_624:
[----:B------:R-:W-:Y:S02]  /*157e0*/  LEA R13, R212, R18, 0x3 ;  /* 0x00000012d40d7211 */ /* 0x000fe400078e18ff */
[----:B------:R-:W-:-:S04]  /*157f0*/  SHF.L.U32 R4, R214, 0x1f, RZ ;  /* 0x0000001fd6047819 */ /* 0x000fc800000006ff */
[----:B------:R0:W1:Y:S01]  /*15800*/  SYNCS.PHASECHK.TRANS64.TRYWAIT P2, [R13+URZ+0x36830], R4 ;  /* 0x036830040d0075a7 */ /* 0x000062000804017f */
[----:B------:R-:W-:Y:S05]  /*15810*/  @!P0 BRA `(.L_x_625) ;  /* 0x0000000000048947 */ /* 0x000fea0003800000 */
[----:B------:R-:W-:Y:S01]  /*15820*/  BPT.TRAP 0x1 ;  /* 0x000000040000795c */ /* 0x000fe20000300000 */
.L_x_625:
[----:B------:R-:W-:Y:S01]  /*15830*/  IMAD R0, R212, 0xa80, R216 ;  /* 0x00000a80d4007824 */ /* 0x000fe200078e02d8 */
[----:B------:R-:W-:Y:S03]  /*15840*/  BSSY B1, `(.L_x_626) ;  /* 0x0000006000017945 */ /* 0x000fe60003800000 */
[C---:B------:R-:W-:Y:S02]  /*15850*/  VIADD R20, R0.reuse, 0x80 ;  /* 0x0000008000147836 */ /* 0x040fe40000000000 */
[----:B------:R-:W-:Y:S01]  /*15860*/  VIADD R121, R0, 0x100 ;  /* 0x0000010000797836 */ /* 0x000fe20000000000 */
[----:B-1----:R-:W-:Y:S06]  /*15870*/  @P2 BRA `(.L_x_627) ;  /* 0x0000000000082947 */ /* 0x002fec0003800000 */
[----:B------:R-:W1:Y:S02]  /*15880*/  SYNCS.PHASECHK.TRANS64.TRYWAIT P2, [R13+URZ+0x36830], R4 ;  /* 0x036830040d0075a7 */ /* 0x000e64000804017f */
[----:B-1----:R-:W-:Y:S05]  /*15890*/  @!P2 BRA `(.L_x_628) ;  /* 0x000000e400b0a947 */ /* 0x002fea0003800000 */
.L_x_627:
[----:B------:R-:W-:Y:S05]  /*158a0*/  BSYNC B1 ;  /* 0x0000000000017941 */ /* 0x000fea0003800000 */
.L_x_626:
[----:B------:R-:W2:Y:S04]  /*158b0*/  LDL.64 R14, [R1+0x40] ;  /* 0x00004000010e7983 */ /* 0x000ea80000100a00 */
[----:B------:R-:W3:Y:S01]  /*158c0*/  LDL.64 R122, [R1] ;  /* 0x00000000017a7983 */ /* 0x000ee20000100a00 */
[----:B------:R-:W-:Y:S01]  /*158d0*/  WARPGROUP.ARRIVE ;  /* 0x00000000000079c5 */ /* 0x000fe20000000000 */
[----:B------:R-:W-:Y:S01]  /*158e0*/  IMAD.MOV.U32 R21, RZ, RZ, 0x40000040 ;  /* 0x40000040ff157424 */ /* 0x000fe200078e00ff */
[----:B------:R-:W-:-:S04]  /*158f0*/  R2UR UR6, R20 ;  /* 0x00000000140672ca */ /* 0x000fc800000e0000 */
[C---:B------:R-:W-:Y:S01]  /*15900*/  R2UR UR7, R21.reuse ;  /* 0x00000000150772ca */ /* 0x040fe200000e0000 */
[----:B------:R-:W-:Y:S01]  /*15910*/  IMAD.MOV.U32 R20, RZ, RZ, R121 ;  /* 0x000000ffff147224 */ /* 0x000fe200078e0079 */
[----:B------:R-:W-:-:S04]  /*15920*/  R2UR UR19, R21 ;  /* 0x00000000151372ca */ /* 0x000fc800000e0000 */
[----:B------:R-:W-:Y:S01]  /*15930*/  R2UR UR18, R20 ;  /* 0x00000000141272ca */ /* 0x000fe200000e0000 */
[----:B------:R-:W-:Y:S02]  /*15940*/  VIADD R120, R0, 0x200 ;  /* 0x0000020000787836 */ /* 0x000fe40000000000 */
[----:B------:R-:W-:-:S03]  /*15950*/  IMAD.MOV.U32 R121, RZ, RZ, 0x40000040 ;  /* 0x40000040ff797424 */ /* 0x000fc600078e00ff */
[----:B------:R-:W-:Y:S02]  /*15960*/  R2UR UR14, R120 ;  /* 0x00000000780e72ca */ /* 0x000fe400000e0000 */
[----:B------:R-:W-:Y:S02]  /*15970*/  R2UR UR15, R121 ;  /* 0x00000000790f72ca */ /* 0x000fe400000e0000 */
[----:B--2---:R-:W-:Y:S01]  /*15980*/  R2UR UR43, R15 ;  /* 0x000000000f2b72ca */ /* 0x004fe200000e0000 */
[----:B------:R-:W-:Y:S01]  /*15990*/  IMAD.MOV.U32 R15, RZ, RZ, 0x40000040 ;  /* 0x40000040ff0f7424 */ /* 0x000fe200078e00ff */
[----:B------:R-:W-:Y:S02]  /*159a0*/  R2UR UR42, R14 ;  /* 0x000000000e2a72ca */ /* 0x000fe400000e0000 */
[----:B------:R-:W-:Y:S02]  /*159b0*/  MOV R14, R0 ;  /* 0x00000000000e7202 */ /* 0x000fe40000000f00 */
[----:B---3--:R-:W-:-:S02]  /*159c0*/  R2UR UR28, R122 ;  /* 0x000000007a1c72ca */ /* 0x008fc400000e0000 */
[----:B------:R-:W-:Y:S02]  /*159d0*/  R2UR UR29, R123 ;  /* 0x000000007b1d72ca */ /* 0x000fe400000e0000 */
[----:B------:R-:W-:Y:S01]  /*159e0*/  R2UR UR26, R14 ;  /* 0x000000000e1a72ca */ /* 0x000fe200000e0000 */
[----:B------:R-:W2:Y:S01]  /*159f0*/  LDL.64 R122, [R1+0x38] ;  /* 0x00003800017a7983 */ /* 0x000ea20000100a00 */
[----:B------:R-:W-:-:S07]  /*15a00*/  R2UR UR27, R15 ;  /* 0x000000000f1b72ca */ /* 0x000fce00000e0000 */
[----:B------:R-:W-:Y:S02]  /*15a10*/  UMOV UR24, UR28 ;  /* 0x0000001c00187c82 */ /* 0x000fe40008000000 */
[----:B------:R-:W-:-:S04]  /*15a20*/  UMOV UR25, UR29 ;  /* 0x0000001d00197c82 */ /* 0x000fc80008000000 */
[----:B------:R-:W-:Y:S01]  /*15a30*/  HGMMA.64x16x16.F32 R168, gdesc[UR24], RZ, !UPT, gsb0 ;  /* 0x0020000018a879f0 */ /* 0x000fe2000c0008ff */
[----:B------:R-:W-:Y:S01]  /*15a40*/  UMOV UR4, UR28 ;  /* 0x0000001c00047c82 */ /* 0x000fe20008000000 */
[----:B------:R-:W-:Y:S01]  /*15a50*/  UMOV UR5, UR29 ;  /* 0x0000001d00057c82 */ /* 0x000fe20008000000 */
[----:B------:R-:W-:Y:S02]  /*15a60*/  WARPGROUP.DEPBAR.LE gsb0, 0x0 ;  /* 0x00008000000079c5 */ /* 0x000fe40000010000 */
[----:B------:R-:W-:-:S06]  /*15a70*/  WARPGROUP.ARRIVE ;  /* 0x00000000000079c5 */ /* 0x000fcc0000000000 */
[----:B------:R-:W-:Y:S01]  /*15a80*/  HGMMA.64x16x16.F32 R160, gdesc[UR4], RZ, !UPT, gsb0 ;  /* 0x0020000004a079f0 */ /* 0x000fe2000c0008ff */
[----:B------:R-:W-:Y:S01]  /*15a90*/  UMOV UR16, UR28 ;  /* 0x0000001c00107c82 */ /* 0x000fe20008000000 */
[----:B------:R-:W-:Y:S01]  /*15aa0*/  UMOV UR17, UR29 ;  /* 0x0000001d00117c82 */ /* 0x000fe20008000000 */
[----:B------:R-:W-:Y:S01]  /*15ab0*/  IADD3 R14, R0, 0x180, RZ ;  /* 0x00000180000e7810 */ /* 0x000fe20007ffe0ff */
[----:B------:R-:W-:Y:S02]  /*15ac0*/  WARPGROUP.DEPBAR.LE gsb0, 0x0 ;  /* 0x00008000000079c5 */ /* 0x000fe40000010000 */
[----:B------:R-:W-:-:S06]  /*15ad0*/  WARPGROUP.ARRIVE ;  /* 0x00000000000079c5 */ /* 0x000fcc0000000000 */
[----:B------:R-:W-:Y:S01]  /*15ae0*/  HGMMA.64x16x16.F32 R152, gdesc[UR16], RZ, !UPT, gsb0 ;  /* 0x00200000109879f0 */ /* 0x000fe2000c0008ff */
[----:B------:R-:W-:Y:S02]  /*15af0*/  R2UR UR22, R14 ;  /* 0x000000000e1672ca */ /* 0x000fe400000e0000 */
[----:B------:R-:W-:Y:S01]  /*15b00*/  R2UR UR23, R15 ;  /* 0x000000000f1772ca */ /* 0x000fe200000e0000 */
[----:B------:R-:W-:Y:S01]  /*15b10*/  UMOV UR20, UR28 ;  /* 0x0000001c00147c82 */ /* 0x000fe20008000000 */
[----:B------:R-:W-:Y:S01]  /*15b20*/  UMOV UR21, UR29 ;  /* 0x0000001d00157c82 */ /* 0x000fe20008000000 */
[----:B------:R-:W-:Y:S02]  /*15b30*/  WARPGROUP.DEPBAR.LE gsb0, 0x0 ;  /* 0x00008000000079c5 */ /* 0x000fe40000010000 */
[----:B------:R-:W-:-:S08]  /*15b40*/  WARPGROUP.ARRIVE ;  /* 0x00000000000079c5 */ /* 0x000fd00000000000 */
        /* <DEDUP_REMOVED lines=11> */
[----:B------:R-:W-:Y:S02]  /*15c00*/  IADD3 R120, R0, 0x2, RZ ;  /* 0x0000000200787810 */ /* 0x000fe40007ffe0ff */
[----:B------:R-:W-:Y:S01]  /*15c10*/  MOV R121, 0x40000040 ;  /* 0x4000004000797802 */ /* 0x000fe20000000f00 */
[----:B------:R-:W-:Y:S02]  /*15c20*/  WARPGROUP.DEPBAR.LE gsb0, 0x0 ;  /* 0x00008000000079c5 */ /* 0x000fe40000010000 */
[----:B------:R-:W-:-:S06]  /*15c30*/  WARPGROUP.ARRIVE ;  /* 0x00000000000079c5 */ /* 0x000fcc0000000000 */
[----:B------:R-:W-:Y:S01]  /*15c40*/  HGMMA.64x16x16.F32 R128, gdesc[UR8], RZ, !UPT, gsb0 ;  /* 0x00200000088079f0 */ /* 0x000fe2000c0008ff */
[----:B------:R-:W-:Y:S01]  /*15c50*/  VIADD R14, R0, 0x300 ;  /* 0x00000300000e7836 */ /* 0x000fe20000000000 */
[----:B------:R-:W-:Y:S02]  /*15c60*/  R2UR UR34, R120 ;  /* 0x00000000782272ca */ /* 0x000fe400000e0000 */
[----:B------:R-:W-:Y:S02]  /*15c70*/  R2UR UR35, R121 ;  /* 0x00000000792372ca */ /* 0x000fe400000e0000 */
[----:B------:R-:W-:Y:S02]  /*15c80*/  IADD3 R120, R0, 0x182, RZ ;  /* 0x0000018200787810 */ /* 0x000fe40007ffe0ff */
[----:B------:R-:W-:Y:S02]  /*15c90*/  MOV R121, 0x40000040 ;  /* 0x4000004000797802 */ /* 0x000fe40000000f00 */
[----:B------:R-:W-:-:S02]  /*15ca0*/  R2UR UR58, R14 ;  /* 0x000000000e3a72ca */ /* 0x000fc400000e0000 */
[----:B------:R-:W-:Y:S02]  /*15cb0*/  R2UR UR59, R15 ;  /* 0x000000000f3b72ca */ /* 0x000fe400000e0000 */
[----:B------:R-:W-:Y:S01]  /*15cc0*/  R2UR UR26, R120 ;  /* 0x00000000781a72ca */ /* 0x000fe200000e0000 */
[----:B------:R-:W-:Y:S01]  /*15cd0*/  VIADD R120, R0, 0x302 ;  /* 0x0000030200787836 */ /* 0x000fe20000000000 */
[----:B------:R-:W-:Y:S01]  /*15ce0*/  R2UR UR27, R121 ;  /* 0x00000000791b72ca */ /* 0x000fe200000e0000 */
[----:B------:R-:W-:Y:S01]  /*15cf0*/  IMAD.MOV.U32 R121, RZ, RZ, 0x40000040 ;  /* 0x40000040ff797424 */ /* 0x000fe200078e00ff */
[----:B--2---:R-:W-:Y:S02]  /*15d00*/  R2UR UR38, R122 ;  /* 0x000000007a2672ca */ /* 0x004fe400000e0000 */
[----:B------:R-:W-:Y:S02]  /*15d10*/  R2UR UR46, R120 ;  /* 0x00000000782e72ca */ /* 0x000fe400000e0000 */
[----:B------:R-:W-:-:S02]  /*15d20*/  R2UR UR47, R121 ;  /* 0x00000000792f72ca */ /* 0x000fc400000e0000 */
[----:B------:R-:W-:Y:S01]  /*15d30*/  R2UR UR39, R123 ;  /* 0x000000007b2772ca */ /* 0x000fe200000e0000 */
[----:B------:R-:W-:Y:S01]  /*15d40*/  UMOV UR56, UR28 ;  /* 0x0000001c00387c82 */ /* 0x000fe20008000000 */
[----:B------:R-:W-:Y:S01]  /*15d50*/  UMOV UR57, UR29 ;  /* 0x0000001d00397c82 */ /* 0x000fe20008000000 */
[----:B------:R-:W-:Y:S02]  /*15d60*/  WARPGROUP.DEPBAR.LE gsb0, 0x0 ;  /* 0x00008000000079c5 */ /* 0x000fe40000010000 */
[----:B------:R-:W-:-:S06]  /*15d70*/  WARPGROUP.ARRIVE ;  /* 0x00000000000079c5 */ /* 0x000fcc0000000000 */
[----:B------:R-:W-:Y:S01]  /*15d80*/  HGMMA.64x16x16.F32 R120, gdesc[UR56], RZ, !UPT, gsb0 ;  /* 0x00200000387879f0 */ /* 0x000fe2000c0008ff */
[----:B------:R-:W-:Y:S01]  /*15d90*/  UMOV UR32, UR42 ;  /* 0x0000002a00207c82 */ /* 0x000fe20008000000 */
[----:B------:R-:W-:Y:S01]  /*15da0*/  UMOV UR33, UR43 ;  /* 0x0000002b00217c82 */ /* 0x000fe20008000000 */
[----:B------:R-:W-:Y:S01]  /*15db0*/  VIADD R14, R0, 0x82 ;  /* 0x00000082000e7836 */ /* 0x000fe20000000000 */
[----:B------:R-:W-:Y:S02]  /*15dc0*/  WARPGROUP.DEPBAR.LE gsb0, 0x0 ;  /* 0x00008000000079c5 */ /* 0x000fe40000010000 */
[----:B------:R-:W-:-:S06]  /*15dd0*/  WARPGROUP.ARRIVE ;  /* 0x00000000000079c5 */ /* 0x000fcc0000000000 */
        /* <DEDUP_REMOVED lines=41> */
[----:B------:R-:W-:Y:S01]  /*16070*/  MOV R5, UR45 ;  /* 0x0000002d00057c02 */ /* 0x000fe20008000f00 */
[----:B------:R-:W-:Y:S01]  /*16080*/  UMOV UR45, UR43 ;  /* 0x0000002b002d7c82 */ /* 0x000fe20008000000 */
[----:B01----:R-:W-:Y:S01]  /*16090*/  MOV R4, UR44 ;  /* 0x0000002c00047c02 */ /* 0x003fe20008000f00 */
[----:B------:R-:W-:Y:S01]  /*160a0*/  UMOV UR44, UR42 ;  /* 0x0000002a002c7c82 */ /* 0x000fe20008000000 */
[----:B------:R-:W-:Y:S02]  /*160b0*/  WARPGROUP.DEPBAR.LE gsb0, 0x0 ;  /* 0x00008000000079c5 */ /* 0x000fe40000010000 */
[----:B------:R-:W-:-:S06]  /*160c0*/  WARPGROUP.ARRIVE ;  /* 0x00000000000079c5 */ /* 0x000fcc0000000000 */
[----:B------:R-:W-:Y:S01]  /*160d0*/  HGMMA.64x16x16.F32 R120, gdesc[UR44], R120, gsb0 ;  /* 0x002000002c7879f0 */ /* 0x000fe20008000878 */
[----:B------:R-:W-:Y:S02]  /*160e0*/  VIADD R20, R0, 0x4 ;  /* 0x0000000400147836 */ /* 0x000fe40000000000 */
[----:B------:R-:W-:-:S03]  /*160f0*/  IMAD.MOV.U32 R21, RZ, RZ, 0x40000040 ;  /* 0x40000040ff157424 */ /* 0x000fc600078e00ff */
[----:B------:R-:W-:Y:S02]  /*16100*/  R2UR UR14, R20 ;  /* 0x00000000140e72ca */ /* 0x000fe400000e0000 */
[----:B------:R-:W-:Y:S01]  /*16110*/  R2UR UR15, R21 ;  /* 0x00000000150f72ca */ /* 0x000fe200000e0000 */
[----:B------:R-:W-:Y:S01]  /*16120*/  UMOV UR12, UR38 ;  /* 0x00000026000c7c82 */ /* 0x000fe20008000000 */
[----:B------:R-:W-:Y:S01]  /*16130*/  UMOV UR13, UR39 ;  /* 0x00000027000d7c82 */ /* 0x000fe20008000000 */
[----:B------:R-:W-:Y:S01]  /*16140*/  IMAD.MOV.U32 R15, RZ, RZ, 0x40000040 ;  /* 0x40000040ff0f7424 */ /* 0x000fe200078e00ff */
[----:B------:R-:W-:Y:S01]  /*16150*/  IADD3 R14, R0, 0x84, RZ ;  /* 0x00000084000e7810 */ /* 0x000fe20007ffe0ff */
[----:B------:R-:W-:Y:S01]  /*16160*/  UMOV UR8, UR38 ;  /* 0x0000002600087c82 */ /* 0x000fe20008000000 */
[----:B------:R-:W-:Y:S01]  /*16170*/  UMOV UR9, UR39 ;  /* 0x0000002700097c82 */ /* 0x000fe20008000000 */
[----:B------:R-:W2:Y:S01]  /*16180*/  LDL.64 R20, [R1+0x30] ;  /* 0x0000300001147983 */ /* 0x000ea20000100a00 */
[----:B------:R-:W-:-:S02]  /*16190*/  WARPGROUP.DEPBAR.LE gsb0, 0x0 ;  /* 0x00008000000079c5 */ /* 0x000fc40000010000 */
[----:B------:R-:W-:-:S06]  /*161a0*/  WARPGROUP.ARRIVE ;  /* 0x00000000000079c5 */ /* 0x000fcc0000000000 */
[----:B------:R-:W-:Y:S01]  /*161b0*/  HGMMA.64x16x16.F32 R168, gdesc[UR12], R168, gsb0 ;  /* 0x002000000ca879f0 */ /* 0x000fe200080008a8 */
[----:B------:R-:W-:Y:S02]  /*161c0*/  R2UR UR10, R14 ;  /* 0x000000000e0a72ca */ /* 0x000fe400000e0000 */
[----:B------:R-:W-:Y:S01]  /*161d0*/  R2UR UR11, R15 ;  /* 0x000000000f0b72ca */ /* 0x000fe200000e0000 */
[----:B------:R-:W-:Y:S01]  /*161e0*/  IMAD.MOV.U32 R15, RZ, RZ, 0x40000040 ;  /* 0x40000040ff0f7424 */ /* 0x000fe200078e00ff */
[----:B------:R-:W-:Y:S02]  /*161f0*/  WARPGROUP.DEPBAR.LE gsb0, 0x0 ;  /* 0x00008000000079c5 */ /* 0x000fe40000010000 */
[----:B------:R-:W-:-:S09]  /*16200*/  WARPGROUP.ARRIVE ;  /* 0x00000000000079c5 */ /* 0x000fd20000000000 */
[----:B------:R-:W-:Y:S01]  /*16210*/  HGMMA.64x16x16.F32 R160, gdesc[UR8], R160, gsb0 ;  /* 0x0020000008a079f0 */ /* 0x000fe200080008a0 */
[----:B------:R-:W-:Y:S02]  /*16220*/  IADD3 R14, R0, 0x104, RZ ;  /* 0x00000104000e7810 */ /* 0x000fe40007ffe0ff */
        /* <DEDUP_REMOVED lines=44> */
[----:B------:R-:W-:Y:S01]  /*164f0*/  IMAD.MOV.U32 R15, RZ, RZ, 0x40000040 ;  /* 0x40000040ff0f7424 */ /* 0x000fe200078e00ff */
[----:B--2---:R-:W-:Y:S02]  /*16500*/  R2UR UR42, R20 ;  /* 0x00000000142a72ca */ /* 0x004fe400000e0000 */
[----:B------:R-:W-:Y:S02]  /*16510*/  R2UR UR43, R21 ;  /* 0x00000000152b72ca */ /* 0x000fe400000e0000 */
[----:B------:R-:W-:Y:S01]  /*16520*/  R2UR UR22, R14 ;  /* 0x000000000e1672ca */ /* 0x000fe200000e0000 */
[----:B------:R-:W2:Y:S01]  /*16530*/  LDL.64 R20, [R1+0x28] ;  /* 0x0000280001147983 */ /* 0x000ea20000100a00 */
[----:B------:R-:W-:-:S07]  /*16540*/  R2UR UR23, R15 ;  /* 0x000000000f1772ca */ /* 0x000fce00000e0000 */
[----:B------:R-:W-:Y:S02]  /*16550*/  UMOV UR20, UR42 ;  /* 0x0000002a00147c82 */ /* 0x000fe40008000000 */
[----:B------:R-:W-:Y:S01]  /*16560*/  UMOV UR21, UR43 ;  /* 0x0000002b00157c82 */ /* 0x000fe20008000000 */
[----:B------:R-:W-:Y:S02]  /*16570*/  WARPGROUP.DEPBAR.LE gsb0, 0x0 ;  /* 0x00008000000079c5 */ /* 0x000fe40000010000 */
[----:B------:R-:W-:-:S06]  /*16580*/  WARPGROUP.ARRIVE ;  /* 0x00000000000079c5 */ /* 0x000fcc0000000000 */
        /* <DEDUP_REMOVED lines=56> */
[----:B------:R-:W-:Y:S02]  /*16910*/  IADD3 R14, R0, 0x380, RZ ;  /* 0x00000380000e7810 */ /* 0x000fe40007ffe0ff */
        /* <DEDUP_REMOVED lines=51> */
[----:B------:R-:W-:-:S09]  /*16c50*/  UMOV UR17, UR39 ;  /* 0x0000002700117c82 */ /* 0x000fd20008000000 */
        /* <DEDUP_REMOVED lines=15> */
[----:B------:R-:W-:Y:S02]  /*16d50*/  MOV R15, 0x40000040 ;  /* 0x40000040000f7802 */ /* 0x000fe40000000f00 */
        /* <DEDUP_REMOVED lines=68> */
[----:B------:R-:W-:Y:S02]  /*171a0*/  R2UR UR22, R14 ;  /* 0x000000000e1672ca */ /* 0x000fe400000e0000 */
        /* <DEDUP_REMOVED lines=67> */
[----:B------:R-:W-:Y:S01]  /*175e0*/  R2UR UR44, R4 ;  /* 0x00000000042c72ca */ /* 0x000fe200000e0000 */
[----:B------:R-:W-:Y:S01]  /*175f0*/  VIADD R4, R0, 0x406 ;  /* 0x0000040600047836 */ /* 0x000fe20000000000 */
[----:B------:R-:W-:Y:S02]  /*17600*/  R2UR UR45, R5 ;  /* 0x00000000052d72ca */ /* 0x000fe400000e0000 */
        /* <DEDUP_REMOVED lines=345> */
[----:B------:R-:W-:Y:S01]  /*18ba0*/  FMUL.FTZ R26, R26, R2 ;  /* 0x000000021a1a7220 */ /* 0x000fe20000410000 */
[----:B------:R-:W-:-:S02]  /*18bb0*/  WARPGROUP.DEPBAR.LE gsb0, 0x0 ;  /* 0x00008000000079c5 */ /* 0x000fc40000010000 */
        /* <DEDUP_REMOVED lines=49> */
.L_x_629:
[----:B------:R-:W-:Y:S01]  /*18ed0*/  SHF.L.U32 R0, R11, 0x1f, RZ ;  /* 0x0000001f0b007819 */ /* 0x000fe200000006ff */
[----:B------:R-:W-:-:S04]  /*18ee0*/  IMAD R11, R12, 0x8, R18 ;  /* 0x000000080c0b7824 */ /* 0x000fc800078e0212 */
[----:B------:R0:W1:Y:S01]  /*18ef0*/  SYNCS.PHASECHK.TRANS64.TRYWAIT P2, [R11+URZ+0x36850], R0 ;  /* 0x036850000b0075a7 */ /* 0x000062000804017f */
[----:B------:R-:W-:Y:S05]  /*18f00*/  @!P0 BRA `(.L_x_630) ;  /* 0x0000000000048947 */ /* 0x000fea0003800000 */
[----:B------:R-:W-:Y:S01]  /*18f10*/  BPT.TRAP 0x1 ;  /* 0x000000040000795c */ /* 0x000fe20000300000 */
.L_x_630:
[----:B------:R-:W-:Y:S04]  /*18f20*/  BSSY B1, `(.L_x_631) ;  /* 0x0000004000017945 */ /* 0x000fe80003800000 */
[----:B-1----:R-:W-:Y:S05]  /*18f30*/  @P2 BRA `(.L_x_632) ;  /* 0x0000000000082947 */ /* 0x002fea0003800000 */
[----:B------:R-:W1:Y:S02]  /*18f40*/  SYNCS.PHASECHK.TRANS64.TRYWAIT P2, [R11+URZ+0x36850], R0 ;  /* 0x036850000b0075a7 */ /* 0x000e64000804017f */
[----:B-1----:R-:W-:Y:S05]  /*18f50*/  @!P2 BRA `(.L_x_633) ;  /* 0x000000b00014a947 */ /* 0x002fea0003800000 */
.L_x_632:
[----:B------:R-:W-:Y:S05]  /*18f60*/  BSYNC B1 ;  /* 0x0000000000017941 */ /* 0x000fea0003800000 */
.L_x_631:
[----:B01----:R-:W-:Y:S01]  /*18f70*/  VIADD R0, R18, 0x400 ;  /* 0x0000040012007836 */ /* 0x003fe20000000000 */
[----:B------:R-:W-:Y:S01]  /*18f80*/  MOV R15, 0x40000040 ;  /* 0x40000040000f7802 */ /* 0x000fe20000000f00 */
[----:B------:R-:W-:Y:S01]  /*18f90*/  WARPGROUP.ARRIVE ;  /* 0x00000000000079c5 */ /* 0x000fe20000000000 */
[----:B------:R-:W-:Y:S01]  /*18fa0*/  IMAD.MOV.U32 R3, RZ, RZ, 0x40000040 ;  /* 0x40000040ff037424 */ /* 0x000fe200078e00ff */
[----:B------:R-:W-:Y:S01]  /*18fb0*/  MOV R21, 0x40000040 ;  /* 0x4000004000157802 */ /* 0x000fe20000000f00 */
[----:B------:R-:W-:Y:S01]  /*18fc0*/  ULDC UR4, c[0x0][0x988] ;  /* 0x0002620000047ab9 */ /* 0x000fe20000000800 */
[----:B------:R-:W-:Y:S01]  /*18fd0*/  SHF.R.U32.HI R0, RZ, 0x4, R0 ;  /* 0x00000004ff007819 */ /* 0x000fe20000011600 */
[----:B------:R-:W-:Y:S01]  /*18fe0*/  @!P1 VIADD R13, R13, 0x36840 ;  /* 0x000368400d0d9836 */ /* 0x000fe20000000000 */
[----:B------:R-:W-:Y:S02]  /*18ff0*/  R2UR UR7, R15 ;  /* 0x000000000f0772ca */ /* 0x000fe400000e0000 */
[----:B------:R-:W-:-:S02]  /*19000*/  LOP3.LUT R0, R0, 0x3fff, RZ, 0xc0, !PT ;  /* 0x00003fff00007812 */ /* 0x000fc400078ec0ff */
[----:B------:R-:W-:Y:S02]  /*19010*/  @!P1 IADD3 R11, R11, 0x36860, RZ ;  /* 0x000368600b0b9810 */ /* 0x000fe40007ffe0ff */
[----:B------:R-:W-:Y:S02]  /*19020*/  LOP3.LUT R0, R0, 0x3800000, RZ, 0xfc, !PT ;  /* 0x0380000000007812 */ /* 0x000fe400078efcff */
[C---:B------:R-:W-:Y:S01]  /*19030*/  ISETP.GT.AND P2, PT, R8.reuse, RZ, PT ;  /* 0x000000ff0800720c */ /* 0x040fe20003f44270 */
[----:B------:R-:W-:Y:S02]  /*19040*/  VIADD R8, R8, 0xffffffff ;  /* 0xffffffff08087836 */ /* 0x000fe40000000000 */
[----:B------:R-:W-:Y:S01]  /*19050*/  IMAD R14, R12, 0xa80, R0 ;  /* 0x00000a800c0e7824 */ /* 0x000fe200078e0200 */
[----:B------:R-:W-:-:S03]  /*19060*/  FMNMX.FTZ R0, R168, R10, !PT ;  /* 0x0000000aa8007209 */ /* 0x000fc60007810000 */
[C---:B------:R-:W-:Y:S01]  /*19070*/  VIADD R2, R14.reuse, 0x80 ;  /* 0x000000800e027836 */ /* 0x040fe20000000000 */
[C---:B------:R-:W-:Y:S01]  /*19080*/  R2UR UR6, R14.reuse ;  /* 0x000000000e0672ca */ /* 0x040fe200000e0000 */
[----:B------:R-:W-:Y:S01]  /*19090*/  VIADD R20, R14, 0x200 ;  /* 0x000002000e147836 */ /* 0x000fe20000000000 */
[----:B------:R-:W-:-:S04]  /*190a0*/  FMNMX.FTZ R0, R169, R0, !PT ;  /* 0x00000000a9007209 */ /* 0x000fc80007810000 */
[----:B------:R-:W-:-:S04]  /*190b0*/  FMNMX.FTZ R0, R172, R0, !PT ;  /* 0x00000000ac007209 */ /* 0x000fc80007810000 */
[----:B------:R-:W-:-:S03]  /*190c0*/  FMNMX.FTZ R0, R173, R0, !PT ;  /* 0x00000000ad007209 */ /* 0x000fc60007810000 */
[----:B------:R-:W-:Y:S01]  /*190d0*/  HGMMA.64x192x16.F32 R24, R200, gdesc[UR4].tnspB, R24, gsb0 ;  /* 0x42e00004c8187df0 */ /* 0x000fe20008000818 */
[----:B------:R-:W-:Y:S02]  /*190e0*/  R2UR UR6, R2 ;  /* 0x00000000020672ca */ /* 0x000fe400000e0000 */
[----:B------:R-:W-:Y:S01]  /*190f0*/  R2UR UR7, R3 ;  /* 0x00000000030772ca */ /* 0x000fe200000e0000 */
[----:B------:R-:W-:Y:S01]  /*19100*/  IMAD.MOV.U32 R3, RZ, RZ, 0x40000040 ;  /* 0x40000040ff037424 */ /* 0x000fe200078e00ff */
[----:B------:R-:W-:Y:S02]  /*19110*/  IADD3 R2, R14, 0x100, RZ ;  /* 0x000001000e027810 */ /* 0x000fe40007ffe0ff */
        /* <DEDUP_REMOVED lines=25> */
[----:B------:R-:W-:-:S06]  /*192b0*/  WARPGROUP.ARRIVE ;  /* 0x00000000000079c5 */ /* 0x000fcc0000000000 */
[----:B------:R-:W-:Y:S01]  /*192c0*/  HGMMA.64x192x16.F32 R24, R196, gdesc[UR4].tnspB, R24, gsb0 ;  /* 0x42e00004c4187df0 */ /* 0x000fe20008000818 */
[----:B------:R-:W-:Y:S01]  /*192d0*/  R2UR UR6, R2 ;  /* 0x00000000020672ca */ /* 0x000fe200000e0000 */
[----:B------:R-:W-:Y:S01]  /*192e0*/  VIADD R2, R14, 0x180 ;  /* 0x000001800e027836 */ /* 0x000fe20000000000 */
[----:B------:R-:W-:Y:S02]  /*192f0*/  R2UR UR7, R3 ;  /* 0x00000000030772ca */ /* 0x000fe400000e0000 */
[----:B------:R-:W-:Y:S01]  /*19300*/  MOV R3, 0x40000040 ;  /* 0x4000004000037802 */ /* 0x000fe20000000f00 */
[----:B------:R-:W-:Y:S02]  /*19310*/  WARPGROUP.DEPBAR.LE gsb0, 0x0 ;  /* 0x00008000000079c5 */ /* 0x000fe40000010000 */
[----:B------:R-:W-:-:S12]  /*19320*/  WARPGROUP.ARRIVE ;  /* 0x00000000000079c5 */ /* 0x000fd80000000000 */
[----:B------:R-:W-:Y:S01]  /*19330*/  HGMMA.64x192x16.F32 R24, R192, gdesc[UR4].tnspB, R24, gsb0 ;  /* 0x42e00004c0187df0 */ /* 0x000fe20008000818 */
[----:B------:R-:W-:Y:S02]  /*19340*/  R2UR UR6, R2 ;  /* 0x00000000020672ca */ /* 0x000fe400000e0000 */
[----:B------:R-:W-:Y:S01]  /*19350*/  R2UR UR7, R3 ;  /* 0x00000000030772ca */ /* 0x000fe200000e0000 */
[----:B------:R-:W0:Y:S02]  /*19360*/  SHFL.BFLY PT, R2, R0, 0x2, 0x1f ;  /* 0x0c401f0000027f89 */ /* 0x000e2400000e0000 */
[----:B0-----:R-:W-:Y:S01]  /*19370*/  FMNMX.FTZ R2, R0, R2, !PT ;  /* 0x0000000200027209 */ /* 0x001fe20007810000 */
[----:B------:R-:W-:-:S04]  /*19380*/  IMAD.U32 R0, RZ, RZ, UR4 ;  /* 0x00000004ff007e24 */ /* 0x000fc8000f8e00ff */
[----:B------:R-:W0:Y:S02]  /*19390*/  SHFL.BFLY PT, R5, R2, 0x1, 0x1f ;  /* 0x0c201f0002057f89 */ /* 0x000e2400000e0000 */
[----:B0-----:R-:W-:Y:S02]  /*193a0*/  FMNMX.FTZ R5, R2, R5, !PT ;  /* 0x0000000502057209 */ /* 0x001fe40007810000 */
[----:B------:R-:W-:-:S03]  /*193b0*/  FMNMX.FTZ R2, R170, R9, !PT ;  /* 0x00000009aa027209 */ /* 0x000fc60007810000 */
[----:B------:R-:W-:Y:S01]  /*193c0*/  FMUL.FTZ R15, R5, R0 ;  /* 0x00000000050f7220 */ /* 0x000fe20000410000 */
[----:B------:R-:W-:Y:S01]  /*193d0*/  FMNMX.FTZ R2, R171, R2, !PT ;  /* 0x00000002ab027209 */ /* 0x000fe20007810000 */
[----:B------:R-:W-:Y:S02]  /*193e0*/  FADD.FTZ R3, -R5, R10 ;  /* 0x0000000a05037221 */ /* 0x000fe40000010100 */
[--C-:B------:R-:W-:Y:S01]  /*193f0*/  FFMA.FTZ R196, R160, R0, -R15.reuse ;  /* 0x00000000a0c47223 */ /* 0x100fe2000001080f */
[----:B------:R-:W-:Y:S01]  /*19400*/  FMNMX.FTZ R2, R174, R2, !PT ;  /* 0x00000002ae027209 */ /* 0x000fe20007810000 */
[-CC-:B------:R-:W-:Y:S01]  /*19410*/  FFMA.FTZ R200, R168, R0.reuse, -R15.reuse ;  /* 0x00000000a8c87223 */ /* 0x180fe2000001080f */
[-CC-:B------:R-:W-:Y:S01]  /*19420*/  FFMA.FTZ R160, R161, R0.reuse, -R15.reuse ;  /* 0x00000000a1a07223 */ /* 0x180fe2000001080f */
        /* <DEDUP_REMOVED lines=8> */
[----:B------:R-:W-:Y:S01]  /*194b0*/  FFMA.FTZ R12, R149, R0, -R15 ;  /* 0x00000000950c7223 */ /* 0x000fe2000001080f */
[----:B------:R-:W-:Y:S01]  /*194c0*/  FMNMX.FTZ R2, R163, R2, !PT ;  /* 0x00000002a3027209 */ /* 0x000fe20007810000 */
[----:B------:R-:W-:Y:S01]  /*194d0*/  FMUL.FTZ R3, R3, R0 ;  /* 0x0000000003037220 */ /* 0x000fe20000410000 */
[----:B------:R-:W-:Y:S02]  /*194e0*/  MUFU.EX2 R200, R200 ;  /* 0x000000c800c87308 */ /* 0x000fe40000000800 */
[----:B------:R-:W-:-:S04]  /*194f0*/  FMNMX.FTZ R2, R166, R2, !PT ;  /* 0x00000002a6027209 */ /* 0x000fc80007810000 */
[----:B------:R-:W-:Y:S02]  /*19500*/  FMNMX.FTZ R2, R167, R2, !PT ;  /* 0x00000002a7027209 */ /* 0x000fe40007810000 */
[----:B------:R-:W0:Y:S02]  /*19510*/  MUFU.EX2 R3, R3 ;  /* 0x0000000300037308 */ /* 0x000e240000000800 */
[----:B------:R-:W-:-:S04]  /*19520*/  FMNMX.FTZ R2, R154, R2, !PT ;  /* 0x000000029a027209 */ /* 0x000fc80007810000 */
[----:B------:R-:W-:Y:S02]  /*19530*/  FMNMX.FTZ R2, R155, R2, !PT ;  /* 0x000000029b027209 */ /* 0x000fe40007810000 */
[----:B------:R-:W1:Y:S02]  /*19540*/  MUFU.EX2 R10, R10 ;  /* 0x0000000a000a7308 */ /* 0x000e640000000800 */
[----:B------:R-:W-:-:S04]  /*19550*/  FMNMX.FTZ R2, R158, R2, !PT ;  /* 0x000000029e027209 */ /* 0x000fc80007810000 */
[----:B------:R-:W-:Y:S02]  /*19560*/  FMNMX.FTZ R2, R159, R2, !PT ;  /* 0x000000029f027209 */ /* 0x000fe40007810000 */
[----:B------:R-:W2:Y:S01]  /*19570*/  MUFU.EX2 R202, R202 ;  /* 0x000000ca00ca7308 */ /* 0x000ea20000000800 */
[----:B0-----:R-:W-:Y:S01]  /*19580*/  FFMA.FTZ R7, R3, R7, R200 ;  /* 0x0000000703077223 */ /* 0x001fe200000100c8 */
[----:B------:R-:W-:-:S04]  /*19590*/  FMNMX.FTZ R2, R146, R2, !PT ;  /* 0x0000000292027209 */ /* 0x000fc80007810000 */
[----:B------:R-:W-:Y:S02]  /*195a0*/  FMNMX.FTZ R2, R147, R2, !PT ;  /* 0x0000000293027209 */ /* 0x000fe40007810000 */
[----:B------:R-:W0:Y:S01]  /*195b0*/  MUFU.EX2 R168, R168 ;  /* 0x000000a800a87308 */ /* 0x000e220000000800 */
[----:B-1----:R-:W-:Y:S01]  /*195c0*/  FADD.FTZ R7, R10, R7 ;  /* 0x000000070a077221 */ /* 0x002fe20000010000 */
[----:B------:R-:W-:Y:S02]  /*195d0*/  FMNMX.FTZ R2, R150, R2, !PT ;  /* 0x0000000296027209 */ /* 0x000fe40007810000 */
[----:B------:R-:W-:Y:S02]  /*195e0*/  F2FP.F16.F32.PACK_AB R200, R10, R200 ;  /* 0x000000c80ac8723e */ /* 0x000fe400000000ff */
[----:B------:R-:W-:Y:S02]  /*195f0*/  FMNMX.FTZ R2, R151, R2, !PT ;  /* 0x0000000297027209 */ /* 0x000fe40007810000 */
[----:B------:R-:W-:Y:S01]  /*19600*/  MUFU.EX2 R196, R196 ;  /* 0x000000c400c47308 */ /* 0x000fe20000000800 */
[----:B--2---:R-:W-:Y:S01]  /*19610*/  FADD.FTZ R7, R202, R7 ;  /* 0x00000007ca077221 */ /* 0x004fe20000010000 */
[----:B------:R-:W-:-:S04]  /*19620*/  FMNMX.FTZ R2, R138, R2, !PT ;  /* 0x000000028a027209 */ /* 0x000fc80007810000 */
[----:B------:R-:W-:Y:S02]  /*19630*/  FMNMX.FTZ R2, R139, R2, !PT ;  /* 0x000000028b027209 */ /* 0x000fe40007810000 */
[----:B------:R-:W-:Y:S01]  /*19640*/  MUFU.EX2 R160, R160 ;  /* 0x000000a000a07308 */ /* 0x000fe20000000800 */
[----:B0-----:R-:W-:Y:S01]  /*19650*/  FADD.FTZ R7, R168, R7 ;  /* 0x00000007a8077221 */ /* 0x001fe20000010000 */
[----:B------:R-:W-:Y:S02]  /*19660*/  FMNMX.FTZ R2, R142, R2, !PT ;  /* 0x000000028e027209 */ /* 0x000fe40007810000 */
[----:B------:R-:W-:Y:S02]  /*19670*/  F2FP.F16.F32.PACK_AB R202, R168, R202 ;  /* 0x000000caa8ca723e */ /* 0x000fe400000000ff */
[----:B------:R-:W-:Y:S02]  /*19680*/  FMNMX.FTZ R2, R143, R2, !PT ;  /* 0x000000028f027209 */ /* 0x000fe40007810000 */
[----:B------:R-:W-:Y:S02]  /*19690*/  MUFU.EX2 R198, R198 ;  /* 0x000000c600c67308 */ /* 0x000fe40000000800 */
[----:B------:R-:W-:-:S04]  /*196a0*/  FMNMX.FTZ R2, R130, R2, !PT ;  /* 0x0000000282027209 */ /* 0x000fc80007810000 */
        /* <DEDUP_REMOVED lines=9> */
[----:B------:R-:W-:-:S05]  /*19740*/  FMNMX.FTZ R2, R127, R2, !PT ;  /* 0x000000027f027209 */ /* 0x000fca0007810000 */
[----:B------:R-:W0:Y:S02]  /*19750*/  SHFL.BFLY PT, R4, R2, 0x2, 0x1f ;  /* 0x0c401f0002047f89 */ /* 0x000e2400000e0000 */
[----:B0-----:R-:W-:-:S05]  /*19760*/  FMNMX.FTZ R4, R2, R4, !PT ;  /* 0x0000000402047209 */ /* 0x001fca0007810000 */
[----:B------:R-:W0:Y:S01]  /*19770*/  SHFL.BFLY PT, R2, R4, 0x1, 0x1f ;  /* 0x0c201f0004027f89 */ /* 0x000e2200000e0000 */
[----:B------:R-:W-:Y:S02]  /*19780*/  WARPGROUP.DEPBAR.LE gsb0, 0x0 ;  /* 0x00008000000079c5 */ /* 0x000fe40000010000 */
[----:B------:R-:W-:Y:S01]  /*19790*/  WARPGROUP.ARRIVE ;  /* 0x00000000000079c5 */ /* 0x000fe20000000000 */
[-CC-:B------:R-:W-:Y:S01]  /*197a0*/  FFMA.FTZ R192, R152, R0.reuse, -R15.reuse ;  /* 0x0000000098c07223 */ /* 0x180fe2000001080f */
[-CC-:B------:R-:W-:Y:S01]  /*197b0*/  FFMA.FTZ R194, R156, R0.reuse, -R15.reuse ;  /* 0x000000009cc27223 */ /* 0x180fe2000001080f */
[----:B------:R-:W-:-:S03]  /*197c0*/  FFMA.FTZ R152, R157, R0, -R15 ;  /* 0x000000009d987223 */ /* 0x000fc6000001080f */
[----:B------:R-:W-:Y:S01]  /*197d0*/  HGMMA.64x192x16.F32 R24, R188, gdesc[UR4].tnspB, R24, gsb0 ;  /* 0x42e00004bc187df0 */ /* 0x000fe20008000818 */
[----:B------:R-:W-:Y:S01]  /*197e0*/  R2UR UR6, R20 ;  /* 0x00000000140672ca */ /* 0x000fe200000e0000 */
[C---:B------:R-:W-:Y:S01]  /*197f0*/  VIADD R20, R14.reuse, 0x280 ;  /* 0x000002800e147836 */ /* 0x040fe20000000000 */
[----:B------:R-:W-:Y:S01]  /*19800*/  R2UR UR7, R21 ;  /* 0x00000000150772ca */ /* 0x000fe200000e0000 */
[----:B------:R-:W-:Y:S01]  /*19810*/  IMAD.MOV.U32 R21, RZ, RZ, 0x40000040 ;  /* 0x40000040ff157424 */ /* 0x000fe200078e00ff */
[----:B------:R-:W-:Y:S01]  /*19820*/  IADD3 R14, R14, 0x300, RZ ;  /* 0x000003000e0e7810 */ /* 0x000fe20007ffe0ff */
[----:B------:R-:W-:Y:S01]  /*19830*/  MUFU.EX2 R192, R192 ;  /* 0x000000c000c07308 */ /* 0x000fe20000000800 */
[----:B0-----:R-:W-:-:S07]  /*19840*/  FMNMX.FTZ R4, R4, R2, !PT ;  /* 0x0000000204047209 */ /* 0x001fce0007810000 */
[----:B------:R-:W-:Y:S08]  /*19850*/  MUFU.EX2 R194, R194 ;  /* 0x000000c200c27308 */ /* 0x000ff00000000800 */
[----:B------:R-:W-:Y:S01]  /*19860*/  MUFU.EX2 R152, R152 ;  /* 0x0000009800987308 */ /* 0x000fe20000000800 */
[----:B------:R-:W-:Y:S02]  /*19870*/  WARPGROUP.DEPBAR.LE gsb0, 0x0 ;  /* 0x00008000000079c5 */ /* 0x000fe40000010000 */
[----:B------:R-:W-:Y:S01]  /*19880*/  WARPGROUP.ARRIVE ;  /* 0x00000000000079c5 */ /* 0x000fe20000000000 */
[-CC-:B------:R-:W-:Y:S01]  /*19890*/  FFMA.FTZ R188, R144, R0.reuse, -R15.reuse ;  /* 0x0000000090bc7223 */ /* 0x180fe2000001080f */
[-CC-:B------:R-:W-:Y:S01]  /*198a0*/  FFMA.FTZ R144, R145, R0.reuse, -R15.reuse ;  /* 0x0000000091907223 */ /* 0x180fe2000001080f */
[----:B------:R-:W-:-:S03]  /*198b0*/  FFMA.FTZ R190, R148, R0, -R15 ;  /* 0x0000000094be7223 */ /* 0x000fc6000001080f */
[----:B------:R-:W-:Y:S01]  /*198c0*/  HGMMA.64x192x16.F32 R24, R184, gdesc[UR4].tnspB, R24, gsb0 ;  /* 0x42e00004b8187df0 */ /* 0x000fe20008000818 */
[----:B------:R-:W-:Y:S01]  /*198d0*/  R2UR UR6, R20 ;  /* 0x00000000140672ca */ /* 0x000fe200000e0000 */
[-CC-:B------:R-:W-:Y:S01]  /*198e0*/  FFMA.FTZ R20, R141, R0.reuse, -R15.reuse ;  /* 0x000000008d147223 */ /* 0x180fe2000001080f */
[----:B------:R-:W-:Y:S01]  /*198f0*/  R2UR UR7, R21 ;  /* 0x00000000150772ca */ /* 0x000fe200000e0000 */
[-CC-:B------:R-:W-:Y:S01]  /*19900*/  FFMA.FTZ R21, R120, R0.reuse, -R15.reuse ;  /* 0x0000000078157223 */ /* 0x180fe2000001080f */
[-CC-:B------:R-:W-:Y:S01]  /*19910*/  FFMA.FTZ R120, R121, R0.reuse, -R15.reuse ;  /* 0x0000000079787223 */ /* 0x180fe2000001080f */
[----:B------:R-:W-:Y:S01]  /*19920*/  FFMA.FTZ R121, R124, R0, -R15 ;  /* 0x000000007c797223 */ /* 0x000fe2000001080f */
        /* <DEDUP_REMOVED lines=10> */
[-CC-:B------:R-:W-:Y:S01]  /*199d0*/  FFMA.FTZ R136, R137, R0.reuse, -R15.reuse ;  /* 0x0000000089887223 */ /* 0x180fe2000001080f */
[----:B------:R-:W-:-:S03]  /*199e0*/  FFMA.FTZ R186, R140, R0, -R15 ;  /* 0x000000008cba7223 */ /* 0x000fc6000001080f */
[----:B------:R-:W-:Y:S01]  /*199f0*/  HGMMA.64x192x16.F32 R24, R180, gdesc[UR4].tnspB, R24, gsb0 ;  /* 0x42e00004b4187df0 */ /* 0x000fe20008000818 */
[----:B------:R-:W-:Y:S01]  /*19a00*/  R2UR UR6, R14 ;  /* 0x000000000e0672ca */ /* 0x000fe200000e0000 */
[----:B------:R-:W-:Y:S08]  /*19a10*/  MUFU.EX2 R184, R184 ;  /* 0x000000b800b87308 */ /* 0x000ff00000000800 */
[----:B------:R-:W-:Y:S08]  /*19a20*/  MUFU.EX2 R136, R136 ;  /* 0x0000008800887308 */ /* 0x000ff00000000800 */
[----:B------:R-:W-:Y:S01]  /*19a30*/  MUFU.EX2 R186, R186 ;  /* 0x000000ba00ba7308 */ /* 0x000fe20000000800 */
[----:B------:R-:W-:-:S02]  /*19a40*/  WARPGROUP.DEPBAR.LE gsb0, 0x0 ;  /* 0x00008000000079c5 */ /* 0x000fc40000010000 */
[-CC-:B------:R-:W-:Y:S01]  /*19a50*/  FFMA.FTZ R180, R128, R0.reuse, -R15.reuse ;  /* 0x0000000080b47223 */ /* 0x180fe2000001080f */
[-CC-:B------:R-:W-:Y:S01]  /*19a60*/  FFMA.FTZ R128, R129, R0.reuse, -R15.reuse ;  /* 0x0000000081807223 */ /* 0x180fe2000001080f */
[-CC-:B------:R-:W-:Y:S01]  /*19a70*/  FFMA.FTZ R182, R132, R0.reuse, -R15.reuse ;  /* 0x0000000084b67223 */ /* 0x180fe2000001080f */
[-CC-:B------:R-:W-:Y:S01]  /*19a80*/  FFMA.FTZ R129, R133, R0.reuse, -R15.reuse ;  /* 0x0000000085817223 */ /* 0x180fe2000001080f */
[-C--:B------:R-:W-:Y:S01]  /*19a90*/  FFMA.FTZ R132, R125, R0.reuse, -R15 ;  /* 0x000000007d847223 */ /* 0x080fe2000001080f */
[C---:B------:R-:W-:Y:S01]  /*19aa0*/  FADD.FTZ R15, -R4.reuse, R9 ;  /* 0x00000009040f7221 */ /* 0x040fe20000010100 */
[----:B------:R-:W-:Y:S01]  /*19ab0*/  WARPGROUP.ARRIVE ;  /* 0x00000000000079c5 */ /* 0x000fe20000000000 */
[-C--:B------:R-:W-:Y:S01]  /*19ac0*/  FMUL.FTZ R125, R4, R0.reuse ;  /* 0x00000000047d7220 */ /* 0x080fe20000410000 */
[----:B------:R0:W-:Y:S01]  /*19ad0*/  MUFU.EX2 R9, R132 ;  /* 0x0000008400097308 */ /* 0x0001e20000000800 */
[-C--:B------:R-:W-:Y:S02]  /*19ae0*/  FMUL.FTZ R15, R15, R0.reuse ;  /* 0x000000000f0f7220 */ /* 0x080fe40000410000 */
        /* <DEDUP_REMOVED lines=11> */
[-CC-:B0-----:R-:W-:Y:S01]  /*19ba0*/  FFMA.FTZ R132, R155, R0.reuse, -R125.reuse ;  /* 0x000000009b847223 */ /* 0x181fe2000001087d */
[----:B------:R-:W-:Y:S01]  /*19bb0*/  FFMA.FTZ R195, R158, R0, -R125 ;  /* 0x000000009ec37223 */ /* 0x000fe2000001087d */
[----:B------:R-:W-:Y:S01]  /*19bc0*/  MUFU.EX2 R201, R201 ;  /* 0x000000c900c97308 */ /* 0x000fe20000000800 */
[----:B-1----:R-:W-:-:S02]  /*19bd0*/  IMAD.MOV.U32 R15, RZ, RZ, 0x40000040 ;  /* 0x40000040ff0f7424 */ /* 0x002fc400078e00ff */
[-CC-:B------:R-:W-:Y:S01]  /*19be0*/  FFMA.FTZ R137, R159, R0.reuse, -R125.reuse ;  /* 0x000000009f897223 */ /* 0x180fe2000001087d */
[-CC-:B------:R-:W-:Y:S01]  /*19bf0*/  FFMA.FTZ R181, R130, R0.reuse, -R125.reuse ;  /* 0x0000000082b57223 */ /* 0x180fe2000001087d */
[-CC-:B------:R-:W-:Y:S01]  /*19c00*/  FFMA.FTZ R189, R146, R0.reuse, -R125.reuse ;  /* 0x0000000092bd7223 */ /* 0x180fe2000001087d */
[-CC-:B------:R-:W-:Y:S01]  /*19c10*/  FFMA.FTZ R14, R147, R0.reuse, -R125.reuse ;  /* 0x00000000930e7223 */ /* 0x180fe2000001087d */
[----:B------:R-:W-:Y:S01]  /*19c20*/  R2UR UR7, R15 ;  /* 0x000000000f0772ca */ /* 0x000fe200000e0000 */
[-C--:B------:R-:W-:Y:S01]  /*19c30*/  FFMA.FTZ R191, R150, R0.reuse, -R125 ;  /* 0x0000000096bf7223 */ /* 0x080fe2000001087d */
[----:B------:R-:W-:Y:S01]  /*19c40*/  MUFU.EX2 R124, R124 ;  /* 0x0000007c007c7308 */ /* 0x000fe20000000800 */
[----:B------:R-:W-:Y:S01]  /*19c50*/  @!P1 PRMT R15, RZ, 0x654, R13 ;  /* 0x00000654ff0f9816 */ /* 0x000fe2000000000d */
[-CC-:B------:R-:W-:Y:S01]  /*19c60*/  FFMA.FTZ R151, R151, R0.reuse, -R125.reuse ;  /* 0x0000000097977223 */ /* 0x180fe2000001087d */
[-CC-:B------:R-:W-:Y:S01]  /*19c70*/  FFMA.FTZ R187, R142, R0.reuse, -R125.reuse ;  /* 0x000000008ebb7223 */ /* 0x180fe2000001087d */
[-CC-:B------:R-:W-:Y:S01]  /*19c80*/  FFMA.FTZ R131, R131, R0.reuse, -R125.reuse ;  /* 0x0000000083837223 */ /* 0x180fe2000001087d */
[-CC-:B------:R-:W-:Y:S01]  /*19c90*/  FFMA.FTZ R134, R134, R0.reuse, -R125.reuse ;  /* 0x0000000086867223 */ /* 0x180fe2000001087d */
[-CC-:B------:R-:W-:Y:S01]  /*19ca0*/  FFMA.FTZ R135, R135, R0.reuse, -R125.reuse ;  /* 0x0000000087877223 */ /* 0x180fe2000001087d */
[-CC-:B------:R-:W-:Y:S01]  /*19cb0*/  FFMA.FTZ R122, R122, R0.reuse, -R125.reuse ;  /* 0x000000007a7a7223 */ /* 0x180fe2000001087d */
[----:B------:R-:W-:Y:S01]  /*19cc0*/  MUFU.EX2 R203, R203 ;  /* 0x000000cb00cb7308 */ /* 0x000fe20000000800 */
[-CC-:B------:R-:W-:Y:S01]  /*19cd0*/  FFMA.FTZ R123, R123, R0.reuse, -R125.reuse ;  /* 0x000000007b7b7223 */ /* 0x180fe2000001087d */
[----:B------:R-:W-:Y:S01]  /*19ce0*/  FFMA.FTZ R126, R126, R0, -R125 ;  /* 0x000000007e7e7223 */ /* 0x000fe2000001087d */
[----:B------:R-:W-:Y:S05]  /*19cf0*/  HGMMA.64x192x16.F32 R24, R176, gdesc[UR4].tnspB, R24, gsb0 ;  /* 0x42e00004b0187df0 */ /* 0x000fea0008000818 */
        /* <DEDUP_REMOVED lines=24> */
[----:B------:R-:W1:Y:S01]  /*19e80*/  MUFU.EX2 R123, R123 ;  /* 0x0000007b007b7308 */ /* 0x000e620000000800 */
[----:B0-----:R-:W-:Y:S01]  /*19e90*/  F2FP.F16.F32.PACK_AB R183, R135, R134 ;  /* 0x0000008687b7723e */ /* 0x001fe200000000ff */
[----:B------:R-:W-:-:S02]  /*19ea0*/  WARPGROUP.DEPBAR.LE gsb0, 0x0 ;  /* 0x00008000000079c5 */ /* 0x000fc40000010000 */
[----:B------:R0:W-:Y:S04]  /*19eb0*/  @!P1 SYNCS.ARRIVE.TRANS64.RED.A1T0 RZ, [R15+URZ], RZ ;  /* 0x000000ff0fff99a7 */ /* 0x0001e8000810043f */
[----:B------:R-:W-:Y:S01]  /*19ec0*/  MUFU.EX2 R179, R126 ;  /* 0x0000007e00b37308 */ /* 0x000fe20000000800 */
[----:B------:R-:W-:Y:S02]  /*19ed0*/  F2FP.F16.F32.PACK_AB R178, R9, R121 ;  /* 0x0000007909b2723e */ /* 0x000fe400000000ff */
[----:B------:R-:W-:Y:S02]  /*19ee0*/  F2FP.F16.F32.PACK_AB R176, R120, R21 ;  /* 0x0000001578b0723e */ /* 0x000fe400000000ff */
[----:B-1----:R-:W-:Y:S01]  /*19ef0*/  F2FP.F16.F32.PACK_AB R177, R123, R122 ;  /* 0x0000007a7bb1723e */ /* 0x002fe200000000ff */
[----:B0-----:R-:W-:Y:S01]  /*19f00*/  FFMA.FTZ R15, R2, R6, R201 ;  /* 0x00000006020f7223 */ /* 0x001fe200000100c9 */
[----:B------:R-:W-:Y:S01]  /*19f10*/  FFMA.FTZ R6, R139, R0, -R125 ;  /* 0x000000008b067223 */ /* 0x000fe2000001087d */
[----:B------:R-:W-:-:S02]  /*19f20*/  F2FP.F16.F32.PACK_AB R201, R124, R201 ;  /* 0x000000c97cc9723e */ /* 0x000fc400000000ff */
[----:B------:R-:W-:Y:S01]  /*19f30*/  FADD.FTZ R138, R124, R15 ;  /* 0x0000000f7c8a7221 */ /* 0x000fe20000010000 */
[----:B------:R-:W-:Y:S02]  /*19f40*/  @!P1 PRMT R15, RZ, 0x654, R11 ;  /* 0x00000654ff0f9816 */ /* 0x000fe4000000000b */
[----:B------:R-:W0:Y:S01]  /*19f50*/  MUFU.EX2 R6, R6 ;  /* 0x0000000600067308 */ /* 0x000e220000000800 */
[----:B------:R-:W-:Y:S01]  /*19f60*/  FADD.FTZ R11, R203, R138 ;  /* 0x0000008acb0b7221 */ /* 0x000fe20000010000 */
[----:B------:R1:W-:Y:S01]  /*19f70*/  @!P1 SYNCS.ARRIVE.TRANS64.RED.A1T0 RZ, [R15+URZ], RZ ;  /* 0x000000ff0fff99a7 */ /* 0x0003e2000810043f */
[C---:B------:R-:W-:Y:S02]  /*19f80*/  F2FP.F16.F32.PACK_AB R203, R140.reuse, R203 ;  /* 0x000000cb8ccb723e */ /* 0x040fe400000000ff */
[----:B------:R-:W-:Y:S01]  /*19f90*/  FADD.FTZ R138, R140, R11 ;  /* 0x0000000b8c8a7221 */ /* 0x000fe20000010000 */
[----:B------:R-:W-:Y:S01]  /*19fa0*/  FADD.FTZ R11, R196, R7 ;  /* 0x00000007c40b7221 */ /* 0x000fe20000010000 */
[-CC-:B------:R-:W-:Y:S01]  /*19fb0*/  FFMA.FTZ R7, R143, R0.reuse, -R125.reuse ;  /* 0x000000008f077223 */ /* 0x180fe2000001087d */
[----:B------:R-:W-:Y:S01]  /*19fc0*/  FFMA.FTZ R125, R127, R0, -R125 ;  /* 0x000000007f7d7223 */ /* 0x000fe2000001087d */
[----:B------:R-:W-:Y:S01]  /*19fd0*/  FADD.FTZ R138, R197, R138 ;  /* 0x0000008ac58a7221 */ /* 0x000fe20000010000 */
[C---:B------:R-:W-:Y:S01]  /*19fe0*/  FADD.FTZ R11, R160.reuse, R11 ;  /* 0x0000000ba00b7221 */ /* 0x040fe20000010000 */
[----:B------:R-:W-:-:S02]  /*19ff0*/  F2FP.F16.F32.PACK_AB R196, R160, R196 ;  /* 0x000000c4a0c4723e */ /* 0x000fc400000000ff */
[C---:B------:R-:W-:Y:S01]  /*1a000*/  FADD.FTZ R138, R133.reuse, R138 ;  /* 0x0000008a858a7221 */ /* 0x040fe20000010000 */
[----:B------:R-:W-:Y:S01]  /*1a010*/  FADD.FTZ R130, R198, R11 ;  /* 0x0000000bc6827221 */ /* 0x000fe20000010000 */
[----:B------:R-:W2:Y:S01]  /*1a020*/  MUFU.EX2 R7, R7 ;  /* 0x0000000700077308 */ /* 0x000ea20000000800 */
[----:B------:R-:W-:Y:S01]  /*1a030*/  F2FP.F16.F32.PACK_AB R197, R133, R197 ;  /* 0x000000c585c5723e */ /* 0x000fe200000000ff */
[----:B------:R-:W-:Y:S01]  /*1a040*/  FADD.FTZ R138, R199, R138 ;  /* 0x0000008ac78a7221 */ /* 0x000fe20000010000 */
[C---:B------:R-:W-:Y:S01]  /*1a050*/  FADD.FTZ R11, R161.reuse, R130 ;  /* 0x00000082a10b7221 */ /* 0x040fe20000010000 */
[----:B------:R-:W-:Y:S02]  /*1a060*/  F2FP.F16.F32.PACK_AB R198, R161, R198 ;  /* 0x000000c6a1c6723e */ /* 0x000fe400000000ff */
[C---:B------:R-:W-:Y:S01]  /*1a070*/  FADD.FTZ R138, R141.reuse, R138 ;  /* 0x0000008a8d8a7221 */ /* 0x040fe20000010000 */
[----:B------:R-:W-:Y:S01]  /*1a080*/  FADD.FTZ R130, R192, R11 ;  /* 0x0000000bc0827221 */ /* 0x000fe20000010000 */
[----:B------:R-:W3:Y:S01]  /*1a090*/  MUFU.EX2 R125, R125 ;  /* 0x0000007d007d7308 */ /* 0x000ee20000000800 */
[----:B------:R-:W-:Y:S01]  /*1a0a0*/  F2FP.F16.F32.PACK_AB R199, R141, R199 ;  /* 0x000000c78dc7723e */ /* 0x000fe200000000ff */
[----:B------:R-:W-:Y:S01]  /*1a0b0*/  FADD.FTZ R11, R193, R138 ;  /* 0x0000008ac10b7221 */ /* 0x000fe20000010000 */
[C---:B-1----:R-:W-:Y:S01]  /*1a0c0*/  FADD.FTZ R15, R153.reuse, R130 ;  /* 0x00000082990f7221 */ /* 0x042fe20000010000 */
[----:B------:R-:W-:-:S02]  /*1a0d0*/  F2FP.F16.F32.PACK_AB R192, R153, R192 ;  /* 0x000000c099c0723e */ /* 0x000fc400000000ff */
[----:B------:R-:W-:Y:S01]  /*1a0e0*/  FADD.FTZ R130, R132, R11 ;  /* 0x0000000b84827221 */ /* 0x000fe20000010000 */
[----:B------:R-:W-:Y:S01]  /*1a0f0*/  FADD.FTZ R15, R194, R15 ;  /* 0x0000000fc20f7221 */ /* 0x000fe20000010000 */
[----:B------:R-:W-:Y:S02]  /*1a100*/  F2FP.F16.F32.PACK_AB R193, R132, R193 ;  /* 0x000000c184c1723e */ /* 0x000fe400000000ff */
[----:B------:R-:W-:Y:S01]  /*1a110*/  FADD.FTZ R130, R195, R130 ;  /* 0x00000082c3827221 */ /* 0x000fe20000010000 */
[C---:B------:R-:W-:Y:S01]  /*1a120*/  FADD.FTZ R15, R152.reuse, R15 ;  /* 0x0000000f980f7221 */ /* 0x040fe20000010000 */
[----:B------:R-:W-:Y:S02]  /*1a130*/  F2FP.F16.F32.PACK_AB R194, R152, R194 ;  /* 0x000000c298c2723e */ /* 0x000fe400000000ff */
[C---:B------:R-:W-:Y:S01]  /*1a140*/  FADD.FTZ R130, R137.reuse, R130 ;  /* 0x0000008289827221 */ /* 0x040fe20000010000 */
        /* <DEDUP_REMOVED lines=9> */
[----:B------:R-:W-:Y:S01]  /*1a1e0*/  FADD.FTZ R15, R12, R15 ;  /* 0x0000000f0c0f7221 */ /* 0x000fe20000010000 */
[----:B------:R-:W-:-:S02]  /*1a1f0*/  F2FP.F16.F32.PACK_AB R189, R14, R189 ;  /* 0x000000bd0ebd723e */ /* 0x000fc400000000ff */
[C---:B------:R-:W-:Y:S01]  /*1a200*/  FADD.FTZ R124, R13.reuse, R124 ;  /* 0x0000007c0d7c7221 */ /* 0x040fe20000010000 */
[----:B------:R-:W-:Y:S01]  /*1a210*/  FADD.FTZ R15, R184, R15 ;  /* 0x0000000fb80f7221 */ /* 0x000fe20000010000 */
[----:B------:R-:W-:Y:S02]  /*1a220*/  F2FP.F16.F32.PACK_AB R191, R13, R191 ;  /* 0x000000bf0dbf723e */ /* 0x000fe400000000ff */
[----:B------:R-:W-:Y:S01]  /*1a230*/  FADD.FTZ R11, R185, R124 ;  /* 0x0000007cb90b7221 */ /* 0x000fe20000010000 */
[----:B------:R-:W-:Y:S01]  /*1a240*/  FADD.FTZ R15, R136, R15 ;  /* 0x0000000f880f7221 */ /* 0x000fe20000010000 */
[C---:B0-----:R-:W-:Y:S02]  /*1a250*/  F2FP.F16.F32.PACK_AB R185, R6.reuse, R185 ;  /* 0x000000b906b9723e */ /* 0x041fe400000000ff */
[----:B------:R-:W-:Y:S01]  /*1a260*/  FADD.FTZ R124, R6, R11 ;  /* 0x0000000b067c7221 */ /* 0x000fe20000010000 */
[----:B------:R-:W-:Y:S01]  /*1a270*/  FADD.FTZ R15, R186, R15 ;  /* 0x0000000fba0f7221 */ /* 0x000fe20000010000 */
[----:B------:R-:W-:-:S02]  /*1a280*/  F2FP.F16.F32.PACK_AB R184, R136, R184 ;  /* 0x000000b888b8723e */ /* 0x000fc400000000ff */
[----:B------:R-:W-:Y:S01]  /*1a290*/  FADD.FTZ R124, R187, R124 ;  /* 0x0000007cbb7c7221 */ /* 0x000fe20000010000 */
[----:B------:R-:W-:Y:S01]  /*1a2a0*/  FADD.FTZ R15, R20, R15 ;  /* 0x0000000f140f7221 */ /* 0x000fe20000010000 */
[C---:B--2---:R-:W-:Y:S02]  /*1a2b0*/  F2FP.F16.F32.PACK_AB R187, R7.reuse, R187 ;  /* 0x000000bb07bb723e */ /* 0x044fe400000000ff */
        /* <DEDUP_REMOVED lines=10> */
[C---:B------:R-:W-:Y:S01]  /*1a360*/  FADD.FTZ R12, R129.reuse, R12 ;  /* 0x0000000c810c7221 */ /* 0x040fe20000010000 */
[----:B------:R-:W-:Y:S02]  /*1a370*/  F2FP.F16.F32.PACK_AB R182, R129, R182 ;  /* 0x000000b681b6723e */ /* 0x000fe400000000ff */
[----:B------:R-:W-:Y:S01]  /*1a380*/  FADD.FTZ R7, R135, R6 ;  /* 0x0000000687077221 */ /* 0x000fe20000010000 */
[----:B------:R-:W-:Y:S01]  /*1a390*/  FADD.FTZ R11, R21, R12 ;  /* 0x0000000c150b7221 */ /* 0x000fe20000010000 */
[----:B------:R-:W-:-:S02]  /*1a3a0*/  MOV R12, R212 ;  /* 0x000000d4000c7202 */ /* 0x000fc40000000f00 */
[----:B------:R-:W-:Y:S01]  /*1a3b0*/  FADD.FTZ R6, R122, R7 ;  /* 0x000000077a067221 */ /* 0x000fe20000010000 */
[----:B------:R-:W-:Y:S01]  /*1a3c0*/  FADD.FTZ R10, R120, R11 ;  /* 0x0000000b780a7221 */ /* 0x000fe20000010000 */
[----:B------:R-:W-:Y:S02]  /*1a3d0*/  IMAD.MOV.U32 R11, RZ, RZ, R214 ;  /* 0x000000ffff0b7224 */ /* 0x000fe400078e00d6 */
[----:B------:R-:W-:Y:S01]  /*1a3e0*/  FADD.FTZ R6, R123, R6 ;  /* 0x000000067b067221 */ /* 0x000fe20000010000 */
[----:B------:R-:W-:-:S03]  /*1a3f0*/  FADD.FTZ R10, R121, R10 ;  /* 0x0000000a790a7221 */ /* 0x000fc60000010000 */
[----:B------:R-:W-:Y:S01]  /*1a400*/  FADD.FTZ R6, R179, R6 ;  /* 0x00000006b3067221 */ /* 0x000fe20000010000 */
[----:B------:R-:W-:Y:S01]  /*1a410*/  FADD.FTZ R7, R9, R10 ;  /* 0x0000000a09077221 */ /* 0x000fe20000010000 */
[C---:B---3--:R-:W-:Y:S01]  /*1a420*/  F2FP.F16.F32.PACK_AB R179, R125.reuse, R179 ;  /* 0x000000b37db3723e */ /* 0x048fe200000000ff */
[----:B------:R-:W-:Y:S02]  /*1a430*/  IMAD.MOV.U32 R9, RZ, RZ, R4 ;  /* 0x000000ffff097224 */ /* 0x000fe400078e0004 */
[----:B------:R-:W-:Y:S01]  /*1a440*/  FADD.FTZ R6, R125, R6 ;  /* 0x000000067d067221 */ /* 0x000fe20000010000 */
[----:B------:R-:W-:Y:S01]  /*1a450*/  IMAD.MOV.U32 R10, RZ, RZ, R5 ;  /* 0x000000ffff0a7224 */ /* 0x000fe200078e0005 */
[----:B------:R-:W-:Y:S06]  /*1a460*/  @P2 BRA `(.L_x_634) ;  /* 0xffffffb000c02947 */ /* 0x000fec000383ffff */
.L_x_623:
[----:B------:R-:W-:Y:S05]  /*1a470*/  BSYNC B0 ;  /* 0x0000000000007941 */ /* 0x000fea0003800000 */
.L_x_622:
        /* <DEDUP_REMOVED lines=99> */
.L_x_635:
[----:B------:R-:W-:Y:S02]  /*1aab0*/  LEA R11, R212, R18, 0x3 ;  /* 0x00000012d40b7211 */ /* 0x000fe400078e18ff */
[----:B------:R-:W-:-:S04]  /*1aac0*/  SHF.L.U32 R2, R214, 0x1f, RZ ;  /* 0x0000001fd6027819 */ /* 0x000fc800000006ff */
[----:B------:R0:W1:Y:S01]  /*1aad0*/  SYNCS.PHASECHK.TRANS64.TRYWAIT P2, [R11+URZ+0x36850], R2 ;  /* 0x036850020b0075a7 */ /* 0x000062000804017f */
[----:B------:R-:W-:Y:S05]  /*1aae0*/  @!P0 BRA `(.L_x_636) ;  /* 0x0000000000048947 */ /* 0x000fea0003800000 */
[----:B------:R-:W-:Y:S01]  /*1aaf0*/  BPT.TRAP 0x1 ;  /* 0x000000040000795c */ /* 0x000fe20000300000 */
.L_x_636:
[----:B------:R-:W-:Y:S01]  /*1ab00*/  VIADD R18, R18, 0x400 ;  /* 0x0000040012127836 */ /* 0x000fe20000000000 */
[----:B------:R-:W-:Y:S04]  /*1ab10*/  BSSY B0, `(.L_x_637) ;  /* 0x0000008000007945 */ /* 0x000fe80003800000 */
[----:B------:R-:W-:-:S04]  /*1ab20*/  SHF.R.U32.HI R18, RZ, 0x4, R18 ;  /* 0x00000004ff127819 */ /* 0x000fc80000011612 */
[----:B------:R-:W-:-:S04]  /*1ab30*/  LOP3.LUT R18, R18, 0x3fff, RZ, 0xc0, !PT ;  /* 0x00003fff12127812 */ /* 0x000fc800078ec0ff */
[----:B------:R-:W-:-:S05]  /*1ab40*/  LOP3.LUT R3, R18, 0x3800000, RZ, 0xfc, !PT ;  /* 0x0380000012037812 */ /* 0x000fca00078efcff */
[----:B------:R-:W-:Y:S01]  /*1ab50*/  IMAD R8, R212, 0xa80, R3 ;  /* 0x00000a80d4087824 */ /* 0x000fe200078e0203 */
[----:B-1----:R-:W-:Y:S06]  /*1ab60*/  @P2 BRA `(.L_x_638) ;  /* 0x0000000000082947 */ /* 0x002fec0003800000 */
[----:B------:R-:W1:Y:S02]  /*1ab70*/  SYNCS.PHASECHK.TRANS64.TRYWAIT P0, [R11+URZ+0x36850], R2 ;  /* 0x036850020b0075a7 */ /* 0x000e64000800017f */
[----:B-1----:R-:W-:Y:S05]  /*1ab80*/  @!P0 BRA `(.L_x_639) ;  /* 0x00000094001c8947 */ /* 0x002fea0003800000 */
.L_x_638:
[----:B------:R-:W-:Y:S05]  /*1ab90*/  BSYNC B0 ;  /* 0x0000000000007941 */ /* 0x000fea0003800000 */
.L_x_637:
[----:B01----:R-:W-:Y:S01]  /*1aba0*/  IMAD.MOV.U32 R2, RZ, RZ, R8 ;  /* 0x000000ffff027224 */ /* 0x003fe200078e0008 */
[----:B------:R-:W-:Y:S01]  /*1abb0*/  MOV R3, 0x40000040 ;  /* 0x4000004000037802 */ /* 0x000fe20000000f00 */
[----:B------:R-:W-:Y:S01]  /*1abc0*/  WARPGROUP.ARRIVE ;  /* 0x00000000000079c5 */ /* 0x000fe20000000000 */
[----:B------:R-:W-:Y:S02]  /*1abd0*/  @!P1 VIADD R12, R11, 0x36860 ;  /* 0x000368600b0c9836 */ /* 0x000fe40000000000 */
[----:B------:R-:W-:Y:S01]  /*1abe0*/  R2UR UR6, R2 ;  /* 0x00000000020672ca */ /* 0x000fe200000e0000 */
[----:B------:R-:W-:Y:S01]  /*1abf0*/  VIADD R2, R8, 0x80 ;  /* 0x0000008008027836 */ /* 0x000fe20000000000 */
[----:B------:R-:W-:Y:S01]  /*1ac00*/  R2UR UR7, R3 ;  /* 0x00000000030772ca */ /* 0x000fe200000e0000 */
[----:B------:R-:W-:Y:S01]  /*1ac10*/  IMAD.MOV.U32 R3, RZ, RZ, 0x40000040 ;  /* 0x40000040ff037424 */ /* 0x000fe200078e00ff */
[----:B------:R-:W-:Y:S01]  /*1ac20*/  @!P1 PRMT R12, RZ, 0x654, R12 ;  /* 0x00000654ff0c9816 */ /* 0x000fe2000000000c */
[----:B------:R-:W-:-:S02]  /*1ac30*/  VIADD R212, R212, 0x1 ;  /* 0x00000001d4d47836 */ /* 0x000fc40000000000 */
[----:B------:R-:W-:-:S03]  /*1ac40*/  VIADD R225, R225, 0x1 ;  /* 0x00000001e1e17836 */ /* 0x000fc60000000000 */
[----:B------:R-:W-:-:S04]  /*1ac50*/  ISETP.NE.AND P2, PT, R212, 0x2, PT ;  /* 0x00000002d400780c */ /* 0x000fc80003f45270 */
[----:B------:R-:W-:Y:S01]  /*1ac60*/  SEL R212, R212, RZ, P2 ;  /* 0x000000ffd4d47207 */ /* 0x000fe20001000000 */
[----:B------:R-:W-:Y:S01]  /*1ac70*/  HGMMA.64x192x16.F32 R24, R200, gdesc[UR4].tnspB, R24, gsb0 ;  /* 0x42e00004c8187df0 */ /* 0x000fe20008000818 */
[----:B------:R-:W-:Y:S02]  /*1ac80*/  R2UR UR6, R2 ;  /* 0x00000000020672ca */ /* 0x000fe400000e0000 */
[----:B------:R-:W-:Y:S01]  /*1ac90*/  R2UR UR7, R3 ;  /* 0x00000000030772ca */ /* 0x000fe200000e0000 */
[----:B------:R-:W-:Y:S01]  /*1aca0*/  IMAD.MOV.U32 R3, RZ, RZ, 0x40000040 ;  /* 0x40000040ff037424 */ /* 0x000fe200078e00ff */
[----:B------:R-:W-:Y:S01]  /*1acb0*/  IADD3 R2, R8, 0x100, RZ ;  /* 0x0000010008027810 */ /* 0x000fe20007ffe0ff */
[----:B------:R-:W-:Y:S02]  /*1acc0*/  WARPGROUP.DEPBAR.LE gsb0, 0x0 ;  /* 0x00008000000079c5 */ /* 0x000fe40000010000 */
[----:B------:R-:W-:-:S12]  /*1acd0*/  WARPGROUP.ARRIVE ;  /* 0x00000000000079c5 */ /* 0x000fd80000000000 */
        /* <DEDUP_REMOVED lines=31> */
[----:B------:R-:W0:Y:S04]  /*1aed0*/  SHFL.BFLY PT, R2, R7, 0x2, 0x1f ;  /* 0x0c401f0007027f89 */ /* 0x000e2800000e0000 */
[----:B------:R-:W1:Y:S01]  /*1aee0*/  SHFL.BFLY PT, R3, R6, 0x2, 0x1f ;  /* 0x0c401f0006037f89 */ /* 0x000e6200000e0000 */
[----:B0-----:R-:W-:Y:S01]  /*1aef0*/  FADD.FTZ R2, R2, R7 ;  /* 0x0000000702027221 */ /* 0x001fe20000010000 */
[----:B-1----:R-:W-:Y:S01]  /*1af00*/  FADD.FTZ R8, R3, R6 ;  /* 0x0000000603087221 */ /* 0x002fe20000010000 */
[----:B------:R-:W-:-:S03]  /*1af10*/  CS2R R6, SRZ ;  /* 0x0000000000067805 */ /* 0x000fc6000001ff00 */
[----:B------:R-:W0:Y:S04]  /*1af20*/  SHFL.BFLY PT, R3, R2, 0x1, 0x1f ;  /* 0x0c201f0002037f89 */ /* 0x000e2800000e0000 */
[----:B------:R-:W1:Y:S01]  /*1af30*/  SHFL.BFLY PT, R9, R8, 0x1, 0x1f ;  /* 0x0c201f0008097f89 */ /* 0x000e6200000e0000 */
[----:B0-----:R-:W-:Y:S01]  /*1af40*/  FADD.FTZ R13, R2, R3 ;  /* 0x00000003020d7221 */ /* 0x001fe20000010000 */
[----:B------:R-:W-:Y:S01]  /*1af50*/  SEL R3, RZ, 0x1, P2 ;  /* 0x00000001ff037807 */ /* 0x000fe20001000000 */
[----:B------:R-:W-:Y:S02]  /*1af60*/  IMAD.MOV.U32 R2, RZ, RZ, -0x800000 ;  /* 0xff800000ff027424 */ /* 0x000fe400078e00ff */
[----:B-1----:R-:W-:Y:S01]  /*1af70*/  FADD.FTZ R14, R8, R9 ;  /* 0x00000009080e7221 */ /* 0x002fe20000010000 */
[----:B------:R-:W-:-:S02]  /*1af80*/  FSETP.NE.FTZ.AND P0, PT, R13, RZ, PT ;  /* 0x000000ff0d00720b */ /* 0x000fc40003f15000 */
[----:B------:R-:W-:Y:S02]  /*1af90*/  LOP3.LUT R214, R214, R3, RZ, 0x3c, !PT ;  /* 0x00000003d6d67212 */ /* 0x000fe400078e3cff */
[----:B------:R-:W-:Y:S02]  /*1afa0*/  FSETP.NE.FTZ.AND P3, PT, R14, RZ, PT ;  /* 0x000000ff0e00720b */ /* 0x000fe40003f75000 */
[----:B------:R-:W-:-:S07]  /*1afb0*/  MOV R3, 0xff800000 ;  /* 0xff80000000037802 */ /* 0x000fce0000000f00 */
        /* <DEDUP_REMOVED lines=112> */
.L_x_559:
[----:B------:R-:W0:Y:S08]  /*1b6c0*/  S2UR UR5, SR_CgaCtaId ;  /* 0x00000000000579c3 */ /* 0x000e300000008800 */
[----:B------:R-:W-:Y:S06]  /*1b6d0*/  BAR.SYNC.DEFER_BLOCKING 0x5, 0x120 ;  /* 0x0144800000007b1d */ /* 0x000fec0000010000 */
[----:B------:R-:W-:Y:S01]  /*1b6e0*/  UMOV UR4, 0x400 ;  /* 0x0000040000047882 */ /* 0x000fe20000000000 */
[----:B------:R-:W-:Y:S01]  /*1b6f0*/  BSSY B0, `(.L_x_640) ;  /* 0x0000234000007945 */ /* 0x000fe20003800000 */
[----:B0-----:R-:W-:-:S06]  /*1b700*/  ULEA UR4, UR5, UR4, 0x18 ;  /* 0x0000000405047291 */ /* 0x001fcc000f8ec03f */
[----:B------:R-:W-:-:S05]  /*1b710*/  MOV R18, UR4 ;  /* 0x0000000400127c02 */ /* 0x000fca0008000f00 */
[----:B------:R0:W1:Y:S01]  /*1b720*/  LDS.128 R148, [R18+0x368d0] ;  /* 0x0368d00012947984 */ /* 0x0000620000000c00 */
[----:B------:R-:W-:Y:S06]  /*1b730*/  BAR.ARV 0x4, 0x120 ;  /* 0x0104800000007b1d */ /* 0x000fec0000002000 */
[----:B------:R-:W-:Y:S05]  /*1b740*/  @P0 BRA `(.L_x_641) ;  /* 0x0000001800080947 */ /* 0x000fea0003800000 */
[----:B------:R-:W2:Y:S01]  /*1b750*/  LDL R6, [R1+0x5c] ;  /* 0x00005c0001067983 */ /* 0x000ea20000100800 */
[----:B------:R-:W-:Y:S01]  /*1b760*/  F2FP.F16.F32.PACK_AB R24, R25, R24 ;  /* 0x000000181918723e */ /* 0x000fe200000000ff */
[----:B------:R-:W-:Y:S01]  /*1b770*/  ULDC.64 UR4, c[0x0][0xbd8] ;  /* 0x0002f60000047ab9 */ /* 0x000fe20000000a00 */
[----:B------:R-:W-:Y:S01]  /*1b780*/  F2FP.F16.F32.PACK_AB R25, R135, R124 ;  /* 0x0000007c8719723e */ /* 0x000fe200000000ff */
[----:B------:R-:W3:Y:S01]  /*1b790*/  S2R R7, SR_SWINHI ;  /* 0x0000000000077919 */ /* 0x000ee20000002f00 */
        /* <DEDUP_REMOVED lines=16> */
[----:B------:R-:W-:Y:S02]  /*1b8a0*/  MOV R4, R18 ;  /* 0x0000001200047202 */ /* 0x000fe40000000f00 */
[----:B---3--:R-:W-:Y:S02]  /*1b8b0*/  MOV R5, R7 ;  /* 0x0000000700057202 */ /* 0x008fe40000000f00 */
        /* <DEDUP_REMOVED lines=23> */
[----:B------:R-:W-:Y:S01]  /*1ba30*/  F2FP.F16.F32.PACK_AB R115, R119, R118 ;  /* 0x000000767773723e */ /* 0x000fe200000000ff */
[----:B------:R-:W-:Y:S01]  /*1ba40*/  BAR.SYNC.DEFER_BLOCKING 0x1, 0x100 ;  /* 0x0044000000007b1d */ /* 0x000fe20000010000 */
[----:B--2---:R-:W-:-:S03]  /*1ba50*/  IMAD.WIDE R26, R6, 0x2, R4 ;  /* 0x00000002061a7825 */ /* 0x004fc600078e0204 */
[C---:B------:R-:W-:Y:S02]  /*1ba60*/  IADD3 R111, P2, R26.reuse, 0x20, RZ ;  /* 0x000000201a6f7810 */ /* 0x040fe40007f5e0ff */
[C---:B------:R-:W-:Y:S02]  /*1ba70*/  IADD3 R143, P0, R26.reuse, 0x4020, RZ ;  /* 0x000040201a8f7810 */ /* 0x040fe40007f1e0ff */
[----:B------:R-:W-:Y:S01]  /*1ba80*/  LOP3.LUT R6, R111, 0x380, RZ, 0xc0, !PT ;  /* 0x000003806f067812 */ /* 0x000fe200078ec0ff */
[--C-:B------:R-:W-:Y:S01]  /*1ba90*/  IMAD.X R9, RZ, RZ, R27.reuse, P2 ;  /* 0x000000ffff097224 */ /* 0x100fe200010e061b */
[----:B------:R-:W-:Y:S01]  /*1baa0*/  IADD3 R137, P1, R26, 0x40, RZ ;  /* 0x000000401a897810 */ /* 0x000fe20007f3e0ff */
[--C-:B------:R-:W-:Y:S01]  /*1bab0*/  IMAD.X R21, RZ, RZ, R27.reuse, P0 ;  /* 0x000000ffff157224 */ /* 0x100fe200000e061b */
[----:B------:R-:W-:Y:S02]  /*1bac0*/  SHF.R.U64 R6, R6, 0x3, RZ ;  /* 0x0000000306067819 */ /* 0x000fe400000012ff */
[----:B------:R-:W-:Y:S01]  /*1bad0*/  LOP3.LUT R7, R26, 0x380, RZ, 0xc0, !PT ;  /* 0x000003801a077812 */ /* 0x000fe200078ec0ff */
[----:B------:R-:W-:Y:S01]  /*1bae0*/  IMAD.X R11, RZ, RZ, R27, P1 ;  /* 0x000000ffff0b7224 */ /* 0x000fe200008e061b */
[----:B------:R-:W-:-:S02]  /*1baf0*/  LOP3.LUT R8, R6, R111, RZ, 0x3c, !PT ;  /* 0x0000006f06087212 */ /* 0x000fc400078e3cff */
[----:B------:R-:W-:Y:S02]  /*1bb00*/  LOP3.LUT R6, R143, 0x380, RZ, 0xc0, !PT ;  /* 0x000003808f067812 */ /* 0x000fe400078ec0ff */
[C---:B------:R-:W-:Y:S02]  /*1bb10*/  IADD3 R141, P5, R26.reuse, 0x4000, RZ ;  /* 0x000040001a8d7810 */ /* 0x040fe40007fbe0ff */
[C---:B------:R-:W-:Y:S02]  /*1bb20*/  IADD3 R139, P6, R26.reuse, 0x60, RZ ;  /* 0x000000601a8b7810 */ /* 0x040fe40007fde0ff */
[----:B------:R-:W-:Y:S01]  /*1bb30*/  IADD3 R147, P3, R26, 0x4060, RZ ;  /* 0x000040601a937810 */ /* 0x000fe20007f7e0ff */
[--C-:B------:R-:W-:Y:S01]  /*1bb40*/  IMAD.X R15, RZ, RZ, R27.reuse, P5 ;  /* 0x000000ffff0f7224 */ /* 0x100fe200028e061b */
[----:B------:R-:W-:Y:S02]  /*1bb50*/  SHF.R.U64 R6, R6, 0x3, RZ ;  /* 0x0000000306067819 */ /* 0x000fe400000012ff */
[----:B------:R-:W-:Y:S01]  /*1bb60*/  IADD3 R155, P1, R26, 0x8020, RZ ;  /* 0x000080201a9b7810 */ /* 0x000fe20007f3e0ff */
[----:B------:R-:W-:Y:S01]  /*1bb70*/  IMAD.X R35, RZ, RZ, R27, P3 ;  /* 0x000000ffff237224 */ /* 0x000fe200018e061b */
[----:B------:R-:W-:-:S02]  /*1bb80*/  SHF.R.U64 R7, R7, 0x3, RZ ;  /* 0x0000000307077819 */ /* 0x000fc400000012ff */
[----:B------:R-:W-:Y:S02]  /*1bb90*/  IADD3.X R13, RZ, R27, RZ, P6, !PT ;  /* 0x0000001bff0d7210 */ /* 0x000fe400037fe4ff */
[----:B------:R-:W-:Y:S02]  /*1bba0*/  IADD3 R86, P5, R26, 0x8060, RZ ;  /* 0x000080601a567810 */ /* 0x000fe40007fbe0ff */
[----:B------:R-:W-:Y:S02]  /*1bbb0*/  LOP3.LUT R10, R137, 0x380, RZ, 0xc0, !PT ;  /* 0x00000380890a7812 */ /* 0x000fe400078ec0ff */
[----:B------:R-:W-:Y:S02]  /*1bbc0*/  LOP3.LUT R34, R147, 0x380, RZ, 0xc0, !PT ;  /* 0x0000038093227812 */ /* 0x000fe400078ec0ff */
[----:B------:R-:W-:Y:S02]  /*1bbd0*/  LOP3.LUT R20, R6, R143, RZ, 0x3c, !PT ;  /* 0x0000008f06147212 */ /* 0x000fe400078e3cff */
[----:B------:R-:W-:-:S02]  /*1bbe0*/  IADD3 R145, P4, R26, 0x4040, RZ ;  /* 0x000040401a917810 */ /* 0x000fc40007f9e0ff */
[C---:B------:R-:W-:Y:S02]  /*1bbf0*/  IADD3 R153, P2, R26.reuse, 0x8000, RZ ;  /* 0x000080001a997810 */ /* 0x040fe40007f5e0ff */
[----:B------:R-:W-:Y:S02]  /*1bc00*/  IADD3 R157, P6, R26, 0x8040, RZ ;  /* 0x000080401a9d7810 */ /* 0x000fe40007fde0ff */
[----:B------:R-:W-:Y:S01]  /*1bc10*/  LOP3.LUT R6, R155, 0x380, RZ, 0xc0, !PT ;  /* 0x000003809b067812 */ /* 0x000fe200078ec0ff */
[--C-:B------:R-:W-:Y:S01]  /*1bc20*/  IMAD.X R39, RZ, RZ, R27.reuse, P2 ;  /* 0x000000ffff277224 */ /* 0x100fe200010e061b */
[----:B------:R-:W-:Y:S01]  /*1bc30*/  LOP3.LUT R26, R7, R26, RZ, 0x3c, !PT ;  /* 0x0000001a071a7212 */ /* 0x000fe200078e3cff */
[--C-:B------:R-:W-:Y:S01]  /*1bc40*/  IMAD.X R47, RZ, RZ, R27.reuse, P6 ;  /* 0x000000ffff2f7224 */ /* 0x100fe200030e061b */
[----:B------:R-:W-:Y:S01]  /*1bc50*/  LOP3.LUT R12, R139, 0x380, RZ, 0xc0, !PT ;  /* 0x000003808b0c7812 */ /* 0x000fe200078ec0ff */
[----:B------:R-:W-:Y:S01]  /*1bc60*/  IMAD.X R7, RZ, RZ, R27, P5 ;  /* 0x000000ffff077224 */ /* 0x000fe200028e061b */
[----:B------:R-:W-:-:S02]  /*1bc70*/  LOP3.LUT R14, R141, 0x380, RZ, 0xc0, !PT ;  /* 0x000003808d0e7812 */ /* 0x000fc400078ec0ff */
[----:B------:R-:W-:Y:S02]  /*1bc80*/  SHF.R.U64 R10, R10, 0x3, RZ ;  /* 0x000000030a0a7819 */ /* 0x000fe400000012ff */
[----:B------:R-:W-:Y:S02]  /*1bc90*/  SHF.R.U64 R34, R34, 0x3, RZ ;  /* 0x0000000322227819 */ /* 0x000fe400000012ff */
[----:B------:R-:W-:Y:S02]  /*1bca0*/  LOP3.LUT R42, R86, 0x380, RZ, 0xc0, !PT ;  /* 0x00000380562a7812 */ /* 0x000fe400078ec0ff */
[----:B------:R-:W-:Y:S02]  /*1bcb0*/  SHF.R.U64 R6, R6, 0x3, RZ ;  /* 0x0000000306067819 */ /* 0x000fe400000012ff */
[-C--:B------:R-:W-:Y:S02]  /*1bcc0*/  IADD3.X R31, RZ, R27.reuse, RZ, P4, !PT ;  /* 0x0000001bff1f7210 */ /* 0x080fe400027fe4ff */
[----:B------:R-:W-:-:S02]  /*1bcd0*/  IADD3.X R43, RZ, R27, RZ, P1, !PT ;  /* 0x0000001bff2b7210 */ /* 0x000fc40000ffe4ff */
[----:B------:R-:W-:Y:S02]  /*1bce0*/  LOP3.LUT R30, R145, 0x380, RZ, 0xc0, !PT ;  /* 0x00000380911e7812 */ /* 0x000fe400078ec0ff */
[----:B------:R-:W-:Y:S02]  /*1bcf0*/  MOV R78, R26 ;  /* 0x0000001a004e7202 */ /* 0x000fe40000000f00 */
[----:B------:R-:W-:Y:S02]  /*1bd00*/  SHF.R.U64 R12, R12, 0x3, RZ ;  /* 0x000000030c0c7819 */ /* 0x000fe400000012ff */
[----:B------:R-:W-:Y:S02]  /*1bd10*/  LOP3.LUT R27, R157, 0x380, RZ, 0xc0, !PT ;  /* 0x000003809d1b7812 */ /* 0x000fe400078ec0ff */
[----:B------:R-:W-:Y:S02]  /*1bd20*/  F2FP.F16.F32.PACK_AB R26, R29, R28 ;  /* 0x0000001c1d1a723e */ /* 0x000fe400000000ff */
[----:B------:R-:W-:-:S02]  /*1bd30*/  SHF.R.U64 R14, R14, 0x3, RZ ;  /* 0x000000030e0e7819 */ /* 0x000fc400000012ff */
[----:B------:R-:W-:Y:S02]  /*1bd40*/  LOP3.LUT R10, R10, R137, RZ, 0x3c, !PT ;  /* 0x000000890a0a7212 */ /* 0x000fe400078e3cff */
[----:B------:R-:W-:Y:S02]  /*1bd50*/  LOP3.LUT R34, R34, R147, RZ, 0x3c, !PT ;  /* 0x0000009322227212 */ /* 0x000fe400078e3cff */
[----:B------:R-:W-:Y:S02]  /*1bd60*/  SHF.R.U64 R29, R42, 0x3, RZ ;  /* 0x000000032a1d7819 */ /* 0x000fe400000012ff */
[----:B------:R-:W-:Y:S02]  /*1bd70*/  LOP3.LUT R42, R6, R155, RZ, 0x3c, !PT ;  /* 0x0000009b062a7212 */ /* 0x000fe400078e3cff */
[----:B------:R-:W-:Y:S02]  /*1bd80*/  SHF.R.U64 R30, R30, 0x3, RZ ;  /* 0x000000031e1e7819 */ /* 0x000fe400000012ff */
[----:B------:R-:W-:-:S02]  /*1bd90*/  LOP3.LUT R12, R12, R139, RZ, 0x3c, !PT ;  /* 0x0000008b0c0c7212 */ /* 0x000fc400078e3cff */
[----:B------:R-:W-:Y:S02]  /*1bda0*/  SHF.R.U64 R28, R27, 0x3, RZ ;  /* 0x000000031b1c7819 */ /* 0x000fe400000012ff */
[----:B------:R-:W-:Y:S02]  /*1bdb0*/  MOV R9, R8 ;  /* 0x0000000800097202 */ /* 0x000fe40000000f00 */
[----:B------:R-:W-:Y:S02]  /*1bdc0*/  LOP3.LUT R14, R14, R141, RZ, 0x3c, !PT ;  /* 0x0000008d0e0e7212 */ /* 0x000fe400078e3cff */
[----:B------:R-:W-:Y:S02]  /*1bdd0*/  F2FP.F16.F32.PACK_AB R27, R134, R123 ;  /* 0x0000007b861b723e */ /* 0x000fe400000000ff */
[----:B------:R-:W-:Y:S02]  /*1bde0*/  MOV R11, R10 ;  /* 0x0000000a000b7202 */ /* 0x000fe40000000f00 */
[----:B------:R-:W-:Y:S01]  /*1bdf0*/  MOV R8, R34 ;  /* 0x0000002200087202 */ /* 0x000fe20000000f00 */
[----:B------:R-:W-:Y:S01]  /*1be00*/  STSM.16.M88.4 [R78], R24 ;  /* 0x000000184e007844 */ /* 0x000fe20000000200 */
[----:B------:R-:W-:-:S02]  /*1be10*/  LOP3.LUT R38, R153, 0x380, RZ, 0xc0, !PT ;  /* 0x0000038099267812 */ /* 0x000fc400078ec0ff */
[----:B------:R-:W-:Y:S02]  /*1be20*/  MOV R10, R42 ;  /* 0x0000002a000a7202 */ /* 0x000fe40000000f00 */
[----:B------:R-:W-:Y:S02]  /*1be30*/  F2FP.F16.F32.PACK_AB R34, R37, R36 ;  /* 0x000000242522723e */ /* 0x000fe400000000ff */
[----:B------:R-:W-:Y:S02]  /*1be40*/  F2FP.F16.F32.PACK_AB R35, R132, R121 ;  /* 0x000000798423723e */ /* 0x000fe400000000ff */
[----:B------:R-:W-:Y:S02]  /*1be50*/  LOP3.LUT R30, R30, R145, RZ, 0x3c, !PT ;  /* 0x000000911e1e7212 */ /* 0x000fe400078e3cff */
[----:B------:R-:W-:Y:S01]  /*1be60*/  F2FP.F16.F32.PACK_AB R42, R45, R44 ;  /* 0x0000002c2d2a723e */ /* 0x000fe200000000ff */
[----:B------:R-:W-:Y:S01]  /*1be70*/  STSM.16.M88.4 [R9], R32 ;  /* 0x0000002009007844 */ /* 0x000fe20000000200 */
[----:B------:R-:W-:-:S02]  /*1be80*/  F2FP.F16.F32.PACK_AB R43, R130, R0 ;  /* 0x00000000822b723e */ /* 0x000fc400000000ff */
[----:B------:R-:W-:Y:S02]  /*1be90*/  MOV R12, R12 ;  /* 0x0000000c000c7202 */ /* 0x000fe40000000f00 */
[----:B------:R-:W-:Y:S01]  /*1bea0*/  MOV R14, R14 ;  /* 0x0000000e000e7202 */ /* 0x000fe20000000f00 */
[----:B------:R-:W-:Y:S01]  /*1beb0*/  STSM.16.M88.4 [R11], R40 ;  /* 0x000000280b007844 */ /* 0x000fe20000000200 */
[----:B------:R-:W-:Y:S02]  /*1bec0*/  SHF.R.U64 R38, R38, 0x3, RZ ;  /* 0x0000000326267819 */ /* 0x000fe400000012ff */
[----:B------:R-:W-:Y:S01]  /*1bed0*/  MOV R20, R20 ;  /* 0x0000001400147202 */ /* 0x000fe20000000f00 */
[----:B------:R-:W-:Y:S01]  /*1bee0*/  STSM.16.M88.4 [R12], R48 ;  /* 0x000000300c007844 */ /* 0x000fe20000000200 */
[----:B------:R-:W-:Y:S02]  /*1bef0*/  MOV R30, R30 ;  /* 0x0000001e001e7202 */ /* 0x000fe40000000f00 */
[----:B------:R-:W-:Y:S01]  /*1bf00*/  LOP3.LUT R38, R38, R153, RZ, 0x3c, !PT ;  /* 0x0000009926267212 */ /* 0x000fe200078e3cff */
[----:B------:R-:W-:Y:S01]  /*1bf10*/  STSM.16.M88.4 [R14], R56 ;  /* 0x000000380e007844 */ /* 0x000fe20000000200 */
[----:B------:R-:W-:-:S02]  /*1bf20*/  LOP3.LUT R46, R28, R157, RZ, 0x3c, !PT ;  /* 0x0000009d1c2e7212 */ /* 0x000fc400078e3cff */
[----:B------:R-:W-:Y:S01]  /*1bf30*/  LOP3.LUT R6, R29, R86, RZ, 0x3c, !PT ;  /* 0x000000561d067212 */ /* 0x000fe200078e3cff */
[----:B------:R2:W-:Y:S01]  /*1bf40*/  STSM.16.M88.4 [R20], R64 ;  /* 0x0000004014007844 */ /* 0x0005e20000000200 */
[----:B------:R-:W-:Y:S02]  /*1bf50*/  MOV R38, R38 ;  /* 0x0000002600267202 */ /* 0x000fe40000000f00 */
[----:B------:R-:W-:Y:S01]  /*1bf60*/  ISETP.NE.U32.AND P0, PT, RZ, UR4, PT ;  /* 0x00000004ff007c0c */ /* 0x000fe2000bf05070 */
[----:B------:R-:W-:Y:S01]  /*1bf70*/  STSM.16.M88.4 [R30], R72 ;  /* 0x000000481e007844 */ /* 0x000fe20000000200 */
[----:B------:R-:W-:Y:S02]  /*1bf80*/  MOV R46, R46 ;  /* 0x0000002e002e7202 */ /* 0x000fe40000000f00 */
[----:B------:R-:W-:Y:S01]  /*1bf90*/  MOV R0, R6 ;  /* 0x0000000600007202 */ /* 0x000fe20000000f00 */
[----:B------:R3:W-:Y:S01]  /*1bfa0*/  STSM.16.M88.4 [R8], R80 ;  /* 0x0000005008007844 */ /* 0x0007e20000000200 */
[----:B------:R-:W-:-:S03]  /*1bfb0*/  ISETP.NE.AND.EX P0, PT, RZ, UR5, PT, P0 ;  /* 0x00000005ff007c0c */ /* 0x000fc6000bf05300 */
[----:B------:R-:W-:Y:S04]  /*1bfc0*/  STSM.16.M88.4 [R38], R88 ;  /* 0x0000005826007844 */ /* 0x000fe80000000200 */
[----:B------:R-:W-:Y:S01]  /*1bfd0*/  STSM.16.M88.4 [R10], R96 ;  /* 0x000000600a007844 */ /* 0x000fe20000000200 */
[----:B--2---:R-:W-:-:S03]  /*1bfe0*/  MOV R20, RZ ;  /* 0x000000ff00147202 */ /* 0x004fc60000000f00 */
[----:B------:R-:W-:Y:S01]  /*1bff0*/  STSM.16.M88.4 [R46], R104 ;  /* 0x000000682e007844 */ /* 0x000fe20000000200 */
[----:B---3--:R-:W-:-:S03]  /*1c000*/  IADD3 R8, P1, R221, UR4, RZ ;  /* 0x00000004dd087c10 */ /* 0x008fc6000ff3e0ff */
[----:B------:R2:W-:Y:S01]  /*1c010*/  STSM.16.M88.4 [R0], R112 ;  /* 0x0000007000007844 */ /* 0x0005e20000000200 */
[----:B------:R-:W-:Y:S01]  /*1c020*/  IADD3.X R9, R222, UR5, RZ, P1, !PT ;  /* 0x00000005de097c10 */ /* 0x000fe20008ffe4ff */
[----:B------:R-:W-:Y:S01]  /*1c030*/  ULDC.64 UR4, c[0x0][0xbe0] ;  /* 0x0002f80000047ab9 */ /* 0x000fe20000000a00 */
[----:B------:R-:W-:Y:S01]  /*1c040*/  BAR.SYNC.DEFER_BLOCKING 0x1, 0x100 ;  /* 0x0044000000007b1d */ /* 0x000fe20000010000 */
[----:B------:R-:W-:-:S04]  /*1c050*/  ISETP.NE.U32.AND P1, PT, RZ, UR4, PT ;  /* 0x00000004ff007c0c */ /* 0x000fc8000bf25070 */
[----:B------:R-:W-:Y:S01]  /*1c060*/  ISETP.NE.AND.EX P1, PT, RZ, UR5, PT, P1 ;  /* 0x00000005ff007c0c */ /* 0x000fe2000bf25310 */
[----:B------:R-:W-:-:S04]  /*1c070*/  IMAD R7, R218, 0x40, R215 ;  /* 0x00000040da077824 */ /* 0x000fc800078e02d7 */
[----:B------:R-:W-:-:S08]  /*1c080*/  IMAD.WIDE R4, R7, 0x2, R4 ;  /* 0x0000000207047825 */ /* 0x000fd000078e0204 */
[----:B------:R-:W-:Y:S01]  /*1c090*/  @P1 IADD3 R6, P2, R221, UR4, RZ ;  /* 0x00000004dd061c10 */ /* 0x000fe2000ff5e0ff */
[----:B------:R-:W-:Y:S02]  /*1c0a0*/  ULDC UR4, c[0x0][0xa88] ;  /* 0x0002a20000047ab9 */ /* 0x000fe40000000800 */
[----:B------:R-:W-:Y:S01]  /*1c0b0*/  IMAD.U32 R61, RZ, RZ, UR4 ;  /* 0x00000004ff3d7e24 */ /* 0x000fe2000f8e00ff */
[----:B------:R-:W-:Y:S01]  /*1c0c0*/  @P1 IADD3.X R7, R222, UR5, RZ, P2, !PT ;  /* 0x00000005de071c10 */ /* 0x000fe200097fe4ff */
[----:B------:R3:W5:Y:S01]  /*1c0d0*/  @P0 LDG.E R20, desc[UR60][R8.64] ;  /* 0x0000003c08140981 */ /* 0x000762000c1e1900 */
[----:B------:R-:W-:-:S03]  /*1c0e0*/  IADD3 R11, P4, R4, 0x1000, RZ ;  /* 0x00001000040b7810 */ /* 0x000fc60007f9e0ff */
[----:B------:R3:W5:Y:S01]  /*1c0f0*/  @P1 LDG.E R61, desc[UR60][R6.64] ;  /* 0x0000003c063d1981 */ /* 0x000762000c1e1900 */
[----:B--2---:R-:W-:Y:S01]  /*1c100*/  LOP3.LUT R0, R11, 0x380, RZ, 0xc0, !PT ;  /* 0x000003800b007812 */ /* 0x004fe200078ec0ff */
[----:B------:R-:W-:Y:S08]  /*1c110*/  @P1 BRA `(.L_x_642) ;  /* 0x0000000000101947 */ /* 0x000ff00003800000 */
[----:B------:R-:W-:Y:S05]  /*1c120*/  @!P0 BRA `(.L_x_642) ;  /* 0x00000000000c8947 */ /* 0x000fea0003800000 */
[----:B---3--:R-:W2:Y:S04]  /*1c130*/  LDG.E R6, desc[UR60][R8.64] ;  /* 0x0000003c08067981 */ /* 0x008ea8000c1e1900 */
[----:B-----5:R-:W2:Y:S02]  /*1c140*/  LDG.E R61, desc[UR60][R8.64+0x4] ;  /* 0x0000043c083d7981 */ /* 0x020ea4000c1e1900 */
[----:B--2---:R-:W-:-:S07]  /*1c150*/  IADD3 R61, -R6, R61, RZ ;  /* 0x0000003d063d7210 */ /* 0x004fce0007ffe1ff */
.L_x_642:
[----:B------:R-:W2:Y:S01]  /*1c160*/  LDL R10, [R1+0x58] ;  /* 0x00005800010a7983 */ /* 0x000ea20000100800 */
[----:B------:R-:W-:Y:S01]  /*1c170*/  SHF.R.S32.HI R63, RZ, 0x1f, R220 ;  /* 0x0000001fff3f7819 */ /* 0x000fe200000114dc */
[----:B------:R-:W-:Y:S01]  /*1c180*/  ULDC.64 UR4, c[0x0][0xb70] ;  /* 0x0002dc0000047ab9 */ /* 0x000fe20000000a00 */
[--C-:B-----5:R-:W-:Y:S02]  /*1c190*/  SHF.R.S32.HI R21, RZ, 0x1f, R20.reuse ;  /* 0x0000001fff157819 */ /* 0x120fe40000011414 */
[----:B---3--:R-:W-:Y:S01]  /*1c1a0*/  SHF.R.U64 R8, R0, 0x3, RZ ;  /* 0x0000000300087819 */ /* 0x008fe200000012ff */
[----:B------:R-:W-:Y:S01]  /*1c1b0*/  IMAD R7, R63, UR4, RZ ;  /* 0x000000043f077c24 */ /* 0x000fe2000f8e02ff */
[----:B------:R-:W-:Y:S02]  /*1c1c0*/  SEL R227, R227, RZ, !P0 ;  /* 0x000000ffe3e37207 */ /* 0x000fe40004000000 */
[----:B------:R-:W-:Y:S01]  /*1c1d0*/  SEL R223, R223, RZ, !P0 ;  /* 0x000000ffdfdf7207 */ /* 0x000fe20004000000 */
[----:B------:R-:W-:Y:S01]  /*1c1e0*/  IMAD R9, R220, UR5, R7 ;  /* 0x00000005dc097c24 */ /* 0x000fe2000f8e0207 */
[----:B------:R-:W-:Y:S01]  /*1c1f0*/  LOP3.LUT R8, R8, R11, RZ, 0x3c, !PT ;  /* 0x0000000b08087212 */ /* 0x000fe200078e3cff */
[----:B------:R-:W-:Y:S01]  /*1c200*/  IMAD.WIDE.U32 R6, R220, UR4, R20 ;  /* 0x00000004dc067c25 */ /* 0x000fe2000f8e0014 */
[----:B------:R-:W-:Y:S01]  /*1c210*/  ULDC.64 UR4, c[0x0][0xb78] ;  /* 0x0002de0000047ab9 */ /* 0x000fe20000000a00 */
[----:B------:R-:W-:-:S02]  /*1c220*/  IADD3 R29, P0, R4, 0x4000, RZ ;  /* 0x00004000041d7810 */ /* 0x000fc40007f1e0ff */
[----:B------:R-:W-:Y:S01]  /*1c230*/  IMAD.IADD R7, R7, 0x1, R9 ;  /* 0x0000000107077824 */ /* 0x000fe200078e0209 */
[C---:B------:R-:W-:Y:S01]  /*1c240*/  IADD3 R13, P5, R4.reuse, 0x2000, RZ ;  /* 0x00002000040d7810 */ /* 0x040fe20007fbe0ff */
[----:B------:R-:W-:Y:S01]  /*1c250*/  IMAD R0, R227, UR4, RZ ;  /* 0x00000004e3007c24 */ /* 0x000fe2000f8e02ff */
[C---:B------:R-:W-:Y:S01]  /*1c260*/  IADD3 R25, P6, R4.reuse, 0x3000, RZ ;  /* 0x0000300004197810 */ /* 0x040fe20007fde0ff */
[----:B------:R-:W-:Y:S01]  /*1c270*/  IMAD.WIDE.U32 R6, R223, UR4, R6 ;  /* 0x00000004df067c25 */ /* 0x000fe2000f8e0006 */
[C---:B------:R-:W-:Y:S02]  /*1c280*/  IADD3 R37, P2, R4.reuse, 0x6000, RZ ;  /* 0x0000600004257810 */ /* 0x040fe40007f5e0ff */
[----:B------:R-:W-:Y:S02]  /*1c290*/  IADD3 R33, P1, R4, 0x5000, RZ ;  /* 0x0000500004217810 */ /* 0x000fe40007f3e0ff */
[----:B------:R-:W-:Y:S02]  /*1c2a0*/  LOP3.LUT R28, R29, 0x380, RZ, 0xc0, !PT ;  /* 0x000003801d1c7812 */ /* 0x000fe400078ec0ff */
[----:B------:R-:W-:-:S02]  /*1c2b0*/  LOP3.LUT R12, R13, 0x380, RZ, 0xc0, !PT ;  /* 0x000003800d0c7812 */ /* 0x000fc400078ec0ff */
[----:B------:R-:W-:Y:S02]  /*1c2c0*/  LOP3.LUT R24, R25, 0x380, RZ, 0xc0, !PT ;  /* 0x0000038019187812 */ /* 0x000fe400078ec0ff */
[----:B------:R-:W-:Y:S02]  /*1c2d0*/  LOP3.LUT R36, R37, 0x380, RZ, 0xc0, !PT ;  /* 0x0000038025247812 */ /* 0x000fe400078ec0ff */
[----:B------:R-:W-:Y:S02]  /*1c2e0*/  LOP3.LUT R32, R33, 0x380, RZ, 0xc0, !PT ;  /* 0x0000038021207812 */ /* 0x000fe400078ec0ff */
[----:B------:R-:W-:Y:S02]  /*1c2f0*/  SHF.R.U64 R28, R28, 0x3, RZ ;  /* 0x000000031c1c7819 */ /* 0x000fe400000012ff */
[----:B------:R-:W-:Y:S02]  /*1c300*/  SHF.R.U64 R12, R12, 0x3, RZ ;  /* 0x000000030c0c7819 */ /* 0x000fe400000012ff */
[----:B------:R-:W-:-:S02]  /*1c310*/  SHF.R.U64 R24, R24, 0x3, RZ ;  /* 0x0000000318187819 */ /* 0x000fc400000012ff */
[----:B------:R-:W-:Y:S02]  /*1c320*/  SHF.R.U64 R36, R36, 0x3, RZ ;  /* 0x0000000324247819 */ /* 0x000fe400000012ff */
[----:B------:R-:W-:Y:S02]  /*1c330*/  SHF.R.U64 R32, R32, 0x3, RZ ;  /* 0x0000000320207819 */ /* 0x000fe400000012ff */
[----:B------:R-:W-:Y:S02]  /*1c340*/  LOP3.LUT R28, R28, R29, RZ, 0x3c, !PT ;  /* 0x0000001d1c1c7212 */ /* 0x000fe400078e3cff */
[----:B------:R-:W-:Y:S01]  /*1c350*/  LOP3.LUT R12, R12, R13, RZ, 0x3c, !PT ;  /* 0x0000000d0c0c7212 */ /* 0x000fe200078e3cff */
[--C-:B------:R-:W-:Y:S01]  /*1c360*/  IMAD.X R13, RZ, RZ, R5.reuse, P5 ;  /* 0x000000ffff0d7224 */ /* 0x100fe200028e0605 */
[----:B------:R-:W-:Y:S01]  /*1c370*/  LOP3.LUT R24, R24, R25, RZ, 0x3c, !PT ;  /* 0x0000001918187212 */ /* 0x000fe200078e3cff */
[----:B------:R-:W-:Y:S01]  /*1c380*/  IMAD.X R25, RZ, RZ, R5, P6 ;  /* 0x000000ffff197224 */ /* 0x000fe200030e0605 */
[----:B------:R-:W-:-:S02]  /*1c390*/  IADD3.X R29, RZ, R5, RZ, P0, !PT ;  /* 0x00000005ff1d7210 */ /* 0x000fc400007fe4ff */
[----:B------:R-:W-:Y:S02]  /*1c3a0*/  LOP3.LUT R36, R36, R37, RZ, 0x3c, !PT ;  /* 0x0000002524247212 */ /* 0x000fe400078e3cff */
[----:B------:R-:W-:Y:S02]  /*1c3b0*/  LOP3.LUT P0, RZ, R230, 0x3, RZ, 0xc0, !PT ;  /* 0x00000003e6ff7812 */ /* 0x000fe4000780c0ff */
[C---:B------:R-:W-:Y:S02]  /*1c3c0*/  IADD3 R49, P5, R4.reuse, 0x9000, RZ ;  /* 0x0000900004317810 */ /* 0x040fe40007fbe0ff */
[----:B------:R-:W-:Y:S02]  /*1c3d0*/  IADD3 R53, P6, R4, 0xa000, RZ ;  /* 0x0000a00004357810 */ /* 0x000fe40007fde0ff */
[----:B------:R-:W-:Y:S02]  /*1c3e0*/  IADD3.X R37, RZ, R5, RZ, P2, !PT ;  /* 0x00000005ff257210 */ /* 0x000fe400017fe4ff */
[----:B------:R-:W-:Y:S01]  /*1c3f0*/  LOP3.LUT R32, R32, R33, RZ, 0x3c, !PT ;  /* 0x0000002120207212 */ /* 0x000fe200078e3cff */
[----:B------:R-:W-:Y:S01]  /*1c400*/  IMAD.X R33, RZ, RZ, R5, P1 ;  /* 0x000000ffff217224 */ /* 0x000fe200008e0605 */
[----:B------:R-:W-:-:S02]  /*1c410*/  LOP3.LUT R48, R49, 0x380, RZ, 0xc0, !PT ;  /* 0x0000038031307812 */ /* 0x000fc400078ec0ff */
[----:B------:R-:W-:Y:S02]  /*1c420*/  LOP3.LUT R52, R53, 0x380, RZ, 0xc0, !PT ;  /* 0x0000038035347812 */ /* 0x000fe400078ec0ff */
[----:B------:R-:W-:Y:S02]  /*1c430*/  SHF.R.U64 R48, R48, 0x3, RZ ;  /* 0x0000000330307819 */ /* 0x000fe400000012ff */
[----:B------:R-:W-:Y:S02]  /*1c440*/  SHF.R.U64 R52, R52, 0x3, RZ ;  /* 0x0000000334347819 */ /* 0x000fe400000012ff */
[----:B------:R-:W-:Y:S02]  /*1c450*/  LOP3.LUT R48, R48, R49, RZ, 0x3c, !PT ;  /* 0x0000003130307212 */ /* 0x000fe400078e3cff */
[----:B------:R-:W-:Y:S01]  /*1c460*/  LOP3.LUT R52, R52, R53, RZ, 0x3c, !PT ;  /* 0x0000003534347212 */ /* 0x000fe200078e3cff */
[----:B------:R-:W-:Y:S01]  /*1c470*/  IMAD.X R53, RZ, RZ, R5, P6 ;  /* 0x000000ffff357224 */ /* 0x000fe200030e0605 */
[----:B------:R-:W-:-:S02]  /*1c480*/  IADD3.X R49, RZ, R5, RZ, P5, !PT ;  /* 0x00000005ff317210 */ /* 0x000fc40002ffe4ff */
[----:B------:R-:W-:Y:S01]  /*1c490*/  SHF.R.S32.HI R219, RZ, 0x1f, R218 ;  /* 0x0000001fffdb7819 */ /* 0x000fe200000114da */
[----:B------:R-:W-:Y:S01]  /*1c4a0*/  BSSY B1, `(.L_x_643) ;  /* 0x0000064000017945 */ /* 0x000fe20003800000 */
[----:B--2---:R-:W-:Y:S02]  /*1c4b0*/  IMAD R11, R226, 0x80, R10 ;  /* 0x00000080e20b7824 */ /* 0x004fe400078e020a */
[----:B------:R-:W-:Y:S01]  /*1c4c0*/  IMAD R10, R223, UR5, R0 ;  /* 0x00000005df0a7c24 */ /* 0x000fe2000f8e0200 */
[----:B------:R-:W-:Y:S02]  /*1c4d0*/  ULDC.64 UR4, c[0x0][0xb40] ;  /* 0x0002d00000047ab9 */ /* 0x000fe40000000a00 */
[----:B------:R-:W-:Y:S02]  /*1c4e0*/  SHF.R.S32.HI R9, RZ, 0x1f, R11 ;  /* 0x0000001fff097819 */ /* 0x000fe4000001140b */
[C---:B------:R-:W-:Y:S02]  /*1c4f0*/  IADD3 R0, P3, R11.reuse, R6, RZ ;  /* 0x000000060b007210 */ /* 0x040fe40007f7e0ff */
[----:B------:R-:W-:-:S02]  /*1c500*/  ISETP.GE.OR P1, PT, R11, R61, P0 ;  /* 0x0000003d0b00720c */ /* 0x000fc40000726670 */
[----:B------:R-:W-:Y:S02]  /*1c510*/  IADD3.X R9, R9, R7, R10, P3, !PT ;  /* 0x0000000709097210 */ /* 0x000fe40001ffe40a */
[----:B------:R-:W-:Y:S02]  /*1c520*/  LEA R54, P3, R0, UR4, 0x2 ;  /* 0x0000000400367c11 */ /* 0x000fe4000f8610ff */
[----:B------:R-:W-:Y:S02]  /*1c530*/  IADD3 R7, P2, R4, 0xb000, RZ ;  /* 0x0000b00004077810 */ /* 0x000fe40007f5e0ff */
[----:B------:R-:W-:Y:S01]  /*1c540*/  LEA.HI.X R55, R0, UR5, R9, 0x2, P3 ;  /* 0x0000000500377c11 */ /* 0x000fe200098f1409 */
[----:B------:R-:W-:Y:S01]  /*1c550*/  VIADD R0, R11, 0x8 ;  /* 0x000000080b007836 */ /* 0x000fe20000000000 */
[----:B------:R-:W-:Y:S01]  /*1c560*/  IADD3.X R9, RZ, R5, RZ, P4, !PT ;  /* 0x00000005ff097210 */ /* 0x000fe200027fe4ff */
[----:B------:R-:W-:Y:S01]  /*1c570*/  IMAD.X R57, RZ, RZ, R5, P2 ;  /* 0x000000ffff397224 */ /* 0x000fe200010e0605 */
[C---:B------:R-:W-:Y:S01]  /*1c580*/  IADD3 R41, P3, R4.reuse, 0x7000, RZ ;  /* 0x0000700004297810 */ /* 0x040fe20007f7e0ff */
[----:B------:R2:W-:Y:S01]  /*1c590*/  @!P1 STG.E desc[UR60][R54.64], R3 ;  /* 0x0000000336009986 */ /* 0x0005e2000c10193c */
[----:B------:R-:W-:Y:S01]  /*1c5a0*/  IADD3 R45, P4, R4, 0x8000, RZ ;  /* 0x00008000042d7810 */ /* 0x000fe20007f9e0ff */
[----:B------:R-:W-:Y:S01]  /*1c5b0*/  ULDC.64 UR4, c[0x0][0xaa0] ;  /* 0x0002a80000047ab9 */ /* 0x000fe20000000a00 */
[----:B------:R-:W-:-:S02]  /*1c5c0*/  LOP3.LUT R40, R41, 0x380, RZ, 0xc0, !PT ;  /* 0x0000038029287812 */ /* 0x000fc400078ec0ff */
[----:B------:R-:W-:Y:S02]  /*1c5d0*/  LOP3.LUT R44, R45, 0x380, RZ, 0xc0, !PT ;  /* 0x000003802d2c7812 */ /* 0x000fe400078ec0ff */
[----:B------:R-:W-:Y:S02]  /*1c5e0*/  ISETP.GE.OR P0, PT, R0, R61, P0 ;  /* 0x0000003d0000720c */ /* 0x000fe40000706670 */
[----:B------:R-:W-:Y:S02]  /*1c5f0*/  LOP3.LUT R11, R4, 0x380, RZ, 0xc0, !PT ;  /* 0x00000380040b7812 */ /* 0x000fe400078ec0ff */
[----:B------:R-:W-:Y:S02]  /*1c600*/  LOP3.LUT R0, R7, 0x380, RZ, 0xc0, !PT ;  /* 0x0000038007007812 */ /* 0x000fe400078ec0ff */
[----:B------:R-:W-:Y:S02]  /*1c610*/  SHF.R.U64 R40, R40, 0x3, RZ ;  /* 0x0000000328287819 */ /* 0x000fe400000012ff */
[----:B------:R-:W-:-:S02]  /*1c620*/  SHF.R.U64 R44, R44, 0x3, RZ ;  /* 0x000000032c2c7819 */ /* 0x000fc400000012ff */
[----:B------:R-:W-:Y:S02]  /*1c630*/  SHF.R.U64 R11, R11, 0x3, RZ ;  /* 0x000000030b0b7819 */ /* 0x000fe400000012ff */
[----:B------:R-:W-:Y:S01]  /*1c640*/  SHF.R.U64 R0, R0, 0x3, RZ ;  /* 0x0000000300007819 */ /* 0x000fe200000012ff */
[----:B------:R3:W-:Y:S01]  /*1c650*/  @!P0 STG.E desc[UR60][R54.64+0x20], R2 ;  /* 0x0000200236008986 */ /* 0x0007e2000c10193c */
[----:B------:R-:W-:Y:S01]  /*1c660*/  LOP3.LUT R40, R40, R41, RZ, 0x3c, !PT ;  /* 0x0000002928287212 */ /* 0x000fe200078e3cff */
[--C-:B------:R-:W-:Y:S01]  /*1c670*/  IMAD.X R41, RZ, RZ, R5.reuse, P3 ;  /* 0x000000ffff297224 */ /* 0x100fe200018e0605 */
[----:B------:R-:W-:Y:S01]  /*1c680*/  LOP3.LUT R44, R44, R45, RZ, 0x3c, !PT ;  /* 0x0000002d2c2c7212 */ /* 0x000fe200078e3cff */
[----:B------:R-:W-:Y:S01]  /*1c690*/  IMAD.X R45, RZ, RZ, R5, P4 ;  /* 0x000000ffff2d7224 */ /* 0x000fe200020e0605 */
[----:B------:R-:W-:Y:S01]  /*1c6a0*/  LOP3.LUT R4, R11, R4, RZ, 0x3c, !PT ;  /* 0x000000040b047212 */ /* 0x000fe200078e3cff */
[----:B------:R-:W5:Y:S01]  /*1c6b0*/  LD.E.128 R12, desc[UR60][R12.64] ;  /* 0x0000003c0c0c7980 */ /* 0x000f62000c101d00 */
[----:B------:R-:W-:-:S03]  /*1c6c0*/  LOP3.LUT R56, R0, R7, RZ, 0x3c, !PT ;  /* 0x0000000700387212 */ /* 0x000fc600078e3cff */
[----:B------:R-:W5:Y:S01]  /*1c6d0*/  LD.E.128 R8, desc[UR60][R8.64] ;  /* 0x0000003c08087980 */ /* 0x000f62000c101d00 */
[----:B--2---:R-:W-:-:S03]  /*1c6e0*/  SHF.R.S32.HI R3, RZ, 0x1f, R215 ;  /* 0x0000001fff037819 */ /* 0x004fc600000114d7 */
[----:B------:R-:W5:Y:S01]  /*1c6f0*/  LD.E.128 R4, desc[UR60][R4.64] ;  /* 0x0000003c04047980 */ /* 0x000f62000c101d00 */
[----:B---3--:R-:W-:-:S03]  /*1c700*/  MOV R2, R215 ;  /* 0x000000d700027202 */ /* 0x008fc60000000f00 */
        /* <DEDUP_REMOVED lines=8> */
[----:B------:R-:W5:Y:S01]  /*1c790*/  LD.E.128 R56, desc[UR60][R56.64] ;  /* 0x0000003c38387980 */ /* 0x000f62000c101d00 */
[----:B------:R-:W-:Y:S01]  /*1c7a0*/  IMAD R21, R21, UR4, RZ ;  /* 0x0000000415157c24 */ /* 0x000fe2000f8e02ff */
[----:B------:R-:W-:Y:S01]  /*1c7b0*/  @!PT LDS RZ, [RZ] ;  /* 0x00000000fffff984 */ /* 0x000fe20000000800 */
[----:B------:R-:W-:Y:S01]  /*1c7c0*/  @!PT LDS RZ, [RZ] ;  /* 0x00000000fffff984 */ /* 0x000fe20000000800 */
[----:B------:R-:W-:Y:S01]  /*1c7d0*/  @!PT LDS RZ, [RZ] ;  /* 0x00000000fffff984 */ /* 0x000fe20000000800 */
[----:B------:R-:W-:Y:S01]  /*1c7e0*/  @!PT LDS RZ, [RZ] ;  /* 0x00000000fffff984 */ /* 0x000fe20000000800 */
[----:B------:R2:W-:Y:S06]  /*1c7f0*/  MEMBAR.ALL.CTA ;  /* 0x0000000000007992 */ /* 0x0005ec0000008000 */
[----:B--2---:R-:W2:Y:S01]  /*1c800*/  FENCE.VIEW.ASYNC.S ;  /* 0x00000000000073c6 */ /* 0x004ea20000000000 */
[----:B------:R-:W-:-:S04]  /*1c810*/  IMAD.WIDE.U32 R2, R20, UR4, R2 ;  /* 0x0000000414027c25 */ /* 0x000fc8000f8e0002 */
[----:B------:R-:W-:Y:S01]  /*1c820*/  IMAD R21, R20, UR5, R21 ;  /* 0x0000000514157c24 */ /* 0x000fe2000f8e0215 */
[----:B------:R-:W-:Y:S01]  /*1c830*/  ULDC.64 UR4, c[0x0][0xae0] ;  /* 0x0002b80000047ab9 */ /* 0x000fe20000000a00 */
[----:B------:R-:W-:Y:S02]  /*1c840*/  IMAD R61, R226, -0x80, R61 ;  /* 0xffffff80e23d7824 */ /* 0x000fe400078e023d */
[C---:B------:R-:W-:Y:S02]  /*1c850*/  VIADD R0, R218.reuse, 0x20 ;  /* 0x00000020da007836 */ /* 0x040fe40000000000 */
[----:B------:R-:W-:Y:S01]  /*1c860*/  IMAD.IADD R3, R3, 0x1, R21 ;  /* 0x0000000103037824 */ /* 0x000fe200078e0215 */
[CC--:B------:R-:W-:Y:S01]  /*1c870*/  ISETP.GE.AND P3, PT, R218.reuse, R61.reuse, PT ;  /* 0x0000003dda00720c */ /* 0x0c0fe20003f66270 */
[----:B------:R-:W-:Y:S01]  /*1c880*/  IMAD R63, R63, UR4, RZ ;  /* 0x000000043f3f7c24 */ /* 0x000fe2000f8e02ff */
[----:B------:R-:W-:Y:S01]  /*1c890*/  IADD3 R20, R218, 0x40, RZ ;  /* 0x00000040da147810 */ /* 0x000fe20007ffe0ff */
[----:B------:R-:W-:Y:S01]  /*1c8a0*/  IMAD.WIDE.U32 R2, R220, UR4, R2 ;  /* 0x00000004dc027c25 */ /* 0x000fe2000f8e0002 */
[----:B------:R-:W-:-:S02]  /*1c8b0*/  ISETP.GE.AND P0, PT, R0, R61, PT ;  /* 0x0000003d0000720c */ /* 0x000fc40003f06270 */
[----:B------:R-:W-:Y:S01]  /*1c8c0*/  IADD3 R0, R18, 0x36820, RZ ;  /* 0x0003682012007810 */ /* 0x000fe20007ffe0ff */
[----:B------:R-:W-:Y:S01]  /*1c8d0*/  IMAD R63, R220, UR5, R63 ;  /* 0x00000005dc3f7c24 */ /* 0x000fe2000f8e023f */
[----:B------:R-:W-:Y:S01]  /*1c8e0*/  ULDC.64 UR4, c[0x0][0xae8] ;  /* 0x0002ba0000047ab9 */ /* 0x000fe20000000a00 */
[----:B------:R-:W-:Y:S01]  /*1c8f0*/  VIADD R21, R218, 0x60 ;  /* 0x00000060da157836 */ /* 0x000fe20000000000 */
[-C--:B------:R-:W-:Y:S01]  /*1c900*/  ISETP.GE.AND P1, PT, R20, R61.reuse, PT ;  /* 0x0000003d1400720c */ /* 0x080fe20003f26270 */
[----:B------:R-:W-:Y:S01]  /*1c910*/  IMAD.IADD R3, R3, 0x1, R63 ;  /* 0x0000000103037824 */ /* 0x000fe200078e023f */
[----:B------:R-:W-:Y:S01]  /*1c920*/  PRMT R0, RZ, 0x654, R0 ;  /* 0x00000654ff007816 */ /* 0x000fe20000000000 */
[----:B------:R-:W-:Y:S01]  /*1c930*/  IMAD R20, R227, UR4, RZ ;  /* 0x00000004e3147c24 */ /* 0x000fe2000f8e02ff */
[----:B------:R-:W-:Y:S01]  /*1c940*/  ISETP.GE.AND P2, PT, R21, R61, PT ;  /* 0x0000003d1500720c */ /* 0x000fe20003f46270 */
[C---:B------:R-:W-:Y:S01]  /*1c950*/  IMAD.WIDE.U32 R60, R223.reuse, UR4, R2 ;  /* 0x00000004df3c7c25 */ /* 0x040fe2000f8e0002 */
[----:B--2---:R2:W-:Y:S03]  /*1c960*/  SYNCS.ARRIVE.TRANS64.RED.A1T0 RZ, [R0+URZ], RZ ;  /* 0x000000ff00ff79a7 */ /* 0x0045e6000810043f */
[----:B------:R-:W-:-:S02]  /*1c970*/  IMAD R63, R223, UR5, R20 ;  /* 0x00000005df3f7c24 */ /* 0x000fc4000f8e0214 */
[----:B------:R-:W-:-:S04]  /*1c980*/  IMAD.WIDE R20, R226, 0x80, R218 ;  /* 0x00000080e2147825 */ /* 0x000fc800078e02da */
[----:B------:R-:W-:Y:S01]  /*1c990*/  IMAD.IADD R65, R61, 0x1, R63 ;  /* 0x000000013d417824 */ /* 0x000fe200078e023f */
[----:B--2---:R-:W-:Y:S06]  /*1c9a0*/  @P3 BRA `(.L_x_644) ;  /* 0x00000000004c3947 */ /* 0x004fec0003800000 */
[----:B------:R-:W-:Y:S01]  /*1c9b0*/  ULDC.64 UR6, c[0x0][0xad8] ;  /* 0x0002b60000067ab9 */ /* 0x000fe20000000a00 */
[C---:B------:R-:W-:Y:S01]  /*1c9c0*/  VIADD R0, R215.reuse, 0x40 ;  /* 0x00000040d7007836 */ /* 0x040fe20000000000 */
[----:B------:R-:W-:Y:S01]  /*1c9d0*/  IADD3 R62, R215, 0x80, RZ ;  /* 0x00000080d73e7810 */ /* 0x000fe20007ffe0ff */
[----:B------:R-:W-:Y:S01]  /*1c9e0*/  IMAD R63, R21, UR6, RZ ;  /* 0x00000006153f7c24 */ /* 0x000fe2000f8e02ff */
[----:B------:R-:W-:Y:S01]  /*1c9f0*/  ULDC UR4, c[0x0][0xa8c] ;  /* 0x0002a30000047ab9 */ /* 0x000fe20000000800 */
[----:B------:R-:W-:Y:S01]  /*1ca00*/  IMAD.MOV.U32 R2, RZ, RZ, R60 ;  /* 0x000000ffff027224 */ /* 0x000fe200078e003c */
[----:B------:R-:W-:Y:S01]  /*1ca10*/  ISETP.GE.AND P4, PT, R0, UR4, PT ;  /* 0x0000000400007c0c */ /* 0x000fe2000bf86270 */
[----:B------:R-:W-:Y:S01]  /*1ca20*/  IMAD.MOV.U32 R3, RZ, RZ, R65 ;  /* 0x000000ffff037224 */ /* 0x000fe200078e0041 */
[----:B------:R-:W-:Y:S01]  /*1ca30*/  ISETP.GE.AND P3, PT, R215, UR4, PT ;  /* 0x00000004d7007c0c */ /* 0x000fe2000bf66270 */
[----:B------:R-:W-:Y:S01]  /*1ca40*/  IMAD R63, R20, UR7, R63 ;  /* 0x00000007143f7c24 */ /* 0x000fe2000f8e023f */
[----:B------:R-:W-:Y:S01]  /*1ca50*/  ISETP.GE.AND P5, PT, R62, UR4, PT ;  /* 0x000000043e007c0c */ /* 0x000fe2000bfa6270 */
[----:B------:R-:W-:Y:S01]  /*1ca60*/  IMAD.WIDE.U32 R2, R20, UR6, R2 ;  /* 0x0000000614027c25 */ /* 0x000fe2000f8e0002 */
[----:B------:R-:W-:-:S02]  /*1ca70*/  ULDC.64 UR6, c[0x0][0xa80] ;  /* 0x0002a00000067ab9 */ /* 0x000fc40000000a00 */
[----:B------:R-:W-:Y:S02]  /*1ca80*/  LEA R62, P6, R2, UR6, 0x1 ;  /* 0x00000006023e7c11 */ /* 0x000fe4000f8c08ff */
[----:B------:R-:W-:-:S04]  /*1ca90*/  IADD3 R3, R3, R63, RZ ;  /* 0x0000003f03037210 */ /* 0x000fc80007ffe0ff */
[----:B------:R-:W-:-:S05]  /*1caa0*/  LEA.HI.X R63, R2, UR7, R3, 0x1, P6 ;  /* 0x00000007023f7c11 */ /* 0x000fca000b0f0c03 */
[----:B-----5:R2:W-:Y:S04]  /*1cab0*/  @!P3 STG.E.128 desc[UR60][R62.64], R4 ;  /* 0x000000043e00b986 */ /* 0x0205e8000c101d3c */
[----:B------:R2:W-:Y:S04]  /*1cac0*/  @!P4 STG.E.128 desc[UR60][R62.64+0x80], R28 ;  /* 0x0000801c3e00c986 */ /* 0x0005e8000c101d3c */
[----:B------:R2:W-:Y:S02]  /*1cad0*/  @!P5 STG.E.128 desc[UR60][R62.64+0x100], R44 ;  /* 0x0001002c3e00d986 */ /* 0x0005e4000c101d3c */
.L_x_644:
[----:B------:R-:W-:Y:S05]  /*1cae0*/  BSYNC B1 ;  /* 0x0000000000017941 */ /* 0x000fea0003800000 */
.L_x_643:
[----:B------:R-:W-:Y:S04]  /*1caf0*/  BSSY B1, `(.L_x_645) ;  /* 0x0000017000017945 */ /* 0x000fe80003800000 */
[----:B------:R-:W-:Y:S05]  /*1cb00*/  @P0 BRA `(.L_x_646) ;  /* 0x0000000000540947 */ /* 0x000fea0003800000 */
[----:B--2--5:R-:W-:Y:S01]  /*1cb10*/  IADD3 R5, P0, R20, 0x20, RZ ;  /* 0x0000002014057810 */ /* 0x024fe20007f1e0ff */
[C---:B------:R-:W-:Y:S01]  /*1cb20*/  VIADD R2, R215.reuse, 0x40 ;  /* 0x00000040d7027836 */ /* 0x040fe20000000000 */
[----:B------:R-:W-:Y:S01]  /*1cb30*/  ULDC UR4, c[0x0][0xa8c] ;  /* 0x0002a30000047ab9 */ /* 0x000fe20000000800 */
[----:B------:R-:W-:Y:S01]  /*1cb40*/  ULDC.64 UR6, c[0x0][0xad8] ;  /* 0x0002b60000067ab9 */ /* 0x000fe20000000a00 */
[----:B------:R-:W-:Y:S01]  /*1cb50*/  IMAD.MOV.U32 R3, RZ, RZ, R65 ;  /* 0x000000ffff037224 */ /* 0x000fe200078e0041 */
[C---:B------:R-:W-:Y:S01]  /*1cb60*/  IADD3 R4, R215.reuse, 0x80, RZ ;  /* 0x00000080d7047810 */ /* 0x040fe20007ffe0ff */
[----:B------:R-:W-:Y:S01]  /*1cb70*/  IMAD.X R0, RZ, RZ, R21, P0 ;  /* 0x000000ffff007224 */ /* 0x000fe200000e0615 */
[----:B------:R-:W-:Y:S01]  /*1cb80*/  ISETP.GE.AND P4, PT, R2, UR4, PT ;  /* 0x0000000402007c0c */ /* 0x000fe2000bf86270 */
[----:B------:R-:W-:Y:S01]  /*1cb90*/  IMAD.MOV.U32 R2, RZ, RZ, R60 ;  /* 0x000000ffff027224 */ /* 0x000fe200078e003c */
[----:B------:R-:W-:Y:S01]  /*1cba0*/  ISETP.GE.AND P3, PT, R215, UR4, PT ;  /* 0x00000004d7007c0c */ /* 0x000fe2000bf66270 */
[----:B------:R-:W-:Y:S01]  /*1cbb0*/  IMAD R0, R0, UR6, RZ ;  /* 0x0000000600007c24 */ /* 0x000fe2000f8e02ff */
[----:B------:R-:W-:Y:S01]  /*1cbc0*/  ISETP.GE.AND P5, PT, R4, UR4, PT ;  /* 0x0000000404007c0c */ /* 0x000fe2000bfa6270 */
[----:B------:R-:W-:-:S04]  /*1cbd0*/  IMAD.WIDE.U32 R2, R5, UR6, R2 ;  /* 0x0000000605027c25 */ /* 0x000fc8000f8e0002 */
[----:B------:R-:W-:Y:S01]  /*1cbe0*/  IMAD R5, R5, UR7, R0 ;  /* 0x0000000705057c24 */ /* 0x000fe2000f8e0200 */
[----:B------:R-:W-:Y:S02]  /*1cbf0*/  ULDC.64 UR6, c[0x0][0xa80] ;  /* 0x0002a00000067ab9 */ /* 0x000fe40000000a00 */
[----:B------:R-:W-:Y:S02]  /*1cc00*/  LEA R4, P0, R2, UR6, 0x1 ;  /* 0x0000000602047c11 */ /* 0x000fe4000f8008ff */
[----:B------:R-:W-:-:S04]  /*1cc10*/  IADD3 R3, R3, R5, RZ ;  /* 0x0000000503037210 */ /* 0x000fc80007ffe0ff */
[----:B------:R-:W-:-:S05]  /*1cc20*/  LEA.HI.X R5, R2, UR7, R3, 0x1, P0 ;  /* 0x0000000702057c11 */ /* 0x000fca00080f0c03 */
[----:B------:R3:W-:Y:S04]  /*1cc30*/  @!P3 STG.E.128 desc[UR60][R4.64], R8 ;  /* 0x000000080400b986 */ /* 0x0007e8000c101d3c */
[----:B------:R3:W-:Y:S04]  /*1cc40*/  @!P4 STG.E.128 desc[UR60][R4.64+0x80], R32 ;  /* 0x000080200400c986 */ /* 0x0007e8000c101d3c */
[----:B------:R3:W-:Y:S02]  /*1cc50*/  @!P5 STG.E.128 desc[UR60][R4.64+0x100], R48 ;  /* 0x000100300400d986 */ /* 0x0007e4000c101d3c */
.L_x_646:
[----:B------:R-:W-:Y:S05]  /*1cc60*/  BSYNC B1 ;  /* 0x0000000000017941 */ /* 0x000fea0003800000 */
.L_x_645:
[----:B------:R-:W-:Y:S04]  /*1cc70*/  BSSY B1, `(.L_x_647) ;  /* 0x0000017000017945 */ /* 0x000fe80003800000 */
[----:B------:R-:W-:Y:S05]  /*1cc80*/  @P1 BRA `(.L_x_648) ;  /* 0x0000000000541947 */ /* 0x000fea0003800000 */
[----:B--23-5:R-:W-:Y:S01]  /*1cc90*/  IADD3 R5, P0, R20, 0x40, RZ ;  /* 0x0000004014057810 */ /* 0x02cfe20007f1e0ff */
        /* <DEDUP_REMOVED lines=20> */
.L_x_648:
[----:B------:R-:W-:Y:S05]  /*1cde0*/  BSYNC B1 ;  /* 0x0000000000017941 */ /* 0x000fea0003800000 */
.L_x_647:
[----:B------:R-:W-:Y:S05]  /*1cdf0*/  @P2 BRA `(.L_x_649) ;  /* 0x0000000c000c2947 */ /* 0x000fea0003800000 */
[----:B--2345:R-:W-:Y:S01]  /*1ce00*/  IADD3 R5, P0, R20, 0x60, RZ ;  /* 0x0000006014057810 */ /* 0x03cfe20007f1e0ff */
        /* <DEDUP_REMOVED lines=11> */
[----:B------:R-:W-:Y:S02]  /*1cec0*/  ISETP.GE.AND P2, PT, R0, UR4, PT ;  /* 0x0000000400007c0c */ /* 0x000fe4000bf46270 */
[----:B------:R-:W-:Y:S01]  /*1ced0*/  LEA R4, P0, R2, UR6, 0x1 ;  /* 0x0000000602047c11 */ /* 0x000fe2000f8008ff */
[----:B------:R-:W-:Y:S01]  /*1cee0*/  IMAD.IADD R3, R3, 0x1, R5 ;  /* 0x0000000103037824 */ /* 0x000fe200078e0205 */
[----:B------:R-:W-:-:S04]  /*1cef0*/  IADD3 R0, R215, 0x80, RZ ;  /* 0x00000080d7007810 */ /* 0x000fc80007ffe0ff */
[----:B------:R-:W-:Y:S02]  /*1cf00*/  LEA.HI.X R5, R2, UR7, R3, 0x1, P0 ;  /* 0x0000000702057c11 */ /* 0x000fe400080f0c03 */
[----:B------:R-:W-:-:S03]  /*1cf10*/  ISETP.GE.AND P0, PT, R0, UR4, PT ;  /* 0x0000000400007c0c */ /* 0x000fc6000bf06270 */
[----:B------:R2:W-:Y:S04]  /*1cf20*/  @!P1 STG.E.128 desc[UR60][R4.64], R24 ;  /* 0x0000001804009986 */ /* 0x0005e8000c101d3c */
[----:B------:R2:W-:Y:S06]  /*1cf30*/  @!P2 STG.E.128 desc[UR60][R4.64+0x80], R40 ;  /* 0x000080280400a986 */ /* 0x0005ec000c101d3c */
[----:B------:R-:W-:Y:S05]  /*1cf40*/  @P0 BRA `(.L_x_649) ;  /* 0x0000000800b80947 */ /* 0x000fea0003800000 */
[----:B------:R3:W-:Y:S01]  /*1cf50*/  STG.E.128 desc[UR60][R4.64+0x100], R56 ;  /* 0x0001003804007986 */ /* 0x0007e2000c101d3c */
[----:B------:R-:W-:Y:S05]  /*1cf60*/  BRA `(.L_x_649) ;  /* 0x0000000800b07947 */ /* 0x000fea0003800000 */
.L_x_641:
[----:B------:R-:W-:Y:S01]  /*1cf70*/  ULDC.64 UR4, c[0x0][0xbd8] ;  /* 0x0002f60000047ab9 */ /* 0x000fe20000000a00 */
[----:B------:R-:W-:Y:S01]  /*1cf80*/  IMAD.MOV.U32 R9, RZ, RZ, RZ ;  /* 0x000000ffff097224 */ /* 0x000fe200078e00ff */
[----:B------:R-:W-:Y:S02]  /*1cf90*/  ISETP.NE.U32.AND P0, PT, RZ, UR4, PT ;  /* 0x00000004ff007c0c */ /* 0x000fe4000bf05070 */
[----:B------:R-:W-:Y:S02]  /*1cfa0*/  IADD3 R2, P1, R221, UR4, RZ ;  /* 0x00000004dd027c10 */ /* 0x000fe4000ff3e0ff */
[----:B------:R-:W-:Y:S02]  /*1cfb0*/  ISETP.NE.AND.EX P0, PT, RZ, UR5, PT, P0 ;  /* 0x00000005ff007c0c */ /* 0x000fe4000bf05300 */
[----:B------:R-:W-:Y:S01]  /*1cfc0*/  IADD3.X R3, R222, UR5, RZ, P1, !PT ;  /* 0x00000005de037c10 */ /* 0x000fe20008ffe4ff */
[----:B------:R-:W-:Y:S02]  /*1cfd0*/  ULDC.64 UR4, c[0x0][0xbe0] ;  /* 0x0002f80000047ab9 */ /* 0x000fe40000000a00 */
[----:B------:R-:W-:-:S04]  /*1cfe0*/  ISETP.NE.U32.AND P1, PT, RZ, UR4, PT ;  /* 0x00000004ff007c0c */ /* 0x000fc8000bf25070 */
[----:B------:R-:W-:-:S04]  /*1cff0*/  ISETP.NE.AND.EX P1, PT, RZ, UR5, PT, P1 ;  /* 0x00000005ff007c0c */ /* 0x000fc8000bf25310 */
[----:B------:R2:W5:Y:S09]  /*1d000*/  @P0 LDG.E R9, desc[UR60][R2.64] ;  /* 0x0000003c02090981 */ /* 0x000572000c1e1900 */
[----:B------:R-:W-:Y:S01]  /*1d010*/  @P1 IADD3 R4, P2, R221, UR4, RZ ;  /* 0x00000004dd041c10 */ /* 0x000fe2000ff5e0ff */
[----:B------:R-:W-:-:S02]  /*1d020*/  ULDC UR4, c[0x0][0xa88] ;  /* 0x0002a20000047ab9 */ /* 0x000fc40000000800 */
[----:B------:R-:W-:Y:S01]  /*1d030*/  IMAD.U32 R7, RZ, RZ, UR4 ;  /* 0x00000004ff077e24 */ /* 0x000fe2000f8e00ff */
[----:B------:R-:W-:-:S05]  /*1d040*/  @P1 IADD3.X R5, R222, UR5, RZ, P2, !PT ;  /* 0x00000005de051c10 */ /* 0x000fca00097fe4ff */
[----:B------:R2:W5:Y:S01]  /*1d050*/  @P1 LDG.E R7, desc[UR60][R4.64] ;  /* 0x0000003c04071981 */ /* 0x000562000c1e1900 */
[----:B------:R-:W3:Y:S02]  /*1d060*/  S2R R11, SR_TID.X ;  /* 0x00000000000b7919 */ /* 0x000ee40000002100 */
[----:B---3--:R-:W-:-:S04]  /*1d070*/  IADD3 R0, R11, -0x80, RZ ;  /* 0xffffff800b007810 */ /* 0x008fc80007ffe0ff */
[----:B------:R-:W-:Y:S01]  /*1d080*/  ISETP.GE.AND P2, PT, R0, 0x80, PT ;  /* 0x000000800000780c */ /* 0x000fe20003f46270 */
[----:B--2---:R-:W-:-:S12]  /*1d090*/  @P1 BRA `(.L_x_650) ;  /* 0x0000000000101947 */ /* 0x004fd80003800000 */
[----:B------:R-:W-:Y:S05]  /*1d0a0*/  @!P0 BRA `(.L_x_650) ;  /* 0x00000000000c8947 */ /* 0x000fea0003800000 */
[----:B------:R-:W2:Y:S04]  /*1d0b0*/  LDG.E R0, desc[UR60][R2.64] ;  /* 0x0000003c02007981 */ /* 0x000ea8000c1e1900 */
[----:B-----5:R-:W2:Y:S02]  /*1d0c0*/  LDG.E R7, desc[UR60][R2.64+0x4] ;  /* 0x0000043c02077981 */ /* 0x020ea4000c1e1900 */
[----:B--2---:R-:W-:-:S07]  /*1d0d0*/  IMAD.IADD R7, R7, 0x1, -R0 ;  /* 0x0000000107077824 */ /* 0x004fce00078e0a00 */
.L_x_650:
[----:B------:R-:W-:Y:S01]  /*1d0e0*/  BSSY B1, `(.L_x_651) ;  /* 0x000001c000017945 */ /* 0x000fe20003800000 */
[----:B------:R-:W-:Y:S02]  /*1d0f0*/  SHF.R.S32.HI R8, RZ, 0x1f, R220 ;  /* 0x0000001fff087819 */ /* 0x000fe400000114dc */
[----:B------:R-:W-:Y:S02]  /*1d100*/  SHF.R.S32.HI R10, RZ, 0x1f, R215 ;  /* 0x0000001fff0a7819 */ /* 0x000fe400000114d7 */
[----:B------:R-:W-:Y:S02]  /*1d110*/  SEL R223, R223, RZ, !P0 ;  /* 0x000000ffdfdf7207 */ /* 0x000fe40004000000 */
[----:B------:R-:W-:Y:S02]  /*1d120*/  SEL R227, R227, RZ, !P0 ;  /* 0x000000ffe3e37207 */ /* 0x000fe40004000000 */
[----:B-----5:R-:W-:Y:S01]  /*1d130*/  SHF.R.S32.HI R6, RZ, 0x1f, R9 ;  /* 0x0000001fff067819 */ /* 0x020fe20000011409 */
[----:B------:R-:W-:Y:S06]  /*1d140*/  @P2 BRA `(.L_x_652) ;  /* 0x0000000000542947 */ /* 0x000fec0003800000 */
[----:B------:R-:W-:-:S05]  /*1d150*/  IMAD R0, R226, 0x80, R11 ;  /* 0x00000080e2007824 */ /* 0x000fca00078e020b */
[----:B------:R-:W-:-:S04]  /*1d160*/  IADD3 R0, R0, -0x80, RZ ;  /* 0xffffff8000007810 */ /* 0x000fc80007ffe0ff */
[----:B------:R-:W-:-:S13]  /*1d170*/  ISETP.GE.AND P0, PT, R0, R7, PT ;  /* 0x000000070000720c */ /* 0x000fda0003f06270 */
[----:B------:R-:W-:Y:S05]  /*1d180*/  @P0 BRA `(.L_x_652) ;  /* 0x0000000000440947 */ /* 0x000fea0003800000 */
[----:B------:R-:W-:Y:S01]  /*1d190*/  IADD3 R2, P0, R0, R9, RZ ;  /* 0x0000000900027210 */ /* 0x000fe20007f1e0ff */
[----:B------:R-:W-:Y:S02]  /*1d1a0*/  ULDC.64 UR4, c[0x0][0xb70] ;  /* 0x0002dc0000047ab9 */ /* 0x000fe40000000a00 */
[----:B------:R-:W-:Y:S01]  /*1d1b0*/  IMAD R5, R8, UR4, RZ ;  /* 0x0000000408057c24 */ /* 0x000fe2000f8e02ff */
[----:B------:R-:W-:-:S03]  /*1d1c0*/  LEA.HI.X.SX32 R3, R0, R6, 0x1, P0 ;  /* 0x0000000600037211 */ /* 0x000fc600000f0eff */
        /* <DEDUP_REMOVED lines=10> */
[----:B------:R-:W-:Y:S02]  /*1d270*/  LEA.HI.X R5, R2, UR5, R3, 0x2, P0 ;  /* 0x0000000502057c11 */ /* 0x000fe400080f1403 */
[----:B------:R-:W-:-:S05]  /*1d280*/  MOV R3, 0xff800000 ;  /* 0xff80000000037802 */ /* 0x000fca0000000f00 */
[----:B------:R2:W-:Y:S02]  /*1d290*/  STG.E desc[UR60][R4.64], R3 ;  /* 0x0000000304007986 */ /* 0x0005e4000c10193c */
.L_x_652:
[----:B------:R-:W-:Y:S05]  /*1d2a0*/  BSYNC B1 ;  /* 0x0000000000017941 */ /* 0x000fea0003800000 */
.L_x_651:
[----:B------:R-:W-:Y:S01]  /*1d2b0*/  ULDC.64 UR4, c[0x0][0xaa0] ;  /* 0x0002a80000047ab9 */ /* 0x000fe20000000a00 */
[----:B------:R-:W-:Y:S01]  /*1d2c0*/  IMAD.MOV.U32 R2, RZ, RZ, R215 ;  /* 0x000000ffff027224 */ /* 0x000fe200078e00d7 */
[----:B------:R-:W-:Y:S01]  /*1d2d0*/  BSSY B1, `(.L_x_653) ;  /* 0x000002f000017945 */ /* 0x000fe20003800000 */
[----:B--2---:R-:W-:Y:S02]  /*1d2e0*/  IMAD.MOV.U32 R3, RZ, RZ, R10 ;  /* 0x000000ffff037224 */ /* 0x004fe400078e000a */
[----:B------:R-:W-:Y:S02]  /*1d2f0*/  IMAD R0, R6, UR4, RZ ;  /* 0x0000000406007c24 */ /* 0x000fe4000f8e02ff */
[----:B------:R-:W-:-:S04]  /*1d300*/  IMAD.WIDE.U32 R2, R9, UR4, R2 ;  /* 0x0000000409027c25 */ /* 0x000fc8000f8e0002 */
[----:B------:R-:W-:Y:S01]  /*1d310*/  IMAD R9, R9, UR5, R0 ;  /* 0x0000000509097c24 */ /* 0x000fe2000f8e0200 */
[----:B------:R-:W-:Y:S01]  /*1d320*/  ULDC.64 UR4, c[0x0][0xae0] ;  /* 0x0002b80000047ab9 */ /* 0x000fe20000000a00 */
[----:B------:R-:W-:Y:S02]  /*1d330*/  VIADD R0, R218, 0x20 ;  /* 0x00000020da007836 */ /* 0x000fe40000000000 */
[----:B------:R-:W-:Y:S01]  /*1d340*/  IMAD R7, R226, -0x80, R7 ;  /* 0xffffff80e2077824 */ /* 0x000fe200078e0207 */
[----:B------:R-:W-:Y:S01]  /*1d350*/  IADD3 R3, R3, R9, RZ ;  /* 0x0000000903037210 */ /* 0x000fe20007ffe0ff */
[----:B------:R-:W-:Y:S02]  /*1d360*/  IMAD R5, R8, UR4, RZ ;  /* 0x0000000408057c24 */ /* 0x000fe4000f8e02ff */
[----:B------:R-:W-:Y:S01]  /*1d370*/  VIADD R4, R218, 0x40 ;  /* 0x00000040da047836 */ /* 0x000fe20000000000 */
[-C--:B------:R-:W-:Y:S01]  /*1d380*/  ISETP.GE.AND P2, PT, R0, R7.reuse, PT ;  /* 0x000000070000720c */ /* 0x080fe20003f46270 */
[----:B------:R-:W-:Y:S01]  /*1d390*/  IMAD R5, R220, UR5, R5 ;  /* 0x00000005dc057c24 */ /* 0x000fe2000f8e0205 */
[-C--:B------:R-:W-:Y:S01]  /*1d3a0*/  ISETP.GE.AND P3, PT, R218, R7.reuse, PT ;  /* 0x00000007da00720c */ /* 0x080fe20003f66270 */
[----:B------:R-:W-:Y:S01]  /*1d3b0*/  IMAD.WIDE.U32 R2, R220, UR4, R2 ;  /* 0x00000004dc027c25 */ /* 0x000fe2000f8e0002 */
[----:B------:R-:W-:Y:S01]  /*1d3c0*/  IADD3 R0, R218, 0x60, RZ ;  /* 0x00000060da007810 */ /* 0x000fe20007ffe0ff */
[----:B------:R-:W-:Y:S01]  /*1d3d0*/  ULDC.64 UR4, c[0x0][0xae8] ;  /* 0x0002ba0000047ab9 */ /* 0x000fe20000000a00 */
[-C--:B------:R-:W-:Y:S01]  /*1d3e0*/  ISETP.GE.AND P1, PT, R4, R7.reuse, PT ;  /* 0x000000070400720c */ /* 0x080fe20003f26270 */
[----:B------:R-:W-:Y:S01]  /*1d3f0*/  IMAD.IADD R3, R3, 0x1, R5 ;  /* 0x0000000103037824 */ /* 0x000fe200078e0205 */
[----:B------:R-:W-:Y:S01]  /*1d400*/  ISETP.GE.AND P0, PT, R0, R7, PT ;  /* 0x000000070000720c */ /* 0x000fe20003f06270 */
[----:B------:R-:W-:Y:S01]  /*1d410*/  IMAD R0, R227, UR4, RZ ;  /* 0x00000004e3007c24 */ /* 0x000fe2000f8e02ff */
[----:B------:R-:W-:Y:S01]  /*1d420*/  SHF.R.S32.HI R7, RZ, 0x1f, R218 ;  /* 0x0000001fff077819 */ /* 0x000fe200000114da */
[----:B------:R-:W-:-:S04]  /*1d430*/  IMAD.WIDE.U32 R4, R223, UR4, R2 ;  /* 0x00000004df047c25 */ /* 0x000fc8000f8e0002 */
[----:B------:R-:W-:Y:S02]  /*1d440*/  IMAD R9, R223, UR5, R0 ;  /* 0x00000005df097c24 */ /* 0x000fe4000f8e0200 */
[----:B------:R-:W-:-:S03]  /*1d450*/  IMAD.MOV.U32 R6, RZ, RZ, R218 ;  /* 0x000000ffff067224 */ /* 0x000fc600078e00da */
[----:B------:R-:W-:Y:S01]  /*1d460*/  IADD3 R11, R5, R9, RZ ;  /* 0x00000009050b7210 */ /* 0x000fe20007ffe0ff */
[----:B------:R-:W-:Y:S01]  /*1d470*/  IMAD.WIDE R6, R226, 0x80, R6 ;  /* 0x00000080e2067825 */ /* 0x000fe200078e0206 */
[----:B------:R-:W-:Y:S06]  /*1d480*/  @P3 BRA `(.L_x_654) ;  /* 0x00000000004c3947 */ /* 0x000fec0003800000 */
        /* <DEDUP_REMOVED lines=19> */
.L_x_654:
[----:B------:R-:W-:Y:S05]  /*1d5c0*/  BSYNC B1 ;  /* 0x0000000000017941 */ /* 0x000fea0003800000 */
.L_x_653:
[----:B------:R-:W-:Y:S04]  /*1d5d0*/  BSSY B1, `(.L_x_655) ;  /* 0x0000017000017945 */ /* 0x000fe80003800000 */
[----:B------:R-:W-:Y:S05]  /*1d5e0*/  @P2 BRA `(.L_x_656) ;  /* 0x0000000000542947 */ /* 0x000fea0003800000 */
[----:B--2---:R-:W-:Y:S01]  /*1d5f0*/  IADD3 R9, P2, R6, 0x20, RZ ;  /* 0x0000002006097810 */ /* 0x004fe20007f5e0ff */
[C---:B------:R-:W-:Y:S01]  /*1d600*/  VIADD R2, R215.reuse, 0x40 ;  /* 0x00000040d7027836 */ /* 0x040fe20000000000 */
[----:B------:R-:W-:Y:S01]  /*1d610*/  ULDC UR4, c[0x0][0xa8c] ;  /* 0x0002a30000047ab9 */ /* 0x000fe20000000800 */
[----:B------:R-:W-:Y:S01]  /*1d620*/  ULDC.64 UR6, c[0x0][0xad8] ;  /* 0x0002b60000067ab9 */ /* 0x000fe20000000a00 */
[----:B------:R-:W-:Y:S01]  /*1d630*/  IADD3.X R0, RZ, R7, RZ, P2, !PT ;  /* 0x00000007ff007210 */ /* 0x000fe200017fe4ff */
[----:B------:R-:W-:Y:S01]  /*1d640*/  IMAD.MOV.U32 R3, RZ, RZ, R11 ;  /* 0x000000ffff037224 */ /* 0x000fe200078e000b */
[----:B------:R-:W-:Y:S01]  /*1d650*/  ISETP.GE.AND P4, PT, R2, UR4, PT ;  /* 0x0000000402007c0c */ /* 0x000fe2000bf86270 */
[C---:B------:R-:W-:Y:S01]  /*1d660*/  VIADD R8, R215.reuse, 0x80 ;  /* 0x00000080d7087836 */ /* 0x040fe20000000000 */
[----:B------:R-:W-:Y:S01]  /*1d670*/  MOV R2, R4 ;  /* 0x0000000400027202 */ /* 0x000fe20000000f00 */
[----:B------:R-:W-:Y:S01]  /*1d680*/  IMAD R0, R0, UR6, RZ ;  /* 0x0000000600007c24 */ /* 0x000fe2000f8e02ff */
[----:B------:R-:W-:-:S02]  /*1d690*/  ISETP.GE.AND P3, PT, R215, UR4, PT ;  /* 0x00000004d7007c0c */ /* 0x000fc4000bf66270 */
[----:B------:R-:W-:Y:S01]  /*1d6a0*/  ISETP.GE.AND P5, PT, R8, UR4, PT ;  /* 0x0000000408007c0c */ /* 0x000fe2000bfa6270 */
[----:B------:R-:W-:-:S04]  /*1d6b0*/  IMAD.WIDE.U32 R2, R9, UR6, R2 ;  /* 0x0000000609027c25 */ /* 0x000fc8000f8e0002 */
        /* <DEDUP_REMOVED lines=8> */
.L_x_656:
[----:B------:R-:W-:Y:S05]  /*1d740*/  BSYNC B1 ;  /* 0x0000000000017941 */ /* 0x000fea0003800000 */
.L_x_655:
[----:B------:R-:W-:Y:S04]  /*1d750*/  BSSY B1, `(.L_x_657) ;  /* 0x0000017000017945 */ /* 0x000fe80003800000 */
[----:B------:R-:W-:Y:S05]  /*1d760*/  @P1 BRA `(.L_x_658) ;  /* 0x0000000000541947 */ /* 0x000fea0003800000 */
[----:B--23--:R-:W-:Y:S01]  /*1d770*/  IADD3 R9, P1, R6, 0x40, RZ ;  /* 0x0000004006097810 */ /* 0x00cfe20007f3e0ff */
        /* <DEDUP_REMOVED lines=20> */
.L_x_658:
[----:B------:R-:W-:Y:S05]  /*1d8c0*/  BSYNC B1 ;  /* 0x0000000000017941 */ /* 0x000fea0003800000 */
.L_x_657:
[----:B------:R-:W-:Y:S05]  /*1d8d0*/  @P0 BRA `(.L_x_649) ;  /* 0x0000000000540947 */ /* 0x000fea0003800000 */
[----:B------:R-:W-:Y:S01]  /*1d8e0*/  IADD3 R5, P0, R6, 0x60, RZ ;  /* 0x0000006006057810 */ /* 0x000fe20007f1e0ff */
[----:B------:R-:W-:Y:S01]  /*1d8f0*/  ULDC UR4, c[0x0][0xa8c] ;  /* 0x0002a30000047ab9 */ /* 0x000fe20000000800 */
[C---:B------:R-:W-:Y:S01]  /*1d900*/  IADD3 R0, R215.reuse, 0x40, RZ ;  /* 0x00000040d7007810 */ /* 0x040fe20007ffe0ff */
[----:B------:R-:W-:Y:S01]  /*1d910*/  ULDC.64 UR6, c[0x0][0xad8] ;  /* 0x0002b60000067ab9 */ /* 0x000fe20000000a00 */
[----:B------:R-:W-:Y:S01]  /*1d920*/  IADD3.X R6, RZ, R7, RZ, P0, !PT ;  /* 0x00000007ff067210 */ /* 0x000fe200007fe4ff */
[----:B------:R-:W-:Y:S01]  /*1d930*/  IMAD.MOV.U32 R2, RZ, RZ, R4 ;  /* 0x000000ffff027224 */ /* 0x000fe200078e0004 */
[----:B------:R-:W-:Y:S01]  /*1d940*/  ISETP.GE.AND P2, PT, R0, UR4, PT ;  /* 0x0000000400007c0c */ /* 0x000fe2000bf46270 */
[----:B------:R-:W-:Y:S01]  /*1d950*/  IMAD.MOV.U32 R3, RZ, RZ, R11 ;  /* 0x000000ffff037224 */ /* 0x000fe200078e000b */
[C---:B------:R-:W-:Y:S01]  /*1d960*/  ISETP.GE.AND P1, PT, R215.reuse, UR4, PT ;  /* 0x00000004d7007c0c */ /* 0x040fe2000bf26270 */
[----:B------:R-:W-:Y:S02]  /*1d970*/  IMAD R6, R6, UR6, RZ ;  /* 0x0000000606067c24 */ /* 0x000fe4000f8e02ff */
[----:B------:R-:W-:-:S02]  /*1d980*/  VIADD R0, R215, 0x80 ;  /* 0x00000080d7007836 */ /* 0x000fc40000000000 */
        /* <DEDUP_REMOVED lines=10> */
.L_x_649:
[----:B------:R-:W-:Y:S05]  /*1da30*/  BSYNC B0 ;  /* 0x0000000000007941 */ /* 0x000fea0003800000 */
.L_x_640:
[----:B------:R-:W-:Y:S02]  /*1da40*/  ULDC UR4, c[0x0][0xc14] ;  /* 0x0003050000047ab9 */ /* 0x000fe40000000800 */
[----:B-1----:R-:W-:-:S13]  /*1da50*/  ISETP.GE.AND P0, PT, R151, UR4, PT ;  /* 0x0000000497007c0c */ /* 0x002fda000bf06270 */
[----:B------:R-:W-:Y:S05]  /*1da60*/  @!P0 BRA `(.L_x_659) ;  /* 0xfffffe3400f48947 */ /* 0x000fea000383ffff */
[----:B------:R-:W-:Y:S05]  /*1da70*/  BRA `(.L_x_448) ;  /* 0x0000005c00647947 */ /* 0x000fea0003800000 */
.L_x_446:
[----:B------:R-:W-:-:S08]  /*1da80*/  NOP ;  /* 0x0000000000007918 */ /* 0x000fd00000000000 */
[----:B0-----:R-:W0:-:S00]  /*1da90*/  USETMAXREG.DEALLOC.CTAPOOL 0x18 ;  /* 0x00000018000079c8 */ /* 0x001e0000080e0500 */
[----:B0-----:R-:W-:-:S06]  /*1daa0*/  LOP3.LUT R0, R0, 0x3, RZ, 0xc0, !PT ;  /* 0x0000000300007812 */ /* 0x001fcc00078ec0ff */
[----:B------:R-:W0:Y:S02]  /*1dab0*/  SHFL.IDX PT, R0, R0, RZ, 0x1f ;  /* 0x00001fff00007589 */ /* 0x000e2400000e0000 */
[----:B0-----:R-:W-:-:S13]  /*1dac0*/  ISETP.NE.AND P0, PT, R0, RZ, PT ;  /* 0x000000ff0000720c */ /* 0x001fda0003f05270 */
[----:B------:R-:W-:Y:S05]  /*1dad0*/  @P0 BRA `(.L_x_448) ;  /* 0x0000005c004c0947 */ /* 0x000fea0003800000 */
[C---:B------:R-:W-:Y:S01]  /*1dae0*/  LOP3.LUT R8, R4.reuse, 0x1f, RZ, 0xc0, !PT ;  /* 0x0000001f04087812 */ /* 0x040fe200078ec0ff */
[----:B------:R-:W-:Y:S01]  /*1daf0*/  ULDC UR5, c[0x0][0xc14] ;  /* 0x0003050000057ab9 */ /* 0x000fe20000000800 */
[----:B------:R-:W-:Y:S02]  /*1db00*/  LOP3.LUT R4, R4, 0xffffffdf, RZ, 0xc0, !PT ;  /* 0xffffffdf04047812 */ /* 0x000fe400078ec0ff */
[----:B------:R-:W-:Y:S01]  /*1db10*/  MOV R0, RZ ;  /* 0x000000ff00007202 */ /* 0x000fe20000000f00 */
[----:B------:R-:W0:Y:S01]  /*1db20*/  S2UR UR6, SR_CTAID.X ;  /* 0x00000000000679c3 */ /* 0x000e220000002500 */
[----:B------:R-:W-:Y:S01]  /*1db30*/  ISETP.NE.AND P0, PT, R8, 0x1f, PT ;  /* 0x0000001f0800780c */ /* 0x000fe20003f05270 */
[----:B------:R-:W-:-:S12]  /*1db40*/  ULDC UR4, c[0x0][0xc10] ;  /* 0x0003040000047ab9 */ /* 0x000fd80000000800 */
[----:B------:R-:W-:Y:S02]  /*1db50*/  @P0 LOP3.LUT R4, R4, 0x20, RZ, 0xfc, !PT ;  /* 0x0000002004040812 */ /* 0x000fe400078efcff */
[----:B------:R-:W-:-:S13]  /*1db60*/  ISETP.GE.OR P0, PT, R8, UR5, !P0 ;  /* 0x0000000508007c0c */ /* 0x000fda000c706670 */
[----:B------:R-:W1:Y:S02]  /*1db70*/  @!P0 LDC.64 R2, c[0x0][0xc58] ;  /* 0x00031600ff028b82 */ /* 0x000e640000000a00 */
[----:B-1----:R-:W-:-:S05]  /*1db80*/  @!P0 IMAD.WIDE.U32 R2, R8, 0x4, R2 ;  /* 0x0000000408028825 */ /* 0x002fca00078e0002 */
        /* <DEDUP_REMOVED lines=10> */
[----:B--2---:R-:W1:Y:S02]  /*1dc30*/  SHFL.UP PT, R5, R0, 0x1, RZ ;  /* 0x0420000000057989 */ /* 0x004e6400000e00ff */
[----:B-1----:R-:W-:-:S05]  /*1dc40*/  SEL R5, R5, RZ, P1 ;  /* 0x000000ff05057207 */ /* 0x002fca0000800000 */
[----:B------:R-:W-:-:S05]  /*1dc50*/  IMAD.IADD R5, R0, 0x1, R5 ;  /* 0x0000000100057824 */ /* 0x000fca00078e0205 */
[----:B------:R-:W1:Y:S02]  /*1dc60*/  SHFL.UP PT, R6, R5, 0x2, RZ ;  /* 0x0440000005067989 */ /* 0x000e6400000e00ff */
[----:B-1----:R-:W-:Y:S02]  /*1dc70*/  SEL R6, R6, RZ, P0 ;  /* 0x000000ff06067207 */ /* 0x002fe40000000000 */
[----:B------:R-:W-:-:S03]  /*1dc80*/  ISETP.GE.U32.AND P0, PT, R8, 0x4, PT ;  /* 0x000000040800780c */ /* 0x000fc60003f06070 */
[----:B------:R-:W-:-:S05]  /*1dc90*/  IMAD.IADD R6, R5, 0x1, R6 ;  /* 0x0000000105067824 */ /* 0x000fca00078e0206 */
[----:B------:R-:W1:Y:S05]  /*1dca0*/  SHFL.UP PT, R7, R6, 0x4, RZ ;  /* 0x0480000006077989 */ /* 0x000e6a00000e00ff */
[----:B------:R-:W-:-:S04]  /*1dcb0*/  @P0 LOP3.LUT R4, R4, 0x8, RZ, 0xfc, !PT ;  /* 0x0000000804040812 */ /* 0x000fc800078efcff */
[----:B------:R-:W-:Y:S02]  /*1dcc0*/  LOP3.LUT R4, R4, 0xfffffffb, RZ, 0xc0, !PT ;  /* 0xfffffffb04047812 */ /* 0x000fe400078ec0ff */
[----:B-1----:R-:W-:Y:S02]  /*1dcd0*/  SEL R7, R7, RZ, P0 ;  /* 0x000000ff07077207 */ /* 0x002fe40000000000 */
[----:B------:R-:W-:Y:S02]  /*1dce0*/  ISETP.GE.U32.AND P0, PT, R8, 0x8, PT ;  /* 0x000000080800780c */ /* 0x000fe40003f06070 */
[----:B------:R-:W-:-:S05]  /*1dcf0*/  IADD3 R7, R6, R7, RZ ;  /* 0x0000000706077210 */ /* 0x000fca0007ffe0ff */
[----:B------:R-:W1:Y:S06]  /*1dd00*/  SHFL.UP PT, R2, R7, 0x8, RZ ;  /* 0x0500000007027989 */ /* 0x000e6c00000e00ff */
[----:B------:R-:W-:-:S04]  /*1dd10*/  @P0 LOP3.LUT R4, R4, 0x4, RZ, 0xfc, !PT ;  /* 0x0000000404040812 */ /* 0x000fc800078efcff */
[----:B------:R-:W-:Y:S02]  /*1dd20*/  LOP3.LUT R4, R4, 0xfffffffd, RZ, 0xc0, !PT ;  /* 0xfffffffd04047812 */ /* 0x000fe400078ec0ff */
[----:B-1----:R-:W-:Y:S02]  /*1dd30*/  SEL R2, R2, RZ, P0 ;  /* 0x000000ff02027207 */ /* 0x002fe40000000000 */
[----:B------:R-:W-:-:S03]  /*1dd40*/  ISETP.GE.U32.AND P0, PT, R8, 0x10, PT ;  /* 0x000000100800780c */ /* 0x000fc60003f06070 */
[----:B------:R-:W-:-:S05]  /*1dd50*/  IMAD.IADD R3, R7, 0x1, R2 ;  /* 0x0000000107037824 */ /* 0x000fca00078e0202 */
[----:B------:R-:W1:Y:S05]  /*1dd60*/  SHFL.UP PT, R2, R3, 0x10, RZ ;  /* 0x0600000003027989 */ /* 0x000e6a00000e00ff */
[----:B------:R-:W-:Y:S02]  /*1dd70*/  @P0 LOP3.LUT R4, R4, 0x2, RZ, 0xfc, !PT ;  /* 0x0000000204040812 */ /* 0x000fe400078efcff */
[----:B-1----:R-:W-:-:S05]  /*1dd80*/  SEL R2, R2, RZ, P0 ;  /* 0x000000ff02027207 */ /* 0x002fca0000000000 */
[----:B------:R-:W-:-:S05]  /*1dd90*/  IMAD.IADD R2, R3, 0x1, R2 ;  /* 0x0000000103027824 */ /* 0x000fca00078e0202 */
[----:B------:R-:W1:Y:S02]  /*1dda0*/  SHFL.IDX PT, R5, R2, 0x1f, 0x1f ;  /* 0x03e01f0002057f89 */ /* 0x000e6400000e0000 */
[----:B-1----:R-:W-:-:S04]  /*1ddb0*/  IMAD R5, R5, UR4, RZ ;  /* 0x0000000405057c24 */ /* 0x002fc8000f8e02ff */
[----:B------:R-:W-:Y:S01]  /*1ddc0*/  IMAD.MOV.U32 R6, RZ, RZ, R5 ;  /* 0x000000ffff067224 */ /* 0x000fe200078e0005 */
[----:B0-----:R-:W-:-:S13]  /*1ddd0*/  ISETP.GT.AND P0, PT, R5, UR6, PT ;  /* 0x0000000605007c0c */ /* 0x001fda000bf04270 */
[----:B------:R-:W-:Y:S05]  /*1dde0*/  @P0 BRA `(.L_x_660) ;  /* 0x0000000000c00947 */ /* 0x000fea0003800000 */
[----:B------:R-:W-:Y:S01]  /*1ddf0*/  MOV R5, R6 ;  /* 0x0000000600057202 */ /* 0x000fe20000000f00 */
[----:B------:R-:W-:Y:S01]  /*1de00*/  IMAD.MOV.U32 R19, RZ, RZ, RZ ;  /* 0x000000ffff137224 */ /* 0x000fe200078e00ff */
[----:B------:R-:W-:Y:S01]  /*1de10*/  ULDC UR5, c[0x0][0xc14] ;  /* 0x0003050000057ab9 */ /* 0x000fe20000000800 */
[----:B------:R-:W-:Y:S01]  /*1de20*/  ULDC UR7, c[0x0][0xc14] ;  /* 0x0003050000077ab9 */ /* 0x000fe20000000800 */
[----:B------:R-:W-:-:S05]  /*1de30*/  ULDC UR4, c[0x0][0xc10] ;  /* 0x0003040000047ab9 */ /* 0x000fca0000000800 */
.L_x_664:
[----:B------:R-:W-:Y:S01]  /*1de40*/  VIADD R0, R19, 0x1f ;  /* 0x0000001f13007836 */ /* 0x000fe20000000000 */
[----:B------:R-:W-:-:S04]  /*1de50*/  MOV R19, UR7 ;  /* 0x0000000700137c02 */ /* 0x000fc80008000f00 */
[----:B------:R-:W-:-:S13]  /*1de60*/  ISETP.GE.AND P0, PT, R0, UR5, PT ;  /* 0x0000000500007c0c */ /* 0x000fda000bf06270 */
[----:B------:R-:W-:Y:S05]  /*1de70*/  @P0 BRA `(.L_x_661) ;  /* 0x0000000400400947 */ /* 0x000fea0003800000 */
[----:B------:R-:W0:Y:S01]  /*1de80*/  S2R R8, SR_TID.X ;  /* 0x0000000000087919 */ /* 0x000e220000002100 */
[----:B------:R-:W-:Y:S01]  /*1de90*/  IMAD.MOV.U32 R19, RZ, RZ, R0 ;  /* 0x000000ffff137224 */ /* 0x000fe200078e0000 */
[----:B------:R-:W-:Y:S01]  /*1dea0*/  BSSY B0, `(.L_x_662) ;  /* 0x000000a000007945 */ /* 0x000fe20003800000 */
[----:B------:R-:W-:Y:S02]  /*1deb0*/  MOV R0, RZ ;  /* 0x000000ff00007202 */ /* 0x000fe40000000f00 */
        /* <DEDUP_REMOVED lines=8> */
.L_x_663:
[----:B------:R-:W-:Y:S05]  /*1df40*/  BSYNC B0 ;  /* 0x0000000000007941 */ /* 0x000fea0003800000 */
.L_x_662:
        /* <DEDUP_REMOVED lines=12> */
[----:B------:R-:W-:Y:S02]  /*1e010*/  ISETP.GE.U32.AND P0, PT, R8, 0x10, PT ;  /* 0x000000100800780c */ /* 0x000fe40003f06070 */
[----:B------:R-:W-:-:S05]  /*1e020*/  IADD3 R7, R2, R7, RZ ;  /* 0x0000000702077210 */ /* 0x000fca0007ffe0ff */
[----:B------:R-:W0:Y:S02]  /*1e030*/  SHFL.UP PT, R6, R7, 0x8, RZ ;  /* 0x0500000007067989 */ /* 0x000e2400000e00ff */
[----:B0-----:R-:W-:-:S05]  /*1e040*/  SEL R6, R6, RZ, P1 ;  /* 0x000000ff06067207 */ /* 0x001fca0000800000 */
[----:B------:R-:W-:-:S05]  /*1e050*/  IMAD.IADD R6, R7, 0x1, R6 ;  /* 0x0000000107067824 */ /* 0x000fca00078e0206 */
[----:B------:R-:W0:Y:S02]  /*1e060*/  SHFL.UP PT, R8, R6, 0x10, RZ ;  /* 0x0600000006087989 */ /* 0x000e2400000e00ff */
[----:B0-----:R-:W-:-:S05]  /*1e070*/  SEL R9, R8, RZ, P0 ;  /* 0x000000ff08097207 */ /* 0x001fca0000000000 */
[----:B------:R-:W-:-:S05]  /*1e080*/  IMAD.IADD R9, R6, 0x1, R9 ;  /* 0x0000000106097824 */ /* 0x000fca00078e0209 */
[----:B------:R-:W0:Y:S02]  /*1e090*/  SHFL.IDX PT, R3, R9, 0x1f, 0x1f ;  /* 0x03e01f0009037f89 */ /* 0x000e2400000e0000 */
[----:B0-----:R-:W-:-:S05]  /*1e0a0*/  IMAD R6, R3, UR4, RZ ;  /* 0x0000000403067c24 */ /* 0x001fca000f8e02ff */
[----:B------:R-:W-:-:S04]  /*1e0b0*/  IADD3 R5, R6, R5, RZ ;  /* 0x0000000506057210 */ /* 0x000fc80007ffe0ff */
[----:B------:R-:W-:-:S13]  /*1e0c0*/  ISETP.GT.AND P0, PT, R5, UR6, PT ;  /* 0x0000000605007c0c */ /* 0x000fda000bf04270 */
[----:B------:R-:W-:Y:S05]  /*1e0d0*/  @!P0 BRA `(.L_x_664) ;  /* 0xfffffffc00588947 */ /* 0x000fea000383ffff */
[----:B------:R-:W-:-:S07]  /*1e0e0*/  IMAD.MOV.U32 R2, RZ, RZ, R9 ;  /* 0x000000ffff027224 */ /* 0x000fce00078e0009 */
.L_x_660:
[----:B------:R-:W-:-:S04]  /*1e0f0*/  IMAD.IADD R7, R5, 0x1, -R6 ;  /* 0x0000000105077824 */ /* 0x000fc800078e0a06 */
        /* <DEDUP_REMOVED lines=9> */
[----:B0-----:R-:W-:-:S06]  /*1e190*/  IADD3 R3, R9, 0xffffffe, RZ ;  /* 0x0ffffffe09037810 */ /* 0x001fcc0007ffe0ff */
[----:B------:R-:W0:Y:S02]  /*1e1a0*/  F2I.FTZ.U32.TRUNC.NTZ R3, R3 ;  /* 0x0000000300037305 */ /* 0x000e24000021f000 */
[----:B0-----:R-:W-:Y:S01]  /*1e1b0*/  IMAD.MOV R11, RZ, RZ, -R3 ;  /* 0x000000ffff0b7224 */ /* 0x001fe200078e0a03 */
[----:B------:R-:W-:Y:S06]  /*1e1c0*/  @!P0 BRA `(.L_x_665) ;  /* 0x0000000000088947 */ /* 0x000fec0003800000 */
[----:B------:R-:W-:-:S05]  /*1e1d0*/  VIADD R9, R5, 0xffffffff ;  /* 0xffffffff05097836 */ /* 0x000fca0000000000 */
[----:B------:R0:W1:Y:S02]  /*1e1e0*/  SHFL.IDX PT, R16, R2, R9, 0x1f ;  /* 0x00001f0902107589 */ /* 0x00006400000e0000 */
.L_x_665:
[----:B-1----:R-:W-:Y:S01]  /*1e1f0*/  IMAD R16, R16, UR4, R7 ;  /* 0x0000000410107c24 */ /* 0x002fe2000f8e0207 */
[----:B0-----:R-:W-:Y:S01]  /*1e200*/  MOV R2, RZ ;  /* 0x000000ff00027202 */ /* 0x001fe20000000f00 */
[----:B------:R-:W-:Y:S02]  /*1e210*/  IMAD R7, R11, R6, RZ ;  /* 0x000000060b077224 */ /* 0x000fe400078e02ff */
[----:B------:R-:W-:Y:S01]  /*1e220*/  IMAD.IADD R19, R5, 0x1, R19 ;  /* 0x0000000105137824 */ /* 0x000fe200078e0213 */
[----:B------:R-:W-:Y:S01]  /*1e230*/  IADD3 R17, -R16, UR6, RZ ;  /* 0x0000000610117c10 */ /* 0x000fe2000fffe1ff */
[----:B------:R-:W-:Y:S01]  /*1e240*/  IMAD.HI.U32 R2, R3, R7, R2 ;  /* 0x0000000703027227 */ /* 0x000fe200078e0002 */
[----:B------:R-:W-:Y:S02]  /*1e250*/  IABS R7, R0 ;  /* 0x0000000000077213 */ /* 0x000fe40000000000 */
[----:B------:R-:W-:-:S03]  /*1e260*/  IABS R3, R17 ;  /* 0x0000001100037213 */ /* 0x000fc60000000000 */
[----:B------:R-:W-:Y:S02]  /*1e270*/  IMAD.MOV R7, RZ, RZ, -R7 ;  /* 0x000000ffff077224 */ /* 0x000fe400078e0a07 */
[----:B------:R-:W-:-:S04]  /*1e280*/  IMAD.HI.U32 R2, R2, R3, RZ ;  /* 0x0000000302027227 */ /* 0x000fc800078e00ff */
[----:B------:R-:W-:-:S05]  /*1e290*/  IMAD R3, R2, R7, R3 ;  /* 0x0000000702037224 */ /* 0x000fca00078e0203 */
[----:B------:R-:W-:-:S13]  /*1e2a0*/  ISETP.GT.U32.AND P0, PT, R6, R3, PT ;  /* 0x000000030600720c */ /* 0x000fda0003f04070 */
[----:B------:R-:W-:Y:S01]  /*1e2b0*/  @!P0 IADD3 R3, R3, -R6, RZ ;  /* 0x8000000603038210 */ /* 0x000fe20007ffe0ff */
[----:B------:R-:W-:-:S03]  /*1e2c0*/  @!P0 VIADD R2, R2, 0x1 ;  /* 0x0000000102028836 */ /* 0x000fc60000000000 */
[----:B------:R-:W-:Y:S02]  /*1e2d0*/  ISETP.GE.U32.AND P0, PT, R3, R6, PT ;  /* 0x000000060300720c */ /* 0x000fe40003f06070 */
[----:B------:R-:W-:-:S11]  /*1e2e0*/  LOP3.LUT R3, R17, R0, RZ, 0x3c, !PT ;  /* 0x0000000011037212 */ /* 0x000fd600078e3cff */
[----:B------:R-:W-:Y:S01]  /*1e2f0*/  @P0 VIADD R2, R2, 0x1 ;  /* 0x0000000102020836 */ /* 0x000fe20000000000 */
[----:B------:R-:W-:-:S13]  /*1e300*/  ISETP.GE.AND P0, PT, R3, RZ, PT ;  /* 0x000000ff0300720c */ /* 0x000fda0003f06270 */
[----:B------:R-:W-:Y:S01]  /*1e310*/  @!P0 IMAD.MOV R2, RZ, RZ, -R2 ;  /* 0x000000ffff028224 */ /* 0x000fe200078e0a02 */
[----:B------:R-:W-:-:S13]  /*1e320*/  ISETP.NE.AND P0, PT, R0, RZ, PT ;  /* 0x000000ff0000720c */ /* 0x000fda0003f05270 */
[----:B------:R-:W-:-:S04]  /*1e330*/  @!P0 LOP3.LUT R2, RZ, R0, RZ, 0x33, !PT ;  /* 0x00000000ff028212 */ /* 0x000fc800078e33ff */
[----:B------:R-:W-:Y:S01]  /*1e340*/  IADD3 R3, -R2, RZ, RZ ;  /* 0x000000ff02037210 */ /* 0x000fe20007ffe1ff */
[----:B------:R-:W-:-:S04]  /*1e350*/  IMAD.MOV.U32 R18, RZ, RZ, R2 ;  /* 0x000000ffff127224 */ /* 0x000fc800078e0002 */
[----:B------:R-:W-:Y:S01]  /*1e360*/  IMAD R17, R0, R3, R17 ;  /* 0x0000000300117224 */ /* 0x000fe200078e0211 */
[----:B------:R-:W-:Y:S06]  /*1e370*/  BRA `(.L_x_666) ;  /* 0x00000000000c7947 */ /* 0x000fec0003800000 */
.L_x_661:
[----:B------:R-:W-:Y:S01]  /*1e380*/  MOV R17, RZ ;  /* 0x000000ff00117202 */ /* 0x000fe20000000f00 */
[----:B------:R-:W-:Y:S02]  /*1e390*/  IMAD.U32 R16, RZ, RZ, UR6 ;  /* 0x00000006ff107e24 */ /* 0x000fe4000f8e00ff */
[----:B------:R-:W-:-:S07]  /*1e3a0*/  IMAD.MOV.U32 R18, RZ, RZ, RZ ;  /* 0x000000ffff127224 */ /* 0x000fce00078e00ff */
.L_x_666:
        /* <DEDUP_REMOVED lines=9> */
[----:B------:R-:W-:Y:S02]  /*1e440*/  ISETP.GE.AND P0, PT, R19, UR5, PT ;  /* 0x0000000513007c0c */ /* 0x000fe4000bf06270 */
[----:B0-----:R-:W-:-:S05]  /*1e450*/  MOV R0, 0x1 ;  /* 0x0000000100007802 */ /* 0x001fca0000000f00 */
[----:B------:R0:W-:Y:S04]  /*1e460*/  STL [R1+0x8], R0 ;  /* 0x0000080001007387 */ /* 0x0001e80000100800 */
[----:B------:R0:W-:Y:S02]  /*1e470*/  STL [R1], RZ ;  /* 0x000000ff01007387 */ /* 0x0001e40000100800 */
[----:B------:R-:W-:Y:S05]  /*1e480*/  @P0 BRA `(.L_x_667) ;  /* 0x0000004c00f00947 */ /* 0x000fea0003800000 */
[----:B0-----:R-:W-:Y:S01]  /*1e490*/  IMAD.MOV.U32 R0, RZ, RZ, 0x1 ;  /* 0x00000001ff007424 */ /* 0x001fe200078e00ff */
[----:B------:R0:W-:Y:S01]  /*1e4a0*/  STL [R1], RZ ;  /* 0x000000ff01007387 */ /* 0x0001e20000100800 */
[----:B------:R-:W-:Y:S01]  /*1e4b0*/  ULDC.64 UR36, c[0x0][0x198] ;  /* 0x0000660000247ab9 */ /* 0x000fe20000000a00 */
[----:B------:R-:W-:Y:S02]  /*1e4c0*/  ULDC UR38, c[0x0][0xc] ;  /* 0x0000030000267ab9 */ /* 0x000fe40000000800 */
[----:B------:R0:W-:Y:S04]  /*1e4d0*/  STL [R1+0x8], R0 ;  /* 0x0000080001007387 */ /* 0x0001e80000100800 */
[----:B------:R0:W-:Y:S04]  /*1e4e0*/  STL [R1+0x10], RZ ;  /* 0x000010ff01007387 */ /* 0x0001e80000100800 */
[----:B------:R0:W-:Y:S04]  /*1e4f0*/  STL [R1+0x14], R0 ;  /* 0x0000140001007387 */ /* 0x0001e80000100800 */
[----:B------:R0:W-:Y:S02]  /*1e500*/  STL [R1+0x30], RZ ;  /* 0x000030ff01007387 */ /* 0x0001e40000100800 */
.L_x_751:
[----:B-1----:R-:W1:Y:S02]  /*1e510*/  LDC.64 R2, c[0x0][0xc60] ;  /* 0x00031800ff027b82 */ /* 0x002e640000000a00 */
[----:B-1----:R-:W-:-:S05]  /*1e520*/  IMAD.WIDE R2, R19, 0x4, R2 ;  /* 0x0000000413027825 */ /* 0x002fca00078e0202 */
[----:B------:R-:W0:Y:S01]  /*1e530*/  LDG.E R11, desc[UR60][R2.64] ;  /* 0x0000003c020b7981 */ /* 0x000e22000c1e1900 */
[----:B------:R-:W-:Y:S05]  /*1e540*/  YIELD ;  /* 0x0000000000007946 */ /* 0x000fea0003800000 */
[----:B------:R-:W-:Y:S01]  /*1e550*/  ULDC.64 UR4, c[0x0][0xa28] ;  /* 0x00028a0000047ab9 */ /* 0x000fe20000000a00 */
[----:B------:R-:W-:Y:S01]  /*1e560*/  IMAD.MOV.U32 R7, RZ, RZ, RZ ;  /* 0x000000ffff077224 */ /* 0x000fe200078e00ff */
[----:B------:R-:W-:Y:S02]  /*1e570*/  ISETP.NE.U32.AND P0, PT, RZ, UR4, PT ;  /* 0x00000004ff007c0c */ /* 0x000fe4000bf05070 */
[----:B------:R-:W-:Y:S01]  /*1e580*/  MOV R4, RZ ;  /* 0x000000ff00047202 */ /* 0x000fe20000000f00 */
[----:B------:R-:W-:Y:S01]  /*1e590*/  IMAD.MOV.U32 R10, RZ, RZ, RZ ;  /* 0x000000ffff0a7224 */ /* 0x000fe200078e00ff */
[----:B------:R-:W-:Y:S01]  /*1e5a0*/  ISETP.NE.AND.EX P0, PT, RZ, UR5, PT, P0 ;  /* 0x00000005ff007c0c */ /* 0x000fe2000bf05300 */
[----:B------:R-:W-:Y:S01]  /*1e5b0*/  ULDC.64 UR6, c[0x0][0xa10] ;  /* 0x0002840000067ab9 */ /* 0x000fe20000000a00 */
[----:B0-----:R-:W-:Y:S01]  /*1e5c0*/  SHF.R.S32.HI R0, RZ, 0x1f, R11 ;  /* 0x0000001fff007819 */ /* 0x001fe2000001140b */
[----:B------:R-:W-:Y:S10]  /*1e5d0*/  STL [R1+0x20], R11 ;  /* 0x0000200b01007387 */ /* 0x000ff40000100800 */
[----:B------:R-:W-:-:S04]  /*1e5e0*/  @P0 LEA R2, P1, R11, UR4, 0x2 ;  /* 0x000000040b020c11 */ /* 0x000fc8000f8210ff */
        /* <DEDUP_REMOVED lines=8> */
[----:B--2---:R-:W2:Y:S01]  /*1e670*/  @P0 LDG.E R4, desc[UR60][R2.64] ;  /* 0x0000003c02040981 */ /* 0x004ea2000c1e1900 */
[----:B------:R-:W-:Y:S02]  /*1e680*/  ISETP.NE.U32.AND P1, PT, RZ, UR4, PT ;  /* 0x00000004ff007c0c */ /* 0x000fe4000bf25070 */
[C---:B------:R-:W-:Y:S02]  /*1e690*/  SHF.L.U64.HI R0, R11.reuse, 0x2, R0 ;  /* 0x000000020b007819 */ /* 0x040fe40000010200 */
[----:B------:R-:W-:Y:S01]  /*1e6a0*/  ISETP.NE.AND.EX P1, PT, RZ, UR5, PT, P1 ;  /* 0x00000005ff007c0c */ /* 0x000fe2000bf25310 */
[----:B--2---:R0:W-:Y:S02]  /*1e6b0*/  STL [R1+0x38], R4 ;  /* 0x0000380401007387 */ /* 0x0041e40000100800 */
[----:B0-----:R-:W-:-:S10]  /*1e6c0*/  IMAD.SHL.U32 R4, R11, 0x4, RZ ;  /* 0x000000040b047824 */ /* 0x001fd400078e00ff */
[----:B------:R-:W-:Y:S01]  /*1e6d0*/  @P1 IADD3 R8, P0, R4, UR4, RZ ;  /* 0x0000000404081c10 */ /* 0x000fe2000ff1e0ff */
[----:B------:R0:W-:Y:S03]  /*1e6e0*/  STL [R1+0x28], R4 ;  /* 0x0000280401007387 */ /* 0x0001e60000100800 */
[----:B------:R-:W-:Y:S01]  /*1e6f0*/  @P1 IADD3.X R9, R0, UR5, RZ, P0, !PT ;  /* 0x0000000500091c10 */ /* 0x000fe200087fe4ff */
[----:B------:R-:W-:Y:S01]  /*1e700*/  ULDC.64 UR4, c[0x0][0xa08] ;  /* 0x0002820000047ab9 */ /* 0x000fe20000000a00 */
[----:B------:R1:W-:Y:S01]  /*1e710*/  STL [R1+0x2c], R0 ;  /* 0x00002c0001007387 */ /* 0x0003e20000100800 */
[----:B------:R-:W-:Y:S02]  /*1e720*/  IADD3 R2, P0, R4, UR4, RZ ;  /* 0x0000000404027c10 */ /* 0x000fe4000ff1e0ff */
[----:B------:R-:W-:Y:S02]  /*1e730*/  ISETP.NE.U32.AND P2, PT, RZ, UR4, PT ;  /* 0x00000004ff007c0c */ /* 0x000fe4000bf45070 */
[----:B------:R-:W-:-:S02]  /*1e740*/  IADD3.X R3, R0, UR5, RZ, P0, !PT ;  /* 0x0000000500037c10 */ /* 0x000fc400087fe4ff */
[----:B------:R-:W-:Y:S01]  /*1e750*/  ISETP.NE.AND.EX P2, PT, RZ, UR5, PT, P2 ;  /* 0x00000005ff007c0c */ /* 0x000fe2000bf45320 */
[----:B------:R-:W-:Y:S01]  /*1e760*/  ULDC.64 UR4, c[0x0][0x3f8] ;  /* 0x0000fe0000047ab9 */ /* 0x000fe20000000a00 */
[----:B0-----:R-:W-:Y:S01]  /*1e770*/  IADD3 R4, P0, R4, UR6, RZ ;  /* 0x0000000604047c10 */ /* 0x001fe2000ff1e0ff */
[----:B------:R-:W-:-:S03]  /*1e780*/  UISETP.NE.U32.AND UP0, UPT, UR4, URZ, UPT ;  /* 0x0000003f0400728c */ /* 0x000fc6000bf05070 */
[----:B------:R-:W-:Y:S01]  /*1e790*/  ULDC UR4, c[0x0][0x404] ;  /* 0x0001010000047ab9 */ /* 0x000fe20000000800 */
[----:B------:R-:W-:Y:S01]  /*1e7a0*/  UISETP.NE.AND.EX UP0, UPT, UR5, URZ, UPT, UP0 ;  /* 0x0000003f0500728c */ /* 0x000fe2000bf05300 */
[----:B------:R-:W-:Y:S02]  /*1e7b0*/  IADD3.X R5, R0, UR7, RZ, P0, !PT ;  /* 0x0000000700057c10 */ /* 0x000fe400087fe4ff */
[----:B------:R-:W-:Y:S01]  /*1e7c0*/  ULDC UR5, c[0x0][0x2e0] ;  /* 0x0000b80000057ab9 */ /* 0x000fe20000000800 */
[----:B------:R-:W-:Y:S02]  /*1e7d0*/  USEL UR4, UR4, 0x1, UP0 ;  /* 0x0000000104047887 */ /* 0x000fe40008000000 */
[----:B------:R0:W5:Y:S02]  /*1e7e0*/  @P2 LDG.E R10, desc[UR60][R2.64] ;  /* 0x0000003c020a2981 */ /* 0x000164000c1e1900 */
[----:B------:R-:W-:-:S06]  /*1e7f0*/  UIMAD UR4, UR4, UR5, URZ ;  /* 0x00000005040472a4 */ /* 0x000fcc000f8e023f */
[----:B------:R-:W-:-:S06]  /*1e800*/  MOV R6, UR4 ;  /* 0x0000000400067c02 */ /* 0x000fcc0008000f00 */
[----:B------:R0:W5:Y:S01]  /*1e810*/  @P1 LDG.E R6, desc[UR60][R8.64] ;  /* 0x0000003c08061981 */ /* 0x000162000c1e1900 */
[----:B------:R-:W-:Y:S01]  /*1e820*/  ISETP.NE.U32.AND P0, PT, RZ, UR6, PT ;  /* 0x00000006ff007c0c */ /* 0x000fe2000bf05070 */
[----:B------:R-:W-:Y:S02]  /*1e830*/  ULDC UR4, c[0x0][0x338] ;  /* 0x0000ce0000047ab9 */ /* 0x000fe40000000800 */
[----:B-1----:R-:W-:Y:S01]  /*1e840*/  IMAD.U32 R0, RZ, RZ, UR4 ;  /* 0x00000004ff007e24 */ /* 0x002fe2000f8e00ff */
[----:B------:R-:W-:Y:S01]  /*1e850*/  ISETP.NE.AND.EX P0, PT, RZ, UR7, PT, P0 ;  /* 0x00000007ff007c0c */ /* 0x000fe2000bf05300 */
[----:B------:R-:W-:-:S12]  /*1e860*/  @P1 BRA `(.L_x_668) ;  /* 0x0000000000101947 */ /* 0x000fd80003800000 */
[----:B------:R-:W-:Y:S05]  /*1e870*/  @!P2 BRA `(.L_x_668) ;  /* 0x00000000000ca947 */ /* 0x000fea0003800000 */
[----:B-----5:R-:W2:Y:S04]  /*1e880*/  LDG.E R6, desc[UR60][R2.64] ;  /* 0x0000003c02067981 */ /* 0x020ea8000c1e1900 */
[----:B0-----:R-:W2:Y:S02]  /*1e890*/  LDG.E R2, desc[UR60][R2.64+0x4] ;  /* 0x0000043c02027981 */ /* 0x001ea4000c1e1900 */
[----:B--2---:R-:W-:-:S07]  /*1e8a0*/  IMAD.IADD R6, R2, 0x1, -R6 ;  /* 0x0000000102067824 */ /* 0x004fce00078e0a06 */
.L_x_668:
[----:B0-----:R-:W2:Y:S04]  /*1e8b0*/  @P0 LDG.E R2, desc[UR60][R4.64] ;  /* 0x0000003c04020981 */ /* 0x001ea8000c1e1900 */
[----:B------:R-:W2:Y:S01]  /*1e8c0*/  @P0 LDG.E R3, desc[UR60][R4.64+0x4] ;  /* 0x0000043c04030981 */ /* 0x000ea2000c1e1900 */
[----:B-----5:R-:W-:Y:S01]  /*1e8d0*/  IMAD.IADD R6, R6, 0x1, -R7 ;  /* 0x0000000106067824 */ /* 0x020fe200078e0a07 */
[----:B--2---:R-:W-:Y:S01]  /*1e8e0*/  @P0 IADD3 R0, -R2, R3, RZ ;  /* 0x0000000302000210 */ /* 0x004fe20007ffe1ff */
[----:B------:R-:W-:-:S04]  /*1e8f0*/  IMAD.MOV.U32 R2, RZ, RZ, RZ ;  /* 0x000000ffff027224 */ /* 0x000fc800078e00ff */
[----:B------:R-:W-:-:S05]  /*1e900*/  IMAD.IADD R8, R6, 0x1, R0 ;  /* 0x0000000106087824 */ /* 0x000fca00078e0200 */
[----:B------:R-:W-:Y:S01]  /*1e910*/  IADD3 R3, R8, 0x6f, RZ ;  /* 0x0000006f08037810 */ /* 0x000fe20007ffe0ff */
[----:B------:R0:W-:Y:S04]  /*1e920*/  STL [R1+0x34], R8 ;  /* 0x0000340801007387 */ /* 0x0001e80000100800 */
[----:B------:R-:W-:-:S05]  /*1e930*/  IMAD.HI R2, R3, -0x6db6db6d, R2 ;  /* 0x9249249303027827 */ /* 0x000fca00078e0202 */
[----:B------:R-:W-:-:S04]  /*1e940*/  SHF.R.U32.HI R3, RZ, 0x1f, R2 ;  /* 0x0000001fff037819 */ /* 0x000fc80000011602 */
[----:B0-----:R-:W-:-:S05]  /*1e950*/  LEA.HI.SX32 R8, R2, R3, 0x1a ;  /* 0x0000000302087211 */ /* 0x001fca00078fd2ff */
[--C-:B------:R-:W-:Y:S01]  /*1e960*/  IMAD R2, R8, 0x70, -R6.reuse ;  /* 0x0000007008027824 */ /* 0x100fe200078e0a06 */
[----:B------:R0:W-:Y:S01]  /*1e970*/  STL [R1+0x24], R8 ;  /* 0x0000240801007387 */ /* 0x0001e20000100800 */
[----:B------:R-:W-:-:S03]  /*1e980*/  IMAD.MOV R6, RZ, RZ, -R6 ;  /* 0x000000ffff067224 */ /* 0x000fc600078e0a06 */
[----:B------:R-:W-:Y:S02]  /*1e990*/  VIMNMX R0, R2, R0, PT ;  /* 0x0000000002007248 */ /* 0x000fe40003fe0100 */
[----:B------:R-:W-:-:S04]  /*1e9a0*/  VIMNMX R2, RZ, R6, !PT ;  /* 0x00000006ff027248 */ /* 0x000fc80007fe0100 */
[----:B------:R-:W-:Y:S02]  /*1e9b0*/  ISETP.GT.AND P1, PT, R0, R2, PT ;  /* 0x000000020000720c */ /* 0x000fe40003f24270 */
[----:B0-----:R-:W-:-:S05]  /*1e9c0*/  SHF.R.U32.HI R8, RZ, 0x4, R2 ;  /* 0x00000004ff087819 */ /* 0x001fca0000011602 */
[----:B------:R-:W-:-:S06]  /*1e9d0*/  IMAD.WIDE.U32 R8, R8, 0x24924925, RZ ;  /* 0x2492492508087825 */ /* 0x000fcc00078e00ff */
[----:B------:R-:W-:Y:S01]  /*1e9e0*/  @P1 IADD3 R3, R0, 0x6f, RZ ;  /* 0x0000006f00031810 */ /* 0x000fe20007ffe0ff */
[----:B------:R-:W-:Y:S02]  /*1e9f0*/  @P1 IMAD.MOV.U32 R2, RZ, RZ, RZ ;  /* 0x000000ffff021224 */ /* 0x000fe400078e00ff */
[----:B------:R-:W-:Y:S02]  /*1ea00*/  IMAD.MOV.U32 R0, RZ, RZ, R9 ;  /* 0x000000ffff007224 */ /* 0x000fe400078e0009 */
[----:B------:R-:W-:-:S03]  /*1ea10*/  @P1 IMAD.HI R3, R3, -0x6db6db6d, R2 ;  /* 0x9249249303031827 */ /* 0x000fc600078e0202 */
[----:B------:R-:W-:Y:S02]  /*1ea20*/  MOV R2, R0 ;  /* 0x0000000000027202 */ /* 0x000fe40000000f00 */
[----:B------:R-:W-:-:S04]  /*1ea30*/  @P1 SHF.R.U32.HI R6, RZ, 0x1f, R3 ;  /* 0x0000001fff061819 */ /* 0x000fc80000011603 */
[----:B------:R-:W-:Y:S01]  /*1ea40*/  @P1 LEA.HI.SX32 R2, R3, R6, 0x1a ;  /* 0x0000000603021211 */ /* 0x000fe200078fd2ff */
[----:B------:R-:W-:-:S06]  /*1ea50*/  IMAD.MOV.U32 R6, RZ, RZ, RZ ;  /* 0x000000ffff067224 */ /* 0x000fcc00078e00ff */
[----:B------:R0:W5:Y:S01]  /*1ea60*/  @P0 LDG.E R6, desc[UR60][R4.64] ;  /* 0x0000003c04060981 */ /* 0x000162000c1e1900 */
[----:B------:R-:W-:Y:S01]  /*1ea70*/  IMAD.IADD R3, R10, 0x1, R7 ;  /* 0x000000010a037824 */ /* 0x000fe200078e0207 */
[----:B------:R-:W-:Y:S01]  /*1ea80*/  ISETP.GT.AND P1, PT, R2, R0, PT ;  /* 0x000000000200720c */ /* 0x000fe20003f24270 */
[----:B------:R-:W-:Y:S01]  /*1ea90*/  BSSY B0, `(.L_x_669) ;  /* 0x00000dc000007945 */ /* 0x000fe20003800000 */
[----:B------:R-:W-:Y:S02]  /*1eaa0*/  PLOP3.LUT P2, PT, PT, PT, PT, 0x80, 0x0 ;  /* 0x000000000000781c */ /* 0x000fe40003f4f070 */
[----:B------:R0:W-:Y:S09]  /*1eab0*/  STL [R1+0x4], R3 ;  /* 0x0000040301007387 */ /* 0x0001f20000100800 */
[----:B------:R-:W-:Y:S05]  /*1eac0*/  @!P1 BRA `(.L_x_670) ;  /* 0x0000000c00609947 */ /* 0x000fea0003800000 */
[----:B0-----:R-:W0:Y:S01]  /*1ead0*/  LDC R3, c[0x0][0x428] ;  /* 0x00010a00ff037b82 */ /* 0x001e220000000800 */
[----:B------:R-:W-:Y:S01]  /*1eae0*/  UMOV UR4, 0xffffffff ;  /* 0xffffffff00047882 */ /* 0x000fe20000000000 */
[----:B0-----:R-:W-:Y:S02]  /*1eaf0*/  ISETP.NE.AND P1, PT, R3, 0x1, PT ;  /* 0x000000010300780c */ /* 0x001fe40003f25270 */
[----:B------:R-:W-:-:S11]  /*1eb00*/  MOV R3, R18 ;  /* 0x0000001200037202 */ /* 0x000fd60000000f00 */
[----:B------:R-:W0:Y:S08]  /*1eb10*/  @P1 LDC R4, c[0x0][0x42c] ;  /* 0x00010b00ff041b82 */ /* 0x000e300000000800 */
[----:B------:R-:W1:Y:S01]  /*1eb20*/  @P1 LDC R5, c[0x0][0x430] ;  /* 0x00010c00ff051b82 */ /* 0x000e620000000800 */
[----:B0-----:R-:W-:-:S05]  /*1eb30*/  @P1 IMAD.HI.U32 R4, R18, R4, RZ ;  /* 0x0000000412041227 */ /* 0x001fca00078e00ff */
[----:B-1----:R-:W-:Y:S02]  /*1eb40*/  @P1 SHF.R.U32.HI R3, RZ, R5, R4 ;  /* 0x00000005ff031219 */ /* 0x002fe40000011604 */
[----:B------:R-:W-:Y:S01]  /*1eb50*/  SEL R4, R11, RZ, !P0 ;  /* 0x000000ff0b047207 */ /* 0x000fe20004000000 */
[----:B------:R-:W-:Y:S06]  /*1eb60*/  BRA.DIV UR4, `(.L_x_671) ;  /* 0x0000005604387947 */ /* 0x000fec000b800000 */
.L_x_794:
[----:B------:R-:W-:-:S03]  /*1eb70*/  UMOV UR4, 0xffffffff ;  /* 0xffffffff00047882 */ /* 0x000fc60000000000 */
[----:B------:R-:W-:Y:S05]  /*1eb80*/  BRA.DIV UR4, `(.L_x_672) ;  /* 0x0000005604647947 */ /* 0x000fea000b800000 */
[----:B------:R-:W-:-:S13]  /*1eb90*/  ELECT P6, URZ, PT ;  /* 0x00000000003f782f */ /* 0x000fda00038c0000 */
.L_x_797:
[----:B------:R-:W2:Y:S01]  /*1eba0*/  LDL R5, [R1+0x30] ;  /* 0x0000300001057983 */ /* 0x000ea20000100800 */
[----:B------:R-:W-:Y:S01]  /*1ebb0*/  BSSY B1, `(.L_x_673) ;  /* 0x000000b000017945 */ /* 0x000fe20003800000 */
[----:B------:R-:W0:Y:S01]  /*1ebc0*/  S2R R9, SR_CgaCtaId ;  /* 0x0000000000097919 */ /* 0x000e220000008800 */
[----:B--2---:R-:W-:-:S05]  /*1ebd0*/  VIADD R5, R5, 0x1 ;  /* 0x0000000105057836 */ /* 0x004fca0000000000 */
[----:B------:R-:W-:-:S04]  /*1ebe0*/  LEA.HI R7, R5, R5, RZ, 0x1 ;  /* 0x0000000505077211 */ /* 0x000fc800078f08ff */
[----:B------:R-:W-:-:S05]  /*1ebf0*/  LOP3.LUT R7, R7, 0xfffffffe, RZ, 0xc0, !PT ;  /* 0xfffffffe07077812 */ /* 0x000fca00078ec0ff */
[----:B------:R-:W-:Y:S01]  /*1ec00*/  IMAD.IADD R5, R5, 0x1, -R7 ;  /* 0x0000000105057824 */ /* 0x000fe200078e0a07 */
[----:B------:R-:W-:-:S04]  /*1ec10*/  MOV R7, 0x400 ;  /* 0x0000040000077802 */ /* 0x000fc80000000f00 */
[----:B0-----:R-:W-:Y:S02]  /*1ec20*/  LEA R9, R9, R7, 0x18 ;  /* 0x0000000709097211 */ /* 0x001fe400078ec0ff */
[----:B------:R-:W-:-:S04]  /*1ec30*/  SHF.L.U32 R5, R5, 0x1f, RZ ;  /* 0x0000001f05057819 */ /* 0x000fc800000006ff */
[----:B------:R-:W0:Y:S02]  /*1ec40*/  SYNCS.PHASECHK.TRANS64.TRYWAIT P0, [R9+URZ+0x36820], R5 ;  /* 0x03682005090075a7 */ /* 0x000e24000800017f */
[----:B0-----:R-:W-:Y:S05]  /*1ec50*/  @!P0 BRA `(.L_x_674) ;  /* 0x0000005400508947 */ /* 0x001fea0003800000 */
.L_x_798:
[----:B------:R-:W-:Y:S05]  /*1ec60*/  BSYNC B1 ;  /* 0x0000000000017941 */ /* 0x000fea0003800000 */
.L_x_673:
[----:B------:R-:W-:Y:S04]  /*1ec70*/  BSSY B1, `(.L_x_675) ;  /* 0x0000050000017945 */ /* 0x000fe80003800000 */
[----:B------:R-:W-:Y:S05]  /*1ec80*/  @!P6 BRA `(.L_x_676) ;  /* 0x000000040038e947 */ /* 0x000fea0003800000 */
[----:B------:R-:W0:Y:S04]  /*1ec90*/  LDL R8, [R1+0x10] ;  /* 0x0000100001087983 */ /* 0x000e280000100800 */
[----:B------:R-:W2:Y:S01]  /*1eca0*/  LDL R7, [R1+0x14] ;  /* 0x0000140001077983 */ /* 0x000ea20000100800 */
[----:B0-----:R-:W-:Y:S02]  /*1ecb0*/  LEA R5, R8, R9, 0x3 ;  /* 0x0000000908057211 */ /* 0x001fe400078e18ff */
[----:B--2---:R-:W-:-:S04]  /*1ecc0*/  SHF.L.U32 R10, R7, 0x1f, RZ ;  /* 0x0000001f070a7819 */ /* 0x004fc800000006ff */
[----:B------:R-:W0:Y:S02]  /*1ecd0*/  SYNCS.PHASECHK.TRANS64.TRYWAIT P0, [R5+URZ+0x368a0], R10 ;  /* 0x0368a00a050075a7 */ /* 0x000e24000800017f */
[----:B0-----:R-:W-:Y:S05]  /*1ece0*/  @!P0 BRA `(.L_x_677) ;  /* 0x0000005400408947 */ /* 0x001fea0003800000 */
.L_x_799:
[----:B------:R-:W1:Y:S02]  /*1ecf0*/  S2R R7, SR_TID.X ;  /* 0x0000000000077919 */ /* 0x000e640000002100 */
[----:B-1----:R-:W-:-:S04]  /*1ed00*/  LOP3.LUT R7, R7, 0x7f, RZ, 0xc0, !PT ;  /* 0x0000007f07077812 */ /* 0x002fc800078ec0ff */
[----:B------:R-:W-:-:S13]  /*1ed10*/  ISETP.NE.AND P1, PT, R7, RZ, PT ;  /* 0x000000ff0700720c */ /* 0x000fda0003f25270 */
        /* <DEDUP_REMOVED lines=8> */
.L_x_678:
[----:B-1----:R-:W2:Y:S01]  /*1eda0*/  LDL R7, [R1+0x10] ;  /* 0x0000100001077983 */ /* 0x002ea20000100800 */
[----:B------:R-:W-:Y:S01]  /*1edb0*/  R2UR UR9, R5 ;  /* 0x00000000050972ca */ /* 0x000fe200000e0000 */
[----:B-----5:R-:W-:Y:S01]  /*1edc0*/  IMAD R8, R2, 0x70, R6 ;  /* 0x0000007002087824 */ /* 0x020fe200078e0206 */
[----:B------:R-:W-:Y:S01]  /*1edd0*/  UIADD3 UR4, UP0, UR36, 0x570, URZ ;  /* 0x0000057024047890 */ /* 0x000fe2000ff1e03f */
[----:B------:R-:W-:Y:S01]  /*1ede0*/  R2UR UR12, R3 ;  /* 0x00000000030c72ca */ /* 0x000fe200000e0000 */
[----:B------:R-:W-:Y:S01]  /*1edf0*/  UMOV UR10, URZ ;  /* 0x0000003f000a7c82 */ /* 0x000fe20008000000 */
[----:B------:R-:W-:Y:S01]  /*1ee00*/  VIADD R8, R8, 0xffffff90 ;  /* 0xffffff9008087836 */ /* 0x000fe20000000000 */
[----:B------:R-:W-:Y:S01]  /*1ee10*/  R2UR UR13, R4 ;  /* 0x00000000040d72ca */ /* 0x000fe200000e0000 */
[----:B------:R-:W-:Y:S01]  /*1ee20*/  UIADD3.X UR5, URZ, UR37, URZ, UP0, !UPT ;  /* 0x000000253f057290 */ /* 0x000fe200087fe43f */
[----:B------:R-:W-:Y:S02]  /*1ee30*/  UMOV UR6, 0x0 ;  /* 0x0000000000067882 */ /* 0x000fe40000000000 */
[----:B------:R-:W-:Y:S01]  /*1ee40*/  R2UR UR11, R8 ;  /* 0x00000000080b72ca */ /* 0x000fe200000e0000 */
[----:B------:R-:W-:Y:S01]  /*1ee50*/  UMOV UR7, 0x12f00000 ;  /* 0x12f0000000077882 */ /* 0x000fe20000000000 */
[----:B------:R-:W-:Y:S01]  /*1ee60*/  UMOV UR16, 0x40 ;  /* 0x0000004000107882 */ /* 0x000fe20000000000 */
[----:B------:R-:W-:Y:S01]  /*1ee70*/  UIADD3 UR9, UR9, 0x36890, URZ ;  /* 0x0003689009097890 */ /* 0x000fe2000fffe03f */
[----:B--2---:R-:W-:-:S05]  /*1ee80*/  IMAD R7, R7, 0xa800, R9 ;  /* 0x0000a80007077824 */ /* 0x004fca00078e0209 */
        /* <DEDUP_REMOVED lines=11> */
[----:B------:R1:W-:Y:S01]  /*1ef40*/  UTMALDG.4D [UR8], [UR4], desc[UR6] ;  /* 0x00000608040075b4 */ /* 0x0003e20008019000 */
[----:B------:R-:W2:Y:S02]  /*1ef50*/  SYNCS.PHASECHK.TRANS64.TRYWAIT P0, [R5+URZ+0x368c0], R10 ;  /* 0x0368c00a050075a7 */ /* 0x000ea4000800017f */
[----:B-12---:R-:W-:Y:S05]  /*1ef60*/  @!P0 BRA `(.L_x_679) ;  /* 0x0000005000b48947 */ /* 0x006fea0003800000 */
.L_x_800:
[----:B------:R-:W-:Y:S05]  /*1ef70*/  @P1 BRA `(.L_x_680) ;  /* 0x00000000001c1947 */ /* 0x000fea0003800000 */
[----:B------:R-:W2:Y:S01]  /*1ef80*/  S2R R11, SR_TID.X ;  /* 0x00000000000b7919 */ /* 0x000ea20000002100 */
[----:B01----:R-:W-:-:S04]  /*1ef90*/  MOV R10, 0xa800 ;  /* 0x0000a800000a7802 */ /* 0x003fc80000000f00 */
[----:B------:R3:W-:Y:S01]  /*1efa0*/  SYNCS.ARRIVE.TRANS64 RZ, [R5+URZ+0x368b0], R10 ;  /* 0x0368b00a05ff79a7 */ /* 0x0007e2000800003f */
[----:B--2---:R-:W-:-:S04]  /*1efb0*/  LOP3.LUT R11, R11, 0x1f, RZ, 0xc0, !PT ;  /* 0x0000001f0b0b7812 */ /* 0x004fc800078ec0ff */
[----:B------:R-:W-:-:S13]  /*1efc0*/  ISETP.NE.AND P0, PT, R11, RZ, PT ;  /* 0x000000ff0b00720c */ /* 0x000fda0003f05270 */
[----:B---3--:R-:W-:Y:S05]  /*1efd0*/  @!P0 BRA `(.L_x_680) ;  /* 0x0000000000048947 */ /* 0x008fea0003800000 */
[----:B------:R-:W-:Y:S01]  /*1efe0*/  BPT.TRAP 0x1 ;  /* 0x000000040000795c */ /* 0x000fe20000300000 */
.L_x_680:
[----:B------:R-:W-:Y:S01]  /*1eff0*/  R2UR UR15, R7 ;  /* 0x00000000070f72ca */ /* 0x000fe200000e0000 */
        /* <DEDUP_REMOVED lines=9> */
[----:B------:R-:W-:-:S03]  /*1f090*/  UMOV UR16, 0x40 ;  /* 0x0000004000107882 */ /* 0x000fc60000000000 */
[----:B------:R-:W-:Y:S02]  /*1f0a0*/  UIADD3 UR8, UR15, 0x400, URZ ;  /* 0x000004000f087890 */ /* 0x000fe4000fffe03f */
[----:B------:R-:W-:Y:S02]  /*1f0b0*/  UIADD3 UR9, UR9, 0x368b0, URZ ;  /* 0x000368b009097890 */ /* 0x000fe4000fffe03f */
[----:B------:R-:W-:Y:S02]  /*1f0c0*/  UIADD3 UR14, UR15, 0x3c00, URZ ;  /* 0x00003c000f0e7890 */ /* 0x000fe4000fffe03f */
[----:B------:R-:W-:-:S05]  /*1f0d0*/  UIADD3 UR15, UR15, 0x7400, URZ ;  /* 0x000074000f0f7890 */ /* 0x000fca000fffe03f */
[----:B------:R2:W-:Y:S02]  /*1f0e0*/  UTMALDG.4D [UR8], [UR4], desc[UR6] ;  /* 0x00000608040075b4 */ /* 0x0005e40008019000 */
[----:B--2---:R-:W-:Y:S01]  /*1f0f0*/  UMOV UR8, UR14 ;  /* 0x0000000e00087c82 */ /* 0x004fe20008000000 */
[----:B------:R-:W-:Y:S01]  /*1f100*/  UMOV UR10, UR16 ;  /* 0x00000010000a7c82 */ /* 0x000fe20008000000 */
[----:B------:R-:W-:Y:S01]  /*1f110*/  UMOV UR14, 0x80 ;  /* 0x00000080000e7882 */ /* 0x000fe20000000000 */
[----:B------:R2:W-:Y:S02]  /*1f120*/  UTMALDG.4D [UR8], [UR4], desc[UR6] ;  /* 0x00000608040075b4 */ /* 0x0005e40008019000 */
[----:B--2---:R-:W-:Y:S01]  /*1f130*/  UMOV UR8, UR15 ;  /* 0x0000000f00087c82 */ /* 0x004fe20008000000 */
[----:B------:R-:W-:Y:S02]  /*1f140*/  UMOV UR10, UR14 ;  /* 0x0000000e000a7c82 */ /* 0x000fe40008000000 */
[----:B------:R2:W-:Y:S02]  /*1f150*/  UTMALDG.4D [UR8], [UR4], desc[UR6] ;  /* 0x00000608040075b4 */ /* 0x0005e40008019000 */
[----:B--2---:R-:W-:Y:S01]  /*1f160*/  NOP ;  /* 0x0000000000007918 */ /* 0x004fe20000000000 */
.L_x_676:
[----:B------:R-:W-:Y:S05]  /*1f170*/  BSYNC B1 ;  /* 0x0000000000017941 */ /* 0x000fea0003800000 */
.L_x_675:
[----:B01----:R-:W2:Y:S04]  /*1f180*/  LDL.LU R5, [R1+0x10] ;  /* 0x0000100001057983 */ /* 0x003ea80000300800 */
[----:B------:R-:W3:Y:S01]  /*1f190*/  LDL.LU R8, [R1+0x14] ;  /* 0x0000140001087983 */ /* 0x000ee20000300800 */
[----:B------:R-:W-:Y:S01]  /*1f1a0*/  PLOP3.LUT P2, PT, PT, PT, PT, 0x8, 0x0 ;  /* 0x000000000000781c */ /* 0x000fe20003f4e170 */
[----:B--2---:R-:W-:-:S05]  /*1f1b0*/  VIADD R5, R5, 0x1 ;  /* 0x0000000105057836 */ /* 0x004fca0000000000 */
[----:B------:R-:W-:-:S04]  /*1f1c0*/  ISETP.NE.AND P0, PT, R5, 0x2, PT ;  /* 0x000000020500780c */ /* 0x000fc80003f05270 */
[----:B------:R-:W-:Y:S02]  /*1f1d0*/  SEL R7, RZ, 0x1, P0 ;  /* 0x00000001ff077807 */ /* 0x000fe40000000000 */
[----:B------:R-:W-:Y:S01]  /*1f1e0*/  SEL R10, R5, RZ, P0 ;  /* 0x000000ff050a7207 */ /* 0x000fe20000000000 */
[----:B------:R-:W-:Y:S01]  /*1f1f0*/  VIADD R5, R2, 0xfffffffe ;  /* 0xfffffffe02057836 */ /* 0x000fe20000000000 */
[----:B---3--:R-:W-:-:S03]  /*1f200*/  LOP3.LUT R8, R8, R7, RZ, 0x3c, !PT ;  /* 0x0000000708087212 */ /* 0x008fc600078e3cff */
[----:B------:R1:W-:Y:S01]  /*1f210*/  STL [R1+0x10], R10 ;  /* 0x0000100a01007387 */ /* 0x0003e20000100800 */
[----:B------:R-:W-:-:S03]  /*1f220*/  ISETP.GE.AND P0, PT, R5, R0, PT ;  /* 0x000000000500720c */ /* 0x000fc60003f06270 */
[----:B------:R1:W-:Y:S10]  /*1f230*/  STL [R1+0x14], R8 ;  /* 0x0000140801007387 */ /* 0x0003f40000100800 */
[----:B-1----:R-:W-:Y:S05]  /*1f240*/  @!P0 BRA `(.L_x_670) ;  /* 0x0000000400808947 */ /* 0x002fea0003800000 */
[C---:B-----5:R-:W-:Y:S01]  /*1f250*/  IMAD R5, R2.reuse, 0x70, R6 ;  /* 0x0000007002057824 */ /* 0x060fe200078e0206 */
[----:B------:R-:W-:-:S03]  /*1f260*/  IADD3 R2, R2, -0x1, RZ ;  /* 0xffffffff02027810 */ /* 0x000fc60007ffe0ff */
[----:B------:R-:W-:-:S07]  /*1f270*/  VIADD R5, R5, 0xffffff20 ;  /* 0xffffff2005057836 */ /* 0x000fce0000000000 */
.L_x_687:
[----:B------:R-:W-:Y:S05]  /*1f280*/  YIELD ;  /* 0x0000000000007946 */ /* 0x000fea0003800000 */
[----:B------:R-:W-:Y:S04]  /*1f290*/  BSSY B1, `(.L_x_681) ;  /* 0x000004e000017945 */ /* 0x000fe80003800000 */
[----:B-1----:R-:W-:Y:S05]  /*1f2a0*/  @!P6 BRA `(.L_x_682) ;  /* 0x000000040030e947 */ /* 0x002fea0003800000 */
[----:B------:R-:W2:Y:S04]  /*1f2b0*/  LDL R6, [R1+0x10] ;  /* 0x0000100001067983 */ /* 0x000ea80000100800 */
[----:B------:R-:W3:Y:S01]  /*1f2c0*/  LDL R7, [R1+0x14] ;  /* 0x0000140001077983 */ /* 0x000ee20000100800 */
[----:B--2---:R-:W-:Y:S01]  /*1f2d0*/  IMAD R6, R6, 0x8, R9 ;  /* 0x0000000806067824 */ /* 0x004fe200078e0209 */
[----:B---3--:R-:W-:-:S04]  /*1f2e0*/  SHF.L.U32 R7, R7, 0x1f, RZ ;  /* 0x0000001f07077819 */ /* 0x008fc800000006ff */
[----:B------:R-:W0:Y:S02]  /*1f2f0*/  SYNCS.PHASECHK.TRANS64.TRYWAIT P0, [R6+URZ+0x368a0], R7 ;  /* 0x0368a007060075a7 */ /* 0x000e24000800017f */
[----:B0-----:R-:W-:Y:S05]  /*1f300*/  @!P0 BRA `(.L_x_683) ;  /* 0x0000004c00e08947 */ /* 0x001fea0003800000 */
.L_x_801:
[----:B------:R-:W1:Y:S02]  /*1f310*/  S2R R8, SR_TID.X ;  /* 0x0000000000087919 */ /* 0x000e640000002100 */
[----:B-1----:R-:W-:-:S04]  /*1f320*/  LOP3.LUT R8, R8, 0x7f, RZ, 0xc0, !PT ;  /* 0x0000007f08087812 */ /* 0x002fc800078ec0ff */
[----:B------:R-:W-:-:S13]  /*1f330*/  ISETP.NE.AND P0, PT, R8, RZ, PT ;  /* 0x000000ff0800720c */ /* 0x000fda0003f05270 */
[----:B------:R-:W-:Y:S05]  /*1f340*/  @P0 BRA `(.L_x_684) ;  /* 0x00000000001c0947 */ /* 0x000fea0003800000 */
[----:B------:R-:W1:Y:S02]  /*1f350*/  S2R R8, SR_TID.X ;  /* 0x0000000000087919 */ /* 0x000e640000002100 */
[----:B-1----:R-:W-:-:S04]  /*1f360*/  LOP3.LUT R8, R8, 0x1f, RZ, 0xc0, !PT ;  /* 0x0000001f08087812 */ /* 0x002fc800078ec0ff */
[----:B------:R-:W-:Y:S02]  /*1f370*/  ISETP.NE.AND P1, PT, R8, RZ, PT ;  /* 0x000000ff0800720c */ /* 0x000fe40003f25270 */
[----:B------:R-:W-:-:S04]  /*1f380*/  MOV R8, 0xa800 ;  /* 0x0000a80000087802 */ /* 0x000fc80000000f00 */
[----:B------:R1:W-:Y:S07]  /*1f390*/  SYNCS.ARRIVE.TRANS64 RZ, [R6+URZ+0x36890], R8 ;  /* 0x0368900806ff79a7 */ /* 0x0003ee000800003f */
[----:B------:R-:W-:Y:S05]  /*1f3a0*/  @!P1 BRA `(.L_x_684) ;  /* 0x0000000000049947 */ /* 0x000fea0003800000 */
[----:B------:R-:W-:Y:S01]  /*1f3b0*/  BPT.TRAP 0x1 ;  /* 0x000000040000795c */ /* 0x000fe20000300000 */
.L_x_684:
[----:B-1----:R-:W2:Y:S01]  /*1f3c0*/  LDL R8, [R1+0x10] ;  /* 0x0000100001087983 */ /* 0x002ea20000100800 */
        /* <DEDUP_REMOVED lines=9> */
[----:B------:R-:W-:-:S04]  /*1f460*/  UMOV UR16, 0x40 ;  /* 0x0000004000107882 */ /* 0x000fc80000000000 */
        /* <DEDUP_REMOVED lines=16> */
.L_x_802:
[----:B------:R-:W-:Y:S05]  /*1f570*/  @P0 BRA `(.L_x_686) ;  /* 0x00000000001c0947 */ /* 0x000fea0003800000 */
[----:B------:R-:W2:Y:S01]  /*1f580*/  S2R R10, SR_TID.X ;  /* 0x00000000000a7919 */ /* 0x000ea20000002100 */
[----:B01----:R-:W-:-:S04]  /*1f590*/  IMAD.MOV.U32 R7, RZ, RZ, 0xa800 ;  /* 0x0000a800ff077424 */ /* 0x003fc800078e00ff */
[----:B------:R3:W-:Y:S01]  /*1f5a0*/  SYNCS.ARRIVE.TRANS64 RZ, [R6+URZ+0x368b0], R7 ;  /* 0x0368b00706ff79a7 */ /* 0x0007e2000800003f */
[----:B--2---:R-:W-:-:S04]  /*1f5b0*/  LOP3.LUT R10, R10, 0x1f, RZ, 0xc0, !PT ;  /* 0x0000001f0a0a7812 */ /* 0x004fc800078ec0ff */
[----:B------:R-:W-:-:S13]  /*1f5c0*/  ISETP.NE.AND P1, PT, R10, RZ, PT ;  /* 0x000000ff0a00720c */ /* 0x000fda0003f25270 */
[----:B---3--:R-:W-:Y:S05]  /*1f5d0*/  @!P1 BRA `(.L_x_686) ;  /* 0x0000000000049947 */ /* 0x008fea0003800000 */
[----:B------:R-:W-:Y:S01]  /*1f5e0*/  BPT.TRAP 0x1 ;  /* 0x000000040000795c */ /* 0x000fe20000300000 */
.L_x_686:
        /* <DEDUP_REMOVED lines=24> */
.L_x_682:
[----:B------:R-:W-:Y:S05]  /*1f770*/  BSYNC B1 ;  /* 0x0000000000017941 */ /* 0x000fea0003800000 */
.L_x_681:
[----:B01----:R-:W2:Y:S04]  /*1f780*/  LDL.LU R6, [R1+0x10] ;  /* 0x0000100001067983 */ /* 0x003ea80000300800 */
[----:B------:R-:W3:Y:S01]  /*1f790*/  LDL.LU R7, [R1+0x14] ;  /* 0x0000140001077983 */ /* 0x000ee20000300800 */
[----:B------:R-:W-:Y:S01]  /*1f7a0*/  IADD3 R2, R2, -0x1, RZ ;  /* 0xffffffff02027810 */ /* 0x000fe20007ffe0ff */
[----:B------:R-:W-:Y:S02]  /*1f7b0*/  VIADD R5, R5, 0xffffff90 ;  /* 0xffffff9005057836 */ /* 0x000fe40000000000 */
[----:B--2---:R-:W-:-:S05]  /*1f7c0*/  VIADD R6, R6, 0x1 ;  /* 0x0000000106067836 */ /* 0x004fca0000000000 */
[----:B------:R-:W-:-:S04]  /*1f7d0*/  ISETP.NE.AND P0, PT, R6, 0x2, PT ;  /* 0x000000020600780c */ /* 0x000fc80003f05270 */
[----:B------:R-:W-:Y:S02]  /*1f7e0*/  SEL R8, R6, RZ, P0 ;  /* 0x000000ff06087207 */ /* 0x000fe40000000000 */
[----:B------:R-:W-:Y:S02]  /*1f7f0*/  SEL R6, RZ, 0x1, P0 ;  /* 0x00000001ff067807 */ /* 0x000fe40000000000 */
[----:B------:R-:W-:Y:S01]  /*1f800*/  ISETP.GT.AND P0, PT, R2, R0, PT ;  /* 0x000000000200720c */ /* 0x000fe20003f04270 */
[----:B------:R1:W-:Y:S01]  /*1f810*/  STL [R1+0x10], R8 ;  /* 0x0000100801007387 */ /* 0x0003e20000100800 */
[----:B---3--:R-:W-:-:S05]  /*1f820*/  LOP3.LUT R7, R7, R6, RZ, 0x3c, !PT ;  /* 0x0000000607077212 */ /* 0x008fca00078e3cff */
[----:B------:R1:W-:Y:S06]  /*1f830*/  STL [R1+0x14], R7 ;  /* 0x0000140701007387 */ /* 0x0003ec0000100800 */
[----:B------:R-:W-:Y:S05]  /*1f840*/  @P0 BRA `(.L_x_687) ;  /* 0xfffffff8008c0947 */ /* 0x000fea000383ffff */
.L_x_670:
[----:B------:R-:W-:Y:S05]  /*1f850*/  BSYNC B0 ;  /* 0x0000000000007941 */ /* 0x000fea0003800000 */
.L_x_669:
[----:B-----5:R-:W2:Y:S01]  /*1f860*/  LDL R6, [R1+0x34] ;  /* 0x0000340001067983 */ /* 0x020ea20000100800 */
[----:B------:R-:W-:Y:S05]  /*1f870*/  @!P2 WARPSYNC.ALL ;  /* 0x000000000000a948 */ /* 0x000fea0003800000 */
[----:B------:R-:W-:Y:S01]  /*1f880*/  BSSY B6, `(.L_x_688) ;  /* 0x000031f000067945 */ /* 0x000fe20003800000 */
[----:B------:R-:W-:Y:S01]  /*1f890*/  @!P2 BAR.SYNC.DEFER_BLOCKING 0xc, 0x120 ;  /* 0x030480000000ab1d */ /* 0x000fe20000010000 */
[----:B--2---:R-:W-:-:S13]  /*1f8a0*/  ISETP.GT.AND P0, PT, R6, RZ, PT ;  /* 0x000000ff0600720c */ /* 0x004fda0003f04270 */
[----:B------:R-:W-:Y:S05]  /*1f8b0*/  @P0 BRA `(.L_x_689) ;  /* 0x0000000000440947 */ /* 0x000fea0003800000 */
[----:B------:R-:W2:Y:S02]  /*1f8c0*/  S2R R6, SR_TID.X ;  /* 0x0000000000067919 */ /* 0x000ea40000002100 */
[----:B--2---:R-:W-:-:S04]  /*1f8d0*/  LOP3.LUT R6, R6, 0x1f, RZ, 0xc0, !PT ;  /* 0x0000001f06067812 */ /* 0x004fc800078ec0ff */
[----:B------:R-:W-:-:S13]  /*1f8e0*/  ISETP.NE.AND P1, PT, R6, RZ, PT ;  /* 0x000000ff0600720c */ /* 0x000fda0003f25270 */
[----:B------:R-:W-:Y:S05]  /*1f8f0*/  @P1 BRA `(.L_x_690) ;  /* 0x00000030005c1947 */ /* 0x000fea0003800000 */
[----:B-1----:R-:W1:Y:S01]  /*1f900*/  S2R R7, SR_LANEID ;  /* 0x0000000000077919 */ /* 0x002e620000000000 */
[----:B------:R-:W-:Y:S01]  /*1f910*/  VOTEU.ANY UR4, UPT, PT ;  /* 0x0000000000047886 */ /* 0x000fe200038e0100 */
[----:B0-----:R-:W0:Y:S01]  /*1f920*/  LDC.64 R2, c[0x0][0xc38] ;  /* 0x00030e00ff027b82 */ /* 0x001e220000000a00 */
[----:B------:R-:W1:Y:S08]  /*1f930*/  FLO.U32 R0, UR4 ;  /* 0x0000000400007d00 */ /* 0x000e7000080e0000 */
[----:B------:R-:W0:Y:S01]  /*1f940*/  POPC R5, UR4 ;  /* 0x0000000400057d09 */ /* 0x000e220008000000 */
[----:B-1----:R-:W-:-:S13]  /*1f950*/  ISETP.EQ.U32.AND P0, PT, R0, R7, PT ;  /* 0x000000070000720c */ /* 0x002fda0003f02070 */
[----:B0-----:R-:W2:Y:S01]  /*1f960*/  @P0 ATOMG.E.ADD.STRONG.GPU PT, R3, desc[UR60][R2.64], R5 ;  /* 0x00000005020309a8 */ /* 0x001ea200081ee1fc */
[----:B------:R-:W0:Y:S02]  /*1f970*/  S2R R4, SR_LTMASK ;  /* 0x0000000000047919 */ /* 0x000e240000003900 */
[----:B0-----:R-:W-:-:S04]  /*1f980*/  LOP3.LUT R4, R4, UR4, RZ, 0xc0, !PT ;  /* 0x0000000404047c12 */ /* 0x001fc8000f8ec0ff */
[----:B------:R-:W0:Y:S01]  /*1f990*/  POPC R7, R4 ;  /* 0x0000000400077309 */ /* 0x000e220000000000 */
[----:B--2---:R-:W0:Y:S02]  /*1f9a0*/  SHFL.IDX PT, R0, R3, R0, 0x1f ;  /* 0x00001f0003007589 */ /* 0x004e2400000e0000 */
[----:B0-----:R-:W-:Y:S01]  /*1f9b0*/  IADD3 R16, R0, UR38, R7 ;  /* 0x0000002600107c10 */ /* 0x001fe2000fffe007 */
[----:B------:R-:W-:Y:S06]  /*1f9c0*/  BRA `(.L_x_690) ;  /* 0x0000003000287947 */ /* 0x000fec0003800000 */
.L_x_689:
[----:B------:R-:W0:Y:S01]  /*1f9d0*/  S2R R0, SR_CgaCtaId ;  /* 0x0000000000007919 */ /* 0x000e220000008800 */
[----:B------:R-:W-:-:S04]  /*1f9e0*/  MOV R2, 0x400 ;  /* 0x0000040000027802 */ /* 0x000fc80000000f00 */
[----:B0-----:R-:W-:-:S05]  /*1f9f0*/  LEA R3, R0, R2, 0x18 ;  /* 0x0000000200037211 */ /* 0x001fca00078ec0ff */
        /* <DEDUP_REMOVED lines=8> */
[----:B------:R-:W-:Y:S01]  /*1fa80*/  MOV R4, UR6 ;  /* 0x0000000600047c02 */ /* 0x000fe20008000f00 */
[----:B------:R-:W-:Y:S01]  /*1fa90*/  IMAD.U32 R5, RZ, RZ, UR7 ;  /* 0x00000007ff057e24 */ /* 0x000fe2000f8e00ff */
[----:B------:R-:W0:Y:S01]  /*1faa0*/  LDC.64 R2, c[0x4][R2] ;  /* 0x0100000002027b82 */ /* 0x000e220000000a00 */
[----:B------:R-:W-:Y:S01]  /*1fab0*/  IMAD.U32 R6, RZ, RZ, UR8 ;  /* 0x00000008ff067e24 */ /* 0x000fe2000f8e00ff */
[----:B-1----:R-:W-:Y:S01]  /*1fac0*/  MOV R7, UR9 ;  /* 0x0000000900077c02 */ /* 0x002fe20008000f00 */
[----:B------:R-:W-:Y:S01]  /*1fad0*/  IMAD.U32 R10, RZ, RZ, UR4 ;  /* 0x00000004ff0a7e24 */ /* 0x000fe2000f8e00ff */
[----:B------:R-:W-:Y:S01]  /*1fae0*/  MOV R8, 0x70 ;  /* 0x0000007000087802 */ /* 0x000fe20000000f00 */
[----:B------:R-:W-:-:S02]  /*1faf0*/  IMAD.U32 R11, RZ, RZ, UR5 ;  /* 0x00000005ff0b7e24 */ /* 0x000fc4000f8e00ff */
[----:B------:R-:W-:Y:S02]  /*1fb00*/  IMAD.MOV.U32 R12, RZ, RZ, 0x1 ;  /* 0x00000001ff0c7424 */ /* 0x000fe400078e00ff */
[----:B------:R-:W-:-:S07]  /*1fb10*/  IMAD.MOV.U32 R13, RZ, RZ, RZ ;  /* 0x000000ffff0d7224 */ /* 0x000fce00078e00ff */
[----:B------:R-:W-:-:S07]  /*1fb20*/  LEPC R20, `(.L_x_691) ;  /* 0x000000001014794e */ /* 0x000fce0000000000 */
[----:B0-----:R-:W-:Y:S05]  /*1fb30*/  CALL.ABS.NOINC R2 ;  /* 0x0000000002007343 */ /* 0x001fea0003c00000 */
.L_x_691:
[----:B------:R-:W2:Y:S02]  /*1fb40*/  LDL R2, [R1+0x18] ;  /* 0x0000180001027983 */ /* 0x000ea40000100800 */
[----:B--2---:R-:W-:-:S04]  /*1fb50*/  IADD3 R0, R2, 0x400, RZ ;  /* 0x0000040002007810 */ /* 0x004fc80007ffe0ff */
        /* <DEDUP_REMOVED lines=9> */
[----:B------:R-:W-:Y:S01]  /*1fbf0*/  IMAD.U32 R5, RZ, RZ, UR7 ;  /* 0x00000007ff057e24 */ /* 0x000fe2000f8e00ff */
[----:B------:R-:W-:Y:S01]  /*1fc00*/  MOV R11, UR5 ;  /* 0x00000005000b7c02 */ /* 0x000fe20008000f00 */
[----:B-1----:R-:W-:Y:S01]  /*1fc10*/  IMAD.U32 R7, RZ, RZ, UR9 ;  /* 0x00000009ff077e24 */ /* 0x002fe2000f8e00ff */
[----:B------:R-:W-:Y:S01]  /*1fc20*/  MOV R13, RZ ;  /* 0x000000ff000d7202 */ /* 0x000fe20000000f00 */
[----:B------:R-:W-:-:S02]  /*1fc30*/  IMAD.U32 R10, RZ, RZ, UR4 ;  /* 0x00000004ff0a7e24 */ /* 0x000fc4000f8e00ff */
[----:B------:R-:W-:Y:S02]  /*1fc40*/  IMAD.MOV.U32 R8, RZ, RZ, 0x70 ;  /* 0x00000070ff087424 */ /* 0x000fe400078e00ff */
[----:B0-----:R-:W-:-:S07]  /*1fc50*/  IMAD.MOV.U32 R12, RZ, RZ, 0x1 ;  /* 0x00000001ff0c7424 */ /* 0x001fce00078e00ff */
[----:B------:R-:W-:-:S07]  /*1fc60*/  LEPC R20, `(.L_x_693) ;  /* 0x000000001014794e */ /* 0x000fce0000000000 */
[----:B--2---:R-:W-:Y:S05]  /*1fc70*/  CALL.ABS.NOINC R2 ;  /* 0x0000000002007343 */ /* 0x004fea0003c00000 */
.L_x_693:
[----:B------:R-:W-:Y:S01]  /*1fc80*/  MOV R2, 0x0 ;  /* 0x0000000000027802 */ /* 0x000fe20000000f00 */
[----:B------:R-:W-:Y:S01]  /*1fc90*/  ULDC.64 UR4, c[0x4][0xa8] ;  /* 0x01002a0000047ab9 */ /* 0x000fe20000000a00 */
[----:B------:R-:W-:Y:S01]  /*1fca0*/  ULDC.64 UR6, c[0x4][0xb0] ;  /* 0x01002c0000067ab9 */ /* 0x000fe20000000a00 */
[----:B------:R-:W-:Y:S01]  /*1fcb0*/  ULDC.64 UR8, c[0x4][0x18] ;  /* 0x0100060000087ab9 */ /* 0x000fe20000000a00 */
[----:B------:R-:W-:Y:S01]  /*1fcc0*/  IMAD.U32 R4, RZ, RZ, UR4 ;  /* 0x00000004ff047e24 */ /* 0x000fe2000f8e00ff */
[----:B------:R-:W-:Y:S01]  /*1fcd0*/  MOV R6, UR6 ;  /* 0x0000000600067c02 */ /* 0x000fe20008000f00 */
[----:B------:R-:W0:Y:S01]  /*1fce0*/  LDC.64 R2, c[0x4][R2] ;  /* 0x0100000002027b82 */ /* 0x000e220000000a00 */
[----:B------:R-:W-:Y:S01]  /*1fcf0*/  IMAD.U32 R5, RZ, RZ, UR5 ;  /* 0x00000005ff057e24 */ /* 0x000fe2000f8e00ff */
[----:B------:R-:W-:Y:S01]  /*1fd00*/  MOV R11, UR9 ;  /* 0x00000009000b7c02 */ /* 0x000fe20008000f00 */
[----:B------:R-:W-:Y:S01]  /*1fd10*/  IMAD.U32 R7, RZ, RZ, UR7 ;  /* 0x00000007ff077e24 */ /* 0x000fe2000f8e00ff */
[----:B------:R-:W-:Y:S01]  /*1fd20*/  MOV R13, RZ ;  /* 0x000000ff000d7202 */ /* 0x000fe20000000f00 */
[----:B------:R-:W-:-:S02]  /*1fd30*/  IMAD.U32 R10, RZ, RZ, UR8 ;  /* 0x00000008ff0a7e24 */ /* 0x000fc4000f8e00ff */
[----:B------:R-:W-:Y:S02]  /*1fd40*/  IMAD.MOV.U32 R8, RZ, RZ, 0x70 ;  /* 0x00000070ff087424 */ /* 0x000fe400078e00ff */
[----:B------:R-:W-:-:S07]  /*1fd50*/  IMAD.MOV.U32 R12, RZ, RZ, 0x1 ;  /* 0x00000001ff0c7424 */ /* 0x000fce00078e00ff */
[----:B------:R-:W-:-:S07]  /*1fd60*/  LEPC R20, `(.L_x_692) ;  /* 0x000000001014794e */ /* 0x000fce0000000000 */
[----:B0-----:R-:W-:Y:S05]  /*1fd70*/  CALL.ABS.NOINC R2 ;  /* 0x0000000002007343 */ /* 0x001fea0003c00000 */
.L_x_692:
        /* <DEDUP_REMOVED lines=22> */
[----:B0-----:R-:W-:Y:S02]  /*1fee0*/  ISETP.NE.AND P0, PT, R4, 0x1, PT ;  /* 0x000000010400780c */ /* 0x001fe40003f05270 */
[----:B------:R-:W-:-:S11]  /*1fef0*/  MOV R4, R18 ;  /* 0x0000001200047202 */ /* 0x000fd60000000f00 */
[----:B--2---:R-:W0:Y:S08]  /*1ff00*/  @P0 LDC R3, c[0x0][0x42c] ;  /* 0x00010b00ff030b82 */ /* 0x004e300000000800 */
[----:B------:R-:W2:Y:S01]  /*1ff10*/  @P0 LDC R2, c[0x0][0x430] ;  /* 0x00010c00ff020b82 */ /* 0x000ea20000000800 */
[----:B0-----:R-:W-:-:S05]  /*1ff20*/  @P0 IMAD.HI.U32 R3, R18, R3, RZ ;  /* 0x0000000312030227 */ /* 0x001fca00078e00ff */
[----:B--2---:R-:W-:Y:S02]  /*1ff30*/  @P0 SHF.R.U32.HI R4, RZ, R2, R3 ;  /* 0x00000002ff040219 */ /* 0x004fe40000011603 */
[----:B------:R-:W-:-:S04]  /*1ff40*/  ISETP.NE.U32.AND P0, PT, RZ, UR4, PT ;  /* 0x00000004ff007c0c */ /* 0x000fc8000bf05070 */
[----:B------:R-:W-:-:S04]  /*1ff50*/  ISETP.NE.AND.EX P0, PT, RZ, UR5, PT, P0 ;  /* 0x00000005ff007c0c */ /* 0x000fc8000bf05300 */
[----:B------:R-:W-:-:S09]  /*1ff60*/  SEL R2, R5, RZ, !P0 ;  /* 0x000000ff05027207 */ /* 0x000fd20004000000 */
.L_x_694:
        /* <DEDUP_REMOVED lines=16> */
.L_x_695:
        /* <DEDUP_REMOVED lines=15> */
.L_x_696:
        /* <DEDUP_REMOVED lines=9> */
[----:B-1----:R-:W0:Y:S01]  /*201f0*/  LDC.64 R8, c[0x0][0x3f8] ;  /* 0x0000fe00ff087b82 */ /* 0x002e220000000a00 */
[----:B------:R-:W-:Y:S02]  /*20200*/  ULDC.64 UR4, c[0x0][0xa08] ;  /* 0x0002820000047ab9 */ /* 0x000fe40000000a00 */
[----:B0-----:R-:W-:Y:S01]  /*20210*/  LOP3.LUT P0, RZ, R8, UR4, RZ, 0xfc, !PT ;  /* 0x0000000408ff7c12 */ /* 0x001fe2000f80fcff */
[----:B------:R-:W-:-:S03]  /*20220*/  UMOV UR4, 0xffffffff ;  /* 0xffffffff00047882 */ /* 0x000fc60000000000 */
[----:B------:R-:W-:-:S04]  /*20230*/  LOP3.LUT P0, RZ, R9, UR5, RZ, 0xfc, P0 ;  /* 0x0000000509ff7c12 */ /* 0x000fc8000800fcff */
[----:B-----5:R-:W-:Y:S01]  /*20240*/  SEL R5, R0, RZ, !P0 ;  /* 0x000000ff00057207 */ /* 0x020fe20004000000 */
[----:B------:R-:W-:Y:S08]  /*20250*/  BRA.DIV UR4, `(.L_x_697) ;  /* 0x0000004204347947 */ /* 0x000ff0000b800000 */
.L_x_805:
[----:B------:R-:W2:Y:S01]  /*20260*/  LDL R3, [R1+0x24] ;  /* 0x0000240001037983 */ /* 0x000ea20000100800 */
[----:B------:R-:W-:Y:S01]  /*20270*/  UMOV UR4, 0xffffffff ;  /* 0xffffffff00047882 */ /* 0x000fe20000000000 */
[----:B------:R-:W-:Y:S01]  /*20280*/  SHF.R.S32.HI R12, RZ, 0x1f, R0 ;  /* 0x0000001fff0c7819 */ /* 0x000fe20000011400 */
[----:B--2---:R-:W-:Y:S01]  /*20290*/  VIADD R3, R3, 0xffffffff ;  /* 0xffffffff03037836 */ /* 0x004fe20000000000 */
[----:B------:R-:W-:Y:S06]  /*202a0*/  BRA.DIV UR4, `(.L_x_698) ;  /* 0x0000004204547947 */ /* 0x000fec000b800000 */
[----:B------:R-:W-:-:S13]  /*202b0*/  ELECT P6, URZ, PT ;  /* 0x00000000003f782f */ /* 0x000fda00038c0000 */
.L_x_808:
        /* <DEDUP_REMOVED lines=11> */
[----:B------:R-:W-:-:S04]  /*20370*/  @P0 SHF.R.U32.HI R5, RZ, R7, R6 ;  /* 0x00000007ff050219 */ /* 0x000fc80000011606 */
[----:B------:R-:W-:-:S05]  /*20380*/  IADD3 R6, -R5, RZ, RZ ;  /* 0x000000ff05067210 */ /* 0x000fca0007ffe1ff */
        /* <DEDUP_REMOVED lines=11> */
.L_x_700:
[----:B------:R-:W2:Y:S01]  /*20440*/  LDL R6, [R1] ;  /* 0x0000000001067983 */ /* 0x000ea20000100800 */
[----:B0-----:R-:W-:-:S03]  /*20450*/  MOV R10, 0x400 ;  /* 0x00000400000a7802 */ /* 0x001fc60000000f00 */
[----:B------:R-:W3:Y:S01]  /*20460*/  LDL R7, [R1+0x8] ;  /* 0x0000080001077983 */ /* 0x000ee20000100800 */
[----:B------:R-:W0:Y:S02]  /*20470*/  S2R R11, SR_CgaCtaId ;  /* 0x00000000000b7919 */ /* 0x000e240000008800 */
[----:B0-----:R-:W-:-:S04]  /*20480*/  LEA R10, R11, R10, 0x18 ;  /* 0x0000000a0b0a7211 */ /* 0x001fc800078ec0ff */
[----:B--2---:R-:W-:Y:S02]  /*20490*/  LEA R6, R6, R10, 0x3 ;  /* 0x0000000a06067211 */ /* 0x004fe400078e18ff */
[----:B---3--:R-:W-:-:S04]  /*204a0*/  SHF.L.U32 R7, R7, 0x1f, RZ ;  /* 0x0000001f07077819 */ /* 0x008fc800000006ff */
[----:B------:R-:W0:Y:S02]  /*204b0*/  SYNCS.PHASECHK.TRANS64.TRYWAIT P0, [R6+URZ+0x36840], R7 ;  /* 0x03684007060075a7 */ /* 0x000e24000800017f */
[----:B0-----:R-:W-:Y:S05]  /*204c0*/  @!P0 BRA `(.L_x_701) ;  /* 0x0000003c00ec8947 */ /* 0x001fea0003800000 */
.L_x_809:
        /* <DEDUP_REMOVED lines=11> */
.L_x_702:
        /* <DEDUP_REMOVED lines=34> */
.L_x_699:
        /* <DEDUP_REMOVED lines=47> */
.L_x_810:
[----:B------:R-:W-:Y:S05]  /*20a90*/  BSYNC B0 ;  /* 0x0000000000007941 */ /* 0x000fea0003800000 */
.L_x_703:
[----:B0-----:R-:W2:Y:S01]  /*20aa0*/  LDL.LU R6, [R1+0x34] ;  /* 0x0000340001067983 */ /* 0x001ea20000300800 */
[----:B------:R-:W-:Y:S01]  /*20ab0*/  BSSY B0, `(.L_x_705) ;  /* 0x00001a7000007945 */ /* 0x000fe20003800000 */
[----:B--2---:R-:W-:-:S13]  /*20ac0*/  ISETP.GE.AND P0, PT, R6, 0x71, PT ;  /* 0x000000710600780c */ /* 0x004fda0003f06270 */
[----:B------:R-:W-:Y:S05]  /*20ad0*/  @!P0 BRA `(.L_x_706) ;  /* 0x0000001800908947 */ /* 0x000fea0003800000 */
[----:B------:R-:W2:Y:S01]  /*20ae0*/  LDL R6, [R1+0x24] ;  /* 0x0000240001067983 */ /* 0x000ea20000100800 */
[----:B------:R-:W-:Y:S01]  /*20af0*/  MOV R2, 0x1 ;  /* 0x0000000100027802 */ /* 0x000fe20000000f00 */
[----:B------:R-:W-:Y:S01]  /*20b00*/  BSSY B1, `(.L_x_707) ;  /* 0x0000094000017945 */ /* 0x000fe20003800000 */
[----:B--2---:R-:W-:-:S05]  /*20b10*/  IMAD.MOV R13, RZ, RZ, -R6 ;  /* 0x000000ffff0d7224 */ /* 0x004fca00078e0a06 */
[----:B------:R-:W-:-:S05]  /*20b20*/  VIADDMNMX R13, R13, R2, 0xffffffff, !PT ;  /* 0xffffffff0d0d7446 */ /* 0x000fca0007800102 */
[C---:B------:R-:W-:Y:S02]  /*20b30*/  IMAD.IADD R2, R6.reuse, 0x1, R13 ;  /* 0x0000000106027824 */ /* 0x040fe400078e020d */
[----:B------:R-:W-:-:S03]  /*20b40*/  VIADD R6, R6, 0xfffffffe ;  /* 0xfffffffe06067836 */ /* 0x000fc60000000000 */
[----:B------:R-:W-:-:S04]  /*20b50*/  LOP3.LUT R2, R2, 0x1, RZ, 0xc0, !PT ;  /* 0x0000000102027812 */ /* 0x000fc800078ec0ff */
[----:B------:R-:W-:-:S13]  /*20b60*/  ISETP.NE.U32.AND P0, PT, R2, 0x1, PT ;  /* 0x000000010200780c */ /* 0x000fda0003f05070 */
[----:B------:R-:W-:Y:S05]  /*20b70*/  @P0 BRA `(.L_x_708) ;  /* 0x0000000800300947 */ /* 0x000fea0003800000 */
[----:B------:R-:W2:Y:S04]  /*20b80*/  LDL R7, [R1] ;  /* 0x0000000001077983 */ /* 0x000ea80000100800 */
[----:B------:R-:W3:Y:S01]  /*20b90*/  LDL R10, [R1+0x8] ;  /* 0x00000800010a7983 */ /* 0x000ee20000100800 */
[----:B------:R-:W-:Y:S01]  /*20ba0*/  BSSY B2, `(.L_x_709) ;  /* 0x0000085000027945 */ /* 0x000fe20003800000 */
[----:B--2---:R-:W-:-:S04]  /*20bb0*/  IADD3 R7, R7, 0x1, RZ ;  /* 0x0000000107077810 */ /* 0x004fc80007ffe0ff */
        /* <DEDUP_REMOVED lines=10> */
[----:B------:R-:W-:Y:S01]  /*20c60*/  IMAD.MOV.U32 R2, RZ, RZ, R6 ;  /* 0x000000ffff027224 */ /* 0x000fe200078e0006 */
[----:B------:R-:W-:Y:S01]  /*20c70*/  ULDC.64 UR4, c[0x0][0x408] ;  /* 0x0001020000047ab9 */ /* 0x000fe20000000a00 */
[----:B0-----:R-:W-:-:S13]  /*20c80*/  ISETP.NE.AND P0, PT, R17, 0x1, PT ;  /* 0x000000011100780c */ /* 0x001fda0003f05270 */
[----:B------:R-:W0:Y:S02]  /*20c90*/  @P0 LDC.64 R10, c[0x0][0x420] ;  /* 0x00010800ff0a0b82 */ /* 0x000e240000000a00 */
[----:B0-----:R-:W-:-:S05]  /*20ca0*/  @P0 IMAD.HI.U32 R10, R6, R10, RZ ;  /* 0x0000000a060a0227 */ /* 0x001fca00078e00ff */
[----:B------:R-:W-:Y:S01]  /*20cb0*/  @P0 SHF.R.U32.HI R2, RZ, R11, R10 ;  /* 0x0000000bff020219 */ /* 0x000fe2000001160a */
[----:B------:R-:W-:-:S03]  /*20cc0*/  IMAD R10, R12, UR4, RZ ;  /* 0x000000040c0a7c24 */ /* 0x000fc6000f8e02ff */
[----:B------:R-:W-:Y:S01]  /*20cd0*/  SHF.R.S32.HI R11, RZ, 0x1f, R2 ;  /* 0x0000001fff0b7819 */ /* 0x000fe20000011402 */
[----:B------:R-:W-:Y:S01]  /*20ce0*/  IMAD R15, R0, UR5, R10 ;  /* 0x00000005000f7c24 */ /* 0x000fe2000f8e020a */
[----:B------:R-:W-:Y:S01]  /*20cf0*/  MOV R10, R2 ;  /* 0x00000002000a7202 */ /* 0x000fe20000000f00 */
[----:B------:R-:W-:-:S04]  /*20d00*/  IMAD.MOV R2, RZ, RZ, -R2 ;  /* 0x000000ffff027224 */ /* 0x000fc800078e0a02 */
[----:B------:R-:W-:-:S04]  /*20d10*/  IMAD.WIDE.U32 R10, R0, UR4, R10 ;  /* 0x00000004000a7c25 */ /* 0x000fc8000f8e000a */
[----:B------:R-:W-:Y:S01]  /*20d20*/  IMAD.IADD R15, R15, 0x1, R11 ;  /* 0x000000010f0f7824 */ /* 0x000fe200078e020b */
[----:B------:R-:W-:Y:S01]  /*20d30*/  LEA R8, P0, R10, R8, 0x2 ;  /* 0x000000080a087211 */ /* 0x000fe200078010ff */
[----:B------:R-:W-:-:S03]  /*20d40*/  IMAD R6, R17, R2, R6 ;  /* 0x0000000211067224 */ /* 0x000fc600078e0206 */
[----:B------:R-:W-:-:S05]  /*20d50*/  LEA.HI.X R9, R10, R9, R15, 0x2, P0 ;  /* 0x000000090a097211 */ /* 0x000fca00000f140f */
[----:B------:R0:W5:Y:S04]  /*20d60*/  LDG.E R2, desc[UR60][R8.64] ;  /* 0x0000003c08027981 */ /* 0x000168000c1e1900 */
.L_x_711:
[----:B0-----:R-:W0:Y:S01]  /*20d70*/  S2R R9, SR_CgaCtaId ;  /* 0x0000000000097919 */ /* 0x001e220000008800 */
[----:B------:R-:W-:-:S04]  /*20d80*/  MOV R8, 0x400 ;  /* 0x0000040000087802 */ /* 0x000fc80000000f00 */
[----:B0-----:R-:W-:Y:S02]  /*20d90*/  LEA R8, R9, R8, 0x18 ;  /* 0x0000000809087211 */ /* 0x001fe400078ec0ff */
[----:B------:R-:W-:Y:S02]  /*20da0*/  SHF.L.U32 R9, R14, 0x1f, RZ ;  /* 0x0000001f0e097819 */ /* 0x000fe400000006ff */
[----:B------:R-:W-:-:S04]  /*20db0*/  LEA R8, R7, R8, 0x3 ;  /* 0x0000000807087211 */ /* 0x000fc800078e18ff */
[----:B------:R-:W0:Y:S02]  /*20dc0*/  SYNCS.PHASECHK.TRANS64.TRYWAIT P0, [R8+URZ+0x36840], R9 ;  /* 0x03684009080075a7 */ /* 0x000e24000800017f */
[----:B0-----:R-:W-:Y:S05]  /*20dd0*/  @!P0 BRA `(.L_x_712) ;  /* 0x0000003400dc8947 */ /* 0x001fea0003800000 */
.L_x_811:
        /* <DEDUP_REMOVED lines=11> */
.L_x_713:
        /* <DEDUP_REMOVED lines=26> */
[----:B---3--:R-:W-:Y:S02]  /*21030*/  SHF.L.U32 R8, R15, 0x1f, RZ ;  /* 0x0000001f0f087819 */ /* 0x008fe400000006ff */
[----:B----4-:R-:W-:-:S06]  /*21040*/  LEA R9, R10, R9, 0x3 ;  /* 0x000000090a097211 */ /* 0x010fcc00078e18ff */
        /* <DEDUP_REMOVED lines=9> */
.L_x_812:
[----:B------:R-:W-:Y:S05]  /*210e0*/  @P1 BRA `(.L_x_715) ;  /* 0x0000000000301947 */ /* 0x000fea0003800000 */
[----:B------:R-:W2:Y:S01]  /*210f0*/  LDL R10, [R1] ;  /* 0x00000000010a7983 */ /* 0x000ea20000100800 */
[----:B------:R-:W-:Y:S01]  /*21100*/  MOV R11, 0x400 ;  /* 0x00000400000b7802 */ /* 0x000fe20000000f00 */
[----:B------:R-:W1:Y:S01]  /*21110*/  S2R R17, SR_TID.X ;  /* 0x0000000000117919 */ /* 0x000e620000002100 */
[----:B------:R-:W3:Y:S01]  /*21120*/  S2R R15, SR_CgaCtaId ;  /* 0x00000000000f7919 */ /* 0x000ee20000008800 */
[----:B0-----:R-:W-:Y:S01]  /*21130*/  IMAD.MOV.U32 R9, RZ, RZ, 0xa800 ;  /* 0x0000a800ff097424 */ /* 0x001fe200078e00ff */
[----:B-1----:R-:W-:-:S04]  /*21140*/  LOP3.LUT R17, R17, 0x1f, RZ, 0xc0, !PT ;  /* 0x0000001f11117812 */ /* 0x002fc800078ec0ff */
[----:B------:R-:W-:Y:S02]  /*21150*/  ISETP.NE.AND P0, PT, R17, RZ, PT ;  /* 0x000000ff1100720c */ /* 0x000fe40003f05270 */
[----:B---3--:R-:W-:-:S05]  /*21160*/  LEA R11, R15, R11, 0x18 ;  /* 0x0000000b0f0b7211 */ /* 0x008fca00078ec0ff */
[----:B--2---:R-:W-:-:S04]  /*21170*/  IMAD R8, R10, 0x8, R11 ;  /* 0x000000080a087824 */ /* 0x004fc800078e020b */
[----:B------:R1:W-:Y:S02]  /*21180*/  SYNCS.ARRIVE.TRANS64 RZ, [R8+URZ+0x36850], R9 ;  /* 0x0368500908ff79a7 */ /* 0x0003e4000800003f */
[----:B------:R-:W-:Y:S05]  /*21190*/  @!P0 BRA `(.L_x_715) ;  /* 0x0000000000048947 */ /* 0x000fea0003800000 */
[----:B------:R-:W-:Y:S01]  /*211a0*/  BPT.TRAP 0x1 ;  /* 0x000000040000795c */ /* 0x000fe20000300000 */
.L_x_715:
        /* <DEDUP_REMOVED lines=36> */
.L_x_710:
[----:B------:R-:W-:Y:S05]  /*213f0*/  BSYNC B2 ;  /* 0x0000000000027941 */ /* 0x000fea0003800000 */
.L_x_709:
[----:B------:R-:W2:Y:S04]  /*21400*/  LDL.LU R2, [R1+0x24] ;  /* 0x0000240001027983 */ /* 0x000ea80000300800 */
[----:B------:R0:W-:Y:S04]  /*21410*/  STL [R1], R7 ;  /* 0x0000000701007387 */ /* 0x0001e80000100800 */
[----:B------:R0:W-:Y:S02]  /*21420*/  STL [R1+0x8], R14 ;  /* 0x0000080e01007387 */ /* 0x0001e40000100800 */
[----:B0-2---:R-:W-:-:S07]  /*21430*/  VIADD R6, R2, 0xfffffffd ;  /* 0xfffffffd02067836 */ /* 0x005fce0000000000 */
.L_x_708:
[----:B------:R-:W-:Y:S05]  /*21440*/  BSYNC B1 ;  /* 0x0000000000017941 */ /* 0x000fea0003800000 */
.L_x_707:
[----:B------:R-:W-:-:S04]  /*21450*/  IADD3 R2, -R13, RZ, RZ ;  /* 0x000000ff0d027210 */ /* 0x000fc80007ffe1ff */
[----:B------:R-:W-:-:S13]  /*21460*/  ISETP.NE.AND P0, PT, R3, R2, PT ;  /* 0x000000020300720c */ /* 0x000fda0003f05270 */
[----:B------:R-:W-:Y:S05]  /*21470*/  @!P0 BRA `(.L_x_706) ;  /* 0x0000001000288947 */ /* 0x000fea0003800000 */
[----:B------:R-:W-:-:S07]  /*21480*/  IMAD.MOV.U32 R10, RZ, RZ, R5 ;  /* 0x000000ffff0a7224 */ /* 0x000fce00078e0005 */
.L_x_730:
        /* <DEDUP_REMOVED lines=11> */
[----:B------:R-:W-:Y:S02]  /*21540*/  MOV R9, R6 ;  /* 0x0000000600097202 */ /* 0x000fe40000000f00 */
        /* <DEDUP_REMOVED lines=9> */
[----:B------:R-:W-:-:S04]  /*215e0*/  @P0 SHF.R.U32.HI R2, RZ, R3, R9 ;  /* 0x00000003ff020219 */ /* 0x000fc80000011609 */
[--C-:B------:R-:W-:Y:S01]  /*215f0*/  SHF.R.S32.HI R3, RZ, 0x1f, R2.reuse ;  /* 0x0000001fff037819 */ /* 0x100fe20000011402 */
[----:B------:R-:W-:-:S04]  /*21600*/  IMAD.MOV R9, RZ, RZ, -R2 ;  /* 0x000000ffff097224 */ /* 0x000fc800078e0a02 */
[----:B------:R-:W-:Y:S02]  /*21610*/  IMAD R9, R10, R9, R6 ;  /* 0x000000090a097224 */ /* 0x000fe400078e0206 */
[----:B------:R-:W-:Y:S02]  /*21620*/  IMAD R10, R12, UR6, RZ ;  /* 0x000000060c0a7c24 */ /* 0x000fe4000f8e02ff */
[----:B------:R-:W-:-:S04]  /*21630*/  IMAD.WIDE.U32 R2, R0, UR6, R2 ;  /* 0x0000000600027c25 */ /* 0x000fc8000f8e0002 */
[----:B------:R-:W-:-:S05]  /*21640*/  IMAD R10, R0, UR7, R10 ;  /* 0x00000007000a7c24 */ /* 0x000fca000f8e020a */
[----:B------:R-:W-:Y:S02]  /*21650*/  IADD3 R3, R10, R3, RZ ;  /* 0x000000030a037210 */ /* 0x000fe40007ffe0ff */
[----:B------:R-:W-:-:S04]  /*21660*/  LEA R10, P0, R2, UR4, 0x2 ;  /* 0x00000004020a7c11 */ /* 0x000fc8000f8010ff */
[----:B------:R-:W-:-:S05]  /*21670*/  LEA.HI.X R11, R2, UR5, R3, 0x2, P0 ;  /* 0x00000005020b7c11 */ /* 0x000fca00080f1403 */
[----:B------:R0:W5:Y:S04]  /*21680*/  LDG.E R10, desc[UR60][R10.64] ;  /* 0x0000003c0a0a7981 */ /* 0x000168000c1e1900 */
.L_x_718:
[----:B------:R-:W1:Y:S01]  /*21690*/  S2R R3, SR_CgaCtaId ;  /* 0x0000000000037919 */ /* 0x000e620000008800 */
[----:B------:R-:W-:-:S04]  /*216a0*/  MOV R2, 0x400 ;  /* 0x0000040000027802 */ /* 0x000fc80000000f00 */
[----:B-1----:R-:W-:Y:S02]  /*216b0*/  LEA R2, R3, R2, 0x18 ;  /* 0x0000000203027211 */ /* 0x002fe400078ec0ff */
[----:B------:R-:W-:-:S03]  /*216c0*/  SHF.L.U32 R3, R8, 0x1f, RZ ;  /* 0x0000001f08037819 */ /* 0x000fc600000006ff */
[----:B------:R-:W-:-:S04]  /*216d0*/  IMAD R2, R7, 0x8, R2 ;  /* 0x0000000807027824 */ /* 0x000fc800078e0202 */
[----:B------:R-:W1:Y:S02]  /*216e0*/  SYNCS.PHASECHK.TRANS64.TRYWAIT P0, [R2+URZ+0x36840], R3 ;  /* 0x03684003020075a7 */ /* 0x000e64000800017f */
[----:B-1----:R-:W-:Y:S05]  /*216f0*/  @!P0 BRA `(.L_x_719) ;  /* 0x0000002c00bc8947 */ /* 0x002fea0003800000 */
.L_x_813:
        /* <DEDUP_REMOVED lines=11> */
.L_x_720:
[----:B------:R-:W2:Y:S04]  /*217b0*/  LDL R15, [R1+0x4] ;  /* 0x00000400010f7983 */ /* 0x000ea80000100800 */
[----:B------:R-:W3:Y:S01]  /*217c0*/  LDL.LU R14, [R1+0x8] ;  /* 0x00000800010e7983 */ /* 0x000ee20000300800 */
[----:B-1----:R-:W-:-:S03]  /*217d0*/  MOV R3, 0x400 ;  /* 0x0000040000037802 */ /* 0x002fc60000000f00 */
        /* <DEDUP_REMOVED lines=11> */
[----:B------:R-:W-:Y:S01]  /*21890*/  IADD3 R3, R3, 0x36800, RZ ;  /* 0x0003680003037810 */ /* 0x000fe20007ffe0ff */
        /* <DEDUP_REMOVED lines=22> */
.L_x_814:
        /* <DEDUP_REMOVED lines=8> */
.L_x_722:
        /* <DEDUP_REMOVED lines=16> */
[----:B------:R-:W-:Y:S02]  /*21b80*/  MOV R5, R10 ;  /* 0x0000000a00057202 */ /* 0x000fe40000000f00 */
        /* <DEDUP_REMOVED lines=19> */
.L_x_717:
[----:B------:R-:W-:Y:S05]  /*21cc0*/  BSYNC B1 ;  /* 0x0000000000017941 */ /* 0x000fea0003800000 */
.L_x_716:
        /* <DEDUP_REMOVED lines=10> */
[----:B------:R-:W-:Y:S01]  /*21d70*/  VIADD R9, R6, 0xffffffff ;  /* 0xffffffff06097836 */ /* 0x000fe20000000000 */
[----:B------:R-:W-:-:S04]  /*21d80*/  ISETP.NE.U32.AND P0, PT, RZ, UR4, PT ;  /* 0x00000004ff007c0c */ /* 0x000fc8000bf05070 */
[----:B------:R-:W-:-:S13]  /*21d90*/  ISETP.NE.AND.EX P0, PT, RZ, UR5, PT, P0 ;  /* 0x00000005ff007c0c */ /* 0x000fda000bf05300 */
[----:B------:R-:W-:Y:S05]  /*21da0*/  @!P0 BRA `(.L_x_725) ;  /* 0x0000000000448947 */ /* 0x000fea0003800000 */
[----:B------:R-:W1:Y:S01]  /*21db0*/  LDC R11, c[0x0][0x41c] ;  /* 0x00010700ff0b7b82 */ /* 0x000e620000000800 */
[----:B------:R-:W-:Y:S01]  /*21dc0*/  ULDC.64 UR6, c[0x0][0x408] ;  /* 0x0001020000067ab9 */ /* 0x000fe20000000a00 */
[----:B-1----:R-:W-:-:S13]  /*21dd0*/  ISETP.NE.AND P0, PT, R11, 0x1, PT ;  /* 0x000000010b00780c */ /* 0x002fda0003f05270 */
[----:B------:R-:W1:Y:S02]  /*21de0*/  @P0 LDC.64 R2, c[0x0][0x420] ;  /* 0x00010800ff020b82 */ /* 0x000e640000000a00 */
[----:B-1----:R-:W-:Y:S01]  /*21df0*/  @P0 IMAD.HI.U32 R10, R9, R2, RZ ;  /* 0x00000002090a0227 */ /* 0x002fe200078e00ff */
[----:B------:R-:W-:-:S04]  /*21e00*/  MOV R2, R9 ;  /* 0x0000000900027202 */ /* 0x000fc80000000f00 */
        /* <DEDUP_REMOVED lines=11> */
.L_x_725:
[----:B------:R-:W2:Y:S01]  /*21ec0*/  S2R R3, SR_CgaCtaId ;  /* 0x0000000000037919 */ /* 0x000ea20000008800 */
[----:B------:R-:W-:-:S04]  /*21ed0*/  MOV R2, 0x400 ;  /* 0x0000040000027802 */ /* 0x000fc80000000f00 */
[----:B--2---:R-:W-:Y:S02]  /*21ee0*/  LEA R2, R3, R2, 0x18 ;  /* 0x0000000203027211 */ /* 0x004fe400078ec0ff */
[----:B------:R-:W-:Y:S02]  /*21ef0*/  SHF.L.U32 R3, R13, 0x1f, RZ ;  /* 0x0000001f0d037819 */ /* 0x000fe400000006ff */
[----:B------:R-:W-:-:S04]  /*21f00*/  LEA R2, R14, R2, 0x3 ;  /* 0x000000020e027211 */ /* 0x000fc800078e18ff */
[----:B------:R-:W2:Y:S02]  /*21f10*/  SYNCS.PHASECHK.TRANS64.TRYWAIT P0, [R2+URZ+0x36840], R3 ;  /* 0x03684003020075a7 */ /* 0x000ea4000800017f */
[----:B--2---:R-:W-:Y:S05]  /*21f20*/  @!P0 BRA `(.L_x_726) ;  /* 0x0000002400d88947 */ /* 0x004fea0003800000 */
.L_x_815:
        /* <DEDUP_REMOVED lines=11> */
.L_x_727:
        /* <DEDUP_REMOVED lines=15> */
[----:B------:R-:W-:Y:S02]  /*220d0*/  SHF.L.U32 R8, R8, 0x1f, RZ ;  /* 0x0000001f08087819 */ /* 0x000fe400000006ff */
        /* <DEDUP_REMOVED lines=22> */
.L_x_816:
        /* <DEDUP_REMOVED lines=8> */
.L_x_729:
        /* <DEDUP_REMOVED lines=20> */
[----:B------:R-:W-:Y:S02]  /*22400*/  MOV R5, R10 ;  /* 0x0000000a00057202 */ /* 0x000fe40000000f00 */
        /* <DEDUP_REMOVED lines=13> */
.L_x_724:
[----:B------:R-:W-:Y:S05]  /*224e0*/  BSYNC B1 ;  /* 0x0000000000017941 */ /* 0x000fea0003800000 */
.L_x_723:
[C---:B------:R-:W-:Y:S01]  /*224f0*/  ISETP.GT.AND P0, PT, R6.reuse, 0x1, PT ;  /* 0x000000010600780c */ /* 0x040fe20003f04270 */
[----:B------:R-:W-:-:S12]  /*22500*/  VIADD R6, R6, 0xfffffffe ;  /* 0xfffffffe06067836 */ /* 0x000fd80000000000 */
[----:B------:R-:W-:Y:S05]  /*22510*/  @P0 BRA `(.L_x_730) ;  /* 0xffffffec00dc0947 */ /* 0x000fea000383ffff */
.L_x_706:
[----:B------:R-:W-:Y:S05]  /*22520*/  BSYNC B0 ;  /* 0x0000000000007941 */ /* 0x000fea0003800000 */
.L_x_705:
        /* <DEDUP_REMOVED lines=8> */
[----:B------:R-:W1:Y:S02]  /*225b0*/  FLO.U32 R0, UR4 ;  /* 0x0000000400007d00 */ /* 0x000e6400080e0000 */
[----:B-1----:R-:W-:-:S06]  /*225c0*/  ISETP.EQ.U32.AND P0, PT, R0, R7, PT ;  /* 0x000000070000720c */ /* 0x002fcc0003f02070 */
[----:B------:R-:W2:Y:S07]  /*225d0*/  POPC R7, UR4 ;  /* 0x0000000400077d09 */ /* 0x000eae0008000000 */
[----:B--2---:R-:W2:Y:S01]  /*225e0*/  @P0 ATOMG.E.ADD.STRONG.GPU PT, R3, desc[UR60][R2.64], R7 ;  /* 0x00000007020309a8 */ /* 0x004ea200081ee1fc */
[----:B------:R-:W1:Y:S02]  /*225f0*/  S2R R6, SR_LTMASK ;  /* 0x0000000000067919 */ /* 0x000e640000003900 */
[----:B-1----:R-:W-:-:S04]  /*22600*/  LOP3.LUT R6, R6, UR4, RZ, 0xc0, !PT ;  /* 0x0000000406067c12 */ /* 0x002fc8000f8ec0ff */
[----:B------:R-:W1:Y:S01]  /*22610*/  POPC R9, R6 ;  /* 0x0000000600097309 */ /* 0x000e620000000000 */
[----:B--2---:R-:W1:Y:S02]  /*22620*/  SHFL.IDX PT, R0, R3, R0, 0x1f ;  /* 0x00001f0003007589 */ /* 0x004e6400000e0000 */
[----:B-1----:R-:W-:-:S07]  /*22630*/  IADD3 R16, R0, UR38, R9 ;  /* 0x0000002600107c10 */ /* 0x002fce000fffe009 */
.L_x_732:
[----:B------:R-:W-:Y:S05]  /*22640*/  BSYNC B0 ;  /* 0x0000000000007941 */ /* 0x000fea0003800000 */
.L_x_731:
        /* <DEDUP_REMOVED lines=11> */
.L_x_817:
[----:B------:R-:W2:Y:S02]  /*22700*/  S2R R2, SR_TID.X ;  /* 0x0000000000027919 */ /* 0x000ea40000002100 */
[----:B--2---:R-:W-:-:S04]  /*22710*/  LOP3.LUT R2, R2, 0x7f, RZ, 0xc0, !PT ;  /* 0x0000007f02027812 */ /* 0x004fc800078ec0ff */
[----:B------:R-:W-:-:S13]  /*22720*/  ISETP.NE.AND P0, PT, R2, RZ, PT ;  /* 0x000000ff0200720c */ /* 0x000fda0003f05270 */
[----:B------:R-:W-:Y:S05]  /*22730*/  @P0 BRA `(.L_x_736) ;  /* 0x00000000001c0947 */ /* 0x000fea0003800000 */
[----:B------:R-:W2:Y:S01]  /*22740*/  S2R R2, SR_TID.X ;  /* 0x0000000000027919 */ /* 0x000ea20000002100 */
[----:B-1----:R-:W-:-:S04]  /*22750*/  MOV R0, 0xa800 ;  /* 0x0000a80000007802 */ /* 0x002fc80000000f00 */
[----:B------:R3:W-:Y:S01]  /*22760*/  SYNCS.ARRIVE.TRANS64 RZ, [R3+URZ+0x36850], R0 ;  /* 0x0368500003ff79a7 */ /* 0x0007e2000800003f */
[----:B--2---:R-:W-:-:S04]  /*22770*/  LOP3.LUT R2, R2, 0x1f, RZ, 0xc0, !PT ;  /* 0x0000001f02027812 */ /* 0x004fc800078ec0ff */
[----:B------:R-:W-:-:S13]  /*22780*/  ISETP.NE.AND P1, PT, R2, RZ, PT ;  /* 0x000000ff0200720c */ /* 0x000fda0003f25270 */
[----:B---3--:R-:W-:Y:S05]  /*22790*/  @!P1 BRA `(.L_x_736) ;  /* 0x0000000000049947 */ /* 0x008fea0003800000 */
[----:B------:R-:W-:Y:S01]  /*227a0*/  BPT.TRAP 0x1 ;  /* 0x000000040000795c */ /* 0x000fe20000300000 */
.L_x_736:
        /* <DEDUP_REMOVED lines=34> */
.L_x_734:
[----:B------:R-:W-:Y:S05]  /*229d0*/  BSYNC B0 ;  /* 0x0000000000007941 */ /* 0x000fea0003800000 */
.L_x_733:
        /* <DEDUP_REMOVED lines=9> */
.L_x_690:
[----:B------:R-:W-:Y:S05]  /*22a70*/  BSYNC B6 ;  /* 0x0000000000067941 */ /* 0x000fea0003800000 */
.L_x_688:
[----:B------:R-:W-:-:S03]  /*22a80*/  UMOV UR4, 0xffffffff ;  /* 0xffffffff00047882 */ /* 0x000fc60000000000 */
[----:B------:R-:W-:Y:S05]  /*22a90*/  BRA.DIV UR4, `(.L_x_737) ;  /* 0x0000001e04387947 */ /* 0x000fea000b800000 */
[----:B0-----:R0:W2:Y:S04]  /*22aa0*/  SHFL.IDX PT, R4, R16, RZ, 0x1f ;  /* 0x00001fff10047589 */ /* 0x0010a800000e0000 */
[----:B------:R0:W3:Y:S02]  /*22ab0*/  SHFL.IDX PT, R6, R16, 0x1, 0x1f ;  /* 0x00201f0010067f89 */ /* 0x0000e400000e0000 */
.L_x_821:
[----:B-1----:R-:W1:Y:S01]  /*22ac0*/  S2R R8, SR_TID.X ;  /* 0x0000000000087919 */ /* 0x002e620000002100 */
[----:B------:R-:W-:Y:S01]  /*22ad0*/  ULDC UR4, c[0x0][0xc14] ;  /* 0x0003050000047ab9 */ /* 0x000fe20000000800 */
[----:B------:R-:W-:Y:S01]  /*22ae0*/  BSSY B0, `(.L_x_738) ;  /* 0x000000b000007945 */ /* 0x000fe20003800000 */
[----:B------:R-:W-:Y:S01]  /*22af0*/  MOV R0, UR4 ;  /* 0x0000000400007c02 */ /* 0x000fe20008000f00 */
[----:B------:R-:W-:Y:S01]  /*22b00*/  IMAD.MOV.U32 R17, RZ, RZ, RZ ;  /* 0x000000ffff117224 */ /* 0x000fe200078e00ff */
[----:B-1----:R-:W-:-:S04]  /*22b10*/  LOP3.LUT R8, R8, 0x1f, RZ, 0xc0, !PT ;  /* 0x0000001f08087812 */ /* 0x002fc800078ec0ff */
[C---:B------:R-:W-:Y:S01]  /*22b20*/  ISETP.NE.AND P0, PT, R8.reuse, 0x1f, PT ;  /* 0x0000001f0800780c */ /* 0x040fe20003f05270 */
[----:B------:R-:W-:-:S05]  /*22b30*/  IMAD.IADD R5, R8, 0x1, R19 ;  /* 0x0000000108057824 */ /* 0x000fca00078e0213 */
[----:B------:R-:W-:-:S13]  /*22b40*/  ISETP.GE.OR P0, PT, R5, R0, !P0 ;  /* 0x000000000500720c */ /* 0x000fda0004706670 */
[----:B------:R-:W-:Y:S05]  /*22b50*/  @P0 BRA `(.L_x_739) ;  /* 0x00000000000c0947 */ /* 0x000fea0003800000 */
[----:B------:R-:W1:Y:S02]  /*22b60*/  LDC.64 R2, c[0x0][0xc58] ;  /* 0x00031600ff027b82 */ /* 0x000e640000000a00 */
[----:B-1----:R-:W-:-:S05]  /*22b70*/  IMAD.WIDE R2, R5, 0x4, R2 ;  /* 0x0000000405027825 */ /* 0x002fca00078e0202 */
[----:B------:R1:W5:Y:S02]  /*22b80*/  LDG.E R17, desc[UR60][R2.64] ;  /* 0x0000003c02117981 */ /* 0x000364000c1e1900 */
.L_x_739:
[----:B------:R-:W-:Y:S05]  /*22b90*/  BSYNC B0 ;  /* 0x0000000000007941 */ /* 0x000fea0003800000 */
.L_x_738:
[----:B------:R-:W-:-:S03]  /*22ba0*/  UMOV UR4, 0xffffffff ;  /* 0xffffffff00047882 */ /* 0x000fc60000000000 */
[----:B------:R-:W-:Y:S05]  /*22bb0*/  BRA.DIV UR4, `(.L_x_740) ;  /* 0x0000001e043c7947 */ /* 0x000fea000b800000 */
[----:B-----5:R-:W4:Y:S01]  /*22bc0*/  SHFL.UP PT, R14, R17, 0x1, RZ ;  /* 0x04200000110e7989 */ /* 0x020f2200000e00ff */
[C---:B------:R-:W-:Y:S02]  /*22bd0*/  ISETP.NE.AND P0, PT, R8.reuse, RZ, PT ;  /* 0x000000ff0800720c */ /* 0x040fe40003f05270 */
[----:B------:R-:W-:Y:S02]  /*22be0*/  ISETP.GE.U32.AND P1, PT, R8, 0x2, PT ;  /* 0x000000020800780c */ /* 0x000fe40003f26070 */
[----:B----4-:R-:W-:Y:S02]  /*22bf0*/  SEL R14, R14, RZ, P0 ;  /* 0x000000ff0e0e7207 */ /* 0x010fe40000000000 */
[----:B------:R-:W-:-:S03]  /*22c00*/  ISETP.GE.U32.AND P0, PT, R8, 0x4, PT ;  /* 0x000000040800780c */ /* 0x000fc60003f06070 */
[----:B------:R-:W-:-:S05]  /*22c10*/  IMAD.IADD R13, R17, 0x1, R14 ;  /* 0x00000001110d7824 */ /* 0x000fca00078e020e */
[----:B------:R-:W4:Y:S02]  /*22c20*/  SHFL.UP PT, R14, R13, 0x2, RZ ;  /* 0x044000000d0e7989 */ /* 0x000f2400000e00ff */
[----:B----4-:R-:W-:Y:S02]  /*22c30*/  SEL R14, R14, RZ, P1 ;  /* 0x000000ff0e0e7207 */ /* 0x010fe40000800000 */
[----:B------:R-:W-:Y:S02]  /*22c40*/  ISETP.GE.U32.AND P1, PT, R8, 0x8, PT ;  /* 0x000000080800780c */ /* 0x000fe40003f26070 */
[----:B-1----:R-:W-:-:S05]  /*22c50*/  IADD3 R3, R13, R14, RZ ;  /* 0x0000000e0d037210 */ /* 0x002fca0007ffe0ff */
        /* <DEDUP_REMOVED lines=8> */
[----:B-1----:R-:W-:-:S04]  /*22ce0*/  SEL R2, R14, RZ, P0 ;  /* 0x000000ff0e027207 */ /* 0x002fc80000000000 */
[----:B------:R-:W-:-:S05]  /*22cf0*/  IADD3 R2, R7, R2, RZ ;  /* 0x0000000207027210 */ /* 0x000fca0007ffe0ff */
[----:B------:R1:W4:Y:S02]  /*22d00*/  SHFL.IDX PT, R14, R2, 0x1f, 0x1f ;  /* 0x03e01f00020e7f89 */ /* 0x00032400000e0000 */
.L_x_829:
[----:B------:R-:W-:Y:S02]  /*22d10*/  ULDC UR4, c[0x0][0xc10] ;  /* 0x0003040000047ab9 */ /* 0x000fe40000000800 */
[----:B0-----:R-:W-:-:S04]  /*22d20*/  IMAD.U32 R16, RZ, RZ, UR4 ;  /* 0x00000004ff107e24 */ /* 0x001fc8000f8e00ff */
[----:B----4-:R-:W-:-:S04]  /*22d30*/  IMAD R3, R14, R16, RZ ;  /* 0x000000100e037224 */ /* 0x010fc800078e02ff */
[----:B---3--:R-:W-:-:S05]  /*22d40*/  IMAD.IADD R6, R6, 0x1, R3 ;  /* 0x0000000106067824 */ /* 0x008fca00078e0203 */
[----:B--2---:R-:W-:-:S13]  /*22d50*/  ISETP.GT.AND P0, PT, R6, R4, PT ;  /* 0x000000040600720c */ /* 0x004fda0003f04270 */
[----:B------:R-:W-:Y:S05]  /*22d60*/  @P0 BRA `(.L_x_741) ;  /* 0x0000000000b40947 */ /* 0x000fea0003800000 */
[----:B------:R-:W0:Y:S02]  /*22d70*/  LDC R0, c[0x0][0xc14] ;  /* 0x00030500ff007b82 */ /* 0x000e240000000800 */
.L_x_746:
[----:B------:R-:W-:-:S04]  /*22d80*/  IADD3 R19, R19, 0x1f, RZ ;  /* 0x0000001f13137810 */ /* 0x000fc80007ffe0ff */
[----:B0-----:R-:W-:-:S13]  /*22d90*/  ISETP.GE.AND P0, PT, R19, R0, PT ;  /* 0x000000001300720c */ /* 0x001fda0003f06270 */
[----:B------:R-:W-:Y:S05]  /*22da0*/  @P0 BRA `(.L_x_742) ;  /* 0x00000004005c0947 */ /* 0x000fea0003800000 */
[----:B------:R-:W0:Y:S01]  /*22db0*/  S2R R8, SR_TID.X ;  /* 0x0000000000087919 */ /* 0x000e220000002100 */
[----:B------:R-:W-:Y:S01]  /*22dc0*/  BSSY B0, `(.L_x_743) ;  /* 0x000000a000007945 */ /* 0x000fe20003800000 */
[----:B------:R-:W-:Y:S01]  /*22dd0*/  IMAD.MOV.U32 R17, RZ, RZ, RZ ;  /* 0x000000ffff117224 */ /* 0x000fe200078e00ff */
[----:B0-----:R-:W-:-:S04]  /*22de0*/  LOP3.LUT R8, R8, 0x1f, RZ, 0xc0, !PT ;  /* 0x0000001f08087812 */ /* 0x001fc800078ec0ff */
[C---:B------:R-:W-:Y:S01]  /*22df0*/  ISETP.NE.AND P1, PT, R8.reuse, 0x1f, PT ;  /* 0x0000001f0800780c */ /* 0x040fe20003f25270 */
[----:B------:R-:W-:-:S05]  /*22e00*/  IMAD.IADD R5, R8, 0x1, R19 ;  /* 0x0000000108057824 */ /* 0x000fca00078e0213 */
[----:B------:R-:W-:-:S13]  /*22e10*/  ISETP.GE.OR P0, PT, R5, R0, !P1 ;  /* 0x000000000500720c */ /* 0x000fda0004f06670 */
[----:B------:R-:W-:Y:S05]  /*22e20*/  @P0 BRA `(.L_x_744) ;  /* 0x00000000000c0947 */ /* 0x000fea0003800000 */
[----:B-1----:R-:W0:Y:S02]  /*22e30*/  LDC.64 R2, c[0x0][0xc58] ;  /* 0x00031600ff027b82 */ /* 0x002e240000000a00 */
[----:B0-----:R-:W-:-:S05]  /*22e40*/  IMAD.WIDE R2, R5, 0x4, R2 ;  /* 0x0000000405027825 */ /* 0x001fca00078e0202 */
[----:B------:R0:W5:Y:S02]  /*22e50*/  LDG.E R17, desc[UR60][R2.64] ;  /* 0x0000003c02117981 */ /* 0x000164000c1e1900 */
.L_x_744:
[----:B------:R-:W-:Y:S05]  /*22e60*/  BSYNC B0 ;  /* 0x0000000000007941 */ /* 0x000fea0003800000 */
.L_x_743:
[----:B------:R-:W-:-:S03]  /*22e70*/  UMOV UR4, 0xffffffff ;  /* 0xffffffff00047882 */ /* 0x000fc60000000000 */
[----:B------:R-:W-:Y:S05]  /*22e80*/  BRA.DIV UR4, `(.L_x_745) ;  /* 0x0000001e04587947 */ /* 0x000fea000b800000 */
[----:B-----5:R-:W2:Y:S01]  /*22e90*/  SHFL.UP PT, R14, R17, 0x1, RZ ;  /* 0x04200000110e7989 */ /* 0x020ea200000e00ff */
[C---:B------:R-:W-:Y:S02]  /*22ea0*/  ISETP.NE.AND P0, PT, R8.reuse, RZ, PT ;  /* 0x000000ff0800720c */ /* 0x040fe40003f05270 */
[----:B------:R-:W-:Y:S02]  /*22eb0*/  ISETP.GE.U32.AND P1, PT, R8, 0x2, PT ;  /* 0x000000020800780c */ /* 0x000fe40003f26070 */
[----:B--2---:R-:W-:Y:S02]  /*22ec0*/  SEL R14, R14, RZ, P0 ;  /* 0x000000ff0e0e7207 */ /* 0x004fe40000000000 */
[----:B------:R-:W-:Y:S02]  /*22ed0*/  ISETP.GE.U32.AND P0, PT, R8, 0x4, PT ;  /* 0x000000040800780c */ /* 0x000fe40003f06070 */
[----:B------:R-:W-:-:S05]  /*22ee0*/  IADD3 R13, R17, R14, RZ ;  /* 0x0000000e110d7210 */ /* 0x000fca0007ffe0ff */
[----:B------:R-:W2:Y:S02]  /*22ef0*/  SHFL.UP PT, R14, R13, 0x2, RZ ;  /* 0x044000000d0e7989 */ /* 0x000ea400000e00ff */
[----:B--2---:R-:W-:Y:S02]  /*22f00*/  SEL R14, R14, RZ, P1 ;  /* 0x000000ff0e0e7207 */ /* 0x004fe40000800000 */
[----:B------:R-:W-:-:S03]  /*22f10*/  ISETP.GE.U32.AND P1, PT, R8, 0x8, PT ;  /* 0x000000080800780c */ /* 0x000fc60003f26070 */
[----:B0-----:R-:W-:-:S05]  /*22f20*/  IMAD.IADD R3, R13, 0x1, R14 ;  /* 0x000000010d037824 */ /* 0x001fca00078e020e */
[----:B------:R-:W0:Y:S02]  /*22f30*/  SHFL.UP PT, R14, R3, 0x4, RZ ;  /* 0x04800000030e7989 */ /* 0x000e2400000e00ff */
[----:B0-----:R-:W-:Y:S02]  /*22f40*/  SEL R14, R14, RZ, P0 ;  /* 0x000000ff0e0e7207 */ /* 0x001fe40000000000 */
[----:B------:R-:W-:-:S03]  /*22f50*/  ISETP.GE.U32.AND P0, PT, R8, 0x10, PT ;  /* 0x000000100800780c */ /* 0x000fc60003f06070 */
[----:B------:R-:W-:-:S05]  /*22f60*/  IMAD.IADD R5, R3, 0x1, R14 ;  /* 0x0000000103057824 */ /* 0x000fca00078e020e */
[----:B------:R-:W0:Y:S02]  /*22f70*/  SHFL.UP PT, R14, R5, 0x8, RZ ;  /* 0x05000000050e7989 */ /* 0x000e2400000e00ff */
[----:B0-----:R-:W-:-:S04]  /*22f80*/  SEL R14, R14, RZ, P1 ;  /* 0x000000ff0e0e7207 */ /* 0x001fc80000800000 */
[----:B------:R-:W-:-:S05]  /*22f90*/  IADD3 R7, R5, R14, RZ ;  /* 0x0000000e05077210 */ /* 0x000fca0007ffe0ff */
[----:B------:R-:W1:Y:S02]  /*22fa0*/  SHFL.UP PT, R14, R7, 0x10, RZ ;  /* 0x06000000070e7989 */ /* 0x000e6400000e00ff */
[----:B-1----:R-:W-:-:S05]  /*22fb0*/  SEL R2, R14, RZ, P0 ;  /* 0x000000ff0e027207 */ /* 0x002fca0000000000 */
[----:B------:R-:W-:-:S05]  /*22fc0*/  IMAD.IADD R2, R7, 0x1, R2 ;  /* 0x0000000107027824 */ /* 0x000fca00078e0202 */
[----:B------:R0:W1:Y:S02]  /*22fd0*/  SHFL.IDX PT, R14, R2, 0x1f, 0x1f ;  /* 0x03e01f00020e7f89 */ /* 0x00006400000e0000 */
.L_x_837:
[----:B------:R-:W-:Y:S02]  /*22fe0*/  ULDC UR4, c[0x0][0xc10] ;  /* 0x0003040000047ab9 */ /* 0x000fe40000000800 */
[----:B------:R-:W-:-:S04]  /*22ff0*/  IMAD.U32 R16, RZ, RZ, UR4 ;  /* 0x00000004ff107e24 */ /* 0x000fc8000f8e00ff */
[----:B-1----:R-:W-:-:S05]  /*23000*/  IMAD R3, R14, R16, RZ ;  /* 0x000000100e037224 */ /* 0x002fca00078e02ff */
[----:B------:R-:W-:-:S04]  /*23010*/  IADD3 R6, R3, R6, RZ ;  /* 0x0000000603067210 */ /* 0x000fc80007ffe0ff */
[----:B------:R-:W-:-:S13]  /*23020*/  ISETP.GT.AND P0, PT, R6, R4, PT ;  /* 0x000000040600720c */ /* 0x000fda0003f04270 */
[----:B------:R-:W-:Y:S05]  /*23030*/  @!P0 BRA `(.L_x_746) ;  /* 0xfffffffc00508947 */ /* 0x000fea000383ffff */
.L_x_741:
[----:B------:R-:W-:Y:S01]  /*23040*/  IMAD.IADD R6, R6, 0x1, -R3 ;  /* 0x0000000106067824 */ /* 0x000fe200078e0a03 */
[----:B------:R-:W-:-:S03]  /*23050*/  UMOV UR4, 0xffffffff ;  /* 0xffffffff00047882 */ /* 0x000fc60000000000 */
[----:B------:R-:W-:-:S05]  /*23060*/  IMAD R3, R2, R16, R6 ;  /* 0x0000001002037224 */ /* 0x000fca00078e0206 */
[----:B------:R-:W-:Y:S01]  /*23070*/  ISETP.GT.AND P6, PT, R3, R4, PT ;  /* 0x000000040300720c */ /* 0x000fe20003fc4270 */
[----:B------:R-:W-:-:S12]  /*23080*/  BRA.DIV UR4, `(.L_x_747) ;  /* 0x0000001e04a87947 */ /* 0x000fd8000b800000 */
[----:B------:R-:W-:-:S04]  /*23090*/  VOTE.ANY R3, PT, !P6 ;  /* 0x0000000000037806 */ /* 0x000fc800070e0100 */
[----:B------:R-:W2:Y:S02]  /*230a0*/  POPC R5, R3 ;  /* 0x0000000300057309 */ /* 0x000ea40000000000 */
[----:B--2---:R2:W3:Y:S02]  /*230b0*/  SHFL.IDX PT, R17, R17, R5, 0x1f ;  /* 0x00001f0511117589 */ /* 0x0044e400000e0000 */
.L_x_841:
[----:B------:R-:W-:Y:S01]  /*230c0*/  ISETP.NE.AND P0, PT, R3, RZ, PT ;  /* 0x000000ff0300720c */ /* 0x000fe20003f05270 */
[----:B------:R-:W-:-:S12]  /*230d0*/  IMAD.MOV.U32 R14, RZ, RZ, RZ ;  /* 0x000000ffff0e7224 */ /* 0x000fd800078e00ff */
[----:B------:R-:W-:Y:S05]  /*230e0*/  @!P0 BRA `(.L_x_748) ;  /* 0x0000000000108947 */ /* 0x000fea0003800000 */
[----:B------:R-:W-:Y:S01]  /*230f0*/  UMOV UR4, 0xffffffff ;  /* 0xffffffff00047882 */ /* 0x000fe20000000000 */
[----:B------:R-:W-:Y:S02]  /*23100*/  IADD3 R12, R5, -0x1, RZ ;  /* 0xffffffff050c7810 */ /* 0x000fe40007ffe0ff */
[----:B------:R-:W-:Y:S05]  /*23110*/  BRA.DIV UR4, `(.L_x_749) ;  /* 0x0000001e04cc7947 */ /* 0x000fea000b800000 */
[----:B------:R4:W0:Y:S02]  /*23120*/  SHFL.IDX PT, R14, R2, R12, 0x1f ;  /* 0x00001f0c020e7589 */ /* 0x00082400000e0000 */
.L_x_748:
[----:B0-----:R-:W-:Y:S01]  /*23130*/  IMAD R16, R14, R16, R6 ;  /* 0x000000100e107224 */ /* 0x001fe200078e0206 */
[----:B---3--:R-:W-:Y:S02]  /*23140*/  IABS R6, R17 ;  /* 0x0000001100067213 */ /* 0x008fe40000000000 */
[----:B-1--4-:R-:W-:Y:S02]  /*23150*/  MOV R2, RZ ;  /* 0x000000ff00027202 */ /* 0x012fe40000000f00 */
[----:B------:R-:W0:Y:S01]  /*23160*/  I2F.RP R7, R6 ;  /* 0x0000000600077306 */ /* 0x000e220000209400 */
[----:B------:R-:W-:-:S07]  /*23170*/  IADD3 R19, R5, R19, RZ ;  /* 0x0000001305137210 */ /* 0x000fce0007ffe0ff */
[----:B0-----:R-:W0:Y:S02]  /*23180*/  MUFU.RCP R7, R7 ;  /* 0x0000000700077308 */ /* 0x001e240000001000 */
[----:B0-----:R-:W-:-:S06]  /*23190*/  VIADD R8, R7, 0xffffffe ;  /* 0x0ffffffe07087836 */ /* 0x001fcc0000000000 */
[----:B------:R-:W0:Y:S02]  /*231a0*/  F2I.FTZ.U32.TRUNC.NTZ R3, R8 ;  /* 0x0000000800037305 */ /* 0x000e24000021f000 */
[----:B0-----:R-:W-:-:S04]  /*231b0*/  IMAD.MOV R9, RZ, RZ, -R3 ;  /* 0x000000ffff097224 */ /* 0x001fc800078e0a03 */
[----:B------:R-:W-:-:S04]  /*231c0*/  IMAD R9, R9, R6, RZ ;  /* 0x0000000609097224 */ /* 0x000fc800078e02ff */
[----:B------:R-:W-:Y:S01]  /*231d0*/  IMAD.HI.U32 R3, R3, R9, R2 ;  /* 0x0000000903037227 */ /* 0x000fe200078e0002 */
[----:B------:R-:W-:-:S03]  /*231e0*/  IABS R9, R17 ;  /* 0x0000001100097213 */ /* 0x000fc60000000000 */
[----:B------:R-:W-:Y:S01]  /*231f0*/  IMAD.IADD R2, R4, 0x1, -R16 ;  /* 0x0000000104027824 */ /* 0x000fe200078e0a10 */
[----:B------:R-:W-:-:S04]  /*23200*/  IADD3 R7, RZ, -R9, RZ ;  /* 0x80000009ff077210 */ /* 0x000fc80007ffe0ff */
[----:B------:R-:W-:-:S05]  /*23210*/  IABS R4, R2 ;  /* 0x0000000200047213 */ /* 0x000fca0000000000 */
[----:B------:R-:W-:-:S04]  /*23220*/  IMAD.HI.U32 R3, R3, R4, RZ ;  /* 0x0000000403037227 */ /* 0x000fc800078e00ff */
[----:B------:R-:W-:Y:S01]  /*23230*/  IMAD R7, R3, R7, R4 ;  /* 0x0000000703077224 */ /* 0x000fe200078e0204 */
[----:B------:R-:W-:-:S04]  /*23240*/  LOP3.LUT R4, R2, R17, RZ, 0x3c, !PT ;  /* 0x0000001102047212 */ /* 0x000fc800078e3cff */
[----:B------:R-:W-:-:S13]  /*23250*/  ISETP.GT.U32.AND P0, PT, R6, R7, PT ;  /* 0x000000070600720c */ /* 0x000fda0003f04070 */
[----:B------:R-:W-:Y:S01]  /*23260*/  @!P0 IMAD.IADD R7, R7, 0x1, -R6 ;  /* 0x0000000107078824 */ /* 0x000fe200078e0a06 */
[----:B------:R-:W-:-:S04]  /*23270*/  @!P0 IADD3 R3, R3, 0x1, RZ ;  /* 0x0000000103038810 */ /* 0x000fc80007ffe0ff */
[----:B------:R-:W-:-:S13]  /*23280*/  ISETP.GE.U32.AND P0, PT, R7, R6, PT ;  /* 0x000000060700720c */ /* 0x000fda0003f06070 */
[----:B------:R-:W-:Y:S01]  /*23290*/  @P0 VIADD R3, R3, 0x1 ;  /* 0x0000000103030836 */ /* 0x000fe20000000000 */
[----:B------:R-:W-:-:S13]  /*232a0*/  ISETP.GE.AND P0, PT, R4, RZ, PT ;  /* 0x000000ff0400720c */ /* 0x000fda0003f06270 */
[----:B------:R-:W-:Y:S02]  /*232b0*/  @!P0 IADD3 R3, -R3, RZ, RZ ;  /* 0x000000ff03038210 */ /* 0x000fe40007ffe1ff */
[----:B------:R-:W-:-:S13]  /*232c0*/  ISETP.NE.AND P0, PT, R17, RZ, PT ;  /* 0x000000ff1100720c */ /* 0x000fda0003f05270 */
[----:B------:R-:W-:-:S05]  /*232d0*/  @!P0 LOP3.LUT R3, RZ, R17, RZ, 0x33, !PT ;  /* 0x00000011ff038212 */ /* 0x000fca00078e33ff */
[--C-:B------:R-:W-:Y:S02]  /*232e0*/  IMAD.MOV R4, RZ, RZ, -R3.reuse ;  /* 0x000000ffff047224 */ /* 0x100fe400078e0a03 */
[----:B------:R-:W-:Y:S02]  /*232f0*/  IMAD.MOV.U32 R18, RZ, RZ, R3 ;  /* 0x000000ffff127224 */ /* 0x000fe400078e0003 */
[----:B------:R-:W-:Y:S01]  /*23300*/  IMAD R17, R17, R4, R2 ;  /* 0x0000000411117224 */ /* 0x000fe200078e0202 */
[----:B------:R-:W-:Y:S06]  /*23310*/  BRA `(.L_x_750) ;  /* 0x00000000001c7947 */ /* 0x000fec0003800000 */
.L_x_742:
[----:B------:R-:W-:Y:S01]  /*23320*/  UMOV UR4, URZ ;  /* 0x0000003f00047c82 */ /* 0x000fe20008000000 */
[----:B------:R-:W-:Y:S01]  /*23330*/  UMOV UR5, URZ ;  /* 0x0000003f00057c82 */ /* 0x000fe20008000000 */
[----:B------:R-:W-:Y:S01]  /*23340*/  ULDC UR6, c[0x0][0xc14] ;  /* 0x0003050000067ab9 */ /* 0x000fe20000000800 */
[----:B------:R-:W-:Y:S01]  /*23350*/  MOV R16, R4 ;  /* 0x0000000400107202 */ /* 0x000fe20000000f00 */
[----:B------:R-:W-:Y:S01]  /*23360*/  IMAD.U32 R17, RZ, RZ, UR4 ;  /* 0x00000004ff117e24 */ /* 0x000fe2000f8e00ff */
[----:B------:R-:W-:Y:S01]  /*23370*/  MOV R18, UR5 ;  /* 0x0000000500127c02 */ /* 0x000fe20008000f00 */
[----:B------:R-:W-:-:S07]  /*23380*/  IMAD.U32 R19, RZ, RZ, UR6 ;  /* 0x00000006ff137e24 */ /* 0x000fce000f8e00ff */
.L_x_750:
[----:B-1----:R-:W0:Y:S01]  /*23390*/  S2R R2, SR_TID.X ;  /* 0x0000000000027919 */ /* 0x002e220000002100 */
        /* <DEDUP_REMOVED lines=11> */
.L_x_667:
[----:B0-----:R-:W3:Y:S01]  /*23450*/  LDL.LU R0, [R1+0x30] ;  /* 0x0000300001007983 */ /* 0x001ee20000300800 */
[----:B------:R-:W-:Y:S01]  /*23460*/  BSSY B0, `(.L_x_752) ;  /* 0x000000b000007945 */ /* 0x000fe20003800000 */
[----:B--2---:R-:W0:Y:S01]  /*23470*/  S2R R5, SR_CgaCtaId ;  /* 0x0000000000057919 */ /* 0x004e220000008800 */
[----:B---3--:R-:W-:-:S04]  /*23480*/  IADD3 R0, R0, 0x1, RZ ;  /* 0x0000000100007810 */ /* 0x008fc80007ffe0ff */
        /* <DEDUP_REMOVED lines=8> */
.L_x_844:
[----:B------:R-:W-:Y:S05]  /*23510*/  BSYNC B0 ;  /* 0x0000000000007941 */ /* 0x000fea0003800000 */
.L_x_752:
[----:B------:R-:W-:-:S03]  /*23520*/  UMOV UR4, 0xffffffff ;  /* 0xffffffff00047882 */ /* 0x000fc60000000000 */
[----:B------:R-:W-:Y:S05]  /*23530*/  BRA.DIV UR4, `(.L_x_754) ;  /* 0x0000001a04fc7947 */ /* 0x000fea000b800000 */
[----:B------:R-:W1:Y:S02]  /*23540*/  S2R R2, SR_TID.X ;  /* 0x0000000000027919 */ /* 0x000e640000002100 */
[----:B-1----:R-:W-:-:S04]  /*23550*/  SHF.R.U32.HI R2, RZ, 0x5, R2 ;  /* 0x00000005ff027819 */ /* 0x002fc80000011602 */
[----:B------:R-:W-:-:S05]  /*23560*/  LOP3.LUT R2, R2, 0x3, RZ, 0xc0, !PT ;  /* 0x0000000302027812 */ /* 0x000fca00078ec0ff */
[----:B------:R1:W2:Y:S02]  /*23570*/  SHFL.IDX PT, R14, R2, RZ, 0x1f ;  /* 0x00001fff020e7589 */ /* 0x0002a400000e0000 */
.L_x_847:
[----:B--2---:R-:W-:-:S13]  /*23580*/  ISETP.NE.AND P0, PT, R14, RZ, PT ;  /* 0x000000ff0e00720c */ /* 0x004fda0003f05270 */
[----:B------:R-:W-:Y:S05]  /*23590*/  @P0 BRA `(.L_x_448) ;  /* 0x00000000009c0947 */ /* 0x000fea0003800000 */
[----:B------:R-:W-:-:S03]  /*235a0*/  UMOV UR4, 0xffffffff ;  /* 0xffffffff00047882 */ /* 0x000fc60000000000 */
[----:B------:R-:W-:Y:S05]  /*235b0*/  BRA.DIV UR4, `(.L_x_755) ;  /* 0x0000001e04107947 */ /* 0x000fea000b800000 */
[----:B------:R-:W-:-:S13]  /*235c0*/  ELECT P6, URZ, PT ;  /* 0x00000000003f782f */ /* 0x000fda00038c0000 */
.L_x_850:
[----:B------:R-:W-:Y:S05]  /*235d0*/  @!P6 BRA `(.L_x_448) ;  /* 0x00000000008ce947 */ /* 0x000fea0003800000 */
[----:B-1----:R-:W2:Y:S02]  /*235e0*/  LDL R2, [R1+0x60] ;  /* 0x0000600001027983 */ /* 0x002ea40000100800 */
[----:B--2---:R-:W-:-:S13]  /*235f0*/  R2UR UR4, R2 ;  /* 0x00000000020472ca */ /* 0x004fda00000e0000 */
[----:B------:R-:W-:-:S06]  /*23600*/  ULOP3.LUT UR4, UR4, 0x2, URZ, 0xfc, !UPT ;  /* 0x0000000204047892 */ /* 0x000fcc000f8efc3f */
[----:B------:R-:W-:-:S04]  /*23610*/  MOV R2, UR4 ;  /* 0x0000000400027c02 */ /* 0x000fc80008000f00 */
[----:B------:R-:W-:-:S13]  /*23620*/  ISETP.NE.AND P2, PT, R2, 0x3, PT ;  /* 0x000000030200780c */ /* 0x000fda0003f45270 */
[----:B------:R-:W-:Y:S05]  /*23630*/  @!P2 BRA `(.L_x_756) ;  /* 0x000000000004a947 */ /* 0x000fea0003800000 */
[----:B------:R-:W-:Y:S01]  /*23640*/  BPT.TRAP 0x1 ;  /* 0x000000040000795c */ /* 0x000fe20000300000 */
.L_x_756:
[----:B0-----:R-:W2:Y:S04]  /*23650*/  LDL R3, [R1] ;  /* 0x0000000001037983 */ /* 0x001ea80000100800 */
[----:B------:R-:W3:Y:S01]  /*23660*/  LDL.LU R7, [R1+0x8] ;  /* 0x0000080001077983 */ /* 0x000ee20000300800 */
[----:B------:R-:W-:-:S05]  /*23670*/  VIADD R2, R0, 0x36840 ;  /* 0x0003684000027836 */ /* 0x000fca0000000000 */
[C---:B--2---:R-:W-:Y:S01]  /*23680*/  LEA R6, R3.reuse, R2, 0x3 ;  /* 0x0000000203067211 */ /* 0x044fe200078e18ff */
[----:B------:R-:W-:Y:S01]  /*23690*/  VIADD R3, R3, 0x1 ;  /* 0x0000000103037836 */ /* 0x000fe20000000000 */
[----:B---3--:R-:W-:-:S04]  /*236a0*/  SHF.L.U32 R5, R7, 0x1f, RZ ;  /* 0x0000001f07057819 */ /* 0x008fc800000006ff */
[C---:B------:R-:W-:Y:S01]  /*236b0*/  ISETP.NE.AND P1, PT, R3.reuse, 0x2, PT ;  /* 0x000000020300780c */ /* 0x040fe20003f25270 */
[----:B------:R-:W0:Y:S03]  /*236c0*/  SYNCS.PHASECHK.TRANS64.TRYWAIT P0, [R6+URZ], R5 ;  /* 0x00000005060075a7 */ /* 0x000e26000800017f */
[----:B------:R-:W-:Y:S02]  /*236d0*/  SEL R4, RZ, 0x1, P1 ;  /* 0x00000001ff047807 */ /* 0x000fe40000800000 */
[----:B------:R-:W-:Y:S02]  /*236e0*/  SEL R3, R3, RZ, P1 ;  /* 0x000000ff03037207 */ /* 0x000fe40000800000 */
[----:B------:R-:W-:Y:S02]  /*236f0*/  LOP3.LUT R4, R7, R4, RZ, 0x3c, !PT ;  /* 0x0000000407047212 */ /* 0x000fe400078e3cff */
[----:B------:R-:W-:-:S02]  /*23700*/  LEA R7, R3, R2, 0x3 ;  /* 0x0000000203077211 */ /* 0x000fc400078e18ff */
[----:B------:R-:W-:Y:S01]  /*23710*/  SHF.L.U32 R2, R4, 0x1f, RZ ;  /* 0x0000001f04027819 */ /* 0x000fe200000006ff */
[----:B0-----:R-:W-:Y:S06]  /*23720*/  @!P0 BRA `(.L_x_757) ;  /* 0x0000001800d48947 */ /* 0x001fec0003800000 */
.L_x_851:
[----:B------:R-:W1:Y:S02]  /*23730*/  SYNCS.PHASECHK.TRANS64.TRYWAIT P0, [R7+URZ], R2 ;  /* 0x00000002070075a7 */ /* 0x000e64000800017f */
[----:B-1----:R-:W-:Y:S05]  /*23740*/  @!P0 BRA `(.L_x_758) ;  /* 0x0000001800e08947 */ /* 0x002fea0003800000 */
.L_x_852:
[----:B------:R-:W-:Y:S05]  /*23750*/  @!P2 BRA `(.L_x_759) ;  /* 0x000000000004a947 */ /* 0x000fea0003800000 */
[----:B------:R-:W-:Y:S01]  /*23760*/  BPT.TRAP 0x1 ;  /* 0x000000040000795c */ /* 0x000fe20000300000 */
.L_x_759:
[----:B------:R-:W2:Y:S01]  /*23770*/  LDL.LU R4, [R1] ;  /* 0x0000000001047983 */ /* 0x000ea20000300800 */
[----:B------:R-:W-:-:S05]  /*23780*/  VIADD R0, R0, 0x36860 ;  /* 0x0003686000007836 */ /* 0x000fca0000000000 */
[----:B--2---:R-:W-:-:S04]  /*23790*/  LEA R4, R4, R0, 0x3 ;  /* 0x0000000004047211 */ /* 0x004fc800078e18ff */
[----:B------:R-:W2:Y:S02]  /*237a0*/  SYNCS.PHASECHK.TRANS64.TRYWAIT P0, [R4+URZ], R5 ;  /* 0x00000005040075a7 */ /* 0x000ea4000800017f */
[----:B--2---:R-:W-:Y:S05]  /*237b0*/  @!P0 BRA `(.L_x_760) ;  /* 0x0000001800d88947 */ /* 0x004fea0003800000 */
.L_x_853:
[----:B------:R-:W-:-:S07]  /*237c0*/  IMAD R3, R3, 0x8, R0 ;  /* 0x0000000803037824 */ /* 0x000fce00078e0200 */
.L_x_761:
[----:B---3--:R3:W4:Y:S02]  /*237d0*/  SYNCS.PHASECHK.TRANS64.TRYWAIT P0, [R3+URZ], R2 ;  /* 0x00000002030075a7 */ /* 0x008724000800017f */
[----:B----4-:R-:W-:Y:S05]  /*237e0*/  @!P0 NANOSLEEP.SYNCS 0x989680 ;  /* 0x009896800000895d */ /* 0x010fea0003900000 */
[----:B------:R-:W4:Y:S02]  /*237f0*/  @!P0 SYNCS.PHASECHK.TRANS64 P0, [R3+URZ], R2 ;  /* 0x00000002030085a7 */ /* 0x000f24000800007f */
[----:B----4-:R-:W-:Y:S05]  /*23800*/  @!P0 BRA `(.L_x_761) ;  /* 0xfffffffc00f08947 */ /* 0x010fea000383ffff */
.L_x_448:
[----:B------:R-:W-:Y:S05]  /*23810*/  BSYNC B7 ;  /* 0x0000000000077941 */ /* 0x000fea0003800000 */
.L_x_445:
[----:B------:R-:W-:Y:S05]  /*23820*/  EXIT ;  /* 0x000000000000794d */ /* 0x000fea0003800000 */
.L_x_466:
[----:B0-----:R0:W1:Y:S02]  /*23830*/  SYNCS.PHASECHK.TRANS64.TRYWAIT P5, [R43+URZ+0x36890], R100 ;  /* 0x036890642b0075a7 */ /* 0x00106400080a017f */
[----:B-1----:R-:W-:Y:S05]  /*23840*/  @!P5 NANOSLEEP.SYNCS 0x989680 ;  /* 0x009896800000d95d */ /* 0x002fea0003900000 */
[----:B------:R-:W1:Y:S02]  /*23850*/  @!P5 SYNCS.PHASECHK.TRANS64 P5, [R43+URZ+0x36890], R100 ;  /* 0x036890642b00d5a7 */ /* 0x000e6400080a007f */
[----:B-1----:R-:W-:Y:S05]  /*23860*/  @!P5 BRA `(.L_x_466) ;  /* 0xfffffffc00f0d947 */ /* 0x002fea000383ffff */
[----:B------:R-:W-:Y:S05]  /*23870*/  BRA `(.L_x_762) ;  /* 0xfffffdfc00947947 */ /* 0x000fea000383ffff */
.L_x_520:
[----:B-1----:R1:W3:Y:S02]  /*23880*/  SYNCS.PHASECHK.TRANS64.TRYWAIT P5, [R43+URZ+0x36890], R100 ;  /* 0x036890642b0075a7 */ /* 0x0022e400080a017f */
[----:B---3--:R-:W-:Y:S05]  /*23890*/  @!P5 NANOSLEEP.SYNCS 0x989680 ;  /* 0x009896800000d95d */ /* 0x008fea0003900000 */
[----:B------:R-:W3:Y:S02]  /*238a0*/  @!P5 SYNCS.PHASECHK.TRANS64 P5, [R43+URZ+0x36890], R100 ;  /* 0x036890642b00d5a7 */ /* 0x000ee400080a007f */
[----:B---3--:R-:W-:Y:S05]  /*238b0*/  @!P5 BRA `(.L_x_520) ;  /* 0xfffffffc00f0d947 */ /* 0x008fea000383ffff */
[----:B------:R-:W-:Y:S05]  /*238c0*/  BRA `(.L_x_763) ;  /* 0xfffffe3000207947 */ /* 0x000fea000383ffff */
.L_x_545:
[----:B0-----:R0:W1:Y:S02]  /*238d0*/  SYNCS.PHASECHK.TRANS64.TRYWAIT P3, [R43+URZ+0x36890], R100 ;  /* 0x036890642b0075a7 */ /* 0x001064000806017f */
[----:B-1----:R-:W-:Y:S05]  /*238e0*/  @!P3 NANOSLEEP.SYNCS 0x989680 ;  /* 0x009896800000b95d */ /* 0x002fea0003900000 */
[----:B------:R-:W1:Y:S02]  /*238f0*/  @!P3 SYNCS.PHASECHK.TRANS64 P3, [R43+URZ+0x36890], R100 ;  /* 0x036890642b00b5a7 */ /* 0x000e64000806007f */
[----:B-1----:R-:W-:Y:S05]  /*23900*/  @!P3 BRA `(.L_x_545) ;  /* 0xfffffffc00f0b947 */ /* 0x002fea000383ffff */
[----:B------:R-:W-:Y:S05]  /*23910*/  BRA `(.L_x_764) ;  /* 0xfffffe60003c7947 */ /* 0x000fea000383ffff */
.L_x_551:
[----:B0-----:R0:W1:Y:S02]  /*23920*/  SYNCS.PHASECHK.TRANS64.TRYWAIT P2, [R43+URZ+0x368b0], R100 ;  /* 0x0368b0642b0075a7 */ /* 0x001064000804017f */
[----:B-1----:R-:W-:Y:S05]  /*23930*/  @!P2 NANOSLEEP.SYNCS 0x989680 ;  /* 0x009896800000a95d */ /* 0x002fea0003900000 */
[----:B------:R-:W1:Y:S02]  /*23940*/  @!P2 SYNCS.PHASECHK.TRANS64 P2, [R43+URZ+0x368b0], R100 ;  /* 0x0368b0642b00a5a7 */ /* 0x000e64000804007f */
[----:B-1----:R-:W-:Y:S05]  /*23950*/  @!P2 BRA `(.L_x_551) ;  /* 0xfffffffc00f0a947 */ /* 0x002fea000383ffff */
[----:B------:R-:W-:Y:S05]  /*23960*/  BRA `(.L_x_765) ;  /* 0xfffffe6400547947 */ /* 0x000fea000383ffff */
.L_x_571:
[----:B------:R-:W-:Y:S01]  /*23970*/  BSSY B1, `(.L_x_766) ;  /* 0x0000008000017945 */ /* 0x000fe20003800000 */
[----:B------:R-:W-:Y:S01]  /*23980*/  MOV R13, R38 ;  /* 0x00000026000d7202 */ /* 0x000fe20000000f00 */
[----:B------:R-:W-:Y:S01]  /*23990*/  IMAD.MOV.U32 R12, RZ, RZ, RZ ;  /* 0x000000ffff0c7224 */ /* 0x000fe200078e00ff */
[----:B------:R-:W-:Y:S01]  /*239a0*/  MOV R11, 0x1c1f ;  /* 0x00001c1f000b7802 */ /* 0x000fe20000000f00 */
[----:B------:R-:W-:-:S07]  /*239b0*/  IMAD.MOV.U32 R15, RZ, RZ, -0x1 ;  /* 0xffffffffff0f7424 */ /* 0x000fce00078e00ff */
[----:B------:R-:W-:Y:S05]  /*239c0*/  WARPSYNC.COLLECTIVE R15, `(.L_x_767) ;  /* 0x000000000f087348 */ /* 0x000fea0003c00000 */
[----:B------:R0:W1:Y:S02]  /*239d0*/  SHFL.IDX P6, R14, R13, R12, R11 ;  /* 0x0000000c0d0e7389 */ /* 0x00006400000c000b */
[----:B01----:R-:W-:Y:S01]  /*239e0*/  ENDCOLLECTIVE ;  /* 0x000000000000791b */ /* 0x003fe20003800000 */
.L_x_767:
[----:B------:R-:W-:Y:S05]  /*239f0*/  BSYNC B1 ;  /* 0x0000000000017941 */ /* 0x000fea0003800000 */
.L_x_766:
[----:B------:R-:W-:Y:S05]  /*23a00*/  BRA `(.L_x_768) ;  /* 0xfffffe7c00247947 */ /* 0x000fea000383ffff */
.L_x_572:
        /* <DEDUP_REMOVED lines=8> */
.L_x_770:
[----:B------:R-:W-:Y:S05]  /*23a90*/  BSYNC B1 ;  /* 0x0000000000017941 */ /* 0x000fea0003800000 */
.L_x_769:
[----:B------:R-:W-:Y:S05]  /*23aa0*/  BRA `(.L_x_771) ;  /* 0xfffffe7c00087947 */ /* 0x000fea000383ffff */
.L_x_573:
        /* <DEDUP_REMOVED lines=8> */
.L_x_773:
[----:B------:R-:W-:Y:S05]  /*23b30*/  BSYNC B1 ;  /* 0x0000000000017941 */ /* 0x000fea0003800000 */
.L_x_772:
[----:B------:R-:W-:Y:S05]  /*23b40*/  BRA `(.L_x_774) ;  /* 0xfffffe7800ec7947 */ /* 0x000fea000383ffff */
.L_x_574:
        /* <DEDUP_REMOVED lines=8> */
.L_x_776:
[----:B------:R-:W-:Y:S05]  /*23bd0*/  BSYNC B1 ;  /* 0x0000000000017941 */ /* 0x000fea0003800000 */
.L_x_775:
[----:B------:R-:W-:Y:S05]  /*23be0*/  BRA `(.L_x_777) ;  /* 0xfffffe7800d07947 */ /* 0x000fea000383ffff */
.L_x_576:
[----:B0-----:R0:W1:Y:S02]  /*23bf0*/  SYNCS.PHASECHK.TRANS64.TRYWAIT P1, [R18+URZ+0x36800], R5 ;  /* 0x03680005120075a7 */ /* 0x001064000802017f */
[----:B-1----:R-:W-:Y:S05]  /*23c00*/  @!P1 NANOSLEEP.SYNCS 0x989680 ;  /* 0x009896800000995d */ /* 0x002fea0003900000 */
[----:B------:R-:W1:Y:S02]  /*23c10*/  @!P1 SYNCS.PHASECHK.TRANS64 P1, [R18+URZ+0x36800], R5 ;  /* 0x03680005120095a7 */ /* 0x000e64000802007f */
[----:B-1----:R-:W-:Y:S05]  /*23c20*/  @!P1 BRA `(.L_x_576) ;  /* 0xfffffffc00f09947 */ /* 0x002fea000383ffff */
[----:B------:R-:W-:Y:S05]  /*23c30*/  BRA `(.L_x_778) ;  /* 0xfffffe7c000c7947 */ /* 0x000fea000383ffff */
.L_x_602:
        /* <DEDUP_REMOVED lines=8> */
.L_x_780:
[----:B------:R-:W-:Y:S05]  /*23cc0*/  BSYNC B1 ;  /* 0x0000000000017941 */ /* 0x000fea0003800000 */
.L_x_779:
[----:B------:R-:W-:Y:S05]  /*23cd0*/  BRA `(.L_x_781) ;  /* 0xfffffea000807947 */ /* 0x000fea000383ffff */
.L_x_603:
        /* <DEDUP_REMOVED lines=8> */
.L_x_783:
[----:B------:R-:W-:Y:S05]  /*23d60*/  BSYNC B1 ;  /* 0x0000000000017941 */ /* 0x000fea0003800000 */
.L_x_782:
[----:B------:R-:W-:Y:S05]  /*23d70*/  BRA `(.L_x_784) ;  /* 0xfffffea000647947 */ /* 0x000fea000383ffff */
.L_x_604:
        /* <DEDUP_REMOVED lines=8> */
.L_x_786:
[----:B------:R-:W-:Y:S05]  /*23e00*/  BSYNC B1 ;  /* 0x0000000000017941 */ /* 0x000fea0003800000 */
.L_x_785:
[----:B------:R-:W-:Y:S05]  /*23e10*/  BRA `(.L_x_787) ;  /* 0xfffffea000487947 */ /* 0x000fea000383ffff */
.L_x_605:
        /* <DEDUP_REMOVED lines=8> */
.L_x_789:
[----:B------:R-:W-:Y:S05]  /*23ea0*/  BSYNC B1 ;  /* 0x0000000000017941 */ /* 0x000fea0003800000 */
.L_x_788:
[----:B------:R-:W-:Y:S05]  /*23eb0*/  BRA `(.L_x_790) ;  /* 0xfffffea0002c7947 */ /* 0x000fea000383ffff */
.L_x_607:
[----:B0-----:R0:W1:Y:S02]  /*23ec0*/  SYNCS.PHASECHK.TRANS64.TRYWAIT P0, [R18+URZ+0x36800], R5 ;  /* 0x03680005120075a7 */ /* 0x001064000800017f */
[----:B-1----:R-:W-:Y:S05]  /*23ed0*/  @!P0 NANOSLEEP.SYNCS 0x989680 ;  /* 0x009896800000895d */ /* 0x002fea0003900000 */
[----:B------:R-:W1:Y:S02]  /*23ee0*/  @!P0 SYNCS.PHASECHK.TRANS64 P0, [R18+URZ+0x36800], R5 ;  /* 0x03680005120085a7 */ /* 0x000e64000800007f */
[----:B-1----:R-:W-:Y:S05]  /*23ef0*/  @!P0 BRA `(.L_x_607) ;  /* 0xfffffffc00f08947 */ /* 0x002fea000383ffff */
[----:B------:R-:W-:Y:S05]  /*23f00*/  BRA `(.L_x_791) ;  /* 0xfffffea000687947 */ /* 0x000fea000383ffff */
.L_x_621:
[----:B-1----:R1:W2:Y:S02]  /*23f10*/  SYNCS.PHASECHK.TRANS64.TRYWAIT P2, [R3+URZ+0x36830], R0 ;  /* 0x03683000030075a7 */ /* 0x0022a4000804017f */
[----:B--2---:R-:W-:Y:S05]  /*23f20*/  @!P2 NANOSLEEP.SYNCS 0x989680 ;  /* 0x009896800000a95d */ /* 0x004fea0003900000 */
[----:B------:R-:W2:Y:S02]  /*23f30*/  @!P2 SYNCS.PHASECHK.TRANS64 P2, [R3+URZ+0x36830], R0 ;  /* 0x036830000300a5a7 */ /* 0x000ea4000804007f */
[----:B--2---:R-:W-:Y:S05]  /*23f40*/  @!P2 BRA `(.L_x_621) ;  /* 0xfffffffc00f0a947 */ /* 0x004fea000383ffff */
[----:B------:R-:W-:Y:S05]  /*23f50*/  BRA `(.L_x_620) ;  /* 0xfffffec400547947 */ /* 0x000fea000383ffff */
.L_x_628:
[----:B-1----:R1:W2:Y:S02]  /*23f60*/  SYNCS.PHASECHK.TRANS64.TRYWAIT P2, [R13+URZ+0x36830], R4 ;  /* 0x036830040d0075a7 */ /* 0x0022a4000804017f */
[----:B--2---:R-:W-:Y:S05]  /*23f70*/  @!P2 NANOSLEEP.SYNCS 0x989680 ;  /* 0x009896800000a95d */ /* 0x004fea0003900000 */
[----:B------:R-:W2:Y:S02]  /*23f80*/  @!P2 SYNCS.PHASECHK.TRANS64 P2, [R13+URZ+0x36830], R4 ;  /* 0x036830040d00a5a7 */ /* 0x000ea4000804007f */
[----:B--2---:R-:W-:Y:S05]  /*23f90*/  @!P2 BRA `(.L_x_628) ;  /* 0xfffffffc00f0a947 */ /* 0x004fea000383ffff */
[----:B------:R-:W-:Y:S05]  /*23fa0*/  BRA `(.L_x_627) ;  /* 0xffffff18003c7947 */ /* 0x000fea000383ffff */
.L_x_633:
[----:B-1----:R1:W2:Y:S02]  /*23fb0*/  SYNCS.PHASECHK.TRANS64.TRYWAIT P2, [R11+URZ+0x36850], R0 ;  /* 0x036850000b0075a7 */ /* 0x0022a4000804017f */
[----:B--2---:R-:W-:Y:S05]  /*23fc0*/  @!P2 NANOSLEEP.SYNCS 0x989680 ;  /* 0x009896800000a95d */ /* 0x004fea0003900000 */
[----:B------:R-:W2:Y:S02]  /*23fd0*/  @!P2 SYNCS.PHASECHK.TRANS64 P2, [R11+URZ+0x36850], R0 ;  /* 0x036850000b00a5a7 */ /* 0x000ea4000804007f */
[----:B--2---:R-:W-:Y:S05]  /*23fe0*/  @!P2 BRA `(.L_x_633) ;  /* 0xfffffffc00f0a947 */ /* 0x004fea000383ffff */
[----:B------:R-:W-:Y:S05]  /*23ff0*/  BRA `(.L_x_632) ;  /* 0xffffff4c00d87947 */ /* 0x000fea000383ffff */
.L_x_639:
[----:B-1----:R1:W2:Y:S02]  /*24000*/  SYNCS.PHASECHK.TRANS64.TRYWAIT P0, [R11+URZ+0x36850], R2 ;  /* 0x036850020b0075a7 */ /* 0x0022a4000800017f */
[----:B--2---:R-:W-:Y:S05]  /*24010*/  @!P0 NANOSLEEP.SYNCS 0x989680 ;  /* 0x009896800000895d */ /* 0x004fea0003900000 */
[----:B------:R-:W2:Y:S02]  /*24020*/  @!P0 SYNCS.PHASECHK.TRANS64 P0, [R11+URZ+0x36850], R2 ;  /* 0x036850020b0085a7 */ /* 0x000ea4000800007f */
[----:B--2---:R-:W-:Y:S05]  /*24030*/  @!P0 BRA `(.L_x_639) ;  /* 0xfffffffc00f08947 */ /* 0x004fea000383ffff */
[----:B------:R-:W-:Y:S05]  /*24040*/  BRA `(.L_x_638) ;  /* 0xffffff6800d07947 */ /* 0x000fea000383ffff */
.L_x_671:
[----:B------:R-:W0:Y:S01]  /*24050*/  S2R R11, SR_TID.X ;  /* 0x00000000000b7919 */ /* 0x000e220000002100 */
[----:B------:R-:W-:Y:S01]  /*24060*/  BSSY B1, `(.L_x_792) ;  /* 0x000000a000017945 */ /* 0x000fe20003800000 */
[----:B------:R-:W-:Y:S02]  /*24070*/  IMAD.MOV.U32 R12, RZ, RZ, RZ ;  /* 0x000000ffff0c7224 */ /* 0x000fe400078e00ff */
[----:B------:R-:W-:Y:S01]  /*24080*/  IMAD.MOV.U32 R15, RZ, RZ, -0x1 ;  /* 0xffffffffff0f7424 */ /* 0x000fe200078e00ff */
[----:B0-----:R-:W-:-:S04]  /*24090*/  SHF.R.U32.HI R11, RZ, 0x5, R11 ;  /* 0x00000005ff0b7819 */ /* 0x001fc8000001160b */
[----:B------:R-:W-:-:S04]  /*240a0*/  LOP3.LUT R11, R11, 0x3, RZ, 0xc0, !PT ;  /* 0x000000030b0b7812 */ /* 0x000fc800078ec0ff */
[----:B------:R-:W-:Y:S02]  /*240b0*/  MOV R13, R11 ;  /* 0x0000000b000d7202 */ /* 0x000fe40000000f00 */
[----:B------:R-:W-:-:S07]  /*240c0*/  MOV R11, 0x1f ;  /* 0x0000001f000b7802 */ /* 0x000fce0000000f00 */
[----:B-----5:R-:W-:Y:S05]  /*240d0*/  WARPSYNC.COLLECTIVE R15, `(.L_x_793) ;  /* 0x000000000f087348 */ /* 0x020fea0003c00000 */
[----:B------:R0:W1:Y:S02]  /*240e0*/  SHFL.IDX P6, R14, R13, R12, R11 ;  /* 0x0000000c0d0e7389 */ /* 0x00006400000c000b */
[----:B01---5:R-:W-:Y:S01]  /*240f0*/  ENDCOLLECTIVE ;  /* 0x000000000000791b */ /* 0x023fe20003800000 */
.L_x_793:
[----:B------:R-:W-:Y:S05]  /*24100*/  BSYNC B1 ;  /* 0x0000000000017941 */ /* 0x000fea0003800000 */
.L_x_792:
[----:B------:R-:W-:Y:S05]  /*24110*/  BRA `(.L_x_794) ;  /* 0xffffffa800947947 */ /* 0x000fea000383ffff */
.L_x_672:
[----:B------:R-:W-:Y:S01]  /*24120*/  BSSY B1, `(.L_x_795) ;  /* 0x0000006000017945 */ /* 0x000fe20003800000 */
[----:B------:R-:W-:-:S07]  /*24130*/  MOV R15, 0xffffffff ;  /* 0xffffffff000f7802 */ /* 0x000fce0000000f00 */
[----:B-----5:R-:W-:Y:S05]  /*24140*/  WARPSYNC.COLLECTIVE R15, `(.L_x_796) ;  /* 0x000000000f0c7348 */ /* 0x020fea0003c00000 */
[----:B------:R-:W-:Y:S02]  /*24150*/  ELECT P6, UR62, PT ;  /* 0x00000000003e782f */ /* 0x000fe400038c0000 */
[----:B------:R-:W-:Y:S01]  /*24160*/  MOV R14, UR62 ;  /* 0x0000003e000e7c02 */ /* 0x000fe20008000f00 */
[----:B-----5:R-:W-:Y:S10]  /*24170*/  ENDCOLLECTIVE ;  /* 0x000000000000791b */ /* 0x020ff40003800000 */
.L_x_796:
[----:B------:R-:W-:Y:S05]  /*24180*/  BSYNC B1 ;  /* 0x0000000000017941 */ /* 0x000fea0003800000 */
.L_x_795:
[----:B------:R-:W-:Y:S05]  /*24190*/  BRA `(.L_x_797) ;  /* 0xffffffa800807947 */ /* 0x000fea000383ffff */
.L_x_674:
[----:B0-----:R0:W1:Y:S02]  /*241a0*/  SYNCS.PHASECHK.TRANS64.TRYWAIT P0, [R9+URZ+0x36820], R5 ;  /* 0x03682005090075a7 */ /* 0x001064000800017f */
[----:B-1----:R-:W-:Y:S05]  /*241b0*/  @!P0 NANOSLEEP.SYNCS 0x989680 ;  /* 0x009896800000895d */ /* 0x002fea0003900000 */
[----:B------:R-:W1:Y:S02]  /*241c0*/  @!P0 SYNCS.PHASECHK.TRANS64 P0, [R9+URZ+0x36820], R5 ;  /* 0x03682005090085a7 */ /* 0x000e64000800007f */
[----:B-1----:R-:W-:Y:S05]  /*241d0*/  @!P0 BRA `(.L_x_674) ;  /* 0xfffffffc00f08947 */ /* 0x002fea000383ffff */
[----:B------:R-:W-:Y:S05]  /*241e0*/  BRA `(.L_x_798) ;  /* 0xffffffa8009c7947 */ /* 0x000fea000383ffff */
.L_x_677:
[----:B0-----:R0:W1:Y:S02]  /*241f0*/  SYNCS.PHASECHK.TRANS64.TRYWAIT P0, [R5+URZ+0x368a0], R10 ;  /* 0x0368a00a050075a7 */ /* 0x001064000800017f */
[----:B-1----:R-:W-:Y:S05]  /*24200*/  @!P0 NANOSLEEP.SYNCS 0x989680 ;  /* 0x009896800000895d */ /* 0x002fea0003900000 */
[----:B------:R-:W1:Y:S02]  /*24210*/  @!P0 SYNCS.PHASECHK.TRANS64 P0, [R5+URZ+0x368a0], R10 ;  /* 0x0368a00a050085a7 */ /* 0x000e64000800007f */
[----:B-1----:R-:W-:Y:S05]  /*24220*/  @!P0 BRA `(.L_x_677) ;  /* 0xfffffffc00f08947 */ /* 0x002fea000383ffff */
[----:B------:R-:W-:Y:S05]  /*24230*/  BRA `(.L_x_799) ;  /* 0xffffffa800ac7947 */ /* 0x000fea000383ffff */
.L_x_679:
[----:B-1----:R1:W2:Y:S02]  /*24240*/  SYNCS.PHASECHK.TRANS64.TRYWAIT P0, [R5+URZ+0x368c0], R10 ;  /* 0x0368c00a050075a7 */ /* 0x0022a4000800017f */
[----:B--2---:R-:W-:Y:S05]  /*24250*/  @!P0 NANOSLEEP.SYNCS 0x989680 ;  /* 0x009896800000895d */ /* 0x004fea0003900000 */
[----:B------:R-:W2:Y:S02]  /*24260*/  @!P0 SYNCS.PHASECHK.TRANS64 P0, [R5+URZ+0x368c0], R10 ;  /* 0x0368c00a050085a7 */ /* 0x000ea4000800007f */
[----:B--2---:R-:W-:Y:S05]  /*24270*/  @!P0 BRA `(.L_x_679) ;  /* 0xfffffffc00f08947 */ /* 0x004fea000383ffff */
[----:B------:R-:W-:Y:S05]  /*24280*/  BRA `(.L_x_800) ;  /* 0xffffffac00387947 */ /* 0x000fea000383ffff */
.L_x_683:
[----:B0-----:R0:W1:Y:S02]  /*24290*/  SYNCS.PHASECHK.TRANS64.TRYWAIT P0, [R6+URZ+0x368a0], R7 ;  /* 0x0368a007060075a7 */ /* 0x001064000800017f */
[----:B-1----:R-:W-:Y:S05]  /*242a0*/  @!P0 NANOSLEEP.SYNCS 0x989680 ;  /* 0x009896800000895d */ /* 0x002fea0003900000 */
[----:B------:R-:W1:Y:S02]  /*242b0*/  @!P0 SYNCS.PHASECHK.TRANS64 P0, [R6+URZ+0x368a0], R7 ;  /* 0x0368a007060085a7 */ /* 0x000e64000800007f */
[----:B-1----:R-:W-:Y:S05]  /*242c0*/  @!P0 BRA `(.L_x_683) ;  /* 0xfffffffc00f08947 */ /* 0x002fea000383ffff */
[----:B------:R-:W-:Y:S05]  /*242d0*/  BRA `(.L_x_801) ;  /* 0xffffffb0000c7947 */ /* 0x000fea000383ffff */
.L_x_685:
[----:B-1----:R1:W2:Y:S02]  /*242e0*/  SYNCS.PHASECHK.TRANS64.TRYWAIT P1, [R6+URZ+0x368c0], R7 ;  /* 0x0368c007060075a7 */ /* 0x0022a4000802017f */
[----:B--2---:R-:W-:Y:S05]  /*242f0*/  @!P1 NANOSLEEP.SYNCS 0x989680 ;  /* 0x009896800000995d */ /* 0x004fea0003900000 */
[----:B------:R-:W2:Y:S02]  /*24300*/  @!P1 SYNCS.PHASECHK.TRANS64 P1, [R6+URZ+0x368c0], R7 ;  /* 0x0368c007060095a7 */ /* 0x000ea4000802007f */
[----:B--2---:R-:W-:Y:S05]  /*24310*/  @!P1 BRA `(.L_x_685) ;  /* 0xfffffffc00f09947 */ /* 0x004fea000383ffff */
[----:B------:R-:W-:Y:S05]  /*24320*/  BRA `(.L_x_802) ;  /* 0xffffffb000907947 */ /* 0x000fea000383ffff */
.L_x_697:
[----:B------:R-:W0:Y:S01]  /*24330*/  S2R R3, SR_TID.X ;  /* 0x0000000000037919 */ /* 0x000e220000002100 */
[----:B------:R-:W-:Y:S01]  /*24340*/  BSSY B0, `(.L_x_803) ;  /* 0x000000a000007945 */ /* 0x000fe20003800000 */
[----:B------:R-:W-:Y:S01]  /*24350*/  MOV R12, RZ ;  /* 0x000000ff000c7202 */ /* 0x000fe20000000f00 */
[----:B------:R-:W-:Y:S01]  /*24360*/  IMAD.MOV.U32 R11, RZ, RZ, 0x1f ;  /* 0x0000001fff0b7424 */ /* 0x000fe200078e00ff */
[----:B------:R-:W-:Y:S02]  /*24370*/  MOV R15, 0xffffffff ;  /* 0xffffffff000f7802 */ /* 0x000fe40000000f00 */
[----:B0-----:R-:W-:-:S04]  /*24380*/  SHF.R.U32.HI R3, RZ, 0x5, R3 ;  /* 0x00000005ff037819 */ /* 0x001fc80000011603 */
[----:B------:R-:W-:-:S05]  /*24390*/  LOP3.LUT R3, R3, 0x3, RZ, 0xc0, !PT ;  /* 0x0000000303037812 */ /* 0x000fca00078ec0ff */
[----:B------:R-:W-:-:S07]  /*243a0*/  IMAD.MOV.U32 R13, RZ, RZ, R3 ;  /* 0x000000ffff0d7224 */ /* 0x000fce00078e0003 */
[----:B------:R-:W-:Y:S05]  /*243b0*/  WARPSYNC.COLLECTIVE R15, `(.L_x_804) ;  /* 0x000000000f087348 */ /* 0x000fea0003c00000 */
[----:B------:R0:W1:Y:S02]  /*243c0*/  SHFL.IDX P6, R14, R13, R12, R11 ;  /* 0x0000000c0d0e7389 */ /* 0x00006400000c000b */
[----:B01----:R-:W-:Y:S01]  /*243d0*/  ENDCOLLECTIVE ;  /* 0x000000000000791b */ /* 0x003fe20003800000 */
.L_x_804:
[----:B------:R-:W-:Y:S05]  /*243e0*/  BSYNC B0 ;  /* 0x0000000000007941 */ /* 0x000fea0003800000 */
.L_x_803:
[----:B------:R-:W-:Y:S05]  /*243f0*/  BRA `(.L_x_805) ;  /* 0xffffffbc00987947 */ /* 0x000fea000383ffff */
.L_x_698:
[----:B------:R-:W-:Y:S01]  /*24400*/  BSSY B0, `(.L_x_806) ;  /* 0x0000006000007945 */ /* 0x000fe20003800000 */
[----:B------:R-:W-:-:S07]  /*24410*/  IMAD.MOV.U32 R15, RZ, RZ, -0x1 ;  /* 0xffffffffff0f7424 */ /* 0x000fce00078e00ff */
[----:B------:R-:W-:Y:S05]  /*24420*/  WARPSYNC.COLLECTIVE R15, `(.L_x_807) ;  /* 0x000000000f0c7348 */ /* 0x000fea0003c00000 */
[----:B------:R-:W-:Y:S02]  /*24430*/  ELECT P6, UR62, PT ;  /* 0x00000000003e782f */ /* 0x000fe400038c0000 */
[----:B------:R-:W-:Y:S01]  /*24440*/  MOV R14, UR62 ;  /* 0x0000003e000e7c02 */ /* 0x000fe20008000f00 */
[----:B------:R-:W-:Y:S10]  /*24450*/  ENDCOLLECTIVE ;  /* 0x000000000000791b */ /* 0x000ff40003800000 */
.L_x_807:
[----:B------:R-:W-:Y:S05]  /*24460*/  BSYNC B0 ;  /* 0x0000000000007941 */ /* 0x000fea0003800000 */
.L_x_806:
[----:B------:R-:W-:Y:S05]  /*24470*/  BRA `(.L_x_808) ;  /* 0xffffffbc00907947 */ /* 0x000fea000383ffff */
.L_x_701:
[----:B0-----:R0:W1:Y:S02]  /*24480*/  SYNCS.PHASECHK.TRANS64.TRYWAIT P0, [R6+URZ+0x36840], R7 ;  /* 0x03684007060075a7 */ /* 0x001064000800017f */
[----:B-1----:R-:W-:Y:S05]  /*24490*/  @!P0 NANOSLEEP.SYNCS 0x989680 ;  /* 0x009896800000895d */ /* 0x002fea0003900000 */
[----:B------:R-:W1:Y:S02]  /*244a0*/  @!P0 SYNCS.PHASECHK.TRANS64 P0, [R6+URZ+0x36840], R7 ;  /* 0x03684007060085a7 */ /* 0x000e64000800007f */
[----:B-1----:R-:W-:Y:S05]  /*244b0*/  @!P0 BRA `(.L_x_701) ;  /* 0xfffffffc00f08947 */ /* 0x002fea000383ffff */
[----:B------:R-:W-:Y:S05]  /*244c0*/  BRA `(.L_x_809) ;  /* 0xffffffc000007947 */ /* 0x000fea000383ffff */
.L_x_704:
        /* <DEDUP_REMOVED lines=8> */
.L_x_712:
[----:B0-----:R0:W1:Y:S02]  /*24550*/  SYNCS.PHASECHK.TRANS64.TRYWAIT P0, [R8+URZ+0x36840], R9 ;  /* 0x03684009080075a7 */ /* 0x001064000800017f */
[----:B-1----:R-:W-:Y:S05]  /*24560*/  @!P0 NANOSLEEP.SYNCS 0x989680 ;  /* 0x009896800000895d */ /* 0x002fea0003900000 */
[----:B------:R-:W1:Y:S02]  /*24570*/  @!P0 SYNCS.PHASECHK.TRANS64 P0, [R8+URZ+0x36840], R9 ;  /* 0x03684009080085a7 */ /* 0x000e64000800007f */
[----:B-1----:R-:W-:Y:S05]  /*24580*/  @!P0 BRA `(.L_x_712) ;  /* 0xfffffffc00f08947 */ /* 0x002fea000383ffff */
[----:B------:R-:W-:Y:S05]  /*24590*/  BRA `(.L_x_811) ;  /* 0xffffffc800107947 */ /* 0x000fea000383ffff */
.L_x_714:
[----:B0-----:R0:W1:Y:S02]  /*245a0*/  SYNCS.PHASECHK.TRANS64.TRYWAIT P0, [R9+URZ+0x60], R8 ;  /* 0x00006008090075a7 */ /* 0x001064000800017f */
[----:B-1----:R-:W-:Y:S05]  /*245b0*/  @!P0 NANOSLEEP.SYNCS 0x989680 ;  /* 0x009896800000895d */ /* 0x002fea0003900000 */
[----:B------:R-:W1:Y:S02]  /*245c0*/  @!P0 SYNCS.PHASECHK.TRANS64 P0, [R9+URZ+0x60], R8 ;  /* 0x00006008090085a7 */ /* 0x000e64000800007f */
[----:B-1----:R-:W-:Y:S05]  /*245d0*/  @!P0 BRA `(.L_x_714) ;  /* 0xfffffffc00f08947 */ /* 0x002fea000383ffff */
[----:B------:R-:W-:Y:S05]  /*245e0*/  BRA `(.L_x_812) ;  /* 0xffffffc800bc7947 */ /* 0x000fea000383ffff */
.L_x_719:
[----:B-1----:R1:W2:Y:S02]  /*245f0*/  SYNCS.PHASECHK.TRANS64.TRYWAIT P0, [R2+URZ+0x36840], R3 ;  /* 0x03684003020075a7 */ /* 0x0022a4000800017f */
[----:B--2---:R-:W-:Y:S05]  /*24600*/  @!P0 NANOSLEEP.SYNCS 0x989680 ;  /* 0x009896800000895d */ /* 0x004fea0003900000 */
[----:B------:R-:W2:Y:S02]  /*24610*/  @!P0 SYNCS.PHASECHK.TRANS64 P0, [R2+URZ+0x36840], R3 ;  /* 0x03684003020085a7 */ /* 0x000ea4000800007f */
[----:B--2---:R-:W-:Y:S05]  /*24620*/  @!P0 BRA `(.L_x_719) ;  /* 0xfffffffc00f08947 */ /* 0x004fea000383ffff */
[----:B------:R-:W-:Y:S05]  /*24630*/  BRA `(.L_x_813) ;  /* 0xffffffd000307947 */ /* 0x000fea000383ffff */
.L_x_721:
[----:B0-----:R0:W1:Y:S02]  /*24640*/  SYNCS.PHASECHK.TRANS64.TRYWAIT P1, [R3+URZ+0x60], R2 ;  /* 0x00006002030075a7 */ /* 0x001064000802017f */
[----:B-1----:R-:W-:Y:S05]  /*24650*/  @!P1 NANOSLEEP.SYNCS 0x989680 ;  /* 0x009896800000995d */ /* 0x002fea0003900000 */
[----:B------:R-:W1:Y:S02]  /*24660*/  @!P1 SYNCS.PHASECHK.TRANS64 P1, [R3+URZ+0x60], R2 ;  /* 0x00006002030095a7 */ /* 0x000e64000802007f */
[----:B-1----:R-:W-:Y:S05]  /*24670*/  @!P1 BRA `(.L_x_721) ;  /* 0xfffffffc00f09947 */ /* 0x002fea000383ffff */
[----:B------:R-:W-:Y:S05]  /*24680*/  BRA `(.L_x_814) ;  /* 0xffffffd000dc7947 */ /* 0x000fea000383ffff */
.L_x_726:
[----:B--2---:R2:W3:Y:S02]  /*24690*/  SYNCS.PHASECHK.TRANS64.TRYWAIT P0, [R2+URZ+0x36840], R3 ;  /* 0x03684003020075a7 */ /* 0x0044e4000800017f */
[----:B---3--:R-:W-:Y:S05]  /*246a0*/  @!P0 NANOSLEEP.SYNCS 0x989680 ;  /* 0x009896800000895d */ /* 0x008fea0003900000 */
[----:B------:R-:W3:Y:S02]  /*246b0*/  @!P0 SYNCS.PHASECHK.TRANS64 P0, [R2+URZ+0x36840], R3 ;  /* 0x03684003020085a7 */ /* 0x000ee4000800007f */
[----:B---3--:R-:W-:Y:S05]  /*246c0*/  @!P0 BRA `(.L_x_726) ;  /* 0xfffffffc00f08947 */ /* 0x008fea000383ffff */
[----:B------:R-:W-:Y:S05]  /*246d0*/  BRA `(.L_x_815) ;  /* 0xffffffd800147947 */ /* 0x000fea000383ffff */
.L_x_728:
[----:B0-----:R0:W1:Y:S02]  /*246e0*/  SYNCS.PHASECHK.TRANS64.TRYWAIT P1, [R2+URZ+0x60], R8 ;  /* 0x00006008020075a7 */ /* 0x001064000802017f */
[----:B-1----:R-:W-:Y:S05]  /*246f0*/  @!P1 NANOSLEEP.SYNCS 0x989680 ;  /* 0x009896800000995d */ /* 0x002fea0003900000 */
[----:B------:R-:W1:Y:S02]  /*24700*/  @!P1 SYNCS.PHASECHK.TRANS64 P1, [R2+URZ+0x60], R8 ;  /* 0x00006008020095a7 */ /* 0x000e64000802007f */
[----:B-1----:R-:W-:Y:S05]  /*24710*/  @!P1 BRA `(.L_x_728) ;  /* 0xfffffffc00f09947 */ /* 0x002fea000383ffff */
[----:B------:R-:W-:Y:S05]  /*24720*/  BRA `(.L_x_816) ;  /* 0xffffffd800c47947 */ /* 0x000fea000383ffff */
.L_x_735:
[----:B-1----:R1:W2:Y:S02]  /*24730*/  SYNCS.PHASECHK.TRANS64.TRYWAIT P0, [R3+URZ+0x36860], R0 ;  /* 0x03686000030075a7 */ /* 0x0022a4000800017f */
[----:B--2---:R-:W-:Y:S05]  /*24740*/  @!P0 NANOSLEEP.SYNCS 0x989680 ;  /* 0x009896800000895d */ /* 0x004fea0003900000 */
[----:B------:R-:W2:Y:S02]  /*24750*/  @!P0 SYNCS.PHASECHK.TRANS64 P0, [R3+URZ+0x36860], R0 ;  /* 0x03686000030085a7 */ /* 0x000ea4000800007f */
[----:B--2---:R-:W-:Y:S05]  /*24760*/  @!P0 BRA `(.L_x_735) ;  /* 0xfffffffc00f08947 */ /* 0x004fea000383ffff */
[----:B------:R-:W-:Y:S05]  /*24770*/  BRA `(.L_x_817) ;  /* 0xffffffdc00e07947 */ /* 0x000fea000383ffff */
.L_x_737:
[----:B------:R-:W-:Y:S01]  /*24780*/  BSSY B0, `(.L_x_818) ;  /* 0x0000008000007945 */ /* 0x000fe20003800000 */
[----:B0-----:R-:W-:Y:S01]  /*24790*/  MOV R13, R16 ;  /* 0x00000010000d7202 */ /* 0x001fe20000000f00 */
[----:B------:R-:W-:Y:S01]  /*247a0*/  IMAD.MOV.U32 R12, RZ, RZ, RZ ;  /* 0x000000ffff0c7224 */ /* 0x000fe200078e00ff */
[----:B------:R-:W-:Y:S01]  /*247b0*/  MOV R11, 0x1f ;  /* 0x0000001f000b7802 */ /* 0x000fe20000000f00 */
[----:B------:R-:W-:-:S07]  /*247c0*/  IMAD.MOV.U32 R15, RZ, RZ, -0x1 ;  /* 0xffffffffff0f7424 */ /* 0x000fce00078e00ff */
[----:B-1----:R-:W-:Y:S05]  /*247d0*/  WARPSYNC.COLLECTIVE R15, `(.L_x_819) ;  /* 0x000000000f087348 */ /* 0x002fea0003c00000 */
[----:B------:R0:W2:Y:S02]  /*247e0*/  SHFL.IDX P6, R14, R13, R12, R11 ;  /* 0x0000000c0d0e7389 */ /* 0x0000a400000c000b */
[----:B012---:R-:W-:Y:S01]  /*247f0*/  ENDCOLLECTIVE ;  /* 0x000000000000791b */ /* 0x007fe20003800000 */
.L_x_819:
[----:B------:R-:W-:Y:S05]  /*24800*/  BSYNC B0 ;  /* 0x0000000000007941 */ /* 0x000fea0003800000 */
.L_x_818:
[----:B------:R-:W-:Y:S01]  /*24810*/  IMAD.MOV.U32 R13, RZ, RZ, R16 ;  /* 0x000000ffff0d7224 */ /* 0x000fe200078e0010 */
[----:B------:R-:W-:Y:S01]  /*24820*/  MOV R12, 0x1 ;  /* 0x00000001000c7802 */ /* 0x000fe20000000f00 */
[----:B------:R-:W-:Y:S01]  /*24830*/  IMAD.MOV.U32 R11, RZ, RZ, 0x1f ;  /* 0x0000001fff0b7424 */ /* 0x000fe200078e00ff */
[----:B------:R-:W-:Y:S02]  /*24840*/  MOV R15, 0xffffffff ;  /* 0xffffffff000f7802 */ /* 0x000fe40000000f00 */
[----:B------:R-:W-:-:S07]  /*24850*/  MOV R4, R14 ;  /* 0x0000000e00047202 */ /* 0x000fce0000000f00 */
[----:B------:R-:W-:Y:S05]  /*24860*/  WARPSYNC.COLLECTIVE R15, `(.L_x_820) ;  /* 0x000000000f087348 */ /* 0x000fea0003c00000 */
[----:B------:R0:W1:Y:S02]  /*24870*/  SHFL.IDX P6, R14, R13, R12, R11 ;  /* 0x0000000c0d0e7389 */ /* 0x00006400000c000b */
[----:B01----:R-:W-:Y:S01]  /*24880*/  ENDCOLLECTIVE ;  /* 0x000000000000791b */ /* 0x003fe20003800000 */
.L_x_820:
[----:B------:R-:W-:Y:S01]  /*24890*/  IMAD.MOV.U32 R6, RZ, RZ, R14 ;  /* 0x000000ffff067224 */ /* 0x000fe200078e000e */
[----:B------:R-:W-:Y:S06]  /*248a0*/  BRA `(.L_x_821) ;  /* 0xffffffe000847947 */ /* 0x000fec000383ffff */
.L_x_740:
[----:B------:R-:W-:Y:S01]  /*248b0*/  BSSY B0, `(.L_x_822) ;  /* 0x0000008000007945 */ /* 0x000fe20003800000 */
[----:B-----5:R-:W-:Y:S01]  /*248c0*/  MOV R13, R17 ;  /* 0x00000011000d7202 */ /* 0x020fe20000000f00 */
[----:B------:R-:W-:Y:S01]  /*248d0*/  IMAD.MOV.U32 R12, RZ, RZ, 0x1 ;  /* 0x00000001ff0c7424 */ /* 0x000fe200078e00ff */
[----:B------:R-:W-:Y:S01]  /*248e0*/  MOV R11, RZ ;  /* 0x000000ff000b7202 */ /* 0x000fe20000000f00 */
[----:B------:R-:W-:-:S07]  /*248f0*/  IMAD.MOV.U32 R15, RZ, RZ, -0x1 ;  /* 0xffffffffff0f7424 */ /* 0x000fce00078e00ff */
[----:B0123--:R-:W-:Y:S05]  /*24900*/  WARPSYNC.COLLECTIVE R15, `(.L_x_823) ;  /* 0x000000000f087348 */ /* 0x00ffea0003c00000 */
[----:B------:R4:W0:Y:S02]  /*24910*/  SHFL.UP P6, R14, R13, R12, R11 ;  /* 0x0400000c0d0e7389 */ /* 0x00082400000c000b */
[----:B01234-:R-:W-:Y:S01]  /*24920*/  ENDCOLLECTIVE ;  /* 0x000000000000791b */ /* 0x01ffe20003800000 */
.L_x_823:
[----:B------:R-:W-:Y:S05]  /*24930*/  BSYNC B0 ;  /* 0x0000000000007941 */ /* 0x000fea0003800000 */
.L_x_822:
[----:B------:R-:W-:Y:S01]  /*24940*/  ISETP.NE.AND P0, PT, R8, RZ, PT ;  /* 0x000000ff0800720c */ /* 0x000fe20003f05270 */
[----:B------:R-:W-:Y:S01]  /*24950*/  IMAD.MOV.U32 R12, RZ, RZ, 0x2 ;  /* 0x00000002ff0c7424 */ /* 0x000fe200078e00ff */
[----:B------:R-:W-:Y:S01]  /*24960*/  MOV R11, RZ ;  /* 0x000000ff000b7202 */ /* 0x000fe20000000f00 */
[----:B------:R-:W-:Y:S01]  /*24970*/  IMAD.MOV.U32 R15, RZ, RZ, -0x1 ;  /* 0xffffffffff0f7424 */ /* 0x000fe200078e00ff */
[----:B------:R-:W-:Y:S02]  /*24980*/  SEL R14, R14, RZ, P0 ;  /* 0x000000ff0e0e7207 */ /* 0x000fe40000000000 */
[----:B------:R-:W-:Y:S02]  /*24990*/  ISETP.GE.U32.AND P0, PT, R8, 0x2, PT ;  /* 0x000000020800780c */ /* 0x000fe40003f06070 */
[----:B------:R-:W-:-:S11]  /*249a0*/  IADD3 R13, R17, R14, RZ ;  /* 0x0000000e110d7210 */ /* 0x000fd60007ffe0ff */
[----:B------:R-:W-:Y:S05]  /*249b0*/  WARPSYNC.COLLECTIVE R15, `(.L_x_824) ;  /* 0x000000000f087348 */ /* 0x000fea0003c00000 */
[----:B------:R0:W1:Y:S02]  /*249c0*/  SHFL.UP P6, R14, R13, R12, R11 ;  /* 0x0400000c0d0e7389 */ /* 0x00006400000c000b */
[----:B01----:R-:W-:Y:S01]  /*249d0*/  ENDCOLLECTIVE ;  /* 0x000000000000791b */ /* 0x003fe20003800000 */
.L_x_824:
[----:B------:R-:W-:Y:S02]  /*249e0*/  MOV R12, 0x4 ;  /* 0x00000004000c7802 */ /* 0x000fe40000000f00 */
[----:B------:R-:W-:Y:S02]  /*249f0*/  SEL R14, R14, RZ, P0 ;  /* 0x000000ff0e0e7207 */ /* 0x000fe40000000000 */
[----:B------:R-:W-:Y:S02]  /*24a00*/  ISETP.GE.U32.AND P0, PT, R8, 0x4, PT ;  /* 0x000000040800780c */ /* 0x000fe40003f06070 */
[----:B------:R-:W-:-:S05]  /*24a10*/  IADD3 R3, R13, R14, RZ ;  /* 0x0000000e0d037210 */ /* 0x000fca0007ffe0ff */
[----:B------:R-:W-:-:S07]  /*24a20*/  IMAD.MOV.U32 R13, RZ, RZ, R3 ;  /* 0x000000ffff0d7224 */ /* 0x000fce00078e0003 */
[----:B------:R-:W-:Y:S05]  /*24a30*/  WARPSYNC.COLLECTIVE R15, `(.L_x_825) ;  /* 0x000000000f087348 */ /* 0x000fea0003c00000 */
[----:B------:R0:W1:Y:S02]  /*24a40*/  SHFL.UP P6, R14, R13, R12, R11 ;  /* 0x0400000c0d0e7389 */ /* 0x00006400000c000b */
[----:B01----:R-:W-:Y:S01]  /*24a50*/  ENDCOLLECTIVE ;  /* 0x000000000000791b */ /* 0x003fe20003800000 */
.L_x_825:
[----:B------:R-:W-:Y:S01]  /*24a60*/  IMAD.MOV.U32 R12, RZ, RZ, 0x8 ;  /* 0x00000008ff0c7424 */ /* 0x000fe200078e00ff */
[----:B------:R-:W-:Y:S02]  /*24a70*/  SEL R14, R14, RZ, P0 ;  /* 0x000000ff0e0e7207 */ /* 0x000fe40000000000 */
[----:B------:R-:W-:-:S03]  /*24a80*/  ISETP.GE.U32.AND P0, PT, R8, 0x8, PT ;  /* 0x000000080800780c */ /* 0x000fc60003f06070 */
[----:B------:R-:W-:-:S05]  /*24a90*/  IMAD.IADD R5, R3, 0x1, R14 ;  /* 0x0000000103057824 */ /* 0x000fca00078e020e */
[----:B------:R-:W-:-:S07]  /*24aa0*/  MOV R13, R5 ;  /* 0x00000005000d7202 */ /* 0x000fce0000000f00 */
[----:B------:R-:W-:Y:S05]  /*24ab0*/  WARPSYNC.COLLECTIVE R15, `(.L_x_826) ;  /* 0x000000000f087348 */ /* 0x000fea0003c00000 */
[----:B------:R0:W1:Y:S02]  /*24ac0*/  SHFL.UP P6, R14, R13, R12, R11 ;  /* 0x0400000c0d0e7389 */ /* 0x00006400000c000b */
[----:B01----:R-:W-:Y:S01]  /*24ad0*/  ENDCOLLECTIVE ;  /* 0x000000000000791b */ /* 0x003fe20003800000 */
.L_x_826:
        /* <DEDUP_REMOVED lines=8> */
.L_x_827:
[----:B------:R-:W-:Y:S01]  /*24b60*/  IMAD.MOV.U32 R12, RZ, RZ, 0x1f ;  /* 0x0000001fff0c7424 */ /* 0x000fe200078e00ff */
[----:B------:R-:W-:Y:S02]  /*24b70*/  MOV R11, 0x1f ;  /* 0x0000001f000b7802 */ /* 0x000fe40000000f00 */
[----:B------:R-:W-:-:S05]  /*24b80*/  SEL R2, R14, RZ, P0 ;  /* 0x000000ff0e027207 */ /* 0x000fca0000000000 */
[----:B------:R-:W-:-:S05]  /*24b90*/  IMAD.IADD R2, R7, 0x1, R2 ;  /* 0x0000000107027824 */ /* 0x000fca00078e0202 */
[----:B------:R-:W-:-:S07]  /*24ba0*/  MOV R13, R2 ;  /* 0x00000002000d7202 */ /* 0x000fce0000000f00 */
[----:B------:R-:W-:Y:S05]  /*24bb0*/  WARPSYNC.COLLECTIVE R15, `(.L_x_828) ;  /* 0x000000000f087348 */ /* 0x000fea0003c00000 */
[----:B------:R0:W1:Y:S02]  /*24bc0*/  SHFL.IDX P6, R14, R13, R12, R11 ;  /* 0x0000000c0d0e7389 */ /* 0x00006400000c000b */
[----:B01----:R-:W-:Y:S01]  /*24bd0*/  ENDCOLLECTIVE ;  /* 0x000000000000791b */ /* 0x003fe20003800000 */
.L_x_828:
[----:B------:R-:W-:Y:S05]  /*24be0*/  BRA `(.L_x_829) ;  /* 0xffffffe000487947 */ /* 0x000fea000383ffff */
.L_x_745:
[----:B------:R-:W-:Y:S01]  /*24bf0*/  BSSY B0, `(.L_x_830) ;  /* 0x0000008000007945 */ /* 0x000fe20003800000 */
[----:B-----5:R-:W-:Y:S01]  /*24c00*/  IMAD.MOV.U32 R13, RZ, RZ, R17 ;  /* 0x000000ffff0d7224 */ /* 0x020fe200078e0011 */
[----:B------:R-:W-:Y:S01]  /*24c10*/  MOV R12, 0x1 ;  /* 0x00000001000c7802 */ /* 0x000fe20000000f00 */
[----:B------:R-:W-:Y:S01]  /*24c20*/  IMAD.MOV.U32 R11, RZ, RZ, RZ ;  /* 0x000000ffff0b7224 */ /* 0x000fe200078e00ff */
[----:B------:R-:W-:-:S07]  /*24c30*/  MOV R15, 0xffffffff ;  /* 0xffffffff000f7802 */ /* 0x000fce0000000f00 */
[----:B01----:R-:W-:Y:S05]  /*24c40*/  WARPSYNC.COLLECTIVE R15, `(.L_x_831) ;  /* 0x000000000f087348 */ /* 0x003fea0003c00000 */
[----:B------:R2:W3:Y:S02]  /*24c50*/  SHFL.UP P6, R14, R13, R12, R11 ;  /* 0x0400000c0d0e7389 */ /* 0x0004e400000c000b */
[----:B0123--:R-:W-:Y:S01]  /*24c60*/  ENDCOLLECTIVE ;  /* 0x000000000000791b */ /* 0x00ffe20003800000 */
.L_x_831:
[----:B------:R-:W-:Y:S05]  /*24c70*/  BSYNC B0 ;  /* 0x0000000000007941 */ /* 0x000fea0003800000 */
.L_x_830:
[----:B------:R-:W-:Y:S01]  /*24c80*/  ISETP.NE.AND P0, PT, R8, RZ, PT ;  /* 0x000000ff0800720c */ /* 0x000fe20003f05270 */
[----:B------:R-:W-:Y:S01]  /*24c90*/  IMAD.MOV.U32 R11, RZ, RZ, RZ ;  /* 0x000000ffff0b7224 */ /* 0x000fe200078e00ff */
[----:B------:R-:W-:Y:S02]  /*24ca0*/  MOV R12, 0x2 ;  /* 0x00000002000c7802 */ /* 0x000fe40000000f00 */
[----:B------:R-:W-:Y:S02]  /*24cb0*/  SEL R14, R14, RZ, P0 ;  /* 0x000000ff0e0e7207 */ /* 0x000fe40000000000 */
[----:B------:R-:W-:Y:S02]  /*24cc0*/  MOV R15, 0xffffffff ;  /* 0xffffffff000f7802 */ /* 0x000fe40000000f00 */
[----:B------:R-:W-:Y:S01]  /*24cd0*/  ISETP.GE.U32.AND P0, PT, R8, 0x2, PT ;  /* 0x000000020800780c */ /* 0x000fe20003f06070 */
[----:B------:R-:W-:-:S12]  /*24ce0*/  IMAD.IADD R13, R17, 0x1, R14 ;  /* 0x00000001110d7824 */ /* 0x000fd800078e020e */
[----:B------:R-:W-:Y:S05]  /*24cf0*/  WARPSYNC.COLLECTIVE R15, `(.L_x_832) ;  /* 0x000000000f087348 */ /* 0x000fea0003c00000 */
[----:B------:R0:W1:Y:S02]  /*24d00*/  SHFL.UP P6, R14, R13, R12, R11 ;  /* 0x0400000c0d0e7389 */ /* 0x00006400000c000b */
[----:B01----:R-:W-:Y:S01]  /*24d10*/  ENDCOLLECTIVE ;  /* 0x000000000000791b */ /* 0x003fe20003800000 */
.L_x_832:
        /* <DEDUP_REMOVED lines=8> */
.L_x_833:
        /* <DEDUP_REMOVED lines=8> */
.L_x_834:
        /* <DEDUP_REMOVED lines=8> */
.L_x_835:
[----:B------:R-:W-:Y:S01]  /*24ea0*/  MOV R12, 0x1f ;  /* 0x0000001f000c7802 */ /* 0x000fe20000000f00 */
[----:B------:R-:W-:Y:S01]  /*24eb0*/  IMAD.MOV.U32 R11, RZ, RZ, 0x1f ;  /* 0x0000001fff0b7424 */ /* 0x000fe200078e00ff */
[----:B------:R-:W-:-:S04]  /*24ec0*/  SEL R2, R14, RZ, P0 ;  /* 0x000000ff0e027207 */ /* 0x000fc80000000000 */
[----:B------:R-:W-:-:S05]  /*24ed0*/  IADD3 R2, R7, R2, RZ ;  /* 0x0000000207027210 */ /* 0x000fca0007ffe0ff */
[----:B------:R-:W-:-:S07]  /*24ee0*/  IMAD.MOV.U32 R13, RZ, RZ, R2 ;  /* 0x000000ffff0d7224 */ /* 0x000fce00078e0002 */
[----:B------:R-:W-:Y:S05]  /*24ef0*/  WARPSYNC.COLLECTIVE R15, `(.L_x_836) ;  /* 0x000000000f087348 */ /* 0x000fea0003c00000 */
[----:B------:R0:W1:Y:S02]  /*24f00*/  SHFL.IDX P6, R14, R13, R12, R11 ;  /* 0x0000000c0d0e7389 */ /* 0x00006400000c000b */
[----:B01----:R-:W-:Y:S01]  /*24f10*/  ENDCOLLECTIVE ;  /* 0x000000000000791b */ /* 0x003fe20003800000 */
.L_x_836:
[----:B------:R-:W-:Y:S05]  /*24f20*/  BRA `(.L_x_837) ;  /* 0xffffffe0002c7947 */ /* 0x000fea000383ffff */
.L_x_747:
[----:B------:R-:W-:Y:S01]  /*24f30*/  BSSY B0, `(.L_x_838) ;  /* 0x0000006000007945 */ /* 0x000fe20003800000 */
[----:B------:R-:W-:Y:S02]  /*24f40*/  PLOP3.LUT P6, PT, P6, PT, PT, 0x8, 0x0 ;  /* 0x000000000000781c */ /* 0x000fe400037ce170 */
[----:B------:R-:W-:-:S11]  /*24f50*/  MOV R15, 0xffffffff ;  /* 0xffffffff000f7802 */ /* 0x000fd60000000f00 */
[----:B01----:R-:W-:Y:S05]  /*24f60*/  WARPSYNC.COLLECTIVE R15, `(.L_x_839) ;  /* 0x000000000f087348 */ /* 0x003fea0003c00000 */
[----:B------:R-:W-:Y:S01]  /*24f70*/  VOTE.ANY R14, PT, P6 ;  /* 0x00000000000e7806 */ /* 0x000fe200030e0100 */
[----:B01----:R-:W-:Y:S06]  /*24f80*/  ENDCOLLECTIVE ;  /* 0x000000000000791b */ /* 0x003fec0003800000 */
.L_x_839:
[----:B------:R-:W-:Y:S05]  /*24f90*/  BSYNC B0 ;  /* 0x0000000000007941 */ /* 0x000fea0003800000 */
.L_x_838:
[----:B------:R-:W-:Y:S01]  /*24fa0*/  IMAD.MOV.U32 R3, RZ, RZ, R14 ;  /* 0x000000ffff037224 */ /* 0x000fe200078e000e */
[----:B------:R-:W-:Y:S01]  /*24fb0*/  MOV R13, R17 ;  /* 0x00000011000d7202 */ /* 0x000fe20000000f00 */
[----:B------:R-:W-:Y:S01]  /*24fc0*/  IMAD.MOV.U32 R15, RZ, RZ, -0x1 ;  /* 0xffffffffff0f7424 */ /* 0x000fe200078e00ff */
[----:B------:R-:W-:Y:S01]  /*24fd0*/  MOV R11, 0x1f ;  /* 0x0000001f000b7802 */ /* 0x000fe20000000f00 */
[----:B------:R-:W0:Y:S02]  /*24fe0*/  POPC R5, R3 ;  /* 0x0000000300057309 */ /* 0x000e240000000000 */
[----:B0-----:R-:W-:-:S07]  /*24ff0*/  IMAD.MOV.U32 R12, RZ, RZ, R5 ;  /* 0x000000ffff0c7224 */ /* 0x001fce00078e0005 */
[----:B------:R-:W-:Y:S05]  /*25000*/  WARPSYNC.COLLECTIVE R15, `(.L_x_840) ;  /* 0x000000000f087348 */ /* 0x000fea0003c00000 */
[----:B------:R0:W1:Y:S02]  /*25010*/  SHFL.IDX P6, R14, R13, R12, R11 ;  /* 0x0000000c0d0e7389 */ /* 0x00006400000c000b */
[----:B01----:R-:W-:Y:S01]  /*25020*/  ENDCOLLECTIVE ;  /* 0x000000000000791b */ /* 0x003fe20003800000 */
.L_x_840:
[----:B------:R-:W-:Y:S01]  /*25030*/  MOV R17, R14 ;  /* 0x0000000e00117202 */ /* 0x000fe20000000f00 */
[----:B------:R-:W-:Y:S06]  /*25040*/  BRA `(.L_x_841) ;  /* 0xffffffe0001c7947 */ /* 0x000fec000383ffff */
.L_x_749:
[----:B------:R-:W-:Y:S01]  /*25050*/  BSSY B0, `(.L_x_842) ;  /* 0x0000007000007945 */ /* 0x000fe20003800000 */
[----:B------:R-:W-:Y:S01]  /*25060*/  IMAD.MOV.U32 R13, RZ, RZ, R2 ;  /* 0x000000ffff0d7224 */ /* 0x000fe200078e0002 */
[----:B------:R-:W-:Y:S01]  /*25070*/  MOV R11, 0x1f ;  /* 0x0000001f000b7802 */ /* 0x000fe20000000f00 */
[----:B------:R-:W-:-:S07]  /*25080*/  IMAD.MOV.U32 R15, RZ, RZ, -0x1 ;  /* 0xffffffffff0f7424 */ /* 0x000fce00078e00ff */
[----:B0123--:R-:W-:Y:S05]  /*25090*/  WARPSYNC.COLLECTIVE R15, `(.L_x_843) ;  /* 0x000000000f087348 */ /* 0x00ffea0003c00000 */
[----:B------:R4:W0:Y:S02]  /*250a0*/  SHFL.IDX P6, R14, R13, R12, R11 ;  /* 0x0000000c0d0e7389 */ /* 0x00082400000c000b */
[----:B01234-:R-:W-:Y:S01]  /*250b0*/  ENDCOLLECTIVE ;  /* 0x000000000000791b */ /* 0x01ffe20003800000 */
.L_x_843:
[----:B------:R-:W-:Y:S05]  /*250c0*/  BSYNC B0 ;  /* 0x0000000000007941 */ /* 0x000fea0003800000 */
.L_x_842:
[----:B------:R-:W-:Y:S05]  /*250d0*/  BRA `(.L_x_748) ;  /* 0xffffffe000147947 */ /* 0x000fea000383ffff */
.L_x_753:
[----:B0-----:R0:W1:Y:S02]  /*250e0*/  SYNCS.PHASECHK.TRANS64.TRYWAIT P0, [R0+URZ+0x36820], R3 ;  /* 0x03682003000075a7 */ /* 0x001064000800017f */
[----:B-1----:R-:W-:Y:S05]  /*250f0*/  @!P0 NANOSLEEP.SYNCS 0x989680 ;  /* 0x009896800000895d */ /* 0x002fea0003900000 */
[----:B------:R-:W1:Y:S02]  /*25100*/  @!P0 SYNCS.PHASECHK.TRANS64 P0, [R0+URZ+0x36820], R3 ;  /* 0x03682003000085a7 */ /* 0x000e64000800007f */
[----:B-1----:R-:W-:Y:S05]  /*25110*/  @!P0 BRA `(.L_x_753) ;  /* 0xfffffffc00f08947 */ /* 0x002fea000383ffff */
[----:B------:R-:W-:Y:S05]  /*25120*/  BRA `(.L_x_844) ;  /* 0xffffffe000f87947 */ /* 0x000fea000383ffff */
.L_x_754:
[----:B------:R-:W1:Y:S01]  /*25130*/  S2R R2, SR_TID.X ;  /* 0x0000000000027919 */ /* 0x000e620000002100 */
[----:B------:R-:W-:Y:S01]  /*25140*/  BSSY B0, `(.L_x_845) ;  /* 0x000000a000007945 */ /* 0x000fe20003800000 */
[----:B------:R-:W-:Y:S01]  /*25150*/  IMAD.MOV.U32 R12, RZ, RZ, RZ ;  /* 0x000000ffff0c7224 */ /* 0x000fe200078e00ff */
[----:B------:R-:W-:Y:S01]  /*25160*/  MOV R11, 0x1f ;  /* 0x0000001f000b7802 */ /* 0x000fe20000000f00 */
[----:B------:R-:W-:Y:S01]  /*25170*/  IMAD.MOV.U32 R15, RZ, RZ, -0x1 ;  /* 0xffffffffff0f7424 */ /* 0x000fe200078e00ff */
[----:B-1----:R-:W-:-:S04]  /*25180*/  SHF.R.U32.HI R2, RZ, 0x5, R2 ;  /* 0x00000005ff027819 */ /* 0x002fc80000011602 */
[----:B------:R-:W-:-:S04]  /*25190*/  LOP3.LUT R2, R2, 0x3, RZ, 0xc0, !PT ;  /* 0x0000000302027812 */ /* 0x000fc800078ec0ff */
[----:B------:R-:W-:-:S07]  /*251a0*/  MOV R13, R2 ;  /* 0x00000002000d7202 */ /* 0x000fce0000000f00 */
[----:B0-----:R-:W-:Y:S05]  /*251b0*/  WARPSYNC.COLLECTIVE R15, `(.L_x_846) ;  /* 0x000000000f087348 */ /* 0x001fea0003c00000 */
[----:B------:R1:W2:Y:S02]  /*251c0*/  SHFL.IDX P6, R14, R13, R12, R11 ;  /* 0x0000000c0d0e7389 */ /* 0x0002a400000c000b */
[----:B012---:R-:W-:Y:S01]  /*251d0*/  ENDCOLLECTIVE ;  /* 0x000000000000791b */ /* 0x007fe20003800000 */
.L_x_846:
[----:B------:R-:W-:Y:S05]  /*251e0*/  BSYNC B0 ;  /* 0x0000000000007941 */ /* 0x000fea0003800000 */
.L_x_845:
[----:B------:R-:W-:Y:S05]  /*251f0*/  BRA `(.L_x_847) ;  /* 0xffffffe000e07947 */ /* 0x000fea000383ffff */
.L_x_755:
[----:B------:R-:W-:Y:S01]  /*25200*/  BSSY B0, `(.L_x_848) ;  /* 0x0000006000007945 */ /* 0x000fe20003800000 */
[----:B------:R-:W-:-:S07]  /*25210*/  MOV R15, 0xffffffff ;  /* 0xffffffff000f7802 */ /* 0x000fce0000000f00 */
[----:B01----:R-:W-:Y:S05]  /*25220*/  WARPSYNC.COLLECTIVE R15, `(.L_x_849) ;  /* 0x000000000f0c7348 */ /* 0x003fea0003c00000 */
[----:B------:R-:W-:Y:S02]  /*25230*/  ELECT P6, UR62, PT ;  /* 0x00000000003e782f */ /* 0x000fe400038c0000 */
[----:B------:R-:W-:Y:S01]  /*25240*/  MOV R14, UR62 ;  /* 0x0000003e000e7c02 */ /* 0x000fe20008000f00 */
[----:B01----:R-:W-:Y:S10]  /*25250*/  ENDCOLLECTIVE ;  /* 0x000000000000791b */ /* 0x003ff40003800000 */
.L_x_849:
[----:B------:R-:W-:Y:S05]  /*25260*/  BSYNC B0 ;  /* 0x0000000000007941 */ /* 0x000fea0003800000 */
.L_x_848:
[----:B------:R-:W-:Y:S05]  /*25270*/  BRA `(.L_x_850) ;  /* 0xffffffe000d47947 */ /* 0x000fea000383ffff */
.L_x_757:
[----:B0-----:R0:W1:Y:S02]  /*25280*/  SYNCS.PHASECHK.TRANS64.TRYWAIT P0, [R6+URZ], R5 ;  /* 0x00000005060075a7 */ /* 0x001064000800017f */
[----:B-1----:R-:W-:Y:S05]  /*25290*/  @!P0 NANOSLEEP.SYNCS 0x989680 ;  /* 0x009896800000895d */ /* 0x002fea0003900000 */
[----:B------:R-:W1:Y:S02]  /*252a0*/  @!P0 SYNCS.PHASECHK.TRANS64 P0, [R6+URZ], R5 ;  /* 0x00000005060085a7 */ /* 0x000e64000800007f */
[----:B-1----:R-:W-:Y:S05]  /*252b0*/  @!P0 BRA `(.L_x_757) ;  /* 0xfffffffc00f08947 */ /* 0x002fea000383ffff */
[----:B------:R-:W-:Y:S05]  /*252c0*/  BRA `(.L_x_851) ;  /* 0xffffffe400187947 */ /* 0x000fea000383ffff */
.L_x_758:
[----:B-1----:R1:W2:Y:S02]  /*252d0*/  SYNCS.PHASECHK.TRANS64.TRYWAIT P0, [R7+URZ], R2 ;  /* 0x00000002070075a7 */ /* 0x0022a4000800017f */
[----:B--2---:R-:W-:Y:S05]  /*252e0*/  @!P0 NANOSLEEP.SYNCS 0x989680 ;  /* 0x009896800000895d */ /* 0x004fea0003900000 */
[----:B------:R-:W2:Y:S02]  /*252f0*/  @!P0 SYNCS.PHASECHK.TRANS64 P0, [R7+URZ], R2 ;  /* 0x00000002070085a7 */ /* 0x000ea4000800007f */
[----:B--2---:R-:W-:Y:S05]  /*25300*/  @!P0 BRA `(.L_x_758) ;  /* 0xfffffffc00f08947 */ /* 0x004fea000383ffff */
[----:B------:R-:W-:Y:S05]  /*25310*/  BRA `(.L_x_852) ;  /* 0xffffffe4000c7947 */ /* 0x000fea000383ffff */
.L_x_760:
[----:B--2---:R2:W3:Y:S02]  /*25320*/  SYNCS.PHASECHK.TRANS64.TRYWAIT P0, [R4+URZ], R5 ;  /* 0x00000005040075a7 */ /* 0x0044e4000800017f */
[----:B---3--:R-:W-:Y:S05]  /*25330*/  @!P0 NANOSLEEP.SYNCS 0x989680 ;  /* 0x009896800000895d */ /* 0x008fea0003900000 */
[----:B------:R-:W3:Y:S02]  /*25340*/  @!P0 SYNCS.PHASECHK.TRANS64 P0, [R4+URZ], R5 ;  /* 0x00000005040085a7 */ /* 0x000ee4000800007f */
[----:B---3--:R-:W-:Y:S05]  /*25350*/  @!P0 BRA `(.L_x_760) ;  /* 0xfffffffc00f08947 */ /* 0x008fea000383ffff */
[----:B------:R-:W-:Y:S05]  /*25360*/  BRA `(.L_x_853) ;  /* 0xffffffe400147947 */ /* 0x000fea000383ffff */
.L_x_854:
        /* <DEDUP_REMOVED lines=9> */
.L_x_2658:


//--------------------- .text._ZN7cutlass13device_kernelIN5flash11enable_sm90INS1_16FlashAttnFwdSm90INS1_25CollectiveMainloopFwdSm90ILi2EN4cute5tupleIJNS5_1CILi1EEES8_S8_EEENS6_IJNS7_ILi128EEENS7_ILi96EEENS7_ILi192EEEEEELi192ENS_6half_tEfNS_4arch4Sm90ELb0ELb1ELb0ELb0ELb0ELb0ELb0ELb1ELb1ELb0ELb0ELb0EEENS1_21CollectiveEpilogueFwdINS6_IJSA_SC_SB_EEES9_SE_SG_Li256ELb0ELb0ELb0ELb0EEENS1_30DynamicPersistentTileSchedulerILi256ELi32ELb0ELb0ELb1EEEEEEEEEvNT_6ParamsE --------------------------
	.section	.text._ZN7cutlass13device_kernelIN5flash11enable_sm90INS1_16FlashAttnFwdSm90INS1_25CollectiveMainloopFwdSm90ILi2EN4cute5tupleIJNS5_1CILi1EEES8_S8_EEENS6_IJNS7_ILi128EEENS7_ILi96EEENS7_ILi192EEEEEELi192ENS_6half_tEfNS_4arch4Sm90ELb0ELb1ELb0ELb0ELb0ELb0ELb0ELb1ELb1ELb0ELb0ELb0EEENS1_21CollectiveEpilogueFwdINS6_IJSA_SC_SB_EEES9_SE_SG_Li256ELb0ELb0ELb0ELb0EEENS1_30DynamicPersistentTileSchedulerILi256ELi32ELb0ELb0ELb1EEEEEEEEEvNT_6ParamsE,"ax",@progbits
	.align	128
.text._ZN7cutlass13device_kernelIN5flash11enable_sm90INS1_16FlashAttnFwdSm90INS1_25CollectiveMainloopFwdSm90ILi2EN4cute5tupleIJNS5_1CILi1EEES8_S8_EEENS6_IJNS7_ILi128EEENS7_ILi96EEENS7_ILi192EEEEEELi192ENS_6half_tEfNS_4arch4Sm90ELb0ELb1ELb0ELb0ELb0ELb0ELb0ELb1ELb1ELb0ELb0ELb0EEENS1_21CollectiveEpilogueFwdINS6_IJSA_SC_SB_EEES9_SE_SG_Li256ELb0ELb0ELb0ELb0EEENS1_30DynamicPersistentTileSchedulerILi256ELi32ELb0ELb0ELb1EEEEEEEEEvNT_6ParamsE:
        .type           _ZN7cutlass13device_kernelIN5flash11enable_sm90INS1_16FlashAttnFwdSm90INS1_25CollectiveMainloopFwdSm90ILi2EN4cute5tupleIJNS5_1CILi1EEES8_S8_EEENS6_IJNS7_ILi128EEENS7_ILi96EEENS7_ILi192EEEEEELi192ENS_6half_tEfNS_4arch4Sm90ELb0ELb1ELb0ELb0ELb0ELb0ELb0ELb1ELb1ELb0ELb0ELb0EEENS1_21CollectiveEpilogueFwdINS6_IJSA_SC_SB_EEES9_SE_SG_Li256ELb0ELb0ELb0ELb0EEENS1_30DynamicPersistentTileSchedulerILi256ELi32ELb0ELb0ELb1EEEEEEEEEvNT_6ParamsE,@function
        .size           _ZN7cutlass13device_kernelIN5flash11enable_sm90INS1_16FlashAttnFwdSm90INS1_25CollectiveMainloopFwdSm90ILi2EN4cute5tupleIJNS5_1CILi1EEES8_S8_EEENS6_IJNS7_ILi128EEENS7_ILi96EEENS7_ILi192EEEEEELi192ENS_6half_tEfNS_4arch4Sm90ELb0ELb1ELb0ELb0ELb0ELb0ELb0ELb1ELb1ELb0ELb0ELb0EEENS1_21CollectiveEpilogueFwdINS6_IJSA_SC_SB_EEES9_SE_SG_Li256ELb0ELb0ELb0ELb0EEENS1_30DynamicPersistentTileSchedulerILi256ELi32ELb0ELb0ELb1EEEEEEEEEvNT_6ParamsE,(.L_x_2659 - _ZN7cutlass13device_kernelIN5flash11enable_sm90INS1_16FlashAttnFwdSm90INS1_25CollectiveMainloopFwdSm90ILi2EN4cute5tupleIJNS5_1CILi1EEES8_S8_EEENS6_IJNS7_ILi128EEENS7_ILi96EEENS7_ILi192EEEEEELi192ENS_6half_tEfNS_4arch4Sm90ELb0ELb1ELb0ELb0ELb0ELb0ELb0ELb1ELb1ELb0ELb0ELb0EEENS1_21CollectiveEpilogueFwdINS6_IJSA_SC_SB_EEES9_SE_SG_Li256ELb0ELb0ELb0ELb0EEENS1_30DynamicPersistentTileSchedulerILi256ELi32ELb0ELb0ELb1EEEEEEEEEvNT_6ParamsE)
        .other          _ZN7cutlass13device_kernelIN5flash11enable_sm90INS1_16FlashAttnFwdSm90INS1_25CollectiveMainloopFwdSm90ILi2EN4cute5tupleIJNS5_1CILi1EEES8_S8_EEENS6_IJNS7_ILi128EEENS7_ILi96EEENS7_ILi192EEEEEELi192ENS_6half_tEfNS_4arch4Sm90ELb0ELb1ELb0ELb0ELb0ELb0ELb0ELb1ELb1ELb0ELb0ELb0EEENS1_21CollectiveEpilogueFwdINS6_IJSA_SC_SB_EEES9_SE_SG_Li256ELb0ELb0ELb0ELb0EEENS1_30DynamicPersistentTileSchedulerILi256ELi32ELb0ELb0ELb1EEEEEEEEEvNT_6ParamsE,@"STO_CUDA_ENTRY STV_DEFAULT"
_ZN7cutlass13device_kernelIN5flash11enable_sm90INS1_16FlashAttnFwdSm90INS1_25CollectiveMainloopFwdSm90ILi2EN4cute5tupleIJNS5_1CILi1EEES8_S8_EEENS6_IJNS7_ILi128EEENS7_ILi96EEENS7_ILi192EEEEEELi192ENS_6half_tEfNS_4arch4Sm90ELb0ELb1ELb0ELb0ELb0ELb0ELb0ELb1ELb1ELb0ELb0ELb0EEENS1_21CollectiveEpilogueFwdINS6_IJSA_SC_SB_EEES9_SE_SG_Li256ELb0ELb0ELb0ELb0EEENS1_30DynamicPersistentTileSchedulerILi256ELi32ELb0ELb0ELb1EEEEEEEEEvNT_6ParamsE:
        /* <DEDUP_REMOVED lines=24> */
.L_x_856:
[----:B------:R-:W-:Y:S05]  /*0180*/  BSYNC B0 ;  /* 0x0000000000007941 */ /* 0x000fea0003800000 */
.L_x_855:
        /* <DEDUP_REMOVED lines=37> */
.L_x_857:
        /* <DEDUP_REMOVED lines=22> */
.L_x_858:
        /* <DEDUP_REMOVED lines=18> */
.L_x_859:
        /* <DEDUP_REMOVED lines=22> */
.L_x_860:
        /* <DEDUP_REMOVED lines=22> */
.L_x_861:
[----:B-1----:R-:W-:Y:S01]  /*0920*/  UMOV UR4, 0x1 ;  /* 0x0000000100047882 */ /* 0x002fe20000000000 */
[----:B------:R-:W-:Y:S01]  /*0930*/  PLOP3.LUT P0, PT, PT, PT, UP0, 0x80, 0x0 ;  /* 0x000000000000781c */ /* 0x000fe20003f0f008 */
[----:B------:R-:W-:Y:S01]  /*0940*/  USEL UR4, UR4, 0x2, !UP0 ;  /* 0x0000000204047887 */ /* 0x000fe2000c000000 */
[----:B------:R-:W-:Y:S01]  /*0950*/  NOP ;  /* 0x0000000000007918 */ /* 0x000fe20000000000 */
[----:B------:R-:W-:-:S04]  /*0960*/  ULDC.64 UR60, c[0x0][0x208] ;  /* 0x00008200003c7ab9 */ /* 0x000fc80000000a00 */
[----:B------:R-:W-:-:S05]  /*0970*/  IMAD.U32 R2, RZ, RZ, UR4 ;  /* 0x00000004ff027e24 */ /* 0x000fca000f8e00ff */
[----:B------:R1:W-:Y:S01]  /*0980*/  STL [R1], R2 ;  /* 0x0000000201007387 */ /* 0x0003e20000100800 */
[----:B--23--:R-:W-:Y:S06]  /*0990*/  BAR.SYNC.DEFER_BLOCKING 0x0 ;  /* 0x0000000000007b1d */ /* 0x00cfec0000010000 */
[----:B------:R-:W-:Y:S05]  /*09a0*/  @!P0 BRA `(.L_x_862) ;  /* 0x000000e400008947 */ /* 0x000fea0003800000 */
.L_x_863:
[----:B------:R-:W-:-:S08]  /*09b0*/  NOP ;  /* 0x0000000000007918 */ /* 0x000fd00000000000 */
[----:B------:R-:W2:Y:S02]  /*09c0*/  USETMAXREG.TRY_ALLOC.CTAPOOL UP0, 0xf0 ;  /* 0x000000f0000079c8 */ /* 0x000ea40008000600 */
[----:B--2---:R-:W-:-:S13]  /*09d0*/  PLOP3.LUT P0, PT, PT, PT, UP0, 0x80, 0x0 ;  /* 0x000000000000781c */ /* 0x004fda0003f0f008 */
[----:B------:R-:W-:Y:S05]  /*09e0*/  @!P0 BRA `(.L_x_863) ;  /* 0xfffffffc00f08947 */ /* 0x000fea000383ffff */
[----:B------:R-:W2:Y:S08]  /*09f0*/  S2UR UR7, SR_CTAID.X ;  /* 0x00000000000779c3 */ /* 0x000eb00000002500 */
[----:B------:R-:W-:Y:S08]  /*0a00*/  BAR.ARV 0x4, 0x120 ;  /* 0x0104800000007b1d */ /* 0x000ff00000002000 */
[----:B------:R-:W2:Y:S08]  /*0a10*/  LDC R0, c[0x0][0xda8] ;  /* 0x00036a00ff007b82 */ /* 0x000eb00000000800 */
[----:B------:R-:W-:Y:S06]  /*0a20*/  BAR.ARV 0x8, 0x120 ;  /* 0x0204800000007b1d */ /* 0x000fec0000002000 */
[----:B--2---:R-:W-:-:S13]  /*0a30*/  ISETP.LE.AND P0, PT, R0, UR7, PT ;  /* 0x0000000700007c0c */ /* 0x004fda000bf03270 */
[----:B------:R-:W-:Y:S05]  /*0a40*/  @P0 EXIT ;  /* 0x000000000000094d */ /* 0x000fea0003800000 */
[----:B------:R-:W2:Y:S01]  /*0a50*/  LDL R3, [R1] ;  /* 0x0000000001037983 */ /* 0x000ea20000100800 */
[----:B------:R-:W3:Y:S01]  /*0a60*/  S2UR UR4, SR_CgaCtaId ;  /* 0x00000000000479c3 */ /* 0x000ee20000008800 */
[----:B------:R-:W-:Y:S01]  /*0a70*/  UMOV UR37, 0x400 ;  /* 0x0000040000257882 */ /* 0x000fe20000000000 */
[----:B------:R-:W-:Y:S01]  /*0a80*/  UMOV UR46, URZ ;  /* 0x0000003f002e7c82 */ /* 0x000fe20008000000 */
[----:B-1----:R-:W1:Y:S01]  /*0a90*/  S2R R2, SR_TID.X ;  /* 0x0000000000027919 */ /* 0x002e620000002100 */
[----:B------:R-:W-:-:S04]  /*0aa0*/  UMOV UR36, URZ ;  /* 0x0000003f00247c82 */ /* 0x000fc80008000000 */
[----:B------:R-:W4:Y:S01]  /*0ab0*/  S2UR UR6, SR_SWINHI ;  /* 0x00000000000679c3 */ /* 0x000f220000002f00 */
[----:B---3--:R-:W-:-:S07]  /*0ac0*/  ULEA UR37, UR4, UR37, 0x18 ;  /* 0x0000002504257291 */ /* 0x008fce000f8ec03f */
[----:B------:R-:W-:Y:S01]  /*0ad0*/  UMOV UR4, UR37 ;  /* 0x0000002500047c82 */ /* 0x000fe20008000000 */
[----:B----4-:R-:W-:Y:S01]  /*0ae0*/  UMOV UR5, UR6 ;  /* 0x0000000600057c82 */ /* 0x010fe20008000000 */
[----:B------:R-:W-:Y:S01]  /*0af0*/  IMAD.U32 R18, RZ, RZ, UR4 ;  /* 0x00000004ff127e24 */ /* 0x000fe2000f8e00ff */
[----:B------:R-:W-:Y:S01]  /*0b00*/  UMOV UR4, UR7 ;  /* 0x0000000700047c82 */ /* 0x000fe20008000000 */
[----:B-1----:R-:W-:Y:S02]  /*0b10*/  VIADD R204, R2, 0xffffff80 ;  /* 0xffffff8002cc7836 */ /* 0x002fe40000000000 */
[----:B------:R-:W-:Y:S01]  /*0b20*/  IMAD.U32 R19, RZ, RZ, UR5 ;  /* 0x00000005ff137e24 */ /* 0x000fe2000f8e00ff */
[----:B--2---:R-:W-:Y:S02]  /*0b30*/  R2UR UR8, R3 ;  /* 0x00000000030872ca */ /* 0x004fe400000e0000 */
[----:B------:R-:W-:-:S04]  /*0b40*/  SHF.R.S32.HI R3, RZ, 0x1f, R204 ;  /* 0x0000001fff037819 */ /* 0x000fc800000114cc */
[CC--:B------:R-:W-:Y:S02]  /*0b50*/  LEA.HI R2, R3.reuse, R204.reuse, RZ, 0x4 ;  /* 0x000000cc03027211 */ /* 0x0c0fe400078f20ff */
[CC--:B------:R-:W-:Y:S02]  /*0b60*/  LEA.HI R0, R3.reuse, R204.reuse, RZ, 0x7 ;  /* 0x000000cc03007211 */ /* 0x0c0fe400078f38ff */
[----:B------:R-:W-:Y:S02]  /*0b70*/  SHF.R.S32.HI R5, RZ, 0x4, R2 ;  /* 0x00000004ff057819 */ /* 0x000fe40000011402 */
[----:B------:R-:W-:Y:S01]  /*0b80*/  LOP3.LUT R199, R0, 0xffffff80, RZ, 0xc0, !PT ;  /* 0xffffff8000c77812 */ /* 0x000fe200078ec0ff */
[----:B------:R-:W-:Y:S01]  /*0b90*/  ULOP3.LUT UR5, UR8, 0x1, URZ, 0xfc, !UPT ;  /* 0x0000000108057892 */ /* 0x000fe2000f8efc3f */
[----:B------:R-:W-:Y:S02]  /*0ba0*/  LEA.HI R4, R2, R5, RZ, 0x1 ;  /* 0x0000000502047211 */ /* 0x000fe400078f08ff */
[----:B------:R-:W-:Y:S01]  /*0bb0*/  LEA.HI R202, R3, R204, RZ, 0x5 ;  /* 0x000000cc03ca7211 */ /* 0x000fe200078f28ff */
[----:B------:R-:W-:Y:S01]  /*0bc0*/  IMAD.IADD R199, R204, 0x1, -R199 ;  /* 0x00000001ccc77824 */ /* 0x000fe200078e0ac7 */
[----:B------:R-:W-:Y:S01]  /*0bd0*/  LOP3.LUT R4, R4, 0x1ffffffe, RZ, 0xc0, !PT ;  /* 0x1ffffffe04047812 */ /* 0x000fe200078ec0ff */
[----:B------:R-:W-:Y:S01]  /*0be0*/  IMAD.U32 R203, RZ, RZ, UR5 ;  /* 0x00000005ffcb7e24 */ /* 0x000fe2000f8e00ff */
[----:B------:R-:W-:Y:S01]  /*0bf0*/  SHF.R.S32.HI R202, RZ, 0x5, R202 ;  /* 0x00000005ffca7819 */ /* 0x000fe200000114ca */
[----:B------:R-:W-:Y:S01]  /*0c00*/  UMOV UR5, URZ ;  /* 0x0000003f00057c82 */ /* 0x000fe20008000000 */
[----:B------:R-:W-:Y:S01]  /*0c10*/  SHF.R.S32.HI R6, RZ, 0x1f, R199 ;  /* 0x0000001fff067819 */ /* 0x000fe200000114c7 */
[----:B------:R-:W-:Y:S01]  /*0c20*/  IMAD.IADD R4, R5, 0x1, -R4 ;  /* 0x0000000105047824 */ /* 0x000fe200078e0a04 */
[----:B------:R-:W-:Y:S01]  /*0c30*/  LOP3.LUT R5, R2, 0x3fffff0, RZ, 0xc0, !PT ;  /* 0x03fffff002057812 */ /* 0x000fe200078ec0ff */
[----:B------:R-:W-:Y:S01]  /*0c40*/  IMAD.U32 R197, RZ, RZ, UR5 ;  /* 0x00000005ffc57e24 */ /* 0x000fe2000f8e00ff */
[----:B------:R-:W-:-:S02]  /*0c50*/  LEA.HI R2, R6, R199, RZ, 0x2 ;  /* 0x000000c706027211 */ /* 0x000fc400078f10ff */
[----:B------:R-:W-:Y:S01]  /*0c60*/  SHF.R.S32.HI R201, RZ, 0x7, R0 ;  /* 0x00000007ffc97819 */ /* 0x000fe20000011400 */
[----:B------:R-:W-:Y:S01]  /*0c70*/  IMAD.IADD R5, R204, 0x1, -R5 ;  /* 0x00000001cc057824 */ /* 0x000fe200078e0a05 */
[--C-:B------:R-:W-:Y:S02]  /*0c80*/  SHF.R.S32.HI R7, RZ, 0x2, R2.reuse ;  /* 0x00000002ff077819 */ /* 0x100fe40000011402 */
[----:B------:R-:W-:Y:S01]  /*0c90*/  SHF.R.S32.HI R8, RZ, 0x1f, R2 ;  /* 0x0000001fff087819 */ /* 0x000fe20000011402 */
[----:B------:R-:W-:Y:S01]  /*0ca0*/  IMAD R5, R202, 0x10, R5 ;  /* 0x00000010ca057824 */ /* 0x000fe200078e0205 */
[----:B------:R-:W-:Y:S02]  /*0cb0*/  LEA.HI R6, R6, R199, RZ, 0x5 ;  /* 0x000000c706067211 */ /* 0x000fe400078f28ff */
[----:B------:R-:W-:Y:S01]  /*0cc0*/  LEA.HI R8, R8, R7, RZ, 0x3 ;  /* 0x0000000708087211 */ /* 0x000fe200078f18ff */
[----:B------:R-:W-:Y:S01]  /*0cd0*/  IMAD R5, R5, 0x8, R4 ;  /* 0x0000000805057824 */ /* 0x000fe200078e0204 */
[----:B------:R-:W-:-:S02]  /*0ce0*/  LEA.HI R0, R0, R201, RZ, 0x1 ;  /* 0x000000c900007211 */ /* 0x000fc400078f08ff */
[----:B------:R-:W-:Y:S01]  /*0cf0*/  LOP3.LUT R8, R8, 0xfffffff8, RZ, 0xc0, !PT ;  /* 0xfffffff808087812 */ /* 0x000fe200078ec0ff */
[----:B------:R-:W-:Y:S01]  /*0d00*/  IMAD.SHL.U32 R5, R5, 0x8, RZ ;  /* 0x0000000805057824 */ /* 0x000fe200078e00ff */
[----:B------:R-:W-:Y:S02]  /*0d10*/  LEA.HI R3, R3, R204, RZ, 0x3 ;  /* 0x000000cc03037211 */ /* 0x000fe400078f18ff */
[----:B------:R-:W-:Y:S01]  /*0d20*/  SHF.R.S32.HI R6, RZ, 0x5, R6 ;  /* 0x00000005ff067819 */ /* 0x000fe20000011406 */
[----:B------:R-:W-:Y:S01]  /*0d30*/  IMAD.WIDE R18, R5, 0x2, R18 ;  /* 0x0000000205127825 */ /* 0x000fe200078e0212 */
[----:B------:R-:W-:Y:S02]  /*0d40*/  LOP3.LUT R0, R0, 0x3fffffe, RZ, 0xc0, !PT ;  /* 0x03fffffe00007812 */ /* 0x000fe400078ec0ff */
[----:B------:R-:W-:Y:S01]  /*0d50*/  LOP3.LUT R5, R3, 0x1ffffff8, RZ, 0xc0, !PT ;  /* 0x1ffffff803057812 */ /* 0x000fe200078ec0ff */
[----:B------:R-:W-:Y:S01]  /*0d60*/  IMAD.IADD R7, R7, 0x1, -R8 ;  /* 0x0000000107077824 */ /* 0x000fe200078e0a08 */
[----:B------:R-:W-:Y:S01]  /*0d70*/  LOP3.LUT R16, R2, 0x7ffffffc, RZ, 0xc0, !PT ;  /* 0x7ffffffc02107812 */ /* 0x000fe200078ec0ff */
[----:B------:R-:W-:Y:S01]  /*0d80*/  IMAD.IADD R0, R201, 0x1, -R0 ;  /* 0x00000001c9007824 */ /* 0x000fe200078e0a00 */
[----:B------:R-:W-:Y:S01]  /*0d90*/  SHF.R.S32.HI R194, RZ, 0x3, R3 ;  /* 0x00000003ffc27819 */ /* 0x000fe20000011403 */
[----:B------:R-:W-:-:S02]  /*0da0*/  IMAD R7, R6, 0x10, R7 ;  /* 0x0000001006077824 */ /* 0x000fc400078e0207 */
[----:B------:R-:W-:Y:S02]  /*0db0*/  IMAD.IADD R5, R204, 0x1, -R5 ;  /* 0x00000001cc057824 */ /* 0x000fe400078e0a05 */
[----:B------:R-:W-:Y:S02]  /*0dc0*/  IMAD R200, R0, 0x40, R7 ;  /* 0x0000004000c87824 */ /* 0x000fe400078e0207 */
[----:B------:R-:W-:Y:S02]  /*0dd0*/  IMAD.SHL.U32 R22, R5, 0x8, RZ ;  /* 0x0000000805167824 */ /* 0x000fe400078e00ff */
[----:B------:R-:W-:-:S07]  /*0de0*/  IMAD.IADD R16, R199, 0x1, -R16 ;  /* 0x00000001c7107824 */ /* 0x000fce00078e0a10 */
.L_x_956:
[----:B------:R-:W-:Y:S01]  /*0df0*/  ULDC UR5, c[0x0][0xdd0] ;  /* 0x0003740000057ab9 */ /* 0x000fe20000000800 */
[----:B-1----:R-:W1:Y:S01]  /*0e00*/  LDC R0, c[0x0][0xde8] ;  /* 0x00037a00ff007b82 */ /* 0x002e620000000800 */
[----:B------:R-:W-:Y:S01]  /*0e10*/  UISETP.NE.AND UP0, UPT, UR5, 0x1, UPT ;  /* 0x000000010500788c */ /* 0x000fe2000bf05270 */
[----:B------:R-:W-:-:S10]  /*0e20*/  UMOV UR8, UR4 ;  /* 0x0000000400087c82 */ /* 0x000fd40008000000 */
[----:B------:R-:W-:Y:S01]  /*0e30*/  @UP0 ULDC UR6, c[0x0][0xdd4] ;  /* 0x0003750000060ab9 */ /* 0x000fe20000000800 */
[----:B------:R-:W-:Y:S01]  /*0e40*/  @UP0 ULDC UR9, c[0x0][0xdd8] ;  /* 0x0003760000090ab9 */ /* 0x000fe20000000800 */
[----:B------:R-:W-:-:S04]  /*0e50*/  UIMAD.WIDE.U32 UR6, UR4, UR6, URZ ;  /* 0x00000006040672a5 */ /* 0x000fc8000f8e003f */
[----:B------:R-:W-:-:S04]  /*0e60*/  @UP0 USHF.R.U32.HI UR8, URZ, UR9, UR7 ;  /* 0x000000093f080299 */ /* 0x000fc80008011607 */
[----:B------:R-:W-:Y:S02]  /*0e70*/  UIADD3 UR6, -UR8, URZ, URZ ;  /* 0x0000003f08067290 */ /* 0x000fe4000fffe13f */
[----:B-1----:R-:W-:Y:S02]  /*0e80*/  ISETP.LE.AND P0, PT, R0, UR8, PT ;  /* 0x0000000800007c0c */ /* 0x002fe4000bf03270 */
[----:B------:R-:W-:-:S11]  /*0e90*/  UIMAD UR7, UR5, UR6, UR4 ;  /* 0x00000006050772a4 */ /* 0x000fd6000f8e0204 */
[----:B--234-:R-:W-:Y:S05]  /*0ea0*/  @!P0 BRA `(.L_x_864) ;  /* 0x0000000000248947 */ /* 0x01cfea0003800000 */
[----:B------:R-:W-:Y:S01]  /*0eb0*/  ULDC UR6, c[0x0][0xddc] ;  /* 0x0003770000067ab9 */ /* 0x000fe20000000800 */
[----:B------:R-:W-:Y:S01]  /*0ec0*/  UMOV UR9, UR7 ;  /* 0x0000000700097c82 */ /* 0x000fe20008000000 */
[----:B------:R-:W-:-:S11]  /*0ed0*/  UISETP.NE.AND UP0, UPT, UR6, 0x1, UPT ;  /* 0x000000010600788c */ /* 0x000fd6000bf05270 */
[----:B------:R-:W-:Y:S02]  /*0ee0*/  @UP0 ULDC.64 UR10, c[0x0][0xde0] ;  /* 0x00037800000a0ab9 */ /* 0x000fe40000000a00 */
[----:B------:R-:W-:-:S04]  /*0ef0*/  UIMAD.WIDE.U32 UR4, UR7, UR10, URZ ;  /* 0x0000000a070472a5 */ /* 0x000fc8000f8e003f */
[----:B------:R-:W-:-:S04]  /*0f00*/  @UP0 USHF.R.U32.HI UR9, URZ, UR11, UR5 ;  /* 0x0000000b3f090299 */ /* 0x000fc80008011605 */
[----:B------:R-:W-:Y:S02]  /*0f10*/  UIMAD UR4, UR9, UR6, URZ ;  /* 0x00000006090472a4 */ /* 0x000fe4000f8e023f */
[----:B------:R-:W-:Y:S01]  /*0f20*/  IMAD.U32 R196, RZ, RZ, UR9 ;  /* 0x00000009ffc47e24 */ /* 0x000fe2000f8e00ff */
[----:B------:R-:W-:Y:S09]  /*0f30*/  BRA `(.L_x_865) ;  /* 0x0000000000207947 */ /* 0x000ff20003800000 */
.L_x_864:
[----:B------:R-:W-:Y:S01]  /*0f40*/  ULDC UR6, c[0x0][0xdc4] ;  /* 0x0003710000067ab9 */ /* 0x000fe20000000800 */
[----:B------:R-:W-:Y:S01]  /*0f50*/  UMOV UR9, UR7 ;  /* 0x0000000700097c82 */ /* 0x000fe20008000000 */
[----:B------:R-:W-:-:S11]  /*0f60*/  UISETP.NE.AND UP0, UPT, UR6, 0x1, UPT ;  /* 0x000000010600788c */ /* 0x000fd6000bf05270 */
[----:B------:R-:W-:Y:S02]  /*0f70*/  @UP0 ULDC.64 UR10, c[0x0][0xdc8] ;  /* 0x00037200000a0ab9 */ /* 0x000fe40000000a00 */
[----:B------:R-:W-:-:S04]  /*0f80*/  UIMAD.WIDE.U32 UR4, UR7, UR10, URZ ;  /* 0x0000000a070472a5 */ /* 0x000fc8000f8e003f */
[----:B------:R-:W-:-:S04]  /*0f90*/  @UP0 USHF.R.U32.HI UR9, URZ, UR11, UR5 ;  /* 0x0000000b3f090299 */ /* 0x000fc80008011605 */
[----:B------:R-:W-:Y:S02]  /*0fa0*/  UIMAD UR4, UR9, UR6, URZ ;  /* 0x00000006090472a4 */ /* 0x000fe4000f8e023f */
[----:B------:R-:W-:-:S10]  /*0fb0*/  IMAD.U32 R196, RZ, RZ, UR9 ;  /* 0x00000009ffc47e24 */ /* 0x000fd4000f8e00ff */
.L_x_865:
[----:B------:R-:W-:Y:S01]  /*0fc0*/  R2UR UR5, R196 ;  /* 0x00000000c40572ca */ /* 0x000fe200000e0000 */
[----:B------:R-:W1:Y:S01]  /*0fd0*/  LDC.64 R8, c[0x0][0x9e0] ;  /* 0x00027800ff087b82 */ /* 0x000e620000000a00 */
[----:B------:R-:W-:Y:S01]  /*0fe0*/  ULDC UR43, c[0x0][0xdb8] ;  /* 0x00036e00002b7ab9 */ /* 0x000fe20000000800 */
[----:B------:R-:W-:Y:S01]  /*0ff0*/  ULDC UR6, c[0x0][0xdac] ;  /* 0x00036b0000067ab9 */ /* 0x000fe20000000800 */
[----:B------:R-:W-:Y:S02]  /*1000*/  UISETP.NE.AND UP0, UPT, UR43, 0x1, UPT ;  /* 0x000000012b00788c */ /* 0x000fe4000bf05270 */
[----:B------:R-:W-:Y:S01]  /*1010*/  UIADD3 UR4, UR7, -UR4, URZ ;  /* 0x8000000407047290 */ /* 0x000fe2000fffe03f */
[----:B------:R-:W-:Y:S02]  /*1020*/  ULDC.64 UR10, c[0x0][0x3f8] ;  /* 0x0000fe00000a7ab9 */ /* 0x000fe40000000a00 */
[----:B------:R-:W2:Y:S01]  /*1030*/  LDC R17, c[0x0][0x404] ;  /* 0x00010100ff117b82 */ /* 0x000ea20000000800 */
[----:B------:R-:W-:Y:S01]  /*1040*/  ULDC UR7, c[0x0][0xdc4] ;  /* 0x0003710000077ab9 */ /* 0x000fe20000000800 */
[----:B------:R-:W-:Y:S01]  /*1050*/  ISETP.NE.U32.AND P0, PT, RZ, UR10, PT ;  /* 0x0000000aff007c0c */ /* 0x000fe2000bf05070 */
[----:B------:R-:W-:-:S02]  /*1060*/  UIMAD UR8, UR8, UR7, UR4 ;  /* 0x00000007080872a4 */ /* 0x000fc4000f8e0204 */
[----:B------:R-:W-:Y:S01]  /*1070*/  ULOP3.LUT UR5, URZ, UR5, URZ, 0x33, !UPT ;  /* 0x000000053f057292 */ /* 0x000fe2000f8e333f */
[----:B------:R-:W-:Y:S01]  /*1080*/  ISETP.NE.AND.EX P0, PT, RZ, UR11, PT, P0 ;  /* 0x0000000bff007c0c */ /* 0x000fe2000bf05300 */
[----:B------:R-:W-:Y:S01]  /*1090*/  @UP0 ULDC UR4, c[0x0][0xdbc] ;  /* 0x00036f0000040ab9 */ /* 0x000fe20000000800 */
[----:B------:R-:W3:Y:S01]  /*10a0*/  LDC R5, c[0x0][0x288] ;  /* 0x0000a200ff057b82 */ /* 0x000ee20000000800 */
[----:B------:R-:W-:Y:S01]  /*10b0*/  UIADD3 UR5, UR5, UR6, URZ ;  /* 0x0000000605057290 */ /* 0x000fe2000fffe03f */
[----:B------:R-:W-:Y:S02]  /*10c0*/  UMOV UR44, UR8 ;  /* 0x00000008002c7c82 */ /* 0x000fe40008000000 */
[----:B------:R-:W-:Y:S01]  /*10d0*/  @UP0 ULDC UR6, c[0x0][0xdc0] ;  /* 0x0003700000060ab9 */ /* 0x000fe20000000800 */
[----:B------:R-:W-:Y:S02]  /*10e0*/  USHF.L.U32 UR42, UR5, 0x7, URZ ;  /* 0x00000007052a7899 */ /* 0x000fe4000800063f */
[----:B------:R-:W-:Y:S01]  /*10f0*/  UIMAD.WIDE.U32 UR4, UR8, UR4, URZ ;  /* 0x00000004080472a5 */ /* 0x000fe2000f8e003f */
[----:B------:R-:W4:Y:S01]  /*1100*/  LDC R6, c[0x0][0x2e0] ;  /* 0x0000b800ff067b82 */ /* 0x000f220000000800 */
[----:B-1----:R-:W-:-:S02]  /*1110*/  ISETP.GE.AND P1, PT, R9, 0x1, PT ;  /* 0x000000010900780c */ /* 0x002fc40003f26270 */
[----:B------:R-:W-:Y:S01]  /*1120*/  IMAD.U32 R198, RZ, RZ, UR42 ;  /* 0x0000002affc67e24 */ /* 0x000fe2000f8e00ff */
[----:B------:R-:W-:Y:S01]  /*1130*/  @UP0 USHF.R.U32.HI UR44, URZ, UR6, UR5 ;  /* 0x000000063f2c0299 */ /* 0x000fe20008011605 */
[----:B--2---:R-:W-:-:S03]  /*1140*/  SEL R17, R17, 0x1, P0 ;  /* 0x0000000111117807 */ /* 0x004fc60000000000 */
[----:B------:R-:W-:-:S04]  /*1150*/  UIADD3 UR4, -UR44, URZ, URZ ;  /* 0x0000003f2c047290 */ /* 0x000fc8000fffe13f */
[----:B------:R-:W-:Y:S01]  /*1160*/  UIMAD UR43, UR43, UR4, UR8 ;  /* 0x000000042b2b72a4 */ /* 0x000fe2000f8e0208 */
[----:B---3--:R-:W-:-:S05]  /*1170*/  IADD3 R192, R198, 0x80, -R5 ;  /* 0x00000080c6c07810 */ /* 0x008fca0007ffe805 */
[CC--:B----4-:R-:W-:Y:S02]  /*1180*/  IMAD R192, R17.reuse, R6.reuse, R192 ;  /* 0x0000000611c07224 */ /* 0x0d0fe400078e02c0 */
[----:B------:R-:W-:Y:S02]  /*1190*/  IMAD R75, R17, R6, RZ ;  /* 0x00000006114b7224 */ /* 0x000fe400078e02ff */
[----:B------:R-:W-:Y:S01]  /*11a0*/  IMAD.IADD R0, R192, 0x1, R8 ;  /* 0x00000001c0007824 */ /* 0x000fe200078e0208 */
[----:B------:R-:W-:Y:S06]  /*11b0*/  @!P1 BRA `(.L_x_866) ;  /* 0x0000000000409947 */ /* 0x000fec0003800000 */
[C---:B------:R-:W-:Y:S01]  /*11c0*/  ISETP.GT.AND P0, PT, R192.reuse, RZ, PT ;  /* 0x000000ffc000720c */ /* 0x040fe20003f04270 */
[----:B------:R-:W-:-:S12]  /*11d0*/  VIADD R2, R192, 0xffffffff ;  /* 0xffffffffc0027836 */ /* 0x000fd80000000000 */
[----:B------:R-:W-:Y:S05]  /*11e0*/  @P0 BRA `(.L_x_867) ;  /* 0x00000000001c0947 */ /* 0x000fea0003800000 */
[----:B------:R-:W-:Y:S01]  /*11f0*/  ISETP.NE.AND P0, PT, R9, 0x1, PT ;  /* 0x000000010900780c */ /* 0x000fe20003f05270 */
[----:B------:R-:W-:-:S12]  /*1200*/  IMAD.MOV R3, RZ, RZ, -R192 ;  /* 0x000000ffff037224 */ /* 0x000fd800078e0ac0 */
[----:B------:R-:W1:Y:S02]  /*1210*/  @P0 LDC.64 R10, c[0x0][0x9e8] ;  /* 0x00027a00ff0a0b82 */ /* 0x000e640000000a00 */
[----:B-1----:R-:W-:-:S05]  /*1220*/  @P0 IMAD.HI.U32 R2, R3, R10, RZ ;  /* 0x0000000a03020227 */ /* 0x002fca00078e00ff */
[----:B------:R-:W-:-:S04]  /*1230*/  @P0 SHF.R.U32.HI R3, RZ, R11, R2 ;  /* 0x0000000bff030219 */ /* 0x000fc80000011602 */
[----:B------:R-:W-:Y:S01]  /*1240*/  LOP3.LUT R2, RZ, R3, RZ, 0x33, !PT ;  /* 0x00000003ff027212 */ /* 0x000fe200078e33ff */
[----:B------:R-:W-:Y:S06]  /*1250*/  BRA `(.L_x_868) ;  /* 0x0000000000107947 */ /* 0x000fec0003800000 */
.L_x_867:
[----:B------:R-:W-:-:S13]  /*1260*/  ISETP.NE.AND P0, PT, R9, 0x1, PT ;  /* 0x000000010900780c */ /* 0x000fda0003f05270 */
[----:B------:R-:W1:Y:S02]  /*1270*/  @P0 LDC.64 R10, c[0x0][0x9e8] ;  /* 0x00027a00ff0a0b82 */ /* 0x000e640000000a00 */
[----:B-1----:R-:W-:-:S05]  /*1280*/  @P0 IMAD.HI.U32 R4, R2, R10, RZ ;  /* 0x0000000a02040227 */ /* 0x002fca00078e00ff */
[----:B------:R-:W-:-:S07]  /*1290*/  @P0 SHF.R.U32.HI R2, RZ, R11, R4 ;  /* 0x0000000bff020219 */ /* 0x000fce0000011604 */
.L_x_868:
[----:B------:R-:W-:-:S05]  /*12a0*/  IMAD R3, R2, R9, R9 ;  /* 0x0000000902037224 */ /* 0x000fca00078e0209 */
[----:B------:R-:W-:-:S07]  /*12b0*/  VIMNMX R0, R0, R3, PT ;  /* 0x0000000300007248 */ /* 0x000fce0003fe0100 */
.L_x_866:
[----:B------:R-:W-:Y:S01]  /*12c0*/  VIADD R2, R0, 0x5f ;  /* 0x0000005f00027836 */ /* 0x000fe20000000000 */
[----:B------:R-:W-:Y:S01]  /*12d0*/  IADD3 R4, -R5, UR42, RZ ;  /* 0x0000002a05047c10 */ /* 0x000fe2000fffe1ff */
[----:B------:R-:W-:Y:S01]  /*12e0*/  IMAD R0, R17, R6, 0x5f ;  /* 0x0000005f11007424 */ /* 0x000fe200078e0206 */
[----:B------:R-:W-:Y:S01]  /*12f0*/  ULDC UR4, c[0x0][0x9dc] ;  /* 0x0002770000047ab9 */ /* 0x000fe20000000800 */
[----:B------:R-:W-:-:S04]  /*1300*/  IMAD.HI R2, R2, 0x2aaaaaab, RZ ;  /* 0x2aaaaaab02027827 */ /* 0x000fc800078e02ff */
[----:B------:R-:W-:Y:S01]  /*1310*/  IMAD.HI R0, R0, 0x2aaaaaab, RZ ;  /* 0x2aaaaaab00007827 */ /* 0x000fe200078e02ff */
[----:B------:R-:W-:-:S03]  /*1320*/  SHF.R.U32.HI R5, RZ, 0x1f, R2 ;  /* 0x0000001fff057819 */ /* 0x000fc60000011602 */
[----:B------:R-:W-:Y:S01]  /*1330*/  IMAD R4, R17, R6, R4 ;  /* 0x0000000611047224 */ /* 0x000fe200078e0204 */
[----:B------:R-:W-:Y:S02]  /*1340*/  SHF.R.U32.HI R3, RZ, 0x1f, R0 ;  /* 0x0000001fff037819 */ /* 0x000fe40000011600 */
[----:B------:R-:W-:Y:S01]  /*1350*/  LEA.HI.SX32 R74, R2, R5, 0x1c ;  /* 0x00000005024a7211 */ /* 0x000fe200078fe2ff */
[----:B------:R-:W-:Y:S01]  /*1360*/  VIADD R6, R4, -UR4 ;  /* 0x8000000404067c36 */ /* 0x000fe20008000000 */
[----:B------:R-:W-:-:S04]  /*1370*/  LEA.HI.SX32 R3, R0, R3, 0x1c ;  /* 0x0000000300037211 */ /* 0x000fc800078fe2ff */
[----:B------:R-:W-:Y:S02]  /*1380*/  R2UR UR4, R6 ;  /* 0x00000000060472ca */ /* 0x000fe400000e0000 */
[----:B------:R-:W-:Y:S01]  /*1390*/  VIMNMX R74, R3, R74, PT ;  /* 0x0000004a034a7248 */ /* 0x000fe20003fe0100 */
[----:B------:R-:W-:-:S12]  /*13a0*/  @!P1 BRA `(.L_x_869) ;  /* 0x0000000000449947 */ /* 0x000fd80003800000 */
[----:B------:R-:W-:-:S13]  /*13b0*/  ISETP.GT.AND P0, PT, R4, -0x1, PT ;  /* 0xffffffff0400780c */ /* 0x000fda0003f04270 */
[----:B------:R-:W-:Y:S05]  /*13c0*/  @P0 BRA `(.L_x_870) ;  /* 0x00000000001c0947 */ /* 0x000fea0003800000 */
[----:B------:R-:W-:Y:S02]  /*13d0*/  ISETP.NE.AND P0, PT, R9, 0x1, PT ;  /* 0x000000010900780c */ /* 0x000fe40003f05270 */
[----:B------:R-:W-:-:S11]  /*13e0*/  LOP3.LUT R3, RZ, R4, RZ, 0x33, !PT ;  /* 0x00000004ff037212 */ /* 0x000fd600078e33ff */
[----:B------:R-:W1:Y:S02]  /*13f0*/  @P0 LDC.64 R6, c[0x0][0x9e8] ;  /* 0x00027a00ff060b82 */ /* 0x000e640000000a00 */
[----:B-1----:R-:W-:-:S05]  /*1400*/  @P0 IMAD.HI.U32 R0, R3, R6, RZ ;  /* 0x0000000603000227 */ /* 0x002fca00078e00ff */
[----:B------:R-:W-:-:S04]  /*1410*/  @P0 SHF.R.U32.HI R3, RZ, R7, R0 ;  /* 0x00000007ff030219 */ /* 0x000fc80000011600 */
[----:B------:R-:W-:Y:S01]  /*1420*/  LOP3.LUT R4, RZ, R3, RZ, 0x33, !PT ;  /* 0x00000003ff047212 */ /* 0x000fe200078e33ff */
[----:B------:R-:W-:Y:S06]  /*1430*/  BRA `(.L_x_871) ;  /* 0x0000000000107947 */ /* 0x000fec0003800000 */
.L_x_870:
[----:B------:R-:W-:-:S13]  /*1440*/  ISETP.NE.AND P0, PT, R9, 0x1, PT ;  /* 0x000000010900780c */ /* 0x000fda0003f05270 */
[----:B------:R-:W1:Y:S02]  /*1450*/  @P0 LDC.64 R2, c[0x0][0x9e8] ;  /* 0x00027a00ff020b82 */ /* 0x000e640000000a00 */
[----:B-1----:R-:W-:-:S05]  /*1460*/  @P0 IMAD.HI.U32 R0, R4, R2, RZ ;  /* 0x0000000204000227 */ /* 0x002fca00078e00ff */
[----:B------:R-:W-:-:S07]  /*1470*/  @P0 SHF.R.U32.HI R4, RZ, R3, R0 ;  /* 0x00000003ff040219 */ /* 0x000fce0000011600 */
.L_x_871:
[----:B------:R-:W-:-:S05]  /*1480*/  IMAD R4, R4, R9, RZ ;  /* 0x0000000904047224 */ /* 0x000fca00078e02ff */
[----:B------:R-:W-:-:S13]  /*1490*/  R2UR UR5, R4 ;  /* 0x00000000040572ca */ /* 0x000fda00000e0000 */
[----:B------:R-:W-:-:S04]  /*14a0*/  UISETP.LT.AND UP0, UPT, UR4, UR5, UPT ;  /* 0x000000050400728c */ /* 0x000fc8000bf01270 */
[----:B------:R-:W-:-:S12]  /*14b0*/  USEL UR4, UR4, UR5, !UP0 ;  /* 0x0000000504047287 */ /* 0x000fd8000c000000 */
.L_x_869:
[----:B------:R-:W-:Y:S01]  /*14c0*/  UIMAD.WIDE UR4, UR4, 0x2aaaaaab, URZ ;  /* 0x2aaaaaab040478a5 */ /* 0x000fe2000f8e023f */
[----:B------:R-:W-:Y:S02]  /*14d0*/  PLOP3.LUT P0, PT, PT, PT, PT, 0x80, 0x0 ;  /* 0x000000000000781c */ /* 0x000fe40003f0f070 */
[----:B------:R-:W-:Y:S02]  /*14e0*/  CS2R R2, SRZ ;  /* 0x0000000000027805 */ /* 0x000fe4000001ff00 */
[----:B------:R-:W-:Y:S01]  /*14f0*/  CS2R R118, SRZ ;  /* 0x0000000000767805 */ /* 0x000fe2000001ff00 */
[----:B------:R-:W-:Y:S01]  /*1500*/  USHF.R.U32.HI UR4, URZ, 0x1f, UR5 ;  /* 0x0000001f3f047899 */ /* 0x000fe20008011605 */
[----:B------:R-:W-:Y:S02]  /*1510*/  CS2R R116, SRZ ;  /* 0x0000000000747805 */ /* 0x000fe4000001ff00 */
[----:B------:R-:W-:Y:S02]  /*1520*/  CS2R R114, SRZ ;  /* 0x0000000000727805 */ /* 0x000fe4000001ff00 */
[----:B------:R-:W-:Y:S01]  /*1530*/  CS2R R112, SRZ ;  /* 0x0000000000707805 */ /* 0x000fe2000001ff00 */
[----:B------:R-:W-:Y:S01]  /*1540*/  ULEA.HI.SX32 UR4, UR5, UR4, 0x1c ;  /* 0x0000000405047291 */ /* 0x000fe2000f8fe23f */
[----:B------:R-:W-:-:S02]  /*1550*/  CS2R R110, SRZ ;  /* 0x00000000006e7805 */ /* 0x000fc4000001ff00 */
[----:B------:R-:W-:Y:S02]  /*1560*/  CS2R R108, SRZ ;  /* 0x00000000006c7805 */ /* 0x000fe4000001ff00 */
[----:B------:R-:W-:Y:S01]  /*1570*/  CS2R R106, SRZ ;  /* 0x00000000006a7805 */ /* 0x000fe2000001ff00 */
[----:B------:R-:W-:Y:S01]  /*1580*/  UISETP.LT.AND UP0, UPT, URZ, UR4, UPT ;  /* 0x000000043f00728c */ /* 0x000fe2000bf01270 */
[----:B------:R-:W-:Y:S02]  /*1590*/  CS2R R104, SRZ ;  /* 0x0000000000687805 */ /* 0x000fe4000001ff00 */
[----:B------:R-:W-:Y:S02]  /*15a0*/  CS2R R102, SRZ ;  /* 0x0000000000667805 */ /* 0x000fe4000001ff00 */
[----:B------:R-:W-:Y:S01]  /*15b0*/  CS2R R100, SRZ ;  /* 0x0000000000647805 */ /* 0x000fe2000001ff00 */
[----:B------:R-:W-:Y:S01]  /*15c0*/  USEL UR47, URZ, UR4, !UP0 ;  /* 0x000000043f2f7287 */ /* 0x000fe2000c000000 */
[----:B------:R-:W-:-:S02]  /*15d0*/  CS2R R98, SRZ ;  /* 0x0000000000627805 */ /* 0x000fc4000001ff00 */
[----:B------:R-:W-:Y:S02]  /*15e0*/  CS2R R96, SRZ ;  /* 0x0000000000607805 */ /* 0x000fe4000001ff00 */
[----:B------:R-:W-:Y:S02]  /*15f0*/  CS2R R94, SRZ ;  /* 0x00000000005e7805 */ /* 0x000fe4000001ff00 */
[----:B------:R-:W-:Y:S02]  /*1600*/  CS2R R92, SRZ ;  /* 0x00000000005c7805 */ /* 0x000fe4000001ff00 */
[----:B------:R-:W-:Y:S02]  /*1610*/  CS2R R90, SRZ ;  /* 0x00000000005a7805 */ /* 0x000fe4000001ff00 */
[----:B------:R-:W-:Y:S02]  /*1620*/  ISETP.GT.AND P1, PT, R74, UR47, PT ;  /* 0x0000002f4a007c0c */ /* 0x000fe4000bf24270 */
        /* <DEDUP_REMOVED lines=34> */
[----:B------:R-:W-:Y:S01]  /*1850*/  IMAD.MOV.U32 R29, RZ, RZ, RZ ;  /* 0x000000ffff1d7224 */ /* 0x000fe200078e00ff */
[----:B------:R-:W-:Y:S06]  /*1860*/  @!P1 BRA `(.L_x_872) ;  /* 0x000000bc00bc9947 */ /* 0x000fec0003800000 */
[----:B------:R-:W1:Y:S01]  /*1870*/  SHFL.IDX PT, R0, R201, RZ, 0x1f ;  /* 0x00001fffc9007589 */ /* 0x000e6200000e0000 */
[----:B------:R-:W-:-:S04]  /*1880*/  UIADD3 UR6, UR37, 0x12400, URZ ;  /* 0x0001240025067890 */ /* 0x000fc8000fffe03f */
[----:B------:R-:W-:-:S06]  /*1890*/  ULOP3.LUT UP0, URZ, UR6, 0x1bf, URZ, 0xc0, !UPT ;  /* 0x000001bf063f7892 */ /* 0x000fcc000f80c03f */
[----:B------:R-:W-:Y:S02]  /*18a0*/  PLOP3.LUT P0, PT, PT, PT, UP0, 0x80, 0x0 ;  /* 0x000000000000781c */ /* 0x000fe40003f0f008 */
[----:B-1----:R-:W-:-:S13]  /*18b0*/  R2UR UR4, R0 ;  /* 0x00000000000472ca */ /* 0x002fda00000e0000 */
[----:B------:R-:W-:-:S04]  /*18c0*/  ULEA.HI UR5, UR4, UR4, URZ, 0x1 ;  /* 0x0000000404057291 */ /* 0x000fc8000f8f083f */
        /* <DEDUP_REMOVED lines=22> */
.L_x_873:
[----:B------:R-:W-:Y:S02]  /*1a30*/  R2UR UR6, R197 ;  /* 0x00000000c50672ca */ /* 0x000fe400000e0000 */
[----:B------:R-:W-:-:S11]  /*1a40*/  R2UR UR5, R203 ;  /* 0x00000000cb0572ca */ /* 0x000fd600000e0000 */
[----:B------:R-:W-:Y:S02]  /*1a50*/  ULEA.HI UR4, UR6, UR6, URZ, 0x1 ;  /* 0x0000000606047291 */ /* 0x000fe4000f8f083f */
[----:B------:R-:W-:Y:S02]  /*1a60*/  IMAD.U32 R2, RZ, RZ, UR5 ;  /* 0x00000005ff027e24 */ /* 0x000fe4000f8e00ff */
[----:B------:R-:W-:-:S03]  /*1a70*/  ULOP3.LUT UR4, UR4, 0xfffffffe, URZ, 0xc0, !UPT ;  /* 0xfffffffe04047892 */ /* 0x000fc6000f8ec03f */
[----:B------:R-:W-:Y:S01]  /*1a80*/  ISETP.NE.AND P0, PT, R2, 0x3, PT ;  /* 0x000000030200780c */ /* 0x000fe20003f05270 */
[----:B------:R-:W-:-:S06]  /*1a90*/  UIADD3 UR4, UR6, -UR4, URZ ;  /* 0x8000000406047290 */ /* 0x000fcc000fffe03f */
[----:B------:R-:W-:-:S05]  /*1aa0*/  IMAD.U32 R0, RZ, RZ, UR4 ;  /* 0x00000004ff007e24 */ /* 0x000fca000f8e00ff */
[----:B------:R-:W-:-:S04]  /*1ab0*/  SHF.L.U32 R0, R0, 0x1f, RZ ;  /* 0x0000001f00007819 */ /* 0x000fc800000006ff */
[----:B------:R-:W1:Y:S02]  /*1ac0*/  SYNCS.PHASECHK.TRANS64.TRYWAIT P1, [UR37+0x30800], R0 ;  /* 0x03080000ff0075a7 */ /* 0x000e640008020165 */
[----:B-1----:R-:W-:Y:S05]  /*1ad0*/  @!P1 BRA `(.L_x_874) ;  /* 0x00000108000c9947 */ /* 0x002fea0003800000 */
.L_x_1021:
[----:B------:R-:W-:Y:S05]  /*1ae0*/  @!P0 BRA `(.L_x_875) ;  /* 0x0000000000048947 */ /* 0x000fea0003800000 */
[----:B------:R-:W-:Y:S01]  /*1af0*/  BPT.TRAP 0x1 ;  /* 0x000000040000795c */ /* 0x000fe20000300000 */
.L_x_875:
[----:B-1----:R-:W-:Y:S02]  /*1b00*/  IMAD.U32 R3, RZ, RZ, UR36 ;  /* 0x00000024ff037e24 */ /* 0x002fe4000f8e00ff */
[----:B------:R-:W-:-:S03]  /*1b10*/  IMAD.U32 R0, RZ, RZ, UR46 ;  /* 0x0000002eff007e24 */ /* 0x000fc6000f8e00ff */
[----:B------:R-:W-:Y:S02]  /*1b20*/  LEA R3, R3, UR37, 0x3 ;  /* 0x0000002503037c11 */ /* 0x000fe4000f8e18ff */
[----:B------:R-:W-:-:S04]  /*1b30*/  SHF.L.U32 R0, R0, 0x1f, RZ ;  /* 0x0000001f00007819 */ /* 0x000fc800000006ff */
[----:B------:R1:W2:Y:S01]  /*1b40*/  SYNCS.PHASECHK.TRANS64.TRYWAIT P1, [R3+URZ+0x30830], R0 ;  /* 0x03083000030075a7 */ /* 0x0002a2000802017f */
[----:B------:R-:W-:Y:S05]  /*1b50*/  @!P0 BRA `(.L_x_876) ;  /* 0x0000000000048947 */ /* 0x000fea0003800000 */
[----:B------:R-:W-:Y:S01]  /*1b60*/  BPT.TRAP 0x1 ;  /* 0x000000040000795c */ /* 0x000fe20000300000 */
.L_x_876:
[----:B------:R-:W3:Y:S01]  /*1b70*/  S2R R2, SR_TID.X ;  /* 0x0000000000027919 */ /* 0x000ee20000002100 */
[----:B------:R-:W-:Y:S02]  /*1b80*/  LOP3.LUT R193, R193, 0xfff7ffff, RZ, 0xc0, !PT ;  /* 0xfff7ffffc1c17812 */ /* 0x000fe400078ec0ff */
[----:B---3--:R-:W-:-:S13]  /*1b90*/  LOP3.LUT P2, RZ, R2, 0x7f, RZ, 0xc0, !PT ;  /* 0x0000007f02ff7812 */ /* 0x008fda000784c0ff */
[----:B------:R-:W-:Y:S01]  /*1ba0*/  @P2 LOP3.LUT R193, R193, 0x80000, RZ, 0xfc, !PT ;  /* 0x00080000c1c12812 */ /* 0x000fe200078efcff */
[----:B--2---:R-:W-:Y:S06]  /*1bb0*/  @P1 BRA `(.L_x_877) ;  /* 0x0000000000081947 */ /* 0x004fec0003800000 */
[----:B------:R-:W2:Y:S02]  /*1bc0*/  SYNCS.PHASECHK.TRANS64.TRYWAIT P1, [R3+URZ+0x30830], R0 ;  /* 0x03083000030075a7 */ /* 0x000ea4000802017f */
[----:B--2---:R-:W-:Y:S05]  /*1bd0*/  @!P1 BRA `(.L_x_878) ;  /* 0x0000010400e49947 */ /* 0x004fea0003800000 */
.L_x_877:
[----:B------:R-:W-:Y:S05]  /*1be0*/  WARPSYNC.ALL ;  /* 0x0000000000007948 */ /* 0x000fea0003800000 */
[----:B------:R-:W-:Y:S01]  /*1bf0*/  UIADD3 UR4, UR37, 0x1e400, URZ ;  /* 0x0001e40025047890 */ /* 0x000fe2000fffe03f */
[----:B------:R-:W-:Y:S01]  /*1c00*/  WARPGROUP.ARRIVE ;  /* 0x00000000000079c5 */ /* 0x000fe20000000000 */
[----:B------:R-:W-:-:S05]  /*1c10*/  ULOP3.LUT UR38, UR38, 0x10000, URZ, 0xfc, !UPT ;  /* 0x0001000026267892 */ /* 0x000fca000f8efc3f */
[----:B------:R-:W3:Y:S01]  /*1c20*/  S2R R2, SR_TID.X ;  /* 0x0000000000027919 */ /* 0x000ee20000002100 */
[----:B------:R-:W-:Y:S01]  /*1c30*/  USHF.R.U32.HI UR4, URZ, 0x4, UR4 ;  /* 0x000000043f047899 */ /* 0x000fe20008011604 */
[----:B------:R-:W4:Y:S01]  /*1c40*/  LDC R14, c[0x0][0x288] ;  /* 0x0000a200ff0e7b82 */ /* 0x000f220000000800 */
[----:B------:R-:W-:Y:S01]  /*1c50*/  UMOV UR9, 0x40000040 ;  /* 0x4000004000097882 */ /* 0x000fe20000000000 */
[----:B------:R-:W-:Y:S01]  /*1c60*/  UMOV UR11, 0x40000040 ;  /* 0x40000040000b7882 */ /* 0x000fe20000000000 */
[----:B------:R-:W-:Y:S01]  /*1c70*/  ULOP3.LUT UR4, UR4, 0x3fff, URZ, 0xc0, !UPT ;  /* 0x00003fff04047892 */ /* 0x000fe2000f8ec03f */
[----:B------:R-:W-:Y:S01]  /*1c80*/  IMAD.U32 R11, RZ, RZ, UR9 ;  /* 0x00000009ff0b7e24 */ /* 0x000fe2000f8e00ff */
[----:B------:R-:W-:Y:S01]  /*1c90*/  UMOV UR8, UR38 ;  /* 0x0000002600087c82 */ /* 0x000fe20008000000 */
[----:B------:R-:W-:Y:S01]  /*1ca0*/  UMOV UR5, 0x40000040 ;  /* 0x4000004000057882 */ /* 0x000fe20000000000 */
[----:B------:R-:W-:Y:S01]  /*1cb0*/  ULOP3.LUT UR39, UR4, 0x10000, URZ, 0xfc, !UPT ;  /* 0x0001000004277892 */ /* 0x000fe2000f8efc3f */
[----:B------:R-:W-:Y:S01]  /*1cc0*/  IMAD.U32 R10, RZ, RZ, UR8 ;  /* 0x00000008ff0a7e24 */ /* 0x000fe2000f8e00ff */
[----:B------:R-:W-:Y:S01]  /*1cd0*/  UIADD3 UR4, UR38, 0x2, URZ ;  /* 0x0000000226047890 */ /* 0x000fe2000fffe03f */
[----:B------:R-:W5:Y:S01]  /*1ce0*/  LDC R96, c[0x0][0x2e0] ;  /* 0x0000b800ff607b82 */ /* 0x000f620000000800 */
[----:B------:R-:W-:Y:S01]  /*1cf0*/  UIMAD UR40, UR36, 0x900, UR39 ;  /* 0x00000900242878a4 */ /* 0x000fe2000f8e0227 */
[----:B------:R-:W-:Y:S01]  /*1d00*/  IMAD.MOV.U32 R5, RZ, RZ, -0x60 ;  /* 0xffffffa0ff057424 */ /* 0x000fe200078e00ff */
[----:B------:R-:W-:Y:S01]  /*1d10*/  UMOV UR7, 0x40000040 ;  /* 0x4000004000077882 */ /* 0x000fe20000000000 */
[----:B------:R-:W-:Y:S01]  /*1d20*/  UIADD3 UR12, UR38, 0x6, URZ ;  /* 0x00000006260c7890 */ /* 0x000fe2000fffe03f */
[----:B------:R-:W-:Y:S01]  /*1d30*/  VIADD R7, R200, UR42 ;  /* 0x0000002ac8077c36 */ /* 0x000fe20008000000 */
[----:B------:R-:W-:Y:S01]  /*1d40*/  UIADD3 UR6, UR40, 0x2, URZ ;  /* 0x0000000228067890 */ /* 0x000fe2000fffe03f */
[----:B------:R-:W-:Y:S01]  /*1d50*/  IMAD R4, R74, R5, 0x60 ;  /* 0x000000604a047424 */ /* 0x000fe200078e0205 */
[----:B------:R-:W-:Y:S01]  /*1d60*/  UMOV UR10, UR40 ;  /* 0x00000028000a7c82 */ /* 0x000fe20008000000 */
[----:B------:R-:W-:Y:S01]  /*1d70*/  UIADD3 UR14, UR40, 0x6, URZ ;  /* 0x00000006280e7890 */ /* 0x000fe2000fffe03f */
[----:B------:R-:W-:Y:S01]  /*1d80*/  HGMMA.64x96x16.F32 R24, gdesc[UR8], RZ, !UPT, gsb0 ;  /* 0x01600000081879f0 */ /* 0x000fe2000c0008ff */
[----:B------:R-:W-:Y:S01]  /*1d90*/  UIADD3 UR8, UR38, 0x4, URZ ;  /* 0x0000000426087890 */ /* 0x000fe2000fffe03f */
[----:B------:R-:W-:Y:S01]  /*1da0*/  IMAD R20, R16, -0x2, R4 ;  /* 0xfffffffe10147824 */ /* 0x000fe200078e0204 */
[----:B------:R-:W-:Y:S01]  /*1db0*/  UIADD3 UR10, UR40, 0x4, URZ ;  /* 0x00000004280a7890 */ /* 0x000fe2000fffe03f */
[----:B------:R-:W-:Y:S01]  /*1dc0*/  UMOV UR9, 0x40000040 ;  /* 0x4000004000097882 */ /* 0x000fe20000000000 */
[----:B------:R-:W-:Y:S01]  /*1dd0*/  UMOV UR11, 0x40000040 ;  /* 0x40000040000b7882 */ /* 0x000fe20000000000 */
[----:B------:R-:W-:Y:S01]  /*1de0*/  UMOV UR13, 0x40000040 ;  /* 0x40000040000d7882 */ /* 0x000fe20000000000 */
[----:B------:R-:W-:Y:S01]  /*1df0*/  UMOV UR15, 0x40000040 ;  /* 0x40000040000f7882 */ /* 0x000fe20000000000 */
[----:B------:R-:W-:Y:S01]  /*1e00*/  UIADD3 UR16, UR38, 0x400, URZ ;  /* 0x0000040026107890 */ /* 0x000fe2000fffe03f */
[----:B---3--:R-:W-:Y:S01]  /*1e10*/  LOP3.LUT P1, RZ, R2, 0x7f, RZ, 0xc0, !PT ;  /* 0x0000007f02ff7812 */ /* 0x008fe2000782c0ff */
[----:B------:R-:W-:Y:S01]  /*1e20*/  UIADD3 UR18, UR40, 0x300, URZ ;  /* 0x0000030028127890 */ /* 0x000fe2000fffe03f */
[----:B------:R-:W-:Y:S01]  /*1e30*/  UMOV UR17, 0x40000040 ;  /* 0x4000004000117882 */ /* 0x000fe20000000000 */
[----:B------:R-:W-:Y:S01]  /*1e40*/  UMOV UR19, 0x40000040 ;  /* 0x4000004000137882 */ /* 0x000fe20000000000 */
[----:B------:R-:W-:-:S02]  /*1e50*/  UIADD3 UR20, UR38, 0x402, URZ ;  /* 0x0000040226147890 */ /* 0x000fc4000fffe03f */
[----:B------:R-:W-:Y:S01]  /*1e60*/  UIADD3 UR22, UR40, 0x302, URZ ;  /* 0x0000030228167890 */ /* 0x000fe2000fffe03f */
[----:B------:R-:W-:Y:S01]  /*1e70*/  UMOV UR21, 0x40000040 ;  /* 0x4000004000157882 */ /* 0x000fe20000000000 */
[----:B------:R-:W-:Y:S01]  /*1e80*/  UMOV UR23, 0x40000040 ;  /* 0x4000004000177882 */ /* 0x000fe20000000000 */
[----:B------:R-:W-:Y:S02]  /*1e90*/  UIADD3 UR24, UR38, 0x404, URZ ;  /* 0x0000040426187890 */ /* 0x000fe4000fffe03f */
[----:B------:R-:W-:Y:S02]  /*1ea0*/  UIADD3 UR26, UR40, 0x304, URZ ;  /* 0x00000304281a7890 */ /* 0x000fe4000fffe03f */
[----:B-12---:R-:W-:Y:S01]  /*1eb0*/  @!P1 VIADD R0, R3, 0x30840 ;  /* 0x0003084003009836 */ /* 0x006fe20000000000 */
[----:B------:R-:W-:Y:S01]  /*1ec0*/  UMOV UR25, 0x40000040 ;  /* 0x4000004000197882 */ /* 0x000fe20000000000 */
[----:B------:R-:W-:Y:S01]  /*1ed0*/  UMOV UR27, 0x40000040 ;  /* 0x40000040001b7882 */ /* 0x000fe20000000000 */
[----:B------:R-:W-:Y:S01]  /*1ee0*/  UIADD3 UR28, UR38, 0x406, URZ ;  /* 0x00000406261c7890 */ /* 0x000fe2000fffe03f */
[----:B------:R-:W-:Y:S01]  /*1ef0*/  IMAD R3, R74, -0x60, R75 ;  /* 0xffffffa04a037824 */ /* 0x000fe200078e024b */
[----:B------:R-:W-:Y:S01]  /*1f00*/  UIADD3 UR30, UR40, 0x306, URZ ;  /* 0x00000306281e7890 */ /* 0x000fe2000fffe03f */
[----:B------:R-:W-:Y:S01]  /*1f10*/  @!P1 PRMT R0, RZ, 0x654, R0 ;  /* 0x00000654ff009816 */ /* 0x000fe20000000000 */
[----:B------:R-:W-:Y:S01]  /*1f20*/  UMOV UR29, 0x40000040 ;  /* 0x40000040001d7882 */ /* 0x000fe20000000000 */
[----:B------:R-:W-:Y:S01]  /*1f30*/  UMOV UR31, 0x40000040 ;  /* 0x40000040001f7882 */ /* 0x000fe20000000000 */
[----:B------:R-:W-:Y:S01]  /*1f40*/  UIADD3 UR32, UR38, 0x800, URZ ;  /* 0x0000080026207890 */ /* 0x000fe2000fffe03f */
[----:B----4-:R-:W-:Y:S01]  /*1f50*/  IADD3 R3, -R14, 0x61, R3 ;  /* 0x000000610e037810 */ /* 0x010fe20007ffe103 */
        /* <DEDUP_REMOVED lines=8> */
[----:B------:R-:W-:Y:S01]  /*1fe0*/  UIADD3 UR54, UR40, 0x604, URZ ;  /* 0x0000060428367890 */ /* 0x000fe2000fffe03f */
[----:B------:R-:W-:Y:S01]  /*1ff0*/  UMOV UR53, 0x40000040 ;  /* 0x4000004000357882 */ /* 0x000fe20000000000 */
[----:B------:R-:W-:Y:S01]  /*2000*/  UMOV UR55, 0x40000040 ;  /* 0x4000004000377882 */ /* 0x000fe20000000000 */
[----:B------:R-:W-:Y:S01]  /*2010*/  UIADD3 UR40, UR40, 0x606, URZ ;  /* 0x0000060628287890 */ /* 0x000fe2000fffe03f */
[----:B------:R-:W-:Y:S01]  /*2020*/  UMOV UR57, 0x40000040 ;  /* 0x4000004000397882 */ /* 0x000fe20000000000 */
[----:B------:R-:W-:Y:S01]  /*2030*/  UMOV UR59, 0x40000040 ;  /* 0x40000040003b7882 */ /* 0x000fe20000000000 */
[----:B------:R-:W-:-:S04]  /*2040*/  IMAD.U32 R9, RZ, RZ, UR57 ;  /* 0x00000039ff097e24 */ /* 0x000fc8000f8e00ff */
[----:B------:R-:W-:Y:S01]  /*2050*/  UMOV UR58, UR40 ;  /* 0x00000028003a7c82 */ /* 0x000fe20008000000 */
[----:B------:R-:W-:Y:S02]  /*2060*/  WARPGROUP.DEPBAR.LE gsb0, 0x0 ;  /* 0x00008000000079c5 */ /* 0x000fe40000010000 */
[----:B------:R-:W-:-:S06]  /*2070*/  WARPGROUP.ARRIVE ;  /* 0x00000000000079c5 */ /* 0x000fcc0000000000 */
[----:B------:R-:W-:Y:S01]  /*2080*/  HGMMA.64x96x16.F32 R24, gdesc[UR4], R24, gsb0 ;  /* 0x01600000041879f0 */ /* 0x000fe20008000818 */
[----:B------:R-:W-:-:S07]  /*2090*/  UIADD3 UR6, UR38, 0x806, URZ ;  /* 0x0000080626067890 */ /* 0x000fce000fffe03f */
[----:B------:R-:W-:Y:S01]  /*20a0*/  UMOV UR56, UR6 ;  /* 0x0000000600387c82 */ /* 0x000fe20008000000 */
[----:B------:R-:W-:Y:S01]  /*20b0*/  ULDC.64 UR6, c[0x0][0x9e0] ;  /* 0x0002780000067ab9 */ /* 0x000fe20000000a00 */
[----:B------:R-:W-:Y:S01]  /*20c0*/  IMAD.U32 R8, RZ, RZ, UR56 ;  /* 0x00000038ff087e24 */ /* 0x000fe2000f8e00ff */
[----:B------:R-:W-:Y:S01]  /*20d0*/  UISETP.GE.AND UP0, UPT, UR7, 0x1, UPT ;  /* 0x000000010700788c */ /* 0x000fe2000bf06270 */
[----:B------:R-:W-:Y:S02]  /*20e0*/  WARPGROUP.DEPBAR.LE gsb0, 0x0 ;  /* 0x00008000000079c5 */ /* 0x000fe40000010000 */
[----:B------:R-:W-:-:S06]  /*20f0*/  WARPGROUP.ARRIVE ;  /* 0x00000000000079c5 */ /* 0x000fcc0000000000 */
[----:B------:R-:W-:Y:S01]  /*2100*/  HGMMA.64x96x16.F32 R24, gdesc[UR8], R24, gsb0 ;  /* 0x01600000081879f0 */ /* 0x000fe20008000818 */
[----:B------:R-:W-:Y:S02]  /*2110*/  ULDC UR10, c[0x0][0x9dc] ;  /* 0x00027700000a7ab9 */ /* 0x000fe40000000800 */
[----:B------:R-:W-:Y:S01]  /*2120*/  ULOP3.LUT UR11, URZ, UR10, URZ, 0x33, !UPT ;  /* 0x0000000a3f0b7292 */ /* 0x000fe2000f8e333f */
[----:B------:R-:W-:Y:S02]  /*2130*/  WARPGROUP.DEPBAR.LE gsb0, 0x0 ;  /* 0x00008000000079c5 */ /* 0x000fe40000010000 */
[----:B------:R-:W-:-:S06]  /*2140*/  WARPGROUP.ARRIVE ;  /* 0x00000000000079c5 */ /* 0x000fcc0000000000 */
[----:B------:R-:W-:Y:S03]  /*2150*/  HGMMA.64x96x16.F32 R24, gdesc[UR12], R24, gsb0 ;  /* 0x016000000c1879f0 */ /* 0x000fe60008000818 */
        /* <DEDUP_REMOVED lines=25> */
[----:B------:R1:W-:Y:S01]  /*22f0*/  @!P1 SYNCS.ARRIVE.TRANS64.RED.A1T0 RZ, [R0+URZ], RZ ;  /* 0x000000ff00ff99a7 */ /* 0x0003e2000810043f */
[----:B------:R-:W-:Y:S01]  /*2300*/  PLOP3.LUT P1, PT, PT, PT, UP0, 0x40, 0x0 ;  /* 0x000000000000781c */ /* 0x000fe20003f2e808 */
[----:B-1----:R-:W-:Y:S02]  /*2310*/  IMAD R0, R16, -0x2, R3 ;  /* 0xfffffffe10007824 */ /* 0x002fe400078e0203 */
[----:B-----5:R-:W-:Y:S02]  /*2320*/  IMAD R3, R17, R96, R4 ;  /* 0x0000006011037224 */ /* 0x020fe400078e0204 */
[----:B------:R-:W-:-:S02]  /*2330*/  VIADD R12, R0, UR6 ;  /* 0x00000006000c7c36 */ /* 0x000fc40008000000 */
[----:B------:R-:W-:Y:S02]  /*2340*/  IMAD R5, R16, -0x2, R3 ;  /* 0xfffffffe10057824 */ /* 0x000fe400078e0203 */
[----:B------:R-:W-:-:S03]  /*2350*/  VIADD R15, R0, UR11 ;  /* 0x0000000b000f7c36 */ /* 0x000fc60008000000 */
[----:B------:R-:W-:Y:S01]  /*2360*/  VIADDMNMX R0, R7, R12, R5, PT ;  /* 0x0000000c07007246 */ /* 0x000fe20003800105 */
[----:B------:R-:W-:Y:S01]  /*2370*/  IMAD.IADD R2, R15, 0x1, R7 ;  /* 0x000000010f027824 */ /* 0x000fe200078e0207 */
[----:B------:R-:W-:Y:S06]  /*2380*/  @P1 BRA `(.L_x_879) ;  /* 0x0000000000581947 */ /* 0x000fec0003800000 */
[----:B------:R-:W-:Y:S01]  /*2390*/  IMAD R3, R17, R96, R7 ;  /* 0x0000006011037224 */ /* 0x000fe200078e0207 */
[----:B------:R-:W-:Y:S03]  /*23a0*/  BSSY B0, `(.L_x_880) ;  /* 0x0000011000007945 */ /* 0x000fe60003800000 */
[----:B------:R-:W-:-:S05]  /*23b0*/  IMAD.IADD R3, R3, 0x1, -R14 ;  /* 0x0000000103037824 */ /* 0x000fca00078e0a0e */
[----:B------:R-:W-:-:S13]  /*23c0*/  ISETP.GT.AND P1, PT, R3, -0x1, PT ;  /* 0xffffffff0300780c */ /* 0x000fda0003f24270 */
[----:B------:R-:W-:Y:S05]  /*23d0*/  @P1 BRA `(.L_x_881) ;  /* 0x0000000000201947 */ /* 0x000fea0003800000 */
[----:B------:R-:W-:Y:S01]  /*23e0*/  UISETP.NE.AND UP1, UPT, UR7, 0x1, UPT ;  /* 0x000000010700788c */ /* 0x000fe2000bf25270 */
[----:B------:R-:W-:-:S05]  /*23f0*/  LOP3.LUT R3, RZ, R3, RZ, 0x33, !PT ;  /* 0x00000003ff037212 */ /* 0x000fca00078e33ff */
[----:B------:R-:W-:-:S05]  /*2400*/  PLOP3.LUT P1, PT, PT, PT, UP1, 0x80, 0x0 ;  /* 0x000000000000781c */ /* 0x000fca0003f2f018 */
[----:B------:R-:W-:-:S08]  /*2410*/  @UP1 ULDC.64 UR14, c[0x0][0x9e8] ;  /* 0x00027a00000e1ab9 */ /* 0x000fd00000000a00 */
[----:B------:R-:W-:-:S05]  /*2420*/  @P1 IMAD.HI.U32 R6, R3, UR14, RZ ;  /* 0x0000000e03061c27 */ /* 0x000fca000f8e00ff */
[----:B------:R-:W-:-:S04]  /*2430*/  @P1 SHF.R.U32.HI R3, RZ, UR15, R6 ;  /* 0x0000000fff031c19 */ /* 0x000fc80008011606 */
[----:B------:R-:W-:Y:S01]  /*2440*/  LOP3.LUT R3, RZ, R3, RZ, 0x33, !PT ;  /* 0x00000003ff037212 */ /* 0x000fe200078e33ff */
[----:B------:R-:W-:Y:S06]  /*2450*/  BRA `(.L_x_882) ;  /* 0x0000000000147947 */ /* 0x000fec0003800000 */
.L_x_881:
[----:B------:R-:W-:-:S06]  /*2460*/  UISETP.NE.AND UP1, UPT, UR7, 0x1, UPT ;  /* 0x000000010700788c */ /* 0x000fcc000bf25270 */
[----:B------:R-:W-:-:S05]  /*2470*/  PLOP3.LUT P1, PT, PT, PT, UP1, 0x80, 0x0 ;  /* 0x000000000000781c */ /* 0x000fca0003f2f018 */
[----:B------:R-:W-:-:S08]  /*2480*/  @UP1 ULDC.64 UR14, c[0x0][0x9e8] ;  /* 0x00027a00000e1ab9 */ /* 0x000fd00000000a00 */
[----:B------:R-:W-:-:S05]  /*2490*/  @P1 IMAD.HI.U32 R6, R3, UR14, RZ ;  /* 0x0000000e03061c27 */ /* 0x000fca000f8e00ff */
[----:B------:R-:W-:-:S07]  /*24a0*/  @P1 SHF.R.U32.HI R3, RZ, UR15, R6 ;  /* 0x0000000fff031c19 */ /* 0x000fce0008011606 */
.L_x_882:
[----:B------:R-:W-:Y:S05]  /*24b0*/  BSYNC B0 ;  /* 0x0000000000007941 */ /* 0x000fea0003800000 */
.L_x_880:
[----:B------:R-:W-:-:S05]  /*24c0*/  IMAD R3, R3, UR7, R20 ;  /* 0x0000000703037c24 */ /* 0x000fca000f8e0214 */
[----:B------:R-:W-:Y:S02]  /*24d0*/  VIMNMX R2, R2, R3, !PT ;  /* 0x0000000302027248 */ /* 0x000fe40007fe0100 */
[----:B------:R-:W-:-:S07]  /*24e0*/  VIADDMNMX R0, R3, UR7, R0, PT ;  /* 0x0000000703007c46 */ /* 0x000fce000b800100 */
.L_x_879:
[C---:B------:R-:W-:Y:S01]  /*24f0*/  ISETP.GE.AND P1, PT, R4.reuse, 0x2, PT ;  /* 0x000000020400780c */ /* 0x040fe20003f26270 */
[----:B------:R-:W-:Y:S01]  /*2500*/  VIADD R6, R7, 0x8 ;  /* 0x0000000807067836 */ /* 0x000fe20000000000 */
[----:B------:R-:W-:Y:S02]  /*2510*/  ISETP.GE.AND P5, PT, R4, 0xa, PT ;  /* 0x0000000a0400780c */ /* 0x000fe40003fa6270 */
[----:B------:R-:W-:Y:S02]  /*2520*/  ISETP.GT.AND P3, PT, R2, 0x1, !P1 ;  /* 0x000000010200780c */ /* 0x000fe40004f64270 */
[----:B------:R-:W-:Y:S02]  /*2530*/  ISETP.GE.AND P2, PT, R4, 0x9, PT ;  /* 0x000000090400780c */ /* 0x000fe40003f46270 */
[----:B------:R-:W-:Y:S02]  /*2540*/  ISETP.LT.OR P3, PT, R0, 0x2, P3 ;  /* 0x000000020000780c */ /* 0x000fe40001f61670 */
[----:B------:R-:W-:-:S02]  /*2550*/  P2R R21, PR, RZ, 0x20 ;  /* 0x00000020ff157803 */ /* 0x000fc40000000000 */
[----:B------:R-:W-:Y:S02]  /*2560*/  FSEL R72, R25, -INF , !P3 ;  /* 0xff80000019487808 */ /* 0x000fe40005800000 */
[C---:B------:R-:W-:Y:S02]  /*2570*/  ISETP.GT.AND P3, PT, R2.reuse, 0x9, !P5 ;  /* 0x000000090200780c */ /* 0x040fe40006f64270 */
[----:B------:R-:W-:Y:S02]  /*2580*/  ISETP.GT.AND P4, PT, R2, 0x8, !P2 ;  /* 0x000000080200780c */ /* 0x000fe40005784270 */
[----:B------:R-:W-:Y:S02]  /*2590*/  ISETP.LT.OR P3, PT, R0, 0xa, P3 ;  /* 0x0000000a0000780c */ /* 0x000fe40001f61670 */
[----:B------:R-:W-:Y:S02]  /*25a0*/  ISETP.GE.AND P5, PT, R4, 0x11, PT ;  /* 0x000000110400780c */ /* 0x000fe40003fa6270 */
[----:B------:R-:W-:-:S02]  /*25b0*/  FSEL R78, R29, -INF , !P3 ;  /* 0xff8000001d4e7808 */ /* 0x000fc40005800000 */
[----:B------:R-:W-:Y:S02]  /*25c0*/  ISETP.LT.OR P4, PT, R0, 0x9, P4 ;  /* 0x000000090000780c */ /* 0x000fe40002781670 */
[----:B------:R-:W-:Y:S02]  /*25d0*/  ISETP.GT.AND P3, PT, R2, 0x10, !P5 ;  /* 0x000000100200780c */ /* 0x000fe40006f64270 */
[----:B------:R-:W-:Y:S02]  /*25e0*/  FSEL R76, R28, -INF , !P4 ;  /* 0xff8000001c4c7808 */ /* 0x000fe40006000000 */
[----:B------:R-:W-:Y:S02]  /*25f0*/  ISETP.LT.OR P3, PT, R0, 0x11, P3 ;  /* 0x000000110000780c */ /* 0x000fe40001f61670 */
[----:B------:R-:W-:Y:S02]  /*2600*/  ISETP.GE.AND P4, PT, R4, 0x12, PT ;  /* 0x000000120400780c */ /* 0x000fe40003f86270 */
[----:B------:R-:W-:-:S02]  /*2610*/  FSEL R32, R32, -INF , !P3 ;  /* 0xff80000020207808 */ /* 0x000fc40005800000 */
[----:B------:R-:W-:Y:S02]  /*2620*/  ISETP.GT.AND P3, PT, R2, 0x11, !P4 ;  /* 0x000000110200780c */ /* 0x000fe40006764270 */
[----:B------:R-:W-:Y:S02]  /*2630*/  P2R R29, PR, RZ, 0x10 ;  /* 0x00000010ff1d7803 */ /* 0x000fe40000000000 */
[----:B------:R-:W-:Y:S02]  /*2640*/  ISETP.LT.OR P3, PT, R0, 0x12, P3 ;  /* 0x000000120000780c */ /* 0x000fe40001f61670 */
[----:B------:R-:W-:Y:S02]  /*2650*/  ISETP.GE.AND P4, PT, R4, 0x19, PT ;  /* 0x000000190400780c */ /* 0x000fe40003f86270 */
[----:B------:R-:W-:Y:S02]  /*2660*/  FSEL R80, R33, -INF , !P3 ;  /* 0xff80000021507808 */ /* 0x000fe40005800000 */
[----:B------:R-:W-:-:S02]  /*2670*/  ISETP.GT.AND P3, PT, R2, 0x18, !P4 ;  /* 0x000000180200780c */ /* 0x000fc40006764270 */
[----:B------:R-:W-:Y:S02]  /*2680*/  P2R R33, PR, RZ, 0x10 ;  /* 0x00000010ff217803 */ /* 0x000fe40000000000 */
[----:B------:R-:W-:Y:S02]  /*2690*/  ISETP.LT.OR P3, PT, R0, 0x19, P3 ;  /* 0x000000190000780c */ /* 0x000fe40001f61670 */
[----:B------:R-:W-:Y:S02]  /*26a0*/  ISETP.GE.AND P4, PT, R4, 0x1a, PT ;  /* 0x0000001a0400780c */ /* 0x000fe40003f86270 */
[----:B------:R-:W-:Y:S02]  /*26b0*/  FSEL R36, R36, -INF , !P3 ;  /* 0xff80000024247808 */ /* 0x000fe40005800000 */
[----:B------:R-:W-:Y:S02]  /*26c0*/  ISETP.GT.AND P3, PT, R2, 0x19, !P4 ;  /* 0x000000190200780c */ /* 0x000fe40006764270 */
[----:B------:R-:W-:-:S02]  /*26d0*/  P2R R73, PR, RZ, 0x10 ;  /* 0x00000010ff497803 */ /* 0x000fc40000000000 */
[----:B------:R-:W-:Y:S02]  /*26e0*/  ISETP.LT.OR P3, PT, R0, 0x1a, P3 ;  /* 0x0000001a0000780c */ /* 0x000fe40001f61670 */
[----:B------:R-:W-:Y:S02]  /*26f0*/  ISETP.GE.AND P4, PT, R4, 0x21, PT ;  /* 0x000000210400780c */ /* 0x000fe40003f86270 */
[----:B------:R-:W-:Y:S02]  /*2700*/  FSEL R82, R37, -INF , !P3 ;  /* 0xff80000025527808 */ /* 0x000fe40005800000 */
[----:B------:R-:W-:Y:S02]  /*2710*/  ISETP.GT.AND P3, PT, R2, 0x20, !P4 ;  /* 0x000000200200780c */ /* 0x000fe40006764270 */
[----:B------:R-:W-:Y:S02]  /*2720*/  P2R R37, PR, RZ, 0x10 ;  /* 0x00000010ff257803 */ /* 0x000fe40000000000 */
[----:B------:R-:W-:-:S02]  /*2730*/  ISETP.LT.OR P3, PT, R0, 0x21, P3 ;  /* 0x000000210000780c */ /* 0x000fc40001f61670 */
[----:B------:R-:W-:Y:S02]  /*2740*/  ISETP.GE.AND P4, PT, R4, 0x22, PT ;  /* 0x000000220400780c */ /* 0x000fe40003f86270 */
[----:B------:R-:W-:Y:S02]  /*2750*/  FSEL R40, R40, -INF , !P3 ;  /* 0xff80000028287808 */ /* 0x000fe40005800000 */
[----:B------:R-:W-:Y:S02]  /*2760*/  ISETP.GT.AND P3, PT, R2, 0x21, !P4 ;  /* 0x000000210200780c */ /* 0x000fe40006764270 */
[----:B------:R-:W-:Y:S02]  /*2770*/  P2R R77, PR, RZ, 0x10 ;  /* 0x00000010ff4d7803 */ /* 0x000fe40000000000 */
[----:B------:R-:W-:Y:S02]  /*2780*/  ISETP.LT.OR P3, PT, R0, 0x22, P3 ;  /* 0x000000220000780c */ /* 0x000fe40001f61670 */
[----:B------:R-:W-:-:S02]  /*2790*/  ISETP.GE.AND P4, PT, R4, 0x29, PT ;  /* 0x000000290400780c */ /* 0x000fc40003f86270 */
[----:B------:R-:W-:Y:S02]  /*27a0*/  FSEL R84, R41, -INF , !P3 ;  /* 0xff80000029547808 */ /* 0x000fe40005800000 */
[----:B------:R-:W-:Y:S02]  /*27b0*/  ISETP.GT.AND P3, PT, R2, 0x28, !P4 ;  /* 0x000000280200780c */ /* 0x000fe40006764270 */
[----:B------:R-:W-:Y:S02]  /*27c0*/  P2R R41, PR, RZ, 0x10 ;  /* 0x00000010ff297803 */ /* 0x000fe40000000000 */
        /* <DEDUP_REMOVED lines=51> */
[----:B------:R-:W-:Y:S02]  /*2b00*/  P2R R25, PR, RZ, 0x20 ;  /* 0x00000020ff197803 */ /* 0x000fe40000000000 */
[----:B------:R-:W-:Y:S02]  /*2b10*/  FSEL R64, R64, -INF , !P3 ;  /* 0xff80000040407808 */ /* 0x000fe40005800000 */
[C---:B------:R-:W-:Y:S02]  /*2b20*/  ISETP.GE.AND P3, PT, R4.reuse, 0x52, PT ;  /* 0x000000520400780c */ /* 0x040fe40003f66270 */
[----:B------:R-:W-:Y:S02]  /*2b30*/  ISETP.GE.AND P6, PT, R4, 0x1, PT ;  /* 0x000000010400780c */ /* 0x000fe40003fc6270 */
[----:B------:R-:W-:-:S04]  /*2b40*/  ISETP.GT.AND P4, PT, R2, 0x51, !P3 ;  /* 0x000000510200780c */ /* 0x000fc80005f84270 */
[----:B------:R-:W-:-:S04]  /*2b50*/  ISETP.LT.OR P4, PT, R0, 0x52, P4 ;  /* 0x000000520000780c */ /* 0x000fc80002781670 */
[----:B------:R-:W-:Y:S02]  /*2b60*/  FSEL R65, R65, -INF , !P4 ;  /* 0xff80000041417808 */ /* 0x000fe40006000000 */
[----:B------:R-:W-:-:S04]  /*2b70*/  ISETP.GE.AND P4, PT, R4, 0x59, PT ;  /* 0x000000590400780c */ /* 0x000fc80003f86270 */
[----:B------:R-:W-:-:S04]  /*2b80*/  ISETP.GT.AND P5, PT, R2, 0x58, !P4 ;  /* 0x000000580200780c */ /* 0x000fc800067a4270 */
[----:B------:R-:W-:-:S04]  /*2b90*/  ISETP.LT.OR P5, PT, R0, 0x59, P5 ;  /* 0x000000590000780c */ /* 0x000fc80002fa1670 */
[----:B------:R-:W-:Y:S02]  /*2ba0*/  FSEL R13, R68, -INF , !P5 ;  /* 0xff800000440d7808 */ /* 0x000fe40006800000 */
[----:B------:R-:W-:-:S04]  /*2bb0*/  ISETP.GT.AND P5, PT, R2, RZ, !P6 ;  /* 0x000000ff0200720c */ /* 0x000fc800077a4270 */
[----:B------:R-:W-:-:S04]  /*2bc0*/  ISETP.LT.OR P5, PT, R0, 0x1, P5 ;  /* 0x000000010000780c */ /* 0x000fc80002fa1670 */
[----:B------:R-:W-:Y:S02]  /*2bd0*/  FSEL R28, R24, -INF , !P5 ;  /* 0xff800000181c7808 */ /* 0x000fe40006800000 */
[----:B------:R-:W-:Y:S01]  /*2be0*/  ISETP.GE.AND P5, PT, R4, 0x5a, PT ;  /* 0x0000005a0400780c */ /* 0x000fe20003fa6270 */
[----:B------:R-:W-:-:S03]  /*2bf0*/  IMAD.IADD R4, R15, 0x1, R6 ;  /* 0x000000010f047824 */ /* 0x000fc600078e0206 */
[----:B------:R-:W-:Y:S02]  /*2c00*/  P2R R68, PR, RZ, 0x20 ;  /* 0x00000020ff447803 */ /* 0x000fe40000000000 */
[----:B------:R-:W-:Y:S02]  /*2c10*/  ISETP.GT.AND P5, PT, R2, 0x59, !P5 ;  /* 0x000000590200780c */ /* 0x000fe40006fa4270 */
[----:B------:R-:W-:Y:S02]  /*2c20*/  VIADDMNMX R2, R6, R12, R5, PT ;  /* 0x0000000c06027246 */ /* 0x000fe40003800105 */
[----:B------:R-:W-:-:S04]  /*2c30*/  ISETP.LT.OR P5, PT, R0, 0x5a, P5 ;  /* 0x0000005a0000780c */ /* 0x000fc80002fa1670 */
[----:B------:R-:W-:Y:S02]  /*2c40*/  FSEL R69, R69, -INF , !P5 ;  /* 0xff80000045457808 */ /* 0x000fe40006800000 */
[----:B------:R-:W-:-:S13]  /*2c50*/  PLOP3.LUT P5, PT, PT, PT, UP0, 0x40, 0x0 ;  /* 0x000000000000781c */ /* 0x000fda0003fae808 */
[----:B------:R-:W-:Y:S05]  /*2c60*/  @P5 BRA `(.L_x_883) ;  /* 0x0000000000605947 */ /* 0x000fea0003800000 */
        /* <DEDUP_REMOVED lines=9> */
[----:B------:R-:W-:Y:S01]  /*2d00*/  @P5 IMAD.HI.U32 R0, R3, UR14, RZ ;  /* 0x0000000e03005c27 */ /* 0x000fe2000f8e00ff */
[----:B------:R-:W-:-:S13]  /*2d10*/  PLOP3.LUT P5, PT, PT, PT, UP1, 0x80, 0x0 ;  /* 0x000000000000781c */ /* 0x000fda0003faf018 */
[----:B------:R-:W-:-:S04]  /*2d20*/  @P5 SHF.R.U32.HI R3, RZ, UR15, R0 ;  /* 0x0000000fff035c19 */ /* 0x000fc80008011600 */
[----:B------:R-:W-:Y:S01]  /*2d30*/  LOP3.LUT R3, RZ, R3, RZ, 0x33, !PT ;  /* 0x00000003ff037212 */ /* 0x000fe200078e33ff */
[----:B------:R-:W-:Y:S06]  /*2d40*/  BRA `(.L_x_886) ;  /* 0x0000000000187947 */ /* 0x000fec0003800000 */
.L_x_885:
[----:B------:R-:W-:-:S06]  /*2d50*/  UISETP.NE.AND UP1, UPT, UR7, 0x1, UPT ;  /* 0x000000010700788c */ /* 0x000fcc000bf25270 */
[----:B------:R-:W-:-:S05]  /*2d60*/  PLOP3.LUT P5, PT, PT, PT, UP1, 0x80, 0x0 ;  /* 0x000000000000781c */ /* 0x000fca0003faf018 */
[----:B------:R-:W-:-:S08]  /*2d70*/  @UP1 ULDC.64 UR14, c[0x0][0x9e8] ;  /* 0x00027a00000e1ab9 */ /* 0x000fd00000000a00 */
[----:B------:R-:W-:Y:S01]  /*2d80*/  @P5 IMAD.HI.U32 R0, R3, UR14, RZ ;  /* 0x0000000e03005c27 */ /* 0x000fe2000f8e00ff */
[----:B------:R-:W-:-:S13]  /*2d90*/  PLOP3.LUT P5, PT, PT, PT, UP1, 0x80, 0x0 ;  /* 0x000000000000781c */ /* 0x000fda0003faf018 */
[----:B------:R-:W-:-:S07]  /*2da0*/  @P5 SHF.R.U32.HI R3, RZ, UR15, R0 ;  /* 0x0000000fff035c19 */ /* 0x000fce0008011600 */
.L_x_886:
[----:B------:R-:W-:Y:S05]  /*2db0*/  BSYNC B0 ;  /* 0x0000000000007941 */ /* 0x000fea0003800000 */
.L_x_884:
[----:B------:R-:W-:-:S05]  /*2dc0*/  IMAD R3, R3, UR7, R20 ;  /* 0x0000000703037c24 */ /* 0x000fca000f8e0214 */
[----:B------:R-:W-:Y:S02]  /*2dd0*/  VIMNMX R4, R4, R3, !PT ;  /* 0x0000000304047248 */ /* 0x000fe40007fe0100 */
[----:B------:R-:W-:-:S07]  /*2de0*/  VIADDMNMX R2, R3, UR7, R2, PT ;  /* 0x0000000703027c46 */ /* 0x000fce000b800102 */
.L_x_883:
[C---:B------:R-:W-:Y:S01]  /*2df0*/  ISETP.GT.AND P1, PT, R4.reuse, 0x1, !P1 ;  /* 0x000000010400780c */ /* 0x040fe20004f24270 */
[----:B------:R-:W-:Y:S01]  /*2e00*/  ULDC UR11, c[0x0][0x988] ;  /* 0x00026200000b7ab9 */ /* 0x000fe20000000800 */
[----:B------:R-:W-:Y:S01]  /*2e10*/  ISETP.GT.AND P2, PT, R4, 0x8, !P2 ;  /* 0x000000080400780c */ /* 0x000fe20005744270 */
[----:B------:R-:W-:Y:S01]  /*2e20*/  IMAD.IADD R14, R75, 0x1, -R14 ;  /* 0x000000014b0e7824 */ /* 0x000fe200078e0a0e */
[----:B------:R-:W-:Y:S02]  /*2e30*/  ISETP.LT.OR P1, PT, R2, 0x2, P1 ;  /* 0x000000020200780c */ /* 0x000fe40000f21670 */
[----:B------:R-:W-:Y:S02]  /*2e40*/  FMNMX.FTZ R0, R28, R72, !PT ;  /* 0x000000481c007209 */ /* 0x000fe40007810000 */
[----:B------:R-:W-:Y:S02]  /*2e50*/  FSEL R27, R27, -INF , !P1 ;  /* 0xff8000001b1b7808 */ /* 0x000fe40004800000 */
[----:B------:R-:W-:-:S02]  /*2e60*/  ISETP.NE.AND P1, PT, R21, RZ, PT ;  /* 0x000000ff1500720c */ /* 0x000fc40003f25270 */
[----:B------:R-:W-:Y:S02]  /*2e70*/  ISETP.LT.OR P2, PT, R2, 0x9, P2 ;  /* 0x000000090200780c */ /* 0x000fe40001741670 */
[----:B------:R-:W-:Y:S02]  /*2e80*/  ISETP.GT.AND P1, PT, R4, 0x9, !P1 ;  /* 0x000000090400780c */ /* 0x000fe40004f24270 */
[----:B------:R-:W-:Y:S02]  /*2e90*/  FMNMX.FTZ R0, R76, R0, !PT ;  /* 0x000000004c007209 */ /* 0x000fe40007810000 */
[----:B------:R-:W-:Y:S02]  /*2ea0*/  ISETP.LT.OR P1, PT, R2, 0xa, P1 ;  /* 0x0000000a0200780c */ /* 0x000fe40000f21670 */
[----:B------:R-:W-:Y:S02]  /*2eb0*/  FSEL R21, R30, -INF , !P2 ;  /* 0xff8000001e157808 */ /* 0x000fe40005000000 */
[----:B------:R-:W-:-:S02]  /*2ec0*/  FSEL R31, R31, -INF , !P1 ;  /* 0xff8000001f1f7808 */ /* 0x000fc40004800000 */
[----:B------:R-:W-:Y:S02]  /*2ed0*/  ISETP.NE.AND P1, PT, R25, RZ, PT ;  /* 0x000000ff1900720c */ /* 0x000fe40003f25270 */
[----:B------:R-:W-:Y:S02]  /*2ee0*/  ISETP.NE.AND P2, PT, R29, RZ, PT ;  /* 0x000000ff1d00720c */ /* 0x000fe40003f45270 */
[----:B------:R-:W-:Y:S02]  /*2ef0*/  ISETP.GT.AND P1, PT, R4, 0x10, !P1 ;  /* 0x000000100400780c */ /* 0x000fe40004f24270 */
[----:B------:R-:W-:Y:S02]  /*2f00*/  FMNMX.FTZ R0, R78, R0, !PT ;  /* 0x000000004e007209 */ /* 0x000fe40007810000 */
[----:B------:R-:W-:Y:S02]  /*2f10*/  ISETP.LT.OR P1, PT, R2, 0x11, P1 ;  /* 0x000000110200780c */ /* 0x000fe40000f21670 */
[----:B------:R-:W-:-:S02]  /*2f20*/  FMNMX.FTZ R0, R32, R0, !PT ;  /* 0x0000000020007209 */ /* 0x000fc40007810000 */
[----:B------:R-:W-:Y:S02]  /*2f30*/  FSEL R25, R34, -INF , !P1 ;  /* 0xff80000022197808 */ /* 0x000fe40004800000 */
[----:B------:R-:W-:Y:S02]  /*2f40*/  ISETP.GT.AND P1, PT, R4, 0x11, !P2 ;  /* 0x000000110400780c */ /* 0x000fe40005724270 */
[----:B------:R-:W-:Y:S02]  /*2f50*/  ISETP.NE.AND P5, PT, R33, RZ, PT ;  /* 0x000000ff2100720c */ /* 0x000fe40003fa5270 */
[----:B------:R-:W-:Y:S02]  /*2f60*/  ISETP.LT.OR P1, PT, R2, 0x12, P1 ;  /* 0x000000120200780c */ /* 0x000fe40000f21670 */
[----:B------:R-:W-:Y:S02]  /*2f70*/  FMNMX.FTZ R0, R80, R0, !PT ;  /* 0x0000000050007209 */ /* 0x000fe40007810000 */
[----:B------:R-:W-:-:S02]  /*2f80*/  FSEL R35, R35, -INF , !P1 ;  /* 0xff80000023237808 */ /* 0x000fc40004800000 */
[----:B------:R-:W-:Y:S02]  /*2f90*/  ISETP.GT.AND P1, PT, R4, 0x18, !P5 ;  /* 0x000000180400780c */ /* 0x000fe40006f24270 */
[----:B------:R-:W-:Y:S02]  /*2fa0*/  FMNMX.FTZ R0, R36, R0, !PT ;  /* 0x0000000024007209 */ /* 0x000fe40007810000 */
[----:B------:R-:W-:Y:S02]  /*2fb0*/  ISETP.LT.OR P1, PT, R2, 0x19, P1 ;  /* 0x000000190200780c */ /* 0x000fe40000f21670 */
[----:B------:R-:W-:Y:S02]  /*2fc0*/  FMNMX.FTZ R0, R82, R0, !PT ;  /* 0x0000000052007209 */ /* 0x000fe40007810000 */
[----:B------:R-:W-:Y:S02]  /*2fd0*/  FSEL R29, R38, -INF , !P1 ;  /* 0xff800000261d7808 */ /* 0x000fe40004800000 */
[----:B------:R-:W-:-:S02]  /*2fe0*/  FMNMX.FTZ R0, R40, R0, !PT ;  /* 0x0000000028007209 */ /* 0x000fc40007810000 */
[----:B------:R-:W-:Y:S02]  /*2ff0*/  ISETP.NE.AND P1, PT, R73, RZ, PT ;  /* 0x000000ff4900720c */ /* 0x000fe40003f25270 */
[----:B------:R-:W-:Y:S02]  /*3000*/  FMNMX.FTZ R0, R84, R0, !PT ;  /* 0x0000000054007209 */ /* 0x000fe40007810000 */
[----:B------:R-:W-:Y:S02]  /*3010*/  ISETP.GT.AND P1, PT, R4, 0x19, !P1 ;  /* 0x000000190400780c */ /* 0x000fe40004f24270 */
[----:B------:R-:W-:Y:S02]  /*3020*/  FMNMX.FTZ R0, R44, R0, !PT ;  /* 0x000000002c007209 */ /* 0x000fe40007810000 */
[----:B------:R-:W-:Y:S02]  /*3030*/  ISETP.LT.OR P1, PT, R2, 0x1a, P1 ;  /* 0x0000001a0200780c */ /* 0x000fe40000f21670 */
[----:B------:R-:W-:-:S02]  /*3040*/  FMNMX.FTZ R0, R86, R0, !PT ;  /* 0x0000000056007209 */ /* 0x000fc40007810000 */
[----:B------:R-:W-:Y:S02]  /*3050*/  FSEL R39, R39, -INF , !P1 ;  /* 0xff80000027277808 */ /* 0x000fe40004800000 */
[----:B------:R-:W-:Y:S02]  /*3060*/  ISETP.NE.AND P1, PT, R37, RZ, PT ;  /* 0x000000ff2500720c */ /* 0x000fe40003f25270 */
[----:B------:R-:W-:Y:S02]  /*3070*/  FMNMX.FTZ R0, R48, R0, !PT ;  /* 0x0000000030007209 */ /* 0x000fe40007810000 */
[----:B------:R-:W-:Y:S02]  /*3080*/  ISETP.GT.AND P1, PT, R4, 0x20, !P1 ;  /* 0x000000200400780c */ /* 0x000fe40004f24270 */
[----:B------:R-:W-:Y:S02]  /*3090*/  FMNMX.FTZ R0, R88, R0, !PT ;  /* 0x0000000058007209 */ /* 0x000fe40007810000 */
[----:B------:R-:W-:-:S02]  /*30a0*/  ISETP.LT.OR P1, PT, R2, 0x21, P1 ;  /* 0x000000210200780c */ /* 0x000fc40000f21670 */
[----:B------:R-:W-:Y:S02]  /*30b0*/  FMNMX.FTZ R0, R52, R0, !PT ;  /* 0x0000000034007209 */ /* 0x000fe40007810000 */
[----:B------:R-:W-:Y:S02]  /*30c0*/  FSEL R33, R42, -INF , !P1 ;  /* 0xff8000002a217808 */ /* 0x000fe40004800000 */
[----:B------:R-:W-:Y:S02]  /*30d0*/  ISETP.NE.AND P1, PT, R77, RZ, PT ;  /* 0x000000ff4d00720c */ /* 0x000fe40003f25270 */
[----:B------:R-:W-:Y:S02]  /*30e0*/  FMNMX.FTZ R0, R90, R0, !PT ;  /* 0x000000005a007209 */ /* 0x000fe40007810000 */
[----:B------:R-:W-:Y:S02]  /*30f0*/  ISETP.GT.AND P1, PT, R4, 0x21, !P1 ;  /* 0x000000210400780c */ /* 0x000fe40004f24270 */
[----:B------:R-:W-:-:S02]  /*3100*/  FMNMX.FTZ R0, R56, R0, !PT ;  /* 0x0000000038007209 */ /* 0x000fc40007810000 */
[----:B------:R-:W-:Y:S02]  /*3110*/  ISETP.LT.OR P1, PT, R2, 0x22, P1 ;  /* 0x000000220200780c */ /* 0x000fe40000f21670 */
[----:B------:R-:W-:Y:S02]  /*3120*/  FMNMX.FTZ R0, R92, R0, !PT ;  /* 0x000000005c007209 */ /* 0x000fe40007810000 */
[----:B------:R-:W-:Y:S02]  /*3130*/  FSEL R43, R43, -INF , !P1 ;  /* 0xff8000002b2b7808 */ /* 0x000fe40004800000 */
[----:B------:R-:W-:Y:S02]  /*3140*/  ISETP.NE.AND P1, PT, R41, RZ, PT ;  /* 0x000000ff2900720c */ /* 0x000fe40003f25270 */
[----:B------:R-:W-:Y:S02]  /*3150*/  FMNMX.FTZ R0, R60, R0, !PT ;  /* 0x000000003c007209 */ /* 0x000fe40007810000 */
[----:B------:R-:W-:-:S02]  /*3160*/  ISETP.GT.AND P1, PT, R4, 0x28, !P1 ;  /* 0x000000280400780c */ /* 0x000fc40004f24270 */
[----:B------:R-:W-:Y:S02]  /*3170*/  FMNMX.FTZ R0, R94, R0, !PT ;  /* 0x000000005e007209 */ /* 0x000fe40007810000 */
[----:B------:R-:W-:Y:S02]  /*3180*/  ISETP.LT.OR P1, PT, R2, 0x29, P1 ;  /* 0x000000290200780c */ /* 0x000fe40000f21670 */
[----:B------:R-:W-:Y:S02]  /*3190*/  FMNMX.FTZ R0, R64, R0, !PT ;  /* 0x0000000040007209 */ /* 0x000fe40007810000 */
[----:B------:R-:W-:Y:S02]  /*31a0*/  FSEL R37, R46, -INF , !P1 ;  /* 0xff8000002e257808 */ /* 0x000fe40004800000 */
[----:B------:R-:W-:Y:S02]  /*31b0*/  FMNMX.FTZ R0, R65, R0, !PT ;  /* 0x0000000041007209 */ /* 0x000fe40007810000 */
[----:B------:R-:W-:-:S02]  /*31c0*/  ISETP.NE.AND P1, PT, R79, RZ, PT ;  /* 0x000000ff4f00720c */ /* 0x000fc40003f25270 */
[----:B------:R-:W-:Y:S02]  /*31d0*/  FMNMX.FTZ R0, R13, R0, !PT ;  /* 0x000000000d007209 */ /* 0x000fe40007810000 */
[----:B------:R-:W-:Y:S02]  /*31e0*/  ISETP.GT.AND P1, PT, R4, 0x29, !P1 ;  /* 0x000000290400780c */ /* 0x000fe40004f24270 */
[----:B------:R-:W-:Y:S01]  /*31f0*/  FMNMX.FTZ R12, R69, R0, !PT ;  /* 0x00000000450c7209 */ /* 0x000fe20007810000 */
[----:B------:R-:W-:Y:S01]  /*3200*/  IMAD.U32 R0, RZ, RZ, UR11 ;  /* 0x0000000bff007e24 */ /* 0x000fe2000f8e00ff */
[----:B------:R-:W-:Y:S02]  /*3210*/  ISETP.LT.OR P1, PT, R2, 0x2a, P1 ;  /* 0x0000002a0200780c */ /* 0x000fe40000f21670 */
[----:B------:R-:W-:Y:S01]  /*3220*/  ISETP.GT.AND P6, PT, R4, RZ, !P6 ;  /* 0x000000ff0400720c */ /* 0x000fe200077c4270 */
[----:B------:R-:W1:Y:S01]  /*3230*/  SHFL.BFLY PT, R5, R12, 0x2, 0x1f ;  /* 0x0c401f000c057f89 */ /* 0x000e6200000e0000 */
[----:B------:R-:W-:-:S02]  /*3240*/  FSEL R47, R47, -INF , !P1 ;  /* 0xff8000002f2f7808 */ /* 0x000fc40004800000 */
[----:B------:R-:W-:Y:S02]  /*3250*/  ISETP.NE.AND P1, PT, R45, RZ, PT ;  /* 0x000000ff2d00720c */ /* 0x000fe40003f25270 */
[----:B------:R-:W-:Y:S02]  /*3260*/  ISETP.LT.OR P6, PT, R2, 0x1, P6 ;  /* 0x000000010200780c */ /* 0x000fe400037c1670 */
[----:B------:R-:W-:Y:S02]  /*3270*/  ISETP.GT.AND P1, PT, R4, 0x30, !P1 ;  /* 0x000000300400780c */ /* 0x000fe40004f24270 */
[----:B------:R-:W-:Y:S02]  /*3280*/  FSEL R15, R26, -INF , !P6 ;  /* 0xff8000001a0f7808 */ /* 0x000fe40007000000 */
[----:B------:R-:W-:Y:S02]  /*3290*/  ISETP.LT.OR P1, PT, R2, 0x31, P1 ;  /* 0x000000310200780c */ /* 0x000fe40000f21670 */
[----:B------:R-:W-:-:S02]  /*32a0*/  ISETP.NE.AND P2, PT, R53, RZ, PT ;  /* 0x000000ff3500720c */ /* 0x000fc40003f45270 */
[----:B------:R-:W-:Y:S02]  /*32b0*/  FSEL R41, R50, -INF , !P1 ;  /* 0xff80000032297808 */ /* 0x000fe40004800000 */
[----:B------:R-:W-:Y:S02]  /*32c0*/  ISETP.NE.AND P1, PT, R81, RZ, PT ;  /* 0x000000ff5100720c */ /* 0x000fe40003f25270 */
[----:B------:R-:W-:Y:S02]  /*32d0*/  ISETP.NE.AND P5, PT, R85, RZ, PT ;  /* 0x000000ff5500720c */ /* 0x000fe40003fa5270 */
[----:B------:R-:W-:Y:S02]  /*32e0*/  ISETP.GT.AND P1, PT, R4, 0x31, !P1 ;  /* 0x000000310400780c */ /* 0x000fe40004f24270 */
[----:B------:R-:W-:Y:S02]  /*32f0*/  ISETP.NE.AND P6, PT, R87, RZ, PT ;  /* 0x000000ff5700720c */ /* 0x000fe40003fc5270 */
[----:B------:R-:W-:-:S02]  /*3300*/  ISETP.LT.OR P1, PT, R2, 0x32, P1 ;  /* 0x000000320200780c */ /* 0x000fc40000f21670 */
[----:B-1----:R-:W-:Y:S02]  /*3310*/  FMNMX.FTZ R20, R12, R5, !PT ;  /* 0x000000050c147209 */ /* 0x002fe40007810000 */
[----:B------:R-:W-:Y:S02]  /*3320*/  FMNMX.FTZ R12, R15, R27, !PT ;  /* 0x0000001b0f0c7209 */ /* 0x000fe40007810000 */
[----:B------:R-:W-:Y:S01]  /*3330*/  FSEL R51, R51, -INF , !P1 ;  /* 0xff80000033337808 */ /* 0x000fe20004800000 */
[----:B------:R-:W1:Y:S01]  /*3340*/  SHFL.BFLY PT, R5, R20, 0x1, 0x1f ;  /* 0x0c201f0014057f89 */ /* 0x000e6200000e0000 */
[----:B------:R-:W-:Y:S02]  /*3350*/  ISETP.NE.AND P1, PT, R49, RZ, PT ;  /* 0x000000ff3100720c */ /* 0x000fe40003f25270 */
[----:B------:R-:W-:Y:S02]  /*3360*/  FMNMX.FTZ R12, R21, R12, !PT ;  /* 0x0000000c150c7209 */ /* 0x000fe40007810000 */
[----:B------:R-:W-:-:S02]  /*3370*/  ISETP.GT.AND P1, PT, R4, 0x38, !P1 ;  /* 0x000000380400780c */ /* 0x000fc40004f24270 */
[----:B------:R-:W-:Y:S02]  /*3380*/  FMNMX.FTZ R12, R31, R12, !PT ;  /* 0x0000000c1f0c7209 */ /* 0x000fe40007810000 */
[----:B------:R-:W-:Y:S02]  /*3390*/  ISETP.LT.OR P1, PT, R2, 0x39, P1 ;  /* 0x000000390200780c */ /* 0x000fe40000f21670 */
[----:B------:R-:W-:Y:S02]  /*33a0*/  FMNMX.FTZ R12, R25, R12, !PT ;  /* 0x0000000c190c7209 */ /* 0x000fe40007810000 */
[----:B------:R-:W-:Y:S02]  /*33b0*/  FSEL R45, R54, -INF , !P1 ;  /* 0xff800000362d7808 */ /* 0x000fe40004800000 */
[----:B------:R-:W-:Y:S02]  /*33c0*/  ISETP.NE.AND P1, PT, R83, RZ, PT ;  /* 0x000000ff5300720c */ /* 0x000fe40003f25270 */
[----:B------:R-:W-:-:S02]  /*33d0*/  FMNMX.FTZ R12, R35, R12, !PT ;  /* 0x0000000c230c7209 */ /* 0x000fc40007810000 */
[----:B------:R-:W-:Y:S02]  /*33e0*/  ISETP.GT.AND P1, PT, R4, 0x39, !P1 ;  /* 0x000000390400780c */ /* 0x000fe40004f24270 */
[----:B------:R-:W-:Y:S02]  /*33f0*/  FMNMX.FTZ R12, R29, R12, !PT ;  /* 0x0000000c1d0c7209 */ /* 0x000fe40007810000 */
[----:B------:R-:W-:Y:S02]  /*3400*/  ISETP.LT.OR P1, PT, R2, 0x3a, P1 ;  /* 0x0000003a0200780c */ /* 0x000fe40000f21670 */
[----:B------:R-:W-:Y:S02]  /*3410*/  FMNMX.FTZ R12, R39, R12, !PT ;  /* 0x0000000c270c7209 */ /* 0x000fe40007810000 */
[----:B------:R-:W-:Y:S02]  /*3420*/  FSEL R55, R55, -INF , !P1 ;  /* 0xff80000037377808 */ /* 0x000fe40004800000 */
[----:B------:R-:W-:-:S02]  /*3430*/  ISETP.GT.AND P1, PT, R4, 0x40, !P2 ;  /* 0x000000400400780c */ /* 0x000fc40005724270 */
[----:B------:R-:W-:Y:S02]  /*3440*/  FMNMX.FTZ R12, R33, R12, !PT ;  /* 0x0000000c210c7209 */ /* 0x000fe40007810000 */
[----:B------:R-:W-:Y:S02]  /*3450*/  ISETP.LT.OR P1, PT, R2, 0x41, P1 ;  /* 0x000000410200780c */ /* 0x000fe40000f21670 */
[----:B------:R-:W-:Y:S02]  /*3460*/  FMNMX.FTZ R12, R43, R12, !PT ;  /* 0x0000000c2b0c7209 */ /* 0x000fe40007810000 */
[----:B------:R-:W-:Y:S02]  /*3470*/  FSEL R3, R58, -INF , !P1 ;  /* 0xff8000003a037808 */ /* 0x000fe40004800000 */
[----:B------:R-:W-:Y:S02]  /*3480*/  FMNMX.FTZ R12, R37, R12, !PT ;  /* 0x0000000c250c7209 */ /* 0x000fe40007810000 */
[----:B------:R-:W-:-:S02]  /*3490*/  ISETP.GT.AND P1, PT, R4, 0x41, !P5 ;  /* 0x000000410400780c */ /* 0x000fc40006f24270 */
[----:B-1----:R-:W-:Y:S02]  /*34a0*/  FMNMX.FTZ R5, R20, R5, !PT ;  /* 0x0000000514057209 */ /* 0x002fe40007810000 */
[----:B------:R-:W-:Y:S02]  /*34b0*/  FMNMX.FTZ R12, R47, R12, !PT ;  /* 0x0000000c2f0c7209 */ /* 0x000fe40007810000 */
[----:B------:R-:W-:Y:S01]  /*34c0*/  ISETP.LT.OR P1, PT, R2, 0x42, P1 ;  /* 0x000000420200780c */ /* 0x000fe20000f21670 */
[----:B------:R-:W-:Y:S01]  /*34d0*/  FMUL.FTZ R24, R5, R0 ;  /* 0x0000000005187220 */ /* 0x000fe20000410000 */
[----:B------:R-:W-:Y:S02]  /*34e0*/  FMNMX.FTZ R12, R41, R12, !PT ;  /* 0x0000000c290c7209 */ /* 0x000fe40007810000 */
[----:B------:R-:W-:Y:S02]  /*34f0*/  FSEL R59, R59, -INF , !P1 ;  /* 0xff8000003b3b7808 */ /* 0x000fe40004800000 */
[----:B------:R-:W-:-:S02]  /*3500*/  FSETP.NEU.FTZ.AND P1, PT, R5, -INF , PT ;  /* 0xff8000000500780b */ /* 0x000fc40003f3d000 */
[----:B------:R-:W-:Y:S02]  /*3510*/  ISETP.NE.AND P5, PT, R57, RZ, PT ;  /* 0x000000ff3900720c */ /* 0x000fe40003fa5270 */
[----:B------:R-:W-:Y:S02]  /*3520*/  FMNMX.FTZ R12, R51, R12, !PT ;  /* 0x0000000c330c7209 */ /* 0x000fe40007810000 */
[----:B------:R-:W-:Y:S02]  /*3530*/  FSEL R73, R24, RZ, P1 ;  /* 0x000000ff18497208 */ /* 0x000fe40000800000 */
[----:B------:R-:W-:Y:S02]  /*3540*/  ISETP.GT.AND P1, PT, R4, 0x48, !P5 ;  /* 0x000000480400780c */ /* 0x000fe40006f24270 */
[----:B------:R-:W-:Y:S01]  /*3550*/  FMNMX.FTZ R12, R45, R12, !PT ;  /* 0x0000000c2d0c7209 */ /* 0x000fe20007810000 */
[-CC-:B------:R-:W-:Y:S01]  /*3560*/  FFMA.FTZ R20, R28, R0.reuse, -R73.reuse ;  /* 0x000000001c147223 */ /* 0x180fe20000010849 */
[----:B------:R-:W-:Y:S01]  /*3570*/  ISETP.LT.OR P1, PT, R2, 0x49, P1 ;  /* 0x000000490200780c */ /* 0x000fe20000f21670 */
[--C-:B------:R-:W-:Y:S01]  /*3580*/  FFMA.FTZ R24, R72, R0, -R73.reuse ;  /* 0x0000000048187223 */ /* 0x100fe20000010849 */
[----:B------:R-:W-:Y:S01]  /*3590*/  FMNMX.FTZ R12, R55, R12, !PT ;  /* 0x0000000c370c7209 */ /* 0x000fe20007810000 */
[-CC-:B------:R-:W-:Y:S01]  /*35a0*/  FFMA.FTZ R26, R76, R0.reuse, -R73.reuse ;  /* 0x000000004c1a7223 */ /* 0x180fe20000010849 */
[----:B------:R-:W-:Y:S01]  /*35b0*/  FSEL R49, R62, -INF , !P1 ;  /* 0xff8000003e317808 */ /* 0x000fe20004800000 */
[----:B------:R-:W-:Y:S01]  /*35c0*/  MUFU.EX2 R20, R20 ;  /* 0x0000001400147308 */ /* 0x000fe20000000800 */
[----:B------:R-:W-:Y:S01]  /*35d0*/  ISETP.NE.AND P2, PT, R61, RZ, PT ;  /* 0x000000ff3d00720c */ /* 0x000fe20003f45270 */
[-CC-:B------:R-:W-:Y:S01]  /*35e0*/  FFMA.FTZ R28, R78, R0.reuse, -R73.reuse ;  /* 0x000000004e1c7223 */ /* 0x180fe20000010849 */
[----:B------:R-:W-:Y:S01]  /*35f0*/  ISETP.GT.AND P1, PT, R4, 0x49, !P6 ;  /* 0x000000490400780c */ /* 0x000fe20007724270 */
[--C-:B------:R-:W-:Y:S01]  /*3600*/  FFMA.FTZ R30, R32, R0, -R73.reuse ;  /* 0x00000000201e7223 */ /* 0x100fe20000010849 */
[----:B------:R-:W-:Y:S01]  /*3610*/  FMNMX.FTZ R12, R3, R12, !PT ;  /* 0x0000000c030c7209 */ /* 0x000fe20007810000 */
[-CC-:B------:R-:W-:Y:S01]  /*3620*/  FFMA.FTZ R13, R13, R0.reuse, -R73.reuse ;  /* 0x000000000d0d7223 */ /* 0x180fe20000010849 */
[----:B------:R-:W-:Y:S01]  /*3630*/  ISETP.GT.AND P2, PT, R4, 0x50, !P2 ;  /* 0x000000500400780c */ /* 0x000fe20005744270 */
[----:B------:R1:W2:Y:S01]  /*3640*/  MUFU.EX2 R77, R24 ;  /* 0x00000018004d7308 */ /* 0x0002a20000000800 */
[----:B------:R-:W-:Y:S01]  /*3650*/  ISETP.LT.OR P1, PT, R2, 0x4a, P1 ;  /* 0x0000004a0200780c */ /* 0x000fe20000f21670 */
[--C-:B------:R-:W-:Y:S01]  /*3660*/  FFMA.FTZ R32, R36, R0, -R73.reuse ;  /* 0x0000000024207223 */ /* 0x100fe20000010849 */
[----:B------:R-:W-:Y:S01]  /*3670*/  FMNMX.FTZ R12, R59, R12, !PT ;  /* 0x0000000c3b0c7209 */ /* 0x000fe20007810000 */
[-CC-:B------:R-:W-:Y:S01]  /*3680*/  FFMA.FTZ R34, R52, R0.reuse, -R73.reuse ;  /* 0x0000000034227223 */ /* 0x180fe20000010849 */
[----:B------:R-:W-:Y:S01]  /*3690*/  ISETP.GT.AND P3, PT, R4, 0x51, !P3 ;  /* 0x000000510400780c */ /* 0x000fe20005f64270 */
[-CC-:B------:R-:W-:Y:S01]  /*36a0*/  FFMA.FTZ R38, R56, R0.reuse, -R73.reuse ;  /* 0x0000000038267223 */ /* 0x180fe20000010849 */
[----:B------:R-:W-:Y:S01]  /*36b0*/  ISETP.LT.OR P2, PT, R2, 0x51, P2 ;  /* 0x000000510200780c */ /* 0x000fe20001741670 */
[----:B------:R-:W-:Y:S01]  /*36c0*/  MUFU.EX2 R26, R26 ;  /* 0x0000001a001a7308 */ /* 0x000fe20000000800 */
[----:B------:R-:W-:Y:S01]  /*36d0*/  FSEL R63, R63, -INF , !P1 ;  /* 0xff8000003f3f7808 */ /* 0x000fe20004800000 */
[--C-:B-1----:R-:W-:Y:S01]  /*36e0*/  FFMA.FTZ R24, R80, R0, -R73.reuse ;  /* 0x0000000050187223 */ /* 0x102fe20000010849 */
[----:B------:R-:W-:Y:S01]  /*36f0*/  FMNMX.FTZ R12, R49, R12, !PT ;  /* 0x0000000c310c7209 */ /* 0x000fe20007810000 */
[-CC-:B------:R-:W-:Y:S01]  /*3700*/  FFMA.FTZ R36, R90, R0.reuse, -R73.reuse ;  /* 0x000000005a247223 */ /* 0x180fe20000010849 */
[----:B------:R-:W-:Y:S01]  /*3710*/  ISETP.NE.AND P5, PT, R68, RZ, PT ;  /* 0x000000ff4400720c */ /* 0x000fe20003fa5270 */
[-CC-:B------:R-:W-:Y:S01]  /*3720*/  FFMA.FTZ R65, R65, R0.reuse, -R73.reuse ;  /* 0x0000000041417223 */ /* 0x180fe20000010849 */
[----:B------:R-:W-:Y:S01]  /*3730*/  ISETP.GT.AND P4, PT, R4, 0x58, !P4 ;  /* 0x000000580400780c */ /* 0x000fe20006784270 */
[----:B------:R1:W3:Y:S01]  /*3740*/  MUFU.EX2 R79, R28 ;  /* 0x0000001c004f7308 */ /* 0x0002e20000000800 */
[----:B------:R-:W-:Y:S01]  /*3750*/  ISETP.LT.OR P3, PT, R2, 0x52, P3 ;  /* 0x000000520200780c */ /* 0x000fe20001f61670 */
[----:B------:R-:W-:Y:S01]  /*3760*/  FFMA.FTZ R69, R69, R0, -R73 ;  /* 0x0000000045457223 */ /* 0x000fe20000010849 */
[----:B------:R-:W-:-:S02]  /*3770*/  FSEL R53, R66, -INF , !P2 ;  /* 0xff80000042357808 */ /* 0x000fc40005000000 */
[----:B------:R-:W-:Y:S02]  /*3780*/  FMNMX.FTZ R12, R63, R12, !PT ;  /* 0x0000000c3f0c7209 */ /* 0x000fe40007810000 */
[----:B------:R-:W-:Y:S01]  /*3790*/  ISETP.GT.AND P5, PT, R4, 0x59, !P5 ;  /* 0x000000590400780c */ /* 0x000fe20006fa4270 */
[-CC-:B------:R-:W-:Y:S01]  /*37a0*/  FFMA.FTZ R4, R40, R0.reuse, -R73.reuse ;  /* 0x0000000028047223 */ /* 0x180fe20000010849 */
[----:B------:R-:W-:Y:S01]  /*37b0*/  ISETP.LT.OR P4, PT, R2, 0x59, P4 ;  /* 0x000000590200780c */ /* 0x000fe20002781670 */
[--C-:B------:R-:W-:Y:S01]  /*37c0*/  FFMA.FTZ R40, R94, R0, -R73.reuse ;  /* 0x000000005e287223 */ /* 0x100fe20000010849 */
[----:B------:R-:W-:Y:S01]  /*37d0*/  FSEL R67, R67, -INF , !P3 ;  /* 0xff80000043437808 */ /* 0x000fe20005800000 */
[----:B------:R4:W-:Y:S01]  /*37e0*/  MUFU.EX2 R180, R4 ;  /* 0x0000000400b47308 */ /* 0x0009e20000000800 */
[----:B------:R-:W-:Y:S01]  /*37f0*/  FMNMX.FTZ R12, R53, R12, !PT ;  /* 0x0000000c350c7209 */ /* 0x000fe20007810000 */
[-CC-:B-1----:R-:W-:Y:S01]  /*3800*/  FFMA.FTZ R28, R82, R0.reuse, -R73.reuse ;  /* 0x00000000521c7223 */ /* 0x182fe20000010849 */
[----:B------:R-:W-:Y:S01]  /*3810*/  ISETP.LT.OR P5, PT, R2, 0x5a, P5 ;  /* 0x0000005a0200780c */ /* 0x000fe20002fa1670 */
[----:B------:R-:W-:Y:S01]  /*3820*/  FFMA.FTZ R2, R44, R0, -R73 ;  /* 0x000000002c027223 */ /* 0x000fe20000010849 */
[----:B------:R-:W-:-:S02]  /*3830*/  FSEL R57, R70, -INF , !P4 ;  /* 0xff80000046397808 */ /* 0x000fc40006000000 */
[----:B------:R-:W-:Y:S01]  /*3840*/  FMNMX.FTZ R12, R67, R12, !PT ;  /* 0x0000000c430c7209 */ /* 0x000fe20007810000 */
[----:B------:R-:W-:Y:S01]  /*3850*/  MUFU.EX2 R30, R30 ;  /* 0x0000001e001e7308 */ /* 0x000fe20000000800 */
[----:B------:R-:W-:Y:S01]  /*3860*/  FSEL R71, R71, -INF , !P5 ;  /* 0xff80000047477808 */ /* 0x000fe20006800000 */
[----:B----4-:R-:W-:Y:S01]  /*3870*/  FFMA.FTZ R4, R86, R0, -R73 ;  /* 0x0000000056047223 */ /* 0x010fe20000010849 */
[----:B------:R-:W-:Y:S02]  /*3880*/  FMNMX.FTZ R12, R57, R12, !PT ;  /* 0x0000000c390c7209 */ /* 0x000fe40007810000 */
[----:B--2---:R-:W-:Y:S02]  /*3890*/  F2FP.F16.F32.PACK_AB R188, R77, R20 ;  /* 0x000000144dbc723e */ /* 0x004fe400000000ff */
[----:B------:R-:W-:Y:S01]  /*38a0*/  FMNMX.FTZ R12, R71, R12, !PT ;  /* 0x0000000c470c7209 */ /* 0x000fe20007810000 */
[----:B------:R-:W-:Y:S01]  /*38b0*/  MUFU.EX2 R87, R4 ;  /* 0x0000000400577308 */ /* 0x000fe20000000800 */
[----:B---3--:R-:W-:-:S03]  /*38c0*/  F2FP.F16.F32.PACK_AB R190, R79, R26 ;  /* 0x0000001a4fbe723e */ /* 0x008fc600000000ff */
[----:B------:R-:W1:Y:S04]  /*38d0*/  SHFL.BFLY PT, R61, R12, 0x2, 0x1f ;  /* 0x0c401f000c3d7f89 */ /* 0x000e6800000e0000 */
[----:B------:R2:W3:Y:S08]  /*38e0*/  MUFU.EX2 R81, R24 ;  /* 0x0000001800517308 */ /* 0x0004f00000000800 */
[----:B------:R-:W-:Y:S01]  /*38f0*/  MUFU.EX2 R95, R40 ;  /* 0x00000028005f7308 */ /* 0x000fe20000000800 */
[----:B--2---:R-:W-:-:S07]  /*3900*/  FFMA.FTZ R24, R84, R0, -R73 ;  /* 0x0000000054187223 */ /* 0x004fce0000010849 */
[----:B------:R2:W-:Y:S01]  /*3910*/  MUFU.EX2 R170, R13 ;  /* 0x0000000d00aa7308 */ /* 0x0005e20000000800 */
[----:B---3--:R-:W-:Y:S02]  /*3920*/  F2FP.F16.F32.PACK_AB R184, R81, R30 ;  /* 0x0000001e51b8723e */ /* 0x008fe400000000ff */
[----:B-1----:R-:W-:Y:S01]  /*3930*/  FMNMX.FTZ R61, R12, R61, !PT ;  /* 0x0000003d0c3d7209 */ /* 0x002fe20007810000 */
[----:B------:R-:W-:-:S04]  /*3940*/  FFMA.FTZ R12, R92, R0, -R73 ;  /* 0x000000005c0c7223 */ /* 0x000fc80000010849 */
[----:B------:R-:W1:Y:S01]  /*3950*/  MUFU.EX2 R32, R32 ;  /* 0x0000002000207308 */ /* 0x000e620000000800 */
[----:B------:R-:W3:Y:S01]  /*3960*/  SHFL.BFLY PT, R4, R61, 0x1, 0x1f ;  /* 0x0c201f003d047f89 */ /* 0x000ee200000e0000 */
[----:B--2---:R-:W-:-:S04]  /*3970*/  FADD.FTZ R13, R20, R77 ;  /* 0x0000004d140d7221 */ /* 0x004fc80000010000 */
[----:B------:R-:W-:Y:S02]  /*3980*/  FADD.FTZ R52, R26, R13 ;  /* 0x0000000d1a347221 */ /* 0x000fe40000010000 */
[----:B------:R-:W-:Y:S02]  /*3990*/  MUFU.EX2 R93, R12 ;  /* 0x0000000c005d7308 */ /* 0x000fe40000000800 */
[----:B------:R-:W-:-:S04]  /*39a0*/  FADD.FTZ R13, R79, R52 ;  /* 0x000000344f0d7221 */ /* 0x000fc80000010000 */
[----:B------:R-:W-:Y:S02]  /*39b0*/  FADD.FTZ R54, R30, R13 ;  /* 0x0000000d1e367221 */ /* 0x000fe40000010000 */
[----:B------:R2:W4:Y:S02]  /*39c0*/  MUFU.EX2 R83, R28 ;  /* 0x0000001c00537308 */ /* 0x0005240000000800 */
[----:B------:R-:W-:-:S04]  /*39d0*/  FADD.FTZ R13, R81, R54 ;  /* 0x00000036510d7221 */ /* 0x000fc80000010000 */
[----:B-1----:R-:W-:Y:S02]  /*39e0*/  FADD.FTZ R56, R32, R13 ;  /* 0x0000000d20387221 */ /* 0x002fe40000010000 */
[----:B------:R1:W-:Y:S01]  /*39f0*/  MUFU.EX2 R85, R24 ;  /* 0x0000001800557308 */ /* 0x0003e20000000800 */
[----:B---3--:R-:W-:Y:S01]  /*3a00*/  FMNMX.FTZ R4, R61, R4, !PT ;  /* 0x000000043d047209 */ /* 0x008fe20007810000 */
[----:B--2---:R-:W-:-:S03]  /*3a10*/  FFMA.FTZ R28, R48, R0, -R73 ;  /* 0x00000000301c7223 */ /* 0x004fc60000010849 */
[C---:B------:R-:W-:Y:S01]  /*3a20*/  FSETP.NEU.FTZ.AND P1, PT, R4.reuse, -INF , PT ;  /* 0xff8000000400780b */ /* 0x040fe20003f3d000 */
[-C--:B------:R-:W-:Y:S02]  /*3a30*/  FMUL.FTZ R12, R4, R0.reuse ;  /* 0x00000000040c7220 */ /* 0x080fe40000410000 */
[----:B------:R-:W2:Y:S01]  /*3a40*/  MUFU.EX2 R2, R2 ;  /* 0x0000000200027308 */ /* 0x000ea20000000800 */
[----:B-1----:R-:W-:Y:S01]  /*3a50*/  FFMA.FTZ R24, R88, R0, -R73 ;  /* 0x0000000058187223 */ /* 0x002fe20000010849 */
[----:B----4-:R-:W-:Y:S02]  /*3a60*/  F2FP.F16.F32.PACK_AB R186, R83, R32 ;  /* 0x0000002053ba723e */ /* 0x010fe400000000ff */
        /* <DEDUP_REMOVED lines=18> */
[----:B------:R1:W3:Y:S01]  /*3b90*/  MUFU.EX2 R40, R27 ;  /* 0x0000001b00287308 */ /* 0x0002e20000000800 */
[-CC-:B------:R-:W-:Y:S01]  /*3ba0*/  FFMA.FTZ R45, R45, R0.reuse, -R12.reuse ;  /* 0x000000002d2d7223 */ /* 0x180fe2000001080c */
[-CC-:B------:R-:W-:Y:S01]  /*3bb0*/  FFMA.FTZ R55, R55, R0.reuse, -R12.reuse ;  /* 0x0000000037377223 */ /* 0x180fe2000001080c */
[-CC-:B------:R-:W-:Y:S01]  /*3bc0*/  FFMA.FTZ R3, R3, R0.reuse, -R12.reuse ;  /* 0x0000000003037223 */ /* 0x180fe2000001080c */
[-CC-:B------:R-:W-:Y:S01]  /*3bd0*/  FFMA.FTZ R59, R59, R0.reuse, -R12.reuse ;  /* 0x000000003b3b7223 */ /* 0x180fe2000001080c */
[-CC-:B------:R-:W-:Y:S01]  /*3be0*/  FFMA.FTZ R49, R49, R0.reuse, -R12.reuse ;  /* 0x0000000031317223 */ /* 0x180fe2000001080c */
[-CC-:B------:R-:W-:Y:S01]  /*3bf0*/  FFMA.FTZ R63, R63, R0.reuse, -R12.reuse ;  /* 0x000000003f3f7223 */ /* 0x180fe2000001080c */
[-C--:B------:R-:W-:Y:S01]  /*3c00*/  FFMA.FTZ R53, R53, R0.reuse, -R12 ;  /* 0x0000000035357223 */ /* 0x080fe2000001080c */
[----:B------:R-:W4:Y:S01]  /*3c10*/  MUFU.EX2 R21, R21 ;  /* 0x0000001500157308 */ /* 0x000f220000000800 */
[----:B-1----:R-:W-:Y:S01]  /*3c20*/  FADD.FTZ R27, R83, R56 ;  /* 0x00000038531b7221 */ /* 0x002fe20000010000 */
[-CC-:B------:R-:W-:Y:S01]  /*3c30*/  FFMA.FTZ R67, R67, R0.reuse, -R12.reuse ;  /* 0x0000000043437223 */ /* 0x180fe2000001080c */
[-CC-:B------:R-:W-:Y:S01]  /*3c40*/  FFMA.FTZ R57, R57, R0.reuse, -R12.reuse ;  /* 0x0000000039397223 */ /* 0x180fe2000001080c */
[----:B------:R-:W-:Y:S01]  /*3c50*/  FFMA.FTZ R71, R71, R0, -R12 ;  /* 0x0000000047477223 */ /* 0x000fe2000001080c */
[----:B------:R-:W-:Y:S01]  /*3c60*/  FADD.FTZ R58, R180, R27 ;  /* 0x0000001bb43a7221 */ /* 0x000fe20000010000 */
[----:B--2---:R-:W-:-:S02]  /*3c70*/  F2FP.F16.F32.PACK_AB R182, R87, R2 ;  /* 0x0000000257b6723e */ /* 0x004fc400000000ff */
[----:B------:R-:W1:Y:S01]  /*3c80*/  MUFU.EX2 R42, R31 ;  /* 0x0000001f002a7308 */ /* 0x000e620000000800 */
[----:B---3--:R-:W-:Y:S01]  /*3c90*/  FADD.FTZ R54, R15, R40 ;  /* 0x000000280f367221 */ /* 0x008fe20000010000 */
[C---:B------:R-:W-:Y:S01]  /*3ca0*/  FADD.FTZ R27, R85.reuse, R58 ;  /* 0x0000003a551b7221 */ /* 0x040fe20000010000 */
[----:B------:R-:W-:Y:S02]  /*3cb0*/  F2FP.F16.F32.PACK_AB R189, R40, R15 ;  /* 0x0000000f28bd723e */ /* 0x000fe400000000ff */
[----:B------:R-:W-:Y:S01]  /*3cc0*/  F2FP.F16.F32.PACK_AB R180, R85, R180 ;  /* 0x000000b455b4723e */ /* 0x000fe200000000ff */
[----:B------:R-:W-:Y:S02]  /*3cd0*/  FADD.FTZ R58, R2, R27 ;  /* 0x0000001b023a7221 */ /* 0x000fe40000010000 */
[----:B------:R-:W2:Y:S01]  /*3ce0*/  MUFU.EX2 R25, R25 ;  /* 0x0000001900197308 */ /* 0x000ea20000000800 */
[----:B----4-:R-:W-:Y:S01]  /*3cf0*/  FADD.FTZ R13, R21, R54 ;  /* 0x00000036150d7221 */ /* 0x010fe20000010000 */
[----:B------:R-:W-:-:S06]  /*3d00*/  FADD.FTZ R27, R87, R58 ;  /* 0x0000003a571b7221 */ /* 0x000fcc0000010000 */
[----:B------:R-:W3:Y:S01]  /*3d10*/  MUFU.EX2 R44, R35 ;  /* 0x00000023002c7308 */ /* 0x000ee20000000800 */
[C---:B-1----:R-:W-:Y:S01]  /*3d20*/  FADD.FTZ R56, R42.reuse, R13 ;  /* 0x0000000d2a387221 */ /* 0x042fe20000010000 */
[----:B------:R-:W-:-:S06]  /*3d30*/  F2FP.F16.F32.PACK_AB R191, R42, R21 ;  /* 0x000000152abf723e */ /* 0x000fcc00000000ff */
[----:B------:R-:W1:Y:S01]  /*3d40*/  MUFU.EX2 R29, R29 ;  /* 0x0000001d001d7308 */ /* 0x000e620000000800 */
[----:B--2---:R-:W-:-:S07]  /*3d50*/  FADD.FTZ R13, R25, R56 ;  /* 0x00000038190d7221 */ /* 0x004fce0000010000 */
[----:B------:R-:W2:Y:S01]  /*3d60*/  MUFU.EX2 R46, R39 ;  /* 0x00000027002e7308 */ /* 0x000ea20000000800 */
[C---:B---3--:R-:W-:Y:S01]  /*3d70*/  FADD.FTZ R56, R44.reuse, R13 ;  /* 0x0000000d2c387221 */ /* 0x048fe20000010000 */
[----:B------:R-:W-:-:S06]  /*3d80*/  F2FP.F16.F32.PACK_AB R185, R44, R25 ;  /* 0x000000192cb9723e */ /* 0x000fcc00000000ff */
[----:B------:R-:W3:Y:S01]  /*3d90*/  MUFU.EX2 R33, R33 ;  /* 0x0000002100217308 */ /* 0x000ee20000000800 */
[----:B-1----:R-:W-:-:S07]  /*3da0*/  FADD.FTZ R13, R29, R56 ;  /* 0x000000381d0d7221 */ /* 0x002fce0000010000 */
[----:B------:R1:W4:Y:S01]  /*3db0*/  MUFU.EX2 R89, R24 ;  /* 0x0000001800597308 */ /* 0x0003220000000800 */
[C---:B--2---:R-:W-:Y:S01]  /*3dc0*/  FADD.FTZ R58, R46.reuse, R13 ;  /* 0x0000000d2e3a7221 */ /* 0x044fe20000010000 */
[----:B------:R-:W-:-:S06]  /*3dd0*/  F2FP.F16.F32.PACK_AB R187, R46, R29 ;  /* 0x0000001d2ebb723e */ /* 0x000fcc00000000ff */
[----:B------:R-:W2:Y:S01]  /*3de0*/  MUFU.EX2 R48, R43 ;  /* 0x0000002b00307308 */ /* 0x000ea20000000800 */
[----:B-1----:R-:W-:Y:S01]  /*3df0*/  FFMA.FTZ R24, R60, R0, -R73 ;  /* 0x000000003c187223 */ /* 0x002fe20000010849 */
[----:B------:R-:W-:Y:S01]  /*3e00*/  FADD.FTZ R60, R28, R27 ;  /* 0x0000001b1c3c7221 */ /* 0x000fe20000010000 */
[----:B---3--:R-:W-:-:S05]  /*3e10*/  FADD.FTZ R13, R33, R58 ;  /* 0x0000003a210d7221 */ /* 0x008fca0000010000 */
[----:B------:R-:W1:Y:S01]  /*3e20*/  MUFU.EX2 R34, R34 ;  /* 0x0000002200227308 */ /* 0x000e620000000800 */
[C---:B----4-:R-:W-:Y:S01]  /*3e30*/  FADD.FTZ R27, R89.reuse, R60 ;  /* 0x0000003c591b7221 */ /* 0x050fe20000010000 */
[----:B------:R-:W-:-:S06]  /*3e40*/  F2FP.F16.F32.PACK_AB R176, R89, R28 ;  /* 0x0000001c59b0723e */ /* 0x000fcc00000000ff */
[----:B------:R-:W3:Y:S01]  /*3e50*/  MUFU.EX2 R37, R37 ;  /* 0x0000002500257308 */ /* 0x000ee20000000800 */
[C---:B--2---:R-:W-:Y:S01]  /*3e60*/  FADD.FTZ R58, R48.reuse, R13 ;  /* 0x0000000d303a7221 */ /* 0x044fe20000010000 */
[----:B------:R-:W-:-:S06]  /*3e70*/  F2FP.F16.F32.PACK_AB R181, R48, R33 ;  /* 0x0000002130b5723e */ /* 0x000fcc00000000ff */
[----:B------:R2:W4:Y:S01]  /*3e80*/  MUFU.EX2 R91, R36 ;  /* 0x00000024005b7308 */ /* 0x0005220000000800 */
[----:B-1----:R-:W-:-:S07]  /*3e90*/  FADD.FTZ R60, R34, R27 ;  /* 0x0000001b223c7221 */ /* 0x002fce0000010000 */
[----:B------:R-:W1:Y:S01]  /*3ea0*/  MUFU.EX2 R50, R47 ;  /* 0x0000002f00327308 */ /* 0x000e620000000800 */
[----:B--2---:R-:W-:Y:S01]  /*3eb0*/  FFMA.FTZ R36, R64, R0, -R73 ;  /* 0x0000000040247223 */ /* 0x004fe20000010849 */
[----:B---3--:R-:W-:-:S06]  /*3ec0*/  FADD.FTZ R13, R37, R58 ;  /* 0x0000003a250d7221 */ /* 0x008fcc0000010000 */
[----:B------:R-:W2:Y:S01]  /*3ed0*/  MUFU.EX2 R38, R38 ;  /* 0x0000002600267308 */ /* 0x000ea20000000800 */
[C---:B----4-:R-:W-:Y:S01]  /*3ee0*/  FADD.FTZ R27, R91.reuse, R60 ;  /* 0x0000003c5b1b7221 */ /* 0x050fe20000010000 */
[----:B------:R-:W-:-:S06]  /*3ef0*/  F2FP.F16.F32.PACK_AB R178, R91, R34 ;  /* 0x000000225bb2723e */ /* 0x000fcc00000000ff */
[----:B------:R-:W3:Y:S01]  /*3f00*/  MUFU.EX2 R41, R41 ;  /* 0x0000002900297308 */ /* 0x000ee20000000800 */
[C---:B-1----:R-:W-:Y:S01]  /*3f10*/  FADD.FTZ R20, R50.reuse, R13 ;  /* 0x0000000d32147221 */ /* 0x042fe20000010000 */
[----:B------:R-:W-:-:S06]  /*3f20*/  F2FP.F16.F32.PACK_AB R183, R50, R37 ;  /* 0x0000002532b7723e */ /* 0x000fcc00000000ff */
[----:B------:R-:W1:Y:S01]  /*3f30*/  MUFU.EX2 R52, R51 ;  /* 0x0000003300347308 */ /* 0x000e620000000800 */
[----:B--2---:R-:W-:Y:S01]  /*3f40*/  FADD.FTZ R26, R38, R27 ;  /* 0x0000001b261a7221 */ /* 0x004fe20000010000 */
[----:B------:R-:W-:-:S03]  /*3f50*/  F2FP.F16.F32.PACK_AB R172, R93, R38 ;  /* 0x000000265dac723e */ /* 0x000fc600000000ff */
[----:B------:R-:W-:-:S03]  /*3f60*/  FADD.FTZ R27, R93, R26 ;  /* 0x0000001a5d1b7221 */ /* 0x000fc60000010000 */
[----:B------:R-:W2:Y:S01]  /*3f70*/  MUFU.EX2 R24, R24 ;  /* 0x0000001800187308 */ /* 0x000ea20000000800 */
[----:B---3--:R-:W-:-:S07]  /*3f80*/  FADD.FTZ R13, R41, R20 ;  /* 0x00000014290d7221 */ /* 0x008fce0000010000 */
        /* <DEDUP_REMOVED lines=13> */
[----:B--2---:R-:W-:-:S07]  /*4060*/  FADD.FTZ R26, R36, R27 ;  /* 0x0000001b241a7221 */ /* 0x004fce0000010000 */
[----:B------:R-:W2:Y:S01]  /*4070*/  MUFU.EX2 R56, R59 ;  /* 0x0000003b00387308 */ /* 0x000ea20000000800 */
[----:B---3--:R-:W-:-:S07]  /*4080*/  FADD.FTZ R13, R3, R20 ;  /* 0x00000014030d7221 */ /* 0x008fce0000010000 */
[----:B------:R-:W3:Y:S01]  /*4090*/  MUFU.EX2 R49, R49 ;  /* 0x0000003100317308 */ /* 0x000ee20000000800 */
[C---:B-1----:R-:W-:Y:S01]  /*40a0*/  FADD.FTZ R27, R65.reuse, R26 ;  /* 0x0000001a411b7221 */ /* 0x042fe20000010000 */
[----:B------:R-:W-:Y:S01]  /*40b0*/  VIADD R26, R14, UR42 ;  /* 0x0000002a0e1a7c36 */ /* 0x000fe20008000000 */
[----:B------:R-:W-:Y:S02]  /*40c0*/  F2FP.F16.F32.PACK_AB R168, R65, R36 ;  /* 0x0000002441a8723e */ /* 0x000fe400000000ff */
[----:B------:R-:W-:Y:S02]  /*40d0*/  FADD.FTZ R24, R170, R27 ;  /* 0x0000001baa187221 */ /* 0x000fe40000010000 */
[----:B------:R-:W-:Y:S01]  /*40e0*/  R2UR UR14, R26 ;  /* 0x000000001a0e72ca */ /* 0x000fe200000e0000 */
[----:B------:R-:W1:Y:S01]  /*40f0*/  MUFU.EX2 R69, R69 ;  /* 0x0000004500457308 */ /* 0x000e620000000800 */
[C---:B--2---:R-:W-:Y:S01]  /*4100*/  FADD.FTZ R20, R56.reuse, R13 ;  /* 0x0000000d38147221 */ /* 0x044fe20000010000 */
[----:B------:R-:W-:-:S06]  /*4110*/  F2FP.F16.F32.PACK_AB R173, R56, R3 ;  /* 0x0000000338ad723e */ /* 0x000fcc00000000ff */
[----:B------:R-:W2:Y:S01]  /*4120*/  MUFU.EX2 R12, R63 ;  /* 0x0000003f000c7308 */ /* 0x000ea20000000800 */
[----:B---3--:R-:W-:-:S03]  /*4130*/  FADD.FTZ R27, R49, R20 ;  /* 0x00000014311b7221 */ /* 0x008fc60000010000 */
[----:B------:R-:W-:-:S04]  /*4140*/  UIADD3 UR6, UR14, UR6, URZ ;  /* 0x000000060e067290 */ /* 0x000fc8000fffe03f */
[----:B------:R-:W3:Y:S01]  /*4150*/  MUFU.EX2 R53, R53 ;  /* 0x0000003500357308 */ /* 0x000ee20000000800 */
[C---:B-1----:R-:W-:Y:S01]  /*4160*/  FADD.FTZ R13, R69.reuse, R24 ;  /* 0x00000018450d7221 */ /* 0x042fe20000010000 */
[----:B------:R-:W-:-:S06]  /*4170*/  F2FP.F16.F32.PACK_AB R170, R69, R170 ;  /* 0x000000aa45aa723e */ /* 0x000fcc00000000ff */
[----:B------:R-:W1:Y:S01]  /*4180*/  MUFU.EX2 R2, R67 ;  /* 0x0000004300027308 */ /* 0x000e620000000800 */
[C---:B--2---:R-:W-:Y:S01]  /*4190*/  FADD.FTZ R24, R12.reuse, R27 ;  /* 0x0000001b0c187221 */ /* 0x044fe20000010000 */
[----:B------:R-:W-:-:S06]  /*41a0*/  F2FP.F16.F32.PACK_AB R175, R12, R49 ;  /* 0x000000310caf723e */ /* 0x000fcc00000000ff */
[----:B------:R-:W2:Y:S01]  /*41b0*/  MUFU.EX2 R57, R57 ;  /* 0x0000003900397308 */ /* 0x000ea20000000800 */
[----:B---3--:R-:W-:-:S07]  /*41c0*/  FADD.FTZ R15, R53, R24 ;  /* 0x00000018350f7221 */ /* 0x008fce0000010000 */
[----:B------:R-:W3:Y:S01]  /*41d0*/  MUFU.EX2 R20, R71 ;  /* 0x0000004700147308 */ /* 0x000ee20000000800 */
[C---:B-1----:R-:W-:Y:S01]  /*41e0*/  FADD.FTZ R24, R2.reuse, R15 ;  /* 0x0000000f02187221 */ /* 0x042fe20000010000 */
[----:B------:R-:W-:Y:S01]  /*41f0*/  F2FP.F16.F32.PACK_AB R169, R2, R53 ;  /* 0x0000003502a9723e */ /* 0x000fe200000000ff */
[----:B------:R-:W-:Y:S02]  /*4200*/  VIADD R15, R74, 0xfffffffe ;  /* 0xfffffffe4a0f7836 */ /* 0x000fe40000000000 */
[----:B--2---:R-:W-:-:S04]  /*4210*/  FADD.FTZ R3, R57, R24 ;  /* 0x0000001839037221 */ /* 0x004fc80000010000 */
[C---:B---3--:R-:W-:Y:S01]  /*4220*/  FADD.FTZ R12, R20.reuse, R3 ;  /* 0x00000003140c7221 */ /* 0x048fe20000010000 */
[----:B------:R-:W-:Y:S01]  /*4230*/  F2FP.F16.F32.PACK_AB R171, R20, R57 ;  /* 0x0000003914ab723e */ /* 0x000fe200000000ff */
[----:B------:R-:W-:Y:S06]  /*4240*/  @P1 BRA `(.L_x_887) ;  /* 0x0000000000481947 */ /* 0x000fec0003800000 */
[C---:B------:R-:W-:Y:S01]  /*4250*/  ISETP.GT.AND P1, PT, R26.reuse, RZ, PT ;  /* 0x000000ff1a00720c */ /* 0x040fe20003f24270 */
[----:B------:R-:W-:-:S05]  /*4260*/  VIADD R2, R26, 0xffffffff ;  /* 0xffffffff1a027836 */ /* 0x000fca0000000000 */
[----:B------:R-:W-:-:S07]  /*4270*/  R2UR UR11, R2 ;  /* 0x00000000020b72ca */ /* 0x000fce00000e0000 */
[----:B------:R-:W-:Y:S08]  /*4280*/  @P1 BRA `(.L_x_888) ;  /* 0x00000000001c1947 */ /* 0x000ff00003800000 */
[----:B------:R-:W-:Y:S02]  /*4290*/  UISETP.NE.AND UP1, UPT, UR7, 0x1, UPT ;  /* 0x000000010700788c */ /* 0x000fe4000bf25270 */
[----:B------:R-:W-:-:S09]  /*42a0*/  UIADD3 UR11, -UR14, URZ, URZ ;  /* 0x0000003f0e0b7290 */ /* 0x000fd2000fffe13f */
[----:B------:R-:W-:Y:S02]  /*42b0*/  @UP1 ULDC.64 UR14, c[0x0][0x9e8] ;  /* 0x00027a00000e1ab9 */ /* 0x000fe40000000a00 */
[----:B------:R-:W-:-:S04]  /*42c0*/  UIMAD.WIDE.U32 UR18, UR11, UR14, URZ ;  /* 0x0000000e0b1272a5 */ /* 0x000fc8000f8e003f */
[----:B------:R-:W-:-:S04]  /*42d0*/  @UP1 USHF.R.U32.HI UR11, URZ, UR15, UR19 ;  /* 0x0000000f3f0b1299 */ /* 0x000fc80008011613 */
[----:B------:R-:W-:Y:S01]  /*42e0*/  ULOP3.LUT UR11, URZ, UR11, URZ, 0x33, !UPT ;  /* 0x0000000b3f0b7292 */ /* 0x000fe2000f8e333f */
[----:B------:R-:W-:Y:S11]  /*42f0*/  BRA `(.L_x_889) ;  /* 0x0000000000107947 */ /* 0x000ff60003800000 */
.L_x_888:
[----:B------:R-:W-:-:S11]  /*4300*/  UISETP.NE.AND UP1, UPT, UR7, 0x1, UPT ;  /* 0x000000010700788c */ /* 0x000fd6000bf25270 */
[----:B------:R-:W-:Y:S02]  /*4310*/  @UP1 ULDC.64 UR14, c[0x0][0x9e8] ;  /* 0x00027a00000e1ab9 */ /* 0x000fe40000000a00 */
[----:B------:R-:W-:-:S04]  /*4320*/  UIMAD.WIDE.U32 UR18, UR11, UR14, URZ ;  /* 0x0000000e0b1272a5 */ /* 0x000fc8000f8e003f */
[----:B------:R-:W-:-:S12]  /*4330*/  @UP1 USHF.R.U32.HI UR11, URZ, UR15, UR19 ;  /* 0x0000000f3f0b1299 */ /* 0x000fd80008011613 */
.L_x_889:
[----:B------:R-:W-:-:S04]  /*4340*/  UIMAD UR7, UR11, UR7, UR7 ;  /* 0x000000070b0772a4 */ /* 0x000fc8000f8e0207 */
[----:B------:R-:W-:-:S04]  /*4350*/  UISETP.LT.AND UP1, UPT, UR6, UR7, UPT ;  /* 0x000000070600728c */ /* 0x000fc8000bf21270 */
[----:B------:R-:W-:-:S12]  /*4360*/  USEL UR6, UR6, UR7, UP1 ;  /* 0x0000000706067287 */ /* 0x000fd80008800000 */
.L_x_887:
[----:B------:R-:W-:Y:S01]  /*4370*/  UIMAD.WIDE UR6, UR6, 0x2aaaaaab, URZ ;  /* 0x2aaaaaab060678a5 */ /* 0x000fe2000f8e023f */
[----:B------:R-:W-:Y:S01]  /*4380*/  IMAD.MOV.U32 R3, RZ, RZ, 0x3f800000 ;  /* 0x3f800000ff037424 */ /* 0x000fe200078e00ff */
[----:B------:R-:W-:Y:S01]  /*4390*/  CS2R R118, SRZ ;  /* 0x0000000000767805 */ /* 0x000fe2000001ff00 */
[----:B------:R-:W-:Y:S01]  /*43a0*/  IMAD.MOV.U32 R2, RZ, RZ, 0x3f800000 ;  /* 0x3f800000ff027424 */ /* 0x000fe200078e00ff */
        /* <DEDUP_REMOVED lines=8> */
[----:B------:R-:W-:Y:S01]  /*4430*/  UISETP.LT.AND UP1, UPT, UR47, UR6, UPT ;  /* 0x000000062f00728c */ /* 0x000fe2000bf21270 */
[----:B------:R-:W-:Y:S02]  /*4440*/  CS2R R104, SRZ ;  /* 0x0000000000687805 */ /* 0x000fe4000001ff00 */
[----:B------:R-:W-:Y:S02]  /*4450*/  CS2R R102, SRZ ;  /* 0x0000000000667805 */ /* 0x000fe4000001ff00 */
[----:B------:R-:W-:Y:S01]  /*4460*/  CS2R R100, SRZ ;  /* 0x0000000000647805 */ /* 0x000fe2000001ff00 */
[----:B------:R-:W-:Y:S01]  /*4470*/  USEL UR41, UR47, UR6, !UP1 ;  /* 0x000000062f297287 */ /* 0x000fe2000c800000 */
[----:B------:R-:W-:-:S02]  /*4480*/  CS2R R98, SRZ ;  /* 0x0000000000627805 */ /* 0x000fc4000001ff00 */
[----:B------:R-:W-:Y:S02]  /*4490*/  CS2R R96, SRZ ;  /* 0x0000000000607805 */ /* 0x000fe4000001ff00 */
[----:B------:R-:W-:Y:S02]  /*44a0*/  CS2R R94, SRZ ;  /* 0x00000000005e7805 */ /* 0x000fe4000001ff00 */
[----:B------:R-:W-:Y:S02]  /*44b0*/  CS2R R92, SRZ ;  /* 0x00000000005c7805 */ /* 0x000fe4000001ff00 */
[----:B------:R-:W-:Y:S02]  /*44c0*/  CS2R R90, SRZ ;  /* 0x00000000005a7805 */ /* 0x000fe4000001ff00 */
[----:B------:R-:W-:Y:S02]  /*44d0*/  ISETP.GE.AND P1, PT, R15, UR41, PT ;  /* 0x000000290f007c0c */ /* 0x000fe4000bf26270 */
        /* <DEDUP_REMOVED lines=33> */
[----:B------:R-:W-:Y:S06]  /*46f0*/  @!P1 BRA `(.L_x_890) ;  /* 0x0000002c00e09947 */ /* 0x000fec0003800000 */
[----:B------:R-:W-:Y:S01]  /*4700*/  IMAD.IADD R20, R7, 0x1, R14 ;  /* 0x0000000107147824 */ /* 0x000fe200078e020e */
[----:B------:R-:W-:Y:S01]  /*4710*/  ULDC UR45, c[0x0][0x9e4] ;  /* 0x00027900002d7ab9 */ /* 0x000fe20000000800 */
[----:B------:R-:W-:Y:S02]  /*4720*/  IMAD.MOV.U32 R3, RZ, RZ, 0x3f800000 ;  /* 0x3f800000ff037424 */ /* 0x000fe400078e00ff */
[----:B------:R-:W-:-:S07]  /*4730*/  IMAD.MOV.U32 R119, RZ, RZ, RZ ;  /* 0x000000ffff777224 */ /* 0x000fce00078e00ff */
.L_x_907:
[----:B------:R-:W-:-:S04]  /*4740*/  UIADD3 UR7, UR36, 0x1, URZ ;  /* 0x0000000124077890 */ /* 0x000fc8000fffe03f */
[----:B------:R-:W-:-:S04]  /*4750*/  UISETP.NE.AND UP1, UPT, UR7, 0x2, UPT ;  /* 0x000000020700788c */ /* 0x000fc8000bf25270 */
[----:B------:R-:W-:Y:S02]  /*4760*/  USEL UR40, URZ, 0x1, UP1 ;  /* 0x000000013f287887 */ /* 0x000fe40008800000 */
[----:B------:R-:W-:Y:S02]  /*4770*/  USEL UR7, UR7, URZ, UP1 ;  /* 0x0000003f07077287 */ /* 0x000fe40008800000 */
[----:B------:R-:W-:Y:S01]  /*4780*/  ULOP3.LUT UR40, UR46, UR40, URZ, 0x3c, !UPT ;  /* 0x000000282e287292 */ /* 0x000fe2000f8e3c3f */
[----:B------:R-:W-:Y:S11]  /*4790*/  @!P0 BRA `(.L_x_891) ;  /* 0x0000000000048947 */ /* 0x000ff60003800000 */
[----:B------:R-:W-:Y:S01]  /*47a0*/  BPT.TRAP 0x1 ;  /* 0x000000040000795c */ /* 0x000fe20000300000 */
.L_x_891:
[----:B------:R-:W-:Y:S01]  /*47b0*/  ULEA UR38, UR7, UR37, 0x3 ;  /* 0x0000002507267291 */ /* 0x000fe2000f8e183f */
[----:B------:R-:W-:-:S05]  /*47c0*/  IMAD.U32 R0, RZ, RZ, UR40 ;  /* 0x00000028ff007e24 */ /* 0x000fca000f8e00ff */
[----:B------:R-:W-:-:S04]  /*47d0*/  SHF.L.U32 R0, R0, 0x1f, RZ ;  /* 0x0000001f00007819 */ /* 0x000fc800000006ff */
[----:B------:R1:W2:Y:S01]  /*47e0*/  SYNCS.PHASECHK.TRANS64.TRYWAIT P1, [UR38+0x30830], R0 ;  /* 0x03083000ff0075a7 */ /* 0x0002a20008020166 */
[----:B------:R-:W-:Y:S05]  /*47f0*/  @!P0 BRA `(.L_x_892) ;  /* 0x0000000000048947 */ /* 0x000fea0003800000 */
[----:B------:R-:W-:Y:S01]  /*4800*/  BPT.TRAP 0x1 ;  /* 0x000000040000795c */ /* 0x000fe20000300000 */
.L_x_892:
[----:B--2---:R-:W-:Y:S05]  /*4810*/  @P1 BRA `(.L_x_893) ;  /* 0x0000000000081947 */ /* 0x004fea0003800000 */
[----:B------:R-:W2:Y:S02]  /*4820*/  SYNCS.PHASECHK.TRANS64.TRYWAIT P1, [UR38+0x30830], R0 ;  /* 0x03083000ff0075a7 */ /* 0x000ea40008020166 */
[----:B--2---:R-:W-:Y:S05]  /*4830*/  @!P1 BRA `(.L_x_894) ;  /* 0x000000d800e09947 */ /* 0x004fea0003800000 */
.L_x_893:
[----:B------:R-:W-:Y:S01]  /*4840*/  R2UR UR56, R10 ;  /* 0x000000000a3872ca */ /* 0x000fe200000e0000 */
[----:B------:R-:W-:Y:S01]  /*4850*/  UIMAD UR6, UR7, 0x900, UR39 ;  /* 0x00000900070678a4 */ /* 0x000fe2000f8e0227 */
[----:B------:R-:W-:Y:S01]  /*4860*/  R2UR UR57, R11 ;  /* 0x000000000b3972ca */ /* 0x000fe200000e0000 */
[----:B------:R-:W-:Y:S01]  /*4870*/  WARPGROUP.ARRIVE ;  /* 0x00000000000079c5 */ /* 0x000fe20000000000 */
[----:B------:R-:W-:Y:S01]  /*4880*/  UMOV UR59, 0x40000040 ;  /* 0x40000040003b7882 */ /* 0x000fe20000000000 */
[----:B------:R-:W-:Y:S01]  /*4890*/  UIADD3 UR10, UR6, 0x4, URZ ;  /* 0x00000004060a7890 */ /* 0x000fe2000fffe03f */
[-C--:B------:R-:W-:Y:S01]  /*48a0*/  FMUL.FTZ R24, R24, R2.reuse ;  /* 0x0000000218187220 */ /* 0x080fe20000410000 */
[----:B------:R-:W-:Y:S01]  /*48b0*/  UMOV UR11, 0x40000040 ;  /* 0x40000040000b7882 */ /* 0x000fe20000000000 */
[----:B------:R-:W-:Y:S01]  /*48c0*/  UMOV UR58, UR6 ;  /* 0x00000006003a7c82 */ /* 0x000fe20008000000 */
[----:B------:R-:W-:Y:S01]  /*48d0*/  UIADD3 UR14, UR6, 0x6, URZ ;  /* 0x00000006060e7890 */ /* 0x000fe2000fffe03f */
[-C--:B------:R-:W-:Y:S01]  /*48e0*/  FMUL.FTZ R25, R25, R2.reuse ;  /* 0x0000000219197220 */ /* 0x080fe20000410000 */
[----:B------:R-:W-:Y:S01]  /*48f0*/  UMOV UR15, 0x40000040 ;  /* 0x40000040000f7882 */ /* 0x000fe20000000000 */
[----:B------:R-:W-:Y:S01]  /*4900*/  UIADD3 UR18, UR6, 0x300, URZ ;  /* 0x0000030006127890 */ /* 0x000fe2000fffe03f */
[-C--:B------:R-:W-:Y:S01]  /*4910*/  FMUL.FTZ R28, R28, R2.reuse ;  /* 0x000000021c1c7220 */ /* 0x080fe20000410000 */
[----:B------:R-:W-:Y:S01]  /*4920*/  UMOV UR19, 0x40000040 ;  /* 0x4000004000137882 */ /* 0x000fe20000000000 */
[----:B------:R-:W-:Y:S01]  /*4930*/  HGMMA.64x96x16.F32 R120, gdesc[UR56], RZ, !UPT, gsb0 ;  /* 0x01600000387879f0 */ /* 0x000fe2000c0008ff */
[----:B------:R-:W-:Y:S01]  /*4940*/  UIADD3 UR58, UR6, 0x2, URZ ;  /* 0x00000002063a7890 */ /* 0x000fe2000fffe03f */
[-C--:B------:R-:W-:Y:S01]  /*4950*/  FMUL.FTZ R29, R29, R2.reuse ;  /* 0x000000021d1d7220 */ /* 0x080fe20000410000 */
[----:B------:R-:W-:Y:S01]  /*4960*/  UMOV UR56, UR4 ;  /* 0x0000000400387c82 */ /* 0x000fe20008000000 */
[----:B------:R-:W-:Y:S01]  /*4970*/  UMOV UR57, UR5 ;  /* 0x0000000500397c82 */ /* 0x000fe20008000000 */
[----:B------:R-:W-:Y:S01]  /*4980*/  UMOV UR59, 0x40000040 ;  /* 0x40000040003b7882 */ /* 0x000fe20000000000 */
[----:B------:R-:W-:Y:S01]  /*4990*/  UIADD3 UR22, UR6, 0x302, URZ ;  /* 0x0000030206167890 */ /* 0x000fe2000fffe03f */
[-C--:B------:R-:W-:Y:S01]  /*49a0*/  FMUL.FTZ R32, R32, R2.reuse ;  /* 0x0000000220207220 */ /* 0x080fe20000410000 */
        /* <DEDUP_REMOVED lines=101> */
[----:B------:R-:W-:Y:S01]  /*5000*/  HGMMA.64x96x16.F32 R120, gdesc[UR56], R120, gsb0 ;  /* 0x01600000387879f0 */ /* 0x000fe20008000878 */
[----:B------:R-:W-:Y:S01]  /*5010*/  R2UR UR56, R8 ;  /* 0x00000000083872ca */ /* 0x000fe200000e0000 */
[----:B------:R-:W-:Y:S01]  /*5020*/  UIADD3 UR58, UR6, 0x606, URZ ;  /* 0x00000606063a7890 */ /* 0x000fe2000fffe03f */
[----:B------:R-:W-:Y:S01]  /*5030*/  R2UR UR57, R9 ;  /* 0x00000000093972ca */ /* 0x000fe200000e0000 */
[----:B------:R-:W-:Y:S01]  /*5040*/  UMOV UR59, 0x40000040 ;  /* 0x40000040003b7882 */ /* 0x000fe20000000000 */
[-C--:B------:R-:W-:Y:S01]  /*5050*/  FMUL.FTZ R115, R115, R3.reuse ;  /* 0x0000000373737220 */ /* 0x080fe20000410000 */
[-C--:B------:R-:W-:Y:S01]  /*5060*/  FMUL.FTZ R118, R118, R3.reuse ;  /* 0x0000000376767220 */ /* 0x080fe20000410000 */
[----:B------:R-:W-:Y:S01]  /*5070*/  FMUL.FTZ R119, R119, R3 ;  /* 0x0000000377777220 */ /* 0x000fe20000410000 */
[----:B------:R-:W-:-:S02]  /*5080*/  WARPGROUP.DEPBAR.LE gsb0, 0x0 ;  /* 0x00008000000079c5 */ /* 0x000fc40000010000 */
        /* <DEDUP_REMOVED lines=30> */
[----:B------:R-:W-:Y:S05]  /*5270*/  @!P0 BRA `(.L_x_895) ;  /* 0x0000000000048947 */ /* 0x000fea0003800000 */
[----:B------:R-:W-:Y:S01]  /*5280*/  BPT.TRAP 0x1 ;  /* 0x000000040000795c */ /* 0x000fe20000300000 */
.L_x_895:
[----:B------:R-:W-:Y:S01]  /*5290*/  ULEA UR6, UR36, UR37, 0x3 ;  /* 0x0000002524067291 */ /* 0x000fe2000f8e183f */
[----:B-12---:R-:W-:-:S05]  /*52a0*/  IMAD.U32 R0, RZ, RZ, UR46 ;  /* 0x0000002eff007e24 */ /* 0x006fca000f8e00ff */
[----:B------:R-:W-:-:S04]  /*52b0*/  SHF.L.U32 R0, R0, 0x1f, RZ ;  /* 0x0000001f00007819 */ /* 0x000fc800000006ff */
[----:B------:R1:W2:Y:S01]  /*52c0*/  SYNCS.PHASECHK.TRANS64.TRYWAIT P1, [UR6+0x30850], R0 ;  /* 0x03085000ff0075a7 */ /* 0x0002a20008020146 */
[----:B------:R-:W-:Y:S05]  /*52d0*/  @!P0 BRA `(.L_x_896) ;  /* 0x0000000000048947 */ /* 0x000fea0003800000 */
[----:B------:R-:W-:Y:S01]  /*52e0*/  BPT.TRAP 0x1 ;  /* 0x000000040000795c */ /* 0x000fe20000300000 */
.L_x_896:
[----:B--2---:R-:W-:Y:S05]  /*52f0*/  @P1 BRA `(.L_x_897) ;  /* 0x0000000000081947 */ /* 0x004fea0003800000 */
[----:B------:R-:W2:Y:S02]  /*5300*/  SYNCS.PHASECHK.TRANS64.TRYWAIT P1, [UR6+0x30850], R0 ;  /* 0x03085000ff0075a7 */ /* 0x000ea40008020146 */
[----:B--2---:R-:W-:Y:S05]  /*5310*/  @!P1 BRA `(.L_x_898) ;  /* 0x000000d000409947 */ /* 0x004fea0003800000 */
.L_x_897:
[----:B------:R-:W-:Y:S01]  /*5320*/  UIADD3 UR10, UR37, 0x400, URZ ;  /* 0x00000400250a7890 */ /* 0x000fe2000fffe03f */
[----:B------:R-:W-:Y:S01]  /*5330*/  WARPGROUP.ARRIVE ;  /* 0x00000000000079c5 */ /* 0x000fe20000000000 */
[----:B------:R-:W-:-:S05]  /*5340*/  UMOV UR11, 0x40000040 ;  /* 0x40000040000b7882 */ /* 0x000fca0000000000 */
[----:B------:R-:W3:Y:S01]  /*5350*/  S2R R210, SR_TID.X ;  /* 0x0000000000d27919 */ /* 0x000ee20000002100 */
[----:B------:R-:W-:Y:S01]  /*5360*/  USHF.R.U32.HI UR10, URZ, 0x4, UR10 ;  /* 0x000000043f0a7899 */ /* 0x000fe2000801160a */
[----:B-12---:R-:W-:Y:S01]  /*5370*/  IMAD.U32 R0, RZ, RZ, UR38 ;  /* 0x00000026ff007e24 */ /* 0x006fe2000f8e00ff */
[----:B------:R-:W-:Y:S01]  /*5380*/  ULDC UR18, c[0x0][0x2e0] ;  /* 0x0000b80000127ab9 */ /* 0x000fe20000000800 */
[----:B------:R-:W-:Y:S01]  /*5390*/  IMAD R2, R15, -0x60, RZ ;  /* 0xffffffa00f027824 */ /* 0x000fe200078e02ff */
[----:B------:R-:W-:Y:S01]  /*53a0*/  ULOP3.LUT UR10, UR10, 0x3fff, URZ, 0xc0, !UPT ;  /* 0x00003fff0a0a7892 */ /* 0x000fe2000f8ec03f */
[----:B------:R-:W-:Y:S02]  /*53b0*/  ULDC UR15, c[0x0][0x9dc] ;  /* 0x00027700000f7ab9 */ /* 0x000fe40000000800 */
[----:B------:R-:W-:Y:S01]  /*53c0*/  IMAD R3, R17, UR18, R2 ;  /* 0x0000001211037c24 */ /* 0x000fe2000f8e0202 */
[----:B------:R-:W-:-:S04]  /*53d0*/  ULOP3.LUT UR10, UR10, 0x3000000, URZ, 0xfc, !UPT ;  /* 0x030000000a0a7892 */ /* 0x000fc8000f8efc3f */
[----:B------:R-:W-:-:S07]  /*53e0*/  UIMAD UR14, UR36, 0x900, UR10 ;  /* 0x00000900240e78a4 */ /* 0x000fce000f8e020a */
[----:B------:R-:W-:Y:S02]  /*53f0*/  UMOV UR10, UR14 ;  /* 0x0000000e000a7c82 */ /* 0x000fe40008000000 */
[----:B------:R-:W-:Y:S01]  /*5400*/  HGMMA.64x192x16.F32 R24, R188, gdesc[UR8].tnspB, R24, gsb0 ;  /* 0x42e00008bc187df0 */ /* 0x000fe20008000818 */
[----:B------:R-:W-:Y:S01]  /*5410*/  UIADD3 UR10, UR14, 0x80, URZ ;  /* 0x000000800e0a7890 */ /* 0x000fe2000fffe03f */
[----:B------:R-:W-:Y:S01]  /*5420*/  UMOV UR11, 0x40000040 ;  /* 0x40000040000b7882 */ /* 0x000fe20000000000 */
[----:B---3--:R-:W-:-:S13]  /*5430*/  LOP3.LUT P1, RZ, R210, 0x7f, RZ, 0xc0, !PT ;  /* 0x0000007fd2ff7812 */ /* 0x008fda000782c0ff */
[----:B------:R-:W-:-:S05]  /*5440*/  @!P1 VIADD R0, R0, 0x30840 ;  /* 0x0003084000009836 */ /* 0x000fca0000000000 */
[----:B------:R-:W-:Y:S01]  /*5450*/  @!P1 PRMT R0, RZ, 0x654, R0 ;  /* 0x00000654ff009816 */ /* 0x000fe20000000000 */
        /* <DEDUP_REMOVED lines=23> */
[----:B------:R-:W-:Y:S01]  /*55d0*/  UMOV UR10, UR15 ;  /* 0x0000000f000a7c82 */ /* 0x000fe20008000000 */
[----:B------:R-:W-:Y:S01]  /*55e0*/  ULDC UR15, c[0x0][0x9e0] ;  /* 0x00027800000f7ab9 */ /* 0x000fe20000000800 */
[----:B------:R-:W-:Y:S01]  /*55f0*/  ULOP3.LUT UR11, URZ, UR10, URZ, 0x33, !UPT ;  /* 0x0000000a3f0b7292 */ /* 0x000fe2000f8e333f */
[----:B------:R-:W-:Y:S02]  /*5600*/  WARPGROUP.DEPBAR.LE gsb0, 0x0 ;  /* 0x00008000000079c5 */ /* 0x000fe40000010000 */
[----:B------:R-:W1:Y:S01]  /*5610*/  LDC R168, c[0x0][0x288] ;  /* 0x0000a200ffa87b82 */ /* 0x000e620000000800 */
[----:B------:R2:W-:Y:S01]  /*5620*/  @!P1 SYNCS.ARRIVE.TRANS64.RED.A1T0 RZ, [R0+URZ], RZ ;  /* 0x000000ff00ff99a7 */ /* 0x0005e2000810043f */
[----:B------:R-:W-:Y:S01]  /*5630*/  PLOP3.LUT P1, PT, PT, PT, UP0, 0x40, 0x0 ;  /* 0x000000000000781c */ /* 0x000fe20003f2e808 */
[----:B--2---:R-:W-:Y:S01]  /*5640*/  IMAD R0, R16, -0x2, R2 ;  /* 0xfffffffe10007824 */ /* 0x004fe200078e0202 */
[----:B-1----:R-:W-:-:S05]  /*5650*/  IADD3 R3, R3, 0x1, -R168 ;  /* 0x0000000103037810 */ /* 0x002fca0007ffe8a8 */
[----:B------:R-:W-:-:S04]  /*5660*/  IMAD R3, R16, -0x2, R3 ;  /* 0xfffffffe10037824 */ /* 0x000fc800078e0203 */
[C---:B------:R-:W-:Y:S02]  /*5670*/  VIADD R168, R3.reuse, UR15 ;  /* 0x0000000f03a87c36 */ /* 0x040fe40008000000 */
[----:B------:R-:W-:Y:S02]  /*5680*/  VIADD R21, R3, UR11 ;  /* 0x0000000b03157c36 */ /* 0x000fe40008000000 */
[C---:B------:R-:W-:Y:S02]  /*5690*/  IMAD.IADD R172, R7.reuse, 0x1, R168 ;  /* 0x0000000107ac7824 */ /* 0x040fe400078e02a8 */
[----:B------:R-:W-:Y:S01]  /*56a0*/  IMAD.IADD R170, R7, 0x1, R21 ;  /* 0x0000000107aa7824 */ /* 0x000fe200078e0215 */
[----:B------:R-:W-:Y:S06]  /*56b0*/  @P1 BRA `(.L_x_899) ;  /* 0x0000000000581947 */ /* 0x000fec0003800000 */
[----:B------:R-:W-:Y:S01]  /*56c0*/  ISETP.GT.AND P1, PT, R20, -0x1, PT ;  /* 0xffffffff1400780c */ /* 0x000fe20003f24270 */
[----:B------:R-:W-:-:S12]  /*56d0*/  BSSY B0, `(.L_x_900) ;  /* 0x0000011000007945 */ /* 0x000fd80003800000 */
[----:B------:R-:W-:Y:S05]  /*56e0*/  @P1 BRA `(.L_x_901) ;  /* 0x0000000000201947 */ /* 0x000fea0003800000 */
[----:B------:R-:W-:Y:S01]  /*56f0*/  IMAD.U32 R169, RZ, RZ, UR45 ;  /* 0x0000002dffa97e24 */ /* 0x000fe2000f8e00ff */
[----:B------:R-:W-:-:S04]  /*5700*/  LOP3.LUT R3, RZ, R20, RZ, 0x33, !PT ;  /* 0x00000014ff037212 */ /* 0x000fc800078e33ff */
[----:B------:R-:W-:-:S13]  /*5710*/  ISETP.NE.AND P1, PT, R169, 0x1, PT ;  /* 0x00000001a900780c */ /* 0x000fda0003f25270 */
[----:B------:R-:W1:Y:S02]  /*5720*/  @P1 LDC.64 R174, c[0x0][0x9e8] ;  /* 0x00027a00ffae1b82 */ /* 0x000e640000000a00 */
[----:B-1----:R-:W-:-:S05]  /*5730*/  @P1 IMAD.HI.U32 R174, R3, R174, RZ ;  /* 0x000000ae03ae1227 */ /* 0x002fca00078e00ff */
[----:B------:R-:W-:-:S04]  /*5740*/  @P1 SHF.R.U32.HI R3, RZ, R175, R174 ;  /* 0x000000afff031219 */ /* 0x000fc800000116ae */
[----:B------:R-:W-:Y:S01]  /*5750*/  LOP3.LUT R3, RZ, R3, RZ, 0x33, !PT ;  /* 0x00000003ff037212 */ /* 0x000fe200078e33ff */
[----:B------:R-:W-:Y:S06]  /*5760*/  BRA `(.L_x_902) ;  /* 0x00000000001c7947 */ /* 0x000fec0003800000 */
.L_x_901:
[----:B------:R-:W-:-:S05]  /*5770*/  IMAD.U32 R169, RZ, RZ, UR45 ;  /* 0x0000002dffa97e24 */ /* 0x000fca000f8e00ff */
[----:B------:R-:W-:-:S13]  /*5780*/  ISETP.NE.AND P1, PT, R169, 0x1, PT ;  /* 0x00000001a900780c */ /* 0x000fda0003f25270 */
[----:B------:R-:W1:Y:S01]  /*5790*/  @P1 LDC.64 R174, c[0x0][0x9e8] ;  /* 0x00027a00ffae1b82 */ /* 0x000e620000000a00 */
[----:B------:R-:W-:-:S04]  /*57a0*/  @P1 IMAD.IADD R3, R7, 0x1, R14 ;  /* 0x0000000107031824 */ /* 0x000fc800078e020e */
[----:B-1----:R-:W-:-:S04]  /*57b0*/  @P1 IMAD.HI.U32 R174, R3, R174, RZ ;  /* 0x000000ae03ae1227 */ /* 0x002fc800078e00ff */
[----:B------:R-:W-:Y:S01]  /*57c0*/  IMAD.MOV.U32 R3, RZ, RZ, R20 ;  /* 0x000000ffff037224 */ /* 0x000fe200078e0014 */
[----:B------:R-:W-:-:S07]  /*57d0*/  @P1 SHF.R.U32.HI R3, RZ, R175, R174 ;  /* 0x000000afff031219 */ /* 0x000fce00000116ae */
.L_x_902:
[----:B------:R-:W-:Y:S05]  /*57e0*/  BSYNC B0 ;  /* 0x0000000000007941 */ /* 0x000fea0003800000 */
.L_x_900:
[----:B------:R-:W-:-:S05]  /*57f0*/  IMAD R3, R3, R169, R0 ;  /* 0x000000a903037224 */ /* 0x000fca00078e0200 */
[----:B------:R-:W-:Y:S02]  /*5800*/  VIADDMNMX R172, R3, R169, R172, PT ;  /* 0x000000a903ac7246 */ /* 0x000fe400038001ac */
[----:B------:R-:W-:-:S07]  /*5810*/  VIMNMX R170, R170, R3, !PT ;  /* 0x00000003aaaa7248 */ /* 0x000fce0007fe0100 */
.L_x_899:
[C---:B------:R-:W-:Y:S02]  /*5820*/  ISETP.GE.AND P1, PT, R2.reuse, 0x2, PT ;  /* 0x000000020200780c */ /* 0x040fe40003f26270 */
        /* <DEDUP_REMOVED lines=90> */
[----:B------:R-:W-:Y:S02]  /*5dd0*/  P2R R176, PR, RZ, 0x20 ;  /* 0x00000020ffb07803 */ /* 0x000fe40000000000 */
[----:B------:R-:W-:Y:S02]  /*5de0*/  FSEL R157, R157, -INF , !P3 ;  /* 0xff8000009d9d7808 */ /* 0x000fe40005800000 */
[----:B------:R-:W-:-:S04]  /*5df0*/  ISETP.GE.AND P3, PT, R2, 0x51, PT ;  /* 0x000000510200780c */ /* 0x000fc80003f66270 */
[----:B------:R-:W-:-:S04]  /*5e00*/  ISETP.GT.AND P4, PT, R170, 0x50, !P3 ;  /* 0x00000050aa00780c */ /* 0x000fc80005f84270 */
[----:B------:R-:W-:-:S04]  /*5e10*/  ISETP.LT.OR P4, PT, R172, 0x51, P4 ;  /* 0x00000051ac00780c */ /* 0x000fc80002781670 */
        /* <DEDUP_REMOVED lines=10> */
[----:B------:R-:W-:Y:S02]  /*5ec0*/  P2R R156, PR, RZ, 0x40 ;  /* 0x00000040ff9c7803 */ /* 0x000fe40000000000 */
[----:B------:R-:W-:-:S04]  /*5ed0*/  ISETP.GT.AND P6, PT, R170, RZ, !P6 ;  /* 0x000000ffaa00720c */ /* 0x000fc800077c4270 */
[----:B------:R-:W-:-:S04]  /*5ee0*/  ISETP.LT.OR P6, PT, R172, 0x1, P6 ;  /* 0x00000001ac00780c */ /* 0x000fc800037c1670 */
[----:B------:R-:W-:Y:S01]  /*5ef0*/  FSEL R124, R120, -INF , !P6 ;  /* 0xff800000787c7808 */ /* 0x000fe20007000000 */
[----:B------:R-:W-:Y:S01]  /*5f00*/  IMAD.IADD R120, R6, 0x1, R21 ;  /* 0x0000000106787824 */ /* 0x000fe200078e0215 */
[----:B------:R-:W-:Y:S01]  /*5f10*/  ISETP.GE.AND P6, PT, R2, 0x5a, PT ;  /* 0x0000005a0200780c */ /* 0x000fe20003fc6270 */
[----:B------:R-:W-:-:S03]  /*5f20*/  IMAD.IADD R2, R6, 0x1, R168 ;  /* 0x0000000106027824 */ /* 0x000fc600078e02a8 */
[----:B------:R-:W-:Y:S02]  /*5f30*/  P2R R128, PR, RZ, 0x40 ;  /* 0x00000040ff807803 */ /* 0x000fe40000000000 */
[----:B------:R-:W-:-:S04]  /*5f40*/  ISETP.GT.AND P6, PT, R170, 0x59, !P6 ;  /* 0x00000059aa00780c */ /* 0x000fc800077c4270 */
[----:B------:R-:W-:-:S04]  /*5f50*/  ISETP.LT.OR P6, PT, R172, 0x5a, P6 ;  /* 0x0000005aac00780c */ /* 0x000fc800037c1670 */
[----:B------:R-:W-:Y:S02]  /*5f60*/  FSEL R165, R165, -INF , !P6 ;  /* 0xff800000a5a57808 */ /* 0x000fe40007000000 */
[----:B------:R-:W-:-:S13]  /*5f70*/  PLOP3.LUT P6, PT, PT, PT, UP0, 0x40, 0x0 ;  /* 0x000000000000781c */ /* 0x000fda0003fce808 */
[----:B------:R-:W-:Y:S05]  /*5f80*/  @P6 BRA `(.L_x_903) ;  /* 0x0000000000546947 */ /* 0x000fea0003800000 */
[----:B------:R-:W-:Y:S01]  /*5f90*/  IMAD.IADD R21, R6, 0x1, R14 ;  /* 0x0000000106157824 */ /* 0x000fe200078e020e */
[----:B------:R-:W-:Y:S04]  /*5fa0*/  BSSY B0, `(.L_x_904) ;  /* 0x0000010000007945 */ /* 0x000fe80003800000 */
[----:B------:R-:W-:-:S13]  /*5fb0*/  ISETP.GT.AND P6, PT, R21, -0x1, PT ;  /* 0xffffffff1500780c */ /* 0x000fda0003fc4270 */
        /* <DEDUP_REMOVED lines=9> */
.L_x_905:
[----:B------:R-:W-:-:S05]  /*6050*/  IMAD.U32 R132, RZ, RZ, UR45 ;  /* 0x0000002dff847e24 */ /* 0x000fca000f8e00ff */
[----:B------:R-:W-:-:S13]  /*6060*/  ISETP.NE.AND P6, PT, R132, 0x1, PT ;  /* 0x000000018400780c */ /* 0x000fda0003fc5270 */
[----:B------:R-:W1:Y:S02]  /*6070*/  @P6 LDC.64 R188, c[0x0][0x9e8] ;  /* 0x00027a00ffbc6b82 */ /* 0x000e640000000a00 */
[----:B-1----:R-:W-:-:S05]  /*6080*/  @P6 IMAD.HI.U32 R188, R21, R188, RZ ;  /* 0x000000bc15bc6227 */ /* 0x002fca00078e00ff */
[----:B------:R-:W-:-:S07]  /*6090*/  @P6 SHF.R.U32.HI R21, RZ, R189, R188 ;  /* 0x000000bdff156219 */ /* 0x000fce00000116bc */
.L_x_906:
[----:B------:R-:W-:Y:S05]  /*60a0*/  BSYNC B0 ;  /* 0x0000000000007941 */ /* 0x000fea0003800000 */
.L_x_904:
[----:B------:R-:W-:-:S05]  /*60b0*/  IMAD R21, R21, R132, R0 ;  /* 0x0000008415157224 */ /* 0x000fca00078e0200 */
[----:B------:R-:W-:Y:S02]  /*60c0*/  VIADDMNMX R2, R21, R132, R2, PT ;  /* 0x0000008415027246 */ /* 0x000fe40003800102 */
[----:B------:R-:W-:-:S07]  /*60d0*/  VIMNMX R120, R120, R21, !PT ;  /* 0x0000001578787248 */ /* 0x000fce0007fe0100 */
.L_x_903:
[C---:B------:R-:W-:Y:S01]  /*60e0*/  ISETP.GT.AND P1, PT, R120.reuse, 0x1, !P1 ;  /* 0x000000017800780c */ /* 0x040fe20004f24270 */
[----:B------:R-:W-:Y:S01]  /*60f0*/  UMOV UR46, UR40 ;  /* 0x00000028002e7c82 */ /* 0x000fe20008000000 */
[----:B------:R-:W-:Y:S01]  /*6100*/  ISETP.GT.AND P2, PT, R120, 0x8, !P2 ;  /* 0x000000087800780c */ /* 0x000fe20005744270 */
[----:B------:R-:W-:Y:S01]  /*6110*/  UMOV UR36, UR7 ;  /* 0x0000000700247c82 */ /* 0x000fe20008000000 */
[C---:B------:R-:W-:Y:S02]  /*6120*/  ISETP.LT.OR P1, PT, R2.reuse, 0x2, P1 ;  /* 0x000000020200780c */ /* 0x040fe40000f21670 */
[----:B------:R-:W-:Y:S02]  /*6130*/  ISETP.LT.OR P2, PT, R2, 0x9, P2 ;  /* 0x000000090200780c */ /* 0x000fe40001741670 */
[----:B------:R-:W-:Y:S02]  /*6140*/  FSEL R217, R123, -INF , !P1 ;  /* 0xff8000007bd97808 */ /* 0x000fe40004800000 */
[----:B------:R-:W-:-:S02]  /*6150*/  ISETP.NE.AND P1, PT, R174, RZ, PT ;  /* 0x000000ffae00720c */ /* 0x000fc40003f25270 */
[----:B------:R-:W-:Y:S02]  /*6160*/  FSEL R189, R126, -INF , !P2 ;  /* 0xff8000007ebd7808 */ /* 0x000fe40005000000 */
[----:B------:R-:W-:Y:S02]  /*6170*/  ISETP.GT.AND P1, PT, R120, 0x9, !P1 ;  /* 0x000000097800780c */ /* 0x000fe40004f24270 */
[----:B------:R-:W-:Y:S02]  /*6180*/  ISETP.NE.AND P2, PT, R191, RZ, PT ;  /* 0x000000ffbf00720c */ /* 0x000fe40003f45270 */
[----:B------:R-:W-:Y:S02]  /*6190*/  ISETP.LT.OR P1, PT, R2, 0xa, P1 ;  /* 0x0000000a0200780c */ /* 0x000fe40000f21670 */
[----:B------:R-:W-:Y:S02]  /*61a0*/  ISETP.NE.AND P6, PT, R205, RZ, PT ;  /* 0x000000ffcd00720c */ /* 0x000fe40003fc5270 */
[----:B------:R-:W-:-:S02]  /*61b0*/  FSEL R215, R127, -INF , !P1 ;  /* 0xff8000007fd77808 */ /* 0x000fc40004800000 */
        /* <DEDUP_REMOVED lines=21> */
[----:B------:R-:W-:Y:S02]  /*6310*/  ISETP.GT.AND P1, PT, R120, 0x19, !P2 ;  /* 0x000000197800780c */ /* 0x000fe40005724270 */
[----:B------:R-:W-:Y:S02]  /*6320*/  FMNMX.FTZ R0, R171, R0, !PT ;  /* 0x00000000ab007209 */ /* 0x000fe40007810000 */
[----:B------:R-:W-:-:S02]  /*6330*/  ISETP.LT.OR P1, PT, R2, 0x1a, P1 ;  /* 0x0000001a0200780c */ /* 0x000fc40000f21670 */
[----:B------:R-:W-:Y:S02]  /*6340*/  FMNMX.FTZ R0, R169, R0, !PT ;  /* 0x00000000a9007209 */ /* 0x000fe40007810000 */
[----:B------:R-:W-:Y:S02]  /*6350*/  FSEL R211, R135, -INF , !P1 ;  /* 0xff80000087d37808 */ /* 0x000fe40004800000 */
[----:B------:R-:W-:Y:S02]  /*6360*/  ISETP.GT.AND P1, PT, R120, 0x20, !P6 ;  /* 0x000000207800780c */ /* 0x000fe40007724270 */
[----:B------:R-:W-:Y:S02]  /*6370*/  FMNMX.FTZ R0, R141, R0, !PT ;  /* 0x000000008d007209 */ /* 0x000fe40007810000 */
[----:B------:R-:W-:Y:S02]  /*6380*/  ISETP.LT.OR P1, PT, R2, 0x21, P1 ;  /* 0x000000210200780c */ /* 0x000fe40000f21670 */
[----:B------:R-:W-:-:S02]  /*6390*/  FMNMX.FTZ R0, R3, R0, !PT ;  /* 0x0000000003007209 */ /* 0x000fc40007810000 */
[----:B------:R-:W-:Y:S01]  /*63a0*/  FSEL R205, R138, -INF , !P1 ;  /* 0xff8000008acd7808 */ /* 0x000fe20004800000 */
[----:B------:R-:W-:Y:S01]  /*63b0*/  IMAD.U32 R138, RZ, RZ, UR6 ;  /* 0x00000006ff8a7e24 */ /* 0x000fe2000f8e00ff */
        /* <DEDUP_REMOVED lines=22> */
[----:B------:R-:W-:-:S02]  /*6520*/  ISETP.NE.AND P2, PT, R206, RZ, PT ;  /* 0x000000ffce00720c */ /* 0x000fc40003f45270 */
[----:B------:R-:W-:Y:S02]  /*6530*/  ISETP.GT.AND P1, PT, R120, 0x30, !P1 ;  /* 0x000000307800780c */ /* 0x000fe40004f24270 */
[----:B------:R-:W-:Y:S02]  /*6540*/  FMNMX.FTZ R0, R137, R0, !PT ;  /* 0x0000000089007209 */ /* 0x000fe40007810000 */
[----:B------:R-:W-:Y:S02]  /*6550*/  ISETP.LT.OR P1, PT, R2, 0x31, P1 ;  /* 0x000000310200780c */ /* 0x000fe40000f21670 */
[----:B------:R-:W-:Y:S02]  /*6560*/  FMNMX.FTZ R126, R165, R0, !PT ;  /* 0x00000000a57e7209 */ /* 0x000fe40007810000 */
[----:B------:R-:W-:Y:S01]  /*6570*/  FSEL R135, R146, -INF , !P1 ;  /* 0xff80000092877808 */ /* 0x000fe20004800000 */
[----:B------:R-:W1:Y:S01]  /*6580*/  LDC R0, c[0x0][0x988] ;  /* 0x00026200ff007b82 */ /* 0x000e620000000800 */
[----:B------:R-:W-:Y:S01]  /*6590*/  ISETP.NE.AND P1, PT, R144, RZ, PT ;  /* 0x000000ff9000720c */ /* 0x000fe20003f25270 */
[----:B------:R-:W2:Y:S01]  /*65a0*/  SHFL.BFLY PT, R21, R126, 0x2, 0x1f ;  /* 0x0c401f007e157f89 */ /* 0x000ea200000e0000 */
[----:B------:R-:W-:-:S02]  /*65b0*/  ISETP.NE.AND P6, PT, R208, RZ, PT ;  /* 0x000000ffd000720c */ /* 0x000fc40003fc5270 */
[C---:B------:R-:W-:Y:S02]  /*65c0*/  ISETP.GT.AND P1, PT, R120.reuse, 0x31, !P1 ;  /* 0x000000317800780c */ /* 0x040fe40004f24270 */
[----:B------:R-:W-:Y:S02]  /*65d0*/  ISETP.GT.AND P3, PT, R120, 0x50, !P3 ;  /* 0x000000507800780c */ /* 0x000fe40005f64270 */
[----:B------:R-:W-:Y:S02]  /*65e0*/  ISETP.LT.OR P1, PT, R2, 0x32, P1 ;  /* 0x000000320200780c */ /* 0x000fe40000f21670 */
[----:B------:R-:W-:Y:S02]  /*65f0*/  ISETP.GT.AND P4, PT, R120, 0x51, !P4 ;  /* 0x000000517800780c */ /* 0x000fe40006784270 */
[----:B------:R-:W-:Y:S02]  /*6600*/  FSEL R147, R147, -INF , !P1 ;  /* 0xff80000093937808 */ /* 0x000fe40004800000 */
[----:B------:R-:W-:-:S02]  /*6610*/  ISETP.NE.AND P1, PT, R186, RZ, PT ;  /* 0x000000ffba00720c */ /* 0x000fc40003f25270 */
[----:B------:R-:W-:Y:S02]  /*6620*/  ISETP.LT.OR P3, PT, R2, 0x51, P3 ;  /* 0x000000510200780c */ /* 0x000fe40001f61670 */
[C---:B------:R-:W-:Y:S02]  /*6630*/  ISETP.GT.AND P1, PT, R120.reuse, 0x38, !P1 ;  /* 0x000000387800780c */ /* 0x040fe40004f24270 */
[----:B------:R-:W-:Y:S02]  /*6640*/  ISETP.GT.AND P5, PT, R120, 0x58, !P5 ;  /* 0x000000587800780c */ /* 0x000fe40006fa4270 */
[C---:B------:R-:W-:Y:S02]  /*6650*/  ISETP.LT.OR P1, PT, R2.reuse, 0x39, P1 ;  /* 0x000000390200780c */ /* 0x040fe40000f21670 */
[----:B------:R-:W-:Y:S02]  /*6660*/  ISETP.LT.OR P4, PT, R2, 0x52, P4 ;  /* 0x000000520200780c */ /* 0x000fe40002781670 */
[----:B------:R-:W-:-:S02]  /*6670*/  FSEL R131, R150, -INF , !P1 ;  /* 0xff80000096837808 */ /* 0x000fc40004800000 */
[----:B------:R-:W-:Y:S02]  /*6680*/  ISETP.NE.AND P1, PT, R148, RZ, PT ;  /* 0x000000ff9400720c */ /* 0x000fe40003f25270 */
[----:B--2---:R-:W-:Y:S02]  /*6690*/  FMNMX.FTZ R130, R126, R21, !PT ;  /* 0x000000157e827209 */ /* 0x004fe40007810000 */
[----:B------:R-:W-:Y:S02]  /*66a0*/  ISETP.GT.AND P1, PT, R120, 0x39, !P1 ;  /* 0x000000397800780c */ /* 0x000fe40004f24270 */
[C---:B------:R-:W-:Y:S01]  /*66b0*/  ISETP.LT.OR P5, PT, R2.reuse, 0x59, P5 ;  /* 0x000000590200780c */ /* 0x040fe20002fa1670 */
[----:B------:R-:W2:Y:S01]  /*66c0*/  SHFL.BFLY PT, R21, R130, 0x1, 0x1f ;  /* 0x0c201f0082157f89 */ /* 0x000ea200000e0000 */
[----:B------:R-:W-:-:S04]  /*66d0*/  ISETP.LT.OR P1, PT, R2, 0x3a, P1 ;  /* 0x0000003a0200780c */ /* 0x000fc80000f21670 */
[----:B------:R-:W-:Y:S02]  /*66e0*/  FSEL R151, R151, -INF , !P1 ;  /* 0xff80000097977808 */ /* 0x000fe40004800000 */
[----:B------:R-:W-:-:S04]  /*66f0*/  ISETP.NE.AND P1, PT, R190, RZ, PT ;  /* 0x000000ffbe00720c */ /* 0x000fc80003f25270 */
[----:B------:R-:W-:-:S04]  /*6700*/  ISETP.GT.AND P1, PT, R120, 0x40, !P1 ;  /* 0x000000407800780c */ /* 0x000fc80004f24270 */
[----:B------:R-:W-:-:S04]  /*6710*/  ISETP.LT.OR P1, PT, R2, 0x41, P1 ;  /* 0x000000410200780c */ /* 0x000fc80000f21670 */
[----:B------:R-:W-:Y:S02]  /*6720*/  FSEL R127, R154, -INF , !P1 ;  /* 0xff8000009a7f7808 */ /* 0x000fe40004800000 */
[----:B------:R-:W-:Y:S02]  /*6730*/  ISETP.NE.AND P1, PT, R152, RZ, PT ;  /* 0x000000ff9800720c */ /* 0x000fe40003f25270 */
[----:B--2---:R-:W-:Y:S02]  /*6740*/  FMNMX.FTZ R21, R130, R21, !PT ;  /* 0x0000001582157209 */ /* 0x004fe40007810000 */
[----:B------:R-:W-:-:S04]  /*6750*/  ISETP.GT.AND P1, PT, R120, 0x41, !P1 ;  /* 0x000000417800780c */ /* 0x000fc80004f24270 */
[----:B------:R-:W-:-:S04]  /*6760*/  ISETP.LT.OR P1, PT, R2, 0x42, P1 ;  /* 0x000000420200780c */ /* 0x000fc80000f21670 */
[----:B------:R-:W-:Y:S02]  /*6770*/  FSEL R155, R155, -INF , !P1 ;  /* 0xff8000009b9b7808 */ /* 0x000fe40004800000 */
[----:B------:R-:W-:-:S04]  /*6780*/  ISETP.GT.AND P1, PT, R120, 0x48, !P2 ;  /* 0x000000487800780c */ /* 0x000fc80005724270 */
[----:B------:R-:W-:-:S04]  /*6790*/  ISETP.LT.OR P1, PT, R2, 0x49, P1 ;  /* 0x000000490200780c */ /* 0x000fc80000f21670 */
[----:B------:R-:W-:Y:S02]  /*67a0*/  FSEL R123, R158, -INF , !P1 ;  /* 0xff8000009e7b7808 */ /* 0x000fe40004800000 */
[----:B------:R-:W-:Y:S02]  /*67b0*/  ISETP.GT.AND P1, PT, R120, 0x49, !P6 ;  /* 0x000000497800780c */ /* 0x000fe40007724270 */
[----:B------:R-:W-:Y:S02]  /*67c0*/  ISETP.NE.AND P6, PT, R156, RZ, PT ;  /* 0x000000ff9c00720c */ /* 0x000fe40003fc5270 */
[----:B------:R-:W-:-:S04]  /*67d0*/  ISETP.LT.OR P1, PT, R2, 0x4a, P1 ;  /* 0x0000004a0200780c */ /* 0x000fc80000f21670 */
[----:B------:R-:W-:Y:S02]  /*67e0*/  FSEL R159, R159, -INF , !P1 ;  /* 0xff8000009f9f7808 */ /* 0x000fe40004800000 */
[----:B------:R-:W-:Y:S02]  /*67f0*/  ISETP.GT.AND P1, PT, R120, RZ, !P6 ;  /* 0x000000ff7800720c */ /* 0x000fe40007724270 */
[----:B------:R-:W-:Y:S02]  /*6800*/  ISETP.NE.AND P6, PT, R128, RZ, PT ;  /* 0x000000ff8000720c */ /* 0x000fe40003fc5270 */
[----:B------:R-:W-:Y:S02]  /*6810*/  ISETP.LT.OR P1, PT, R2, 0x1, P1 ;  /* 0x000000010200780c */ /* 0x000fe40000f21670 */
[----:B------:R-:W-:Y:S02]  /*6820*/  ISETP.GT.AND P2, PT, R120, 0x59, !P6 ;  /* 0x000000597800780c */ /* 0x000fe40007744270 */
[----:B------:R-:W-:Y:S01]  /*6830*/  FSEL R221, R122, -INF , !P1 ;  /* 0xff8000007add7808 */ /* 0x000fe20004800000 */
[C---:B-1----:R-:W-:Y:S01]  /*6840*/  FMUL.FTZ R122, R21.reuse, R0 ;  /* 0x00000000157a7220 */ /* 0x042fe20000410000 */
[----:B------:R-:W-:-:S02]  /*6850*/  FSETP.NEU.FTZ.AND P1, PT, R21, -INF , PT ;  /* 0xff8000001500780b */ /* 0x000fc40003f3d000 */
[----:B------:R-:W-:Y:S02]  /*6860*/  FMNMX.FTZ R126, R221, R4, !PT ;  /* 0x00000004dd7e7209 */ /* 0x000fe40007810000 */
[----:B------:R-:W-:Y:S02]  /*6870*/  FSEL R122, R122, RZ, P1 ;  /* 0x000000ff7a7a7208 */ /* 0x000fe40000800000 */
[----:B------:R-:W-:Y:S02]  /*6880*/  FMNMX.FTZ R126, R217, R126, !PT ;  /* 0x0000007ed97e7209 */ /* 0x000fe40007810000 */
[----:B------:R-:W-:Y:S01]  /*6890*/  ISETP.LT.OR P2, PT, R2, 0x5a, P2 ;  /* 0x0000005a0200780c */ /* 0x000fe20001741670 */
[--C-:B------:R-:W-:Y:S01]  /*68a0*/  FFMA.FTZ R180, R173, R0, -R122.reuse ;  /* 0x00000000adb47223 */ /* 0x100fe2000001087a */
[----:B------:R-:W-:Y:S01]  /*68b0*/  FMNMX.FTZ R126, R189, R126, !PT ;  /* 0x0000007ebd7e7209 */ /* 0x000fe20007810000 */
[-CC-:B------:R-:W-:Y:S01]  /*68c0*/  FFMA.FTZ R120, R171, R0.reuse, -R122.reuse ;  /* 0x00000000ab787223 */ /* 0x180fe2000001087a */
[----:B------:R-:W-:Y:S01]  /*68d0*/  FSEL R173, R162, -INF , !P3 ;  /* 0xff800000a2ad7808 */ /* 0x000fe20005800000 */
[--C-:B------:R-:W-:Y:S01]  /*68e0*/  FFMA.FTZ R186, R177, R0, -R122.reuse ;  /* 0x00000000b1ba7223 */ /* 0x100fe2000001087a */
[----:B------:R-:W-:Y:S01]  /*68f0*/  FMNMX.FTZ R126, R215, R126, !PT ;  /* 0x0000007ed77e7209 */ /* 0x000fe20007810000 */
[-CC-:B------:R-:W-:Y:S01]  /*6900*/  FFMA.FTZ R176, R3, R0.reuse, -R122.reuse ;  /* 0x0000000003b07223 */ /* 0x180fe2000001087a */
[----:B------:R-:W-:Y:S01]  /*6910*/  FSEL R171, R163, -INF , !P4 ;  /* 0xff800000a3ab7808 */ /* 0x000fe20006000000 */
[--C-:B------:R-:W-:Y:S01]  /*6920*/  FFMA.FTZ R172, R125, R0, -R122.reuse ;  /* 0x000000007dac7223 */ /* 0x100fe2000001087a */
[----:B------:R-:W-:Y:S01]  /*6930*/  FMNMX.FTZ R126, R207, R126, !PT ;  /* 0x0000007ecf7e7209 */ /* 0x000fe20007810000 */
[----:B------:R1:W-:Y:S01]  /*6940*/  MUFU.EX2 R163, R120 ;  /* 0x0000007800a37308 */ /* 0x0003e20000000800 */
[----:B------:R-:W-:Y:S01]  /*6950*/  FSEL R177, R166, -INF , !P5 ;  /* 0xff800000a6b17808 */ /* 0x000fe20006800000 */
[--C-:B------:R-:W-:Y:S01]  /*6960*/  FFMA.FTZ R219, R124, R0, -R122.reuse ;  /* 0x000000007cdb7223 */ /* 0x100fe2000001087a */
[----:B------:R-:W-:Y:S01]  /*6970*/  FMNMX.FTZ R126, R213, R126, !PT ;  /* 0x0000007ed57e7209 */ /* 0x000fe20007810000 */
[-CC-:B------:R-:W-:Y:S01]  /*6980*/  FFMA.FTZ R188, R187, R0.reuse, -R122.reuse ;  /* 0x00000000bbbc7223 */ /* 0x180fe2000001087a */
[----:B------:R-:W-:Y:S01]  /*6990*/  FSEL R167, R167, -INF , !P2 ;  /* 0xff800000a7a77808 */ /* 0x000fe20005000000 */
[--C-:B------:R-:W-:Y:S01]  /*69a0*/  FFMA.FTZ R190, R185, R0, -R122.reuse ;  /* 0x00000000b9be7223 */ /* 0x100fe2000001087a */
[----:B------:R-:W-:Y:S01]  /*69b0*/  FMNMX.FTZ R126, R191, R126, !PT ;  /* 0x0000007ebf7e7209 */ /* 0x000fe20007810000 */
[----:B------:R-:W-:Y:S01]  /*69c0*/  MUFU.EX2 R219, R219 ;  /* 0x000000db00db7308 */ /* 0x000fe20000000800 */
[----:B-1----:R-:W-:Y:S01]  /*69d0*/  FSEL R120, R21, RZ, P1 ;  /* 0x000000ff15787208 */ /* 0x002fe20000800000 */
[--C-:B------:R-:W-:Y:S01]  /*69e0*/  FFMA.FTZ R183, R183, R0, -R122.reuse ;  /* 0x00000000b7b77223 */ /* 0x100fe2000001087a */
[----:B------:R-:W-:Y:S01]  /*69f0*/  FMNMX.FTZ R126, R211, R126, !PT ;  /* 0x0000007ed37e7209 */ /* 0x000fe20007810000 */
[-CC-:B------:R-:W-:Y:S01]  /*6a00*/  FFMA.FTZ R184, R181, R0.reuse, -R122.reuse ;  /* 0x00000000b5b87223 */ /* 0x180fe2000001087a */
[-CC-:B------:R-:W-:Y:S01]  /*6a10*/  FFMA.FTZ R179, R179, R0.reuse, -R122.reuse ;  /* 0x00000000b3b37223 */ /* 0x180fe2000001087a */
[--C-:B------:R-:W-:Y:S01]  /*6a20*/  FFMA.FTZ R170, R137, R0, -R122.reuse ;  /* 0x0000000089aa7223 */ /* 0x100fe2000001087a */
[----:B------:R-:W-:Y:S01]  /*6a30*/  FMNMX.FTZ R126, R205, R126, !PT ;  /* 0x0000007ecd7e7209 */ /* 0x000fe20007810000 */
[----:B------:R-:W-:Y:S01]  /*6a40*/  MUFU.EX2 R188, R188 ;  /* 0x000000bc00bc7308 */ /* 0x000fe20000000800 */
[-CC-:B------:R-:W-:Y:S01]  /*6a50*/  FFMA.FTZ R178, R121, R0.reuse, -R122.reuse ;  /* 0x0000000079b27223 */ /* 0x180fe2000001087a */
        /* <DEDUP_REMOVED lines=15> */
[----:B------:R-:W-:Y:S01]  /*6b50*/  FFMA.FTZ R133, R161, R0, -R122 ;  /* 0x00000000a1857223 */ /* 0x000fe2000001087a */
[----:B------:R-:W-:-:S02]  /*6b60*/  LOP3.LUT P6, RZ, R210, 0x7f, RZ, 0xc0, !PT ;  /* 0x0000007fd2ff7812 */ /* 0x000fc400078cc0ff */
[----:B------:R-:W-:-:S04]  /*6b70*/  FMNMX.FTZ R126, R147, R126, !PT ;  /* 0x0000007e937e7209 */ /* 0x000fc80007810000 */
[----:B------:R-:W-:Y:S01]  /*6b80*/  FMNMX.FTZ R126, R131, R126, !PT ;  /* 0x0000007e837e7209 */ /* 0x000fe20007810000 */
[----:B------:R-:W-:Y:S03]  /*6b90*/  MUFU.EX2 R184, R184 ;  /* 0x000000b800b87308 */ /* 0x000fe60000000800 */
        /* <DEDUP_REMOVED lines=12> */
[----:B------:R-:W-:-:S05]  /*6c60*/  FMNMX.FTZ R126, R167, R126, !PT ;  /* 0x0000007ea77e7209 */ /* 0x000fca0007810000 */
[----:B------:R-:W1:Y:S01]  /*6c70*/  SHFL.BFLY PT, R3, R126, 0x2, 0x1f ;  /* 0x0c401f007e037f89 */ /* 0x000e6200000e0000 */
[----:B------:R-:W-:Y:S08]  /*6c80*/  MUFU.EX2 R182, R182 ;  /* 0x000000b600b67308 */ /* 0x000ff00000000800 */
[----:B------:R-:W-:Y:S08]  /*6c90*/  MUFU.EX2 R141, R141 ;  /* 0x0000008d008d7308 */ /* 0x000ff00000000800 */
[----:B------:R-:W-:Y:S01]  /*6ca0*/  MUFU.EX2 R176, R176 ;  /* 0x000000b000b07308 */ /* 0x000fe20000000800 */
[----:B-1----:R-:W-:-:S07]  /*6cb0*/  FMNMX.FTZ R3, R126, R3, !PT ;  /* 0x000000037e037209 */ /* 0x002fce0007810000 */
[----:B------:R-:W-:Y:S01]  /*6cc0*/  MUFU.EX2 R145, R145 ;  /* 0x0000009100917308 */ /* 0x000fe20000000800 */
[----:B------:R-:W1:Y:S07]  /*6cd0*/  SHFL.BFLY PT, R2, R3, 0x1, 0x1f ;  /* 0x0c201f0003027f89 */ /* 0x000e6e00000e0000 */
[----:B------:R-:W-:Y:S08]  /*6ce0*/  MUFU.EX2 R178, R178 ;  /* 0x000000b200b27308 */ /* 0x000ff00000000800 */
[----:B------:R-:W-:Y:S08]  /*6cf0*/  MUFU.EX2 R121, R121 ;  /* 0x0000007900797308 */ /* 0x000ff00000000800 */
[----:B------:R-:W-:Y:S01]  /*6d00*/  MUFU.EX2 R172, R172 ;  /* 0x000000ac00ac7308 */ /* 0x000fe20000000800 */
[----:B-1----:R-:W-:Y:S01]  /*6d10*/  FMNMX.FTZ R125, R3, R2, !PT ;  /* 0x00000002037d7209 */ /* 0x002fe20007810000 */
[----:B------:R-:W-:Y:S01]  /*6d20*/  FADD.FTZ R3, -R120, R5 ;  /* 0x0000000578037221 */ /* 0x000fe20000010100 */
[----:B------:R-:W-:-:S02]  /*6d30*/  FFMA.FTZ R5, R165, R0, -R122 ;  /* 0x00000000a5057223 */ /* 0x000fc4000001087a */
[----:B------:R-:W-:Y:S01]  /*6d40*/  FSETP.NEU.FTZ.AND P1, PT, R125, -INF , PT ;  /* 0xff8000007d00780b */ /* 0x000fe20003f3d000 */
[-C--:B------:R-:W-:Y:S01]  /*6d50*/  FMUL.FTZ R3, R3, R0.reuse ;  /* 0x0000000003037220 */ /* 0x080fe20000410000 */
[----:B------:R-:W-:Y:S01]  /*6d60*/  FMUL.FTZ R126, R125, R0 ;  /* 0x000000007d7e7220 */ /* 0x000fe20000410000 */
[----:B------:R-:W-:Y:S04]  /*6d70*/  MUFU.EX2 R149, R149 ;  /* 0x0000009500957308 */ /* 0x000fe80000000800 */
[----:B------:R-:W-:-:S04]  /*6d80*/  FSEL R126, R126, RZ, P1 ;  /* 0x000000ff7e7e7208 */ /* 0x000fc80000800000 */
[----:B------:R1:W2:Y:S01]  /*6d90*/  MUFU.EX2 R2, R3 ;  /* 0x0000000300027308 */ /* 0x0002a20000000800 */
        /* <DEDUP_REMOVED lines=8> */
[----:B-1----:R-:W-:Y:S01]  /*6e20*/  FSEL R3, R125, RZ, P1 ;  /* 0x000000ff7d037208 */ /* 0x002fe20000800000 */
[-CC-:B------:R-:W-:Y:S01]  /*6e30*/  FFMA.FTZ R132, R139, R0.reuse, -R126.reuse ;  /* 0x000000008b847223 */ /* 0x180fe2000001087e */
[-CC-:B------:R-:W-:Y:S01]  /*6e40*/  FFMA.FTZ R139, R143, R0.reuse, -R126.reuse ;  /* 0x000000008f8b7223 */ /* 0x180fe2000001087e */
[-CC-:B------:R-:W-:Y:S01]  /*6e50*/  FFMA.FTZ R128, R211, R0.reuse, -R126.reuse ;  /* 0x00000000d3807223 */ /* 0x180fe2000001087e */
[-C--:B------:R-:W-:Y:S01]  /*6e60*/  FFMA.FTZ R181, R205, R0.reuse, -R126 ;  /* 0x00000000cdb57223 */ /* 0x080fe2000001087e */
[----:B------:R-:W-:Y:S01]  /*6e70*/  FADD.FTZ R3, -R3, R4 ;  /* 0x0000000403037221 */ /* 0x000fe20000010100 */
[-CC-:B------:R-:W-:Y:S01]  /*6e80*/  FFMA.FTZ R130, R209, R0.reuse, -R126.reuse ;  /* 0x00000000d1827223 */ /* 0x180fe2000001087e */
[----:B------:R-:W-:Y:S01]  /*6e90*/  MUFU.EX2 R137, R137 ;  /* 0x0000008900897308 */ /* 0x000fe20000000800 */
[----:B--2---:R-:W-:Y:S01]  /*6ea0*/  FFMA.FTZ R13, R2, R13, R219 ;  /* 0x0000000d020d7223 */ /* 0x004fe200000100db */
[-C--:B------:R-:W-:Y:S01]  /*6eb0*/  FMUL.FTZ R3, R3, R0.reuse ;  /* 0x0000000003037220 */ /* 0x080fe20000410000 */
[-CC-:B------:R-:W-:Y:S01]  /*6ec0*/  FFMA.FTZ R4, R135, R0.reuse, -R126.reuse ;  /* 0x0000000087047223 */ /* 0x180fe2000001087e */
[-CC-:B------:R-:W-:Y:S01]  /*6ed0*/  FFMA.FTZ R135, R147, R0.reuse, -R126.reuse ;  /* 0x0000000093877223 */ /* 0x180fe2000001087e */
[----:B------:R-:W-:Y:S01]  /*6ee0*/  FADD.FTZ R13, R188, R13 ;  /* 0x0000000dbc0d7221 */ /* 0x000fe20000010000 */
[-CC-:B------:R-:W-:Y:S01]  /*6ef0*/  FFMA.FTZ R127, R127, R0.reuse, -R126.reuse ;  /* 0x000000007f7f7223 */ /* 0x180fe2000001087e */
[-CC-:B------:R-:W-:Y:S01]  /*6f00*/  FFMA.FTZ R123, R123, R0.reuse, -R126.reuse ;  /* 0x000000007b7b7223 */ /* 0x180fe2000001087e */
[----:B------:R-:W1:Y:S01]  /*6f10*/  MUFU.EX2 R3, R3 ;  /* 0x0000000300037308 */ /* 0x000e620000000800 */
[----:B------:R-:W-:Y:S01]  /*6f20*/  FADD.FTZ R134, R190, R13 ;  /* 0x0000000dbe867221 */ /* 0x000fe20000010000 */
[-CC-:B------:R-:W-:Y:S01]  /*6f30*/  FFMA.FTZ R159, R159, R0.reuse, -R126.reuse ;  /* 0x000000009f9f7223 */ /* 0x180fe2000001087e */
[-CC-:B------:R-:W-:Y:S01]  /*6f40*/  FFMA.FTZ R173, R173, R0.reuse, -R126.reuse ;  /* 0x00000000adad7223 */ /* 0x180fe2000001087e */
[-C--:B------:R-:W-:Y:S01]  /*6f50*/  FFMA.FTZ R171, R171, R0.reuse, -R126 ;  /* 0x00000000abab7223 */ /* 0x080fe2000001087e */
[----:B------:R-:W-:Y:S01]  /*6f60*/  FADD.FTZ R13, R183, R134 ;  /* 0x00000086b70d7221 */ /* 0x000fe20000010000 */
[-CC-:B------:R-:W-:Y:S01]  /*6f70*/  FFMA.FTZ R177, R177, R0.reuse, -R126.reuse ;  /* 0x00000000b1b17223 */ /* 0x180fe2000001087e */
[----:B------:R-:W-:Y:S01]  /*6f80*/  ISETP.GT.AND P1, PT, R15, UR41, PT ;  /* 0x000000290f007c0c */ /* 0x000fe2000bf24270 */
[----:B------:R-:W2:Y:S01]  /*6f90*/  MUFU.EX2 R122, R122 ;  /* 0x0000007a007a7308 */ /* 0x000ea20000000800 */
[----:B------:R-:W-:Y:S01]  /*6fa0*/  FADD.FTZ R136, R184, R13 ;  /* 0x0000000db8887221 */ /* 0x000fe20000010000 */
[----:B------:R-:W-:Y:S01]  /*6fb0*/  FFMA.FTZ R13, R131, R0, -R126 ;  /* 0x00000000830d7223 */ /* 0x000fe2000001087e */
[----:B------:R-:W-:Y:S01]  /*6fc0*/  F2FP.F16.F32.PACK_AB R184, R179, R184 ;  /* 0x000000b8b3b8723e */ /* 0x000fe200000000ff */
[----:B------:R-:W-:-:S02]  /*6fd0*/  VIADD R15, R15, 0xffffffff ;  /* 0xffffffff0f0f7836 */ /* 0x000fc40000000000 */
[----:B------:R-:W-:Y:S01]  /*6fe0*/  FADD.FTZ R131, R179, R136 ;  /* 0x00000088b3837221 */ /* 0x000fe20000010000 */
[----:B------:R-:W-:Y:S01]  /*6ff0*/  F2FP.F16.F32.PACK_AB R190, R183, R190 ;  /* 0x000000beb7be723e */ /* 0x000fe200000000ff */
[----:B------:R-:W3:Y:S01]  /*7000*/  MUFU.EX2 R153, R153 ;  /* 0x0000009900997308 */ /* 0x000ee20000000800 */
[----:B-1----:R-:W-:Y:S01]  /*7010*/  FFMA.FTZ R134, R3, R12, R120 ;  /* 0x0000000c03867223 */ /* 0x002fe20000010078 */
[----:B------:R-:W-:Y:S01]  /*7020*/  FADD.FTZ R136, R186, R131 ;  /* 0x00000083ba887221 */ /* 0x000fe20000010000 */
[----:B------:R-:W-:Y:S01]  /*7030*/  FFMA.FTZ R131, R151, R0, -R126 ;  /* 0x0000000097837223 */ /* 0x000fe2000001087e */
[----:B------:R-:W-:Y:S01]  /*7040*/  F2FP.F16.F32.PACK_AB R186, R175, R186 ;  /* 0x000000baafba723e */ /* 0x000fe200000000ff */
[----:B------:R-:W-:Y:S01]  /*7050*/  FADD.FTZ R143, R137, R134 ;  /* 0x00000086898f7221 */ /* 0x000fe20000010000 */
[----:B------:R-:W-:Y:S02]  /*7060*/  F2FP.F16.F32.PACK_AB R188, R188, R219 ;  /* 0x000000dbbcbc723e */ /* 0x000fe400000000ff */
[----:B------:R-:W1:Y:S01]  /*7070*/  MUFU.EX2 R185, R185 ;  /* 0x000000b900b97308 */ /* 0x000e620000000800 */
[----:B--2---:R-:W-:Y:S01]  /*7080*/  FADD.FTZ R134, R122, R143 ;  /* 0x0000008f7a867221 */ /* 0x004fe20000010000 */
[----:B------:R-:W-:Y:S01]  /*7090*/  FADD.FTZ R143, R175, R136 ;  /* 0x00000088af8f7221 */ /* 0x000fe20000010000 */
[----:B------:R-:W-:-:S03]  /*70a0*/  F2FP.F16.F32.PACK_AB R189, R137, R120 ;  /* 0x0000007889bd723e */ /* 0x000fc600000000ff */
[----:B------:R-:W-:Y:S01]  /*70b0*/  FADD.FTZ R136, R180, R143 ;  /* 0x0000008fb4887221 */ /* 0x000fe20000010000 */
[----:B------:R-:W-:Y:S01]  /*70c0*/  F2FP.F16.F32.PACK_AB R180, R163, R180 ;  /* 0x000000b4a3b4723e */ /* 0x000fe200000000ff */
[----:B------:R-:W2:Y:S01]  /*70d0*/  MUFU.EX2 R124, R124 ;  /* 0x0000007c007c7308 */ /* 0x000ea20000000800 */
[----:B---3--:R-:W-:Y:S01]  /*70e0*/  FADD.FTZ R134, R153, R134 ;  /* 0x0000008699867221 */ /* 0x008fe20000010000 */
[----:B------:R-:W-:Y:S01]  /*70f0*/  FADD.FTZ R143, R163, R136 ;  /* 0x00000088a38f7221 */ /* 0x000fe20000010000 */
[----:B------:R-:W-:-:S05]  /*7100*/  F2FP.F16.F32.PACK_AB R191, R153, R122 ;  /* 0x0000007a99bf723e */ /* 0x000fca00000000ff */
[----:B------:R-:W3:Y:S08]  /*7110*/  MUFU.EX2 R187, R187 ;  /* 0x000000bb00bb7308 */ /* 0x000ef00000000800 */
[----:B------:R-:W4:Y:S08]  /*7120*/  MUFU.EX2 R128, R128 ;  /* 0x0000008000807308 */ /* 0x000f300000000800 */
[----:B------:R-:W5:Y:S08]  /*7130*/  MUFU.EX2 R181, R181 ;  /* 0x000000b500b57308 */ /* 0x000f700000000800 */
[----:B------:R1:W-:Y:S08]  /*7140*/  MUFU.EX2 R12, R13 ;  /* 0x0000000d000c7308 */ /* 0x0003f00000000800 */
[----:B------:R-:W5:Y:S01]  /*7150*/  MUFU.EX2 R130, R130 ;  /* 0x0000008200827308 */ /* 0x000f620000000800 */
[----:B-1----:R-:W-:Y:S01]  /*7160*/  FADD.FTZ R13, R185, R134 ;  /* 0x00000086b90d7221 */ /* 0x002fe20000010000 */
[----:B------:R-:W-:-:S02]  /*7170*/  @!P6 VIADD R134, R138, 0x30860 ;  /* 0x000308608a86e836 */ /* 0x000fc40000000000 */
[----:B------:R-:W-:Y:S01]  /*7180*/  FADD.FTZ R138, R182, R143 ;  /* 0x0000008fb68a7221 */ /* 0x000fe20000010000 */
[C---:B------:R-:W-:Y:S01]  /*7190*/  F2FP.F16.F32.PACK_AB R182, R141.reuse, R182 ;  /* 0x000000b68db6723e */ /* 0x040fe200000000ff */
[C---:B--2---:R-:W-:Y:S01]  /*71a0*/  FADD.FTZ R136, R124.reuse, R13 ;  /* 0x0000000d7c887221 */ /* 0x044fe20000010000 */
[----:B------:R-:W-:Y:S01]  /*71b0*/  F2FP.F16.F32.PACK_AB R185, R124, R185 ;  /* 0x000000b97cb9723e */ /* 0x000fe200000000ff */
[----:B------:R-:W-:Y:S01]  /*71c0*/  FADD.FTZ R143, R141, R138 ;  /* 0x0000008a8d8f7221 */ /* 0x000fe20000010000 */
[----:B------:R-:W1:Y:S01]  /*71d0*/  MUFU.EX2 R132, R132 ;  /* 0x0000008400847308 */ /* 0x000e620000000800 */
[----:B---3--:R-:W-:Y:S01]  /*71e0*/  FADD.FTZ R13, R187, R136 ;  /* 0x00000088bb0d7221 */ /* 0x008fe20000010000 */
[----:B------:R-:W-:Y:S01]  /*71f0*/  @!P6 PRMT R140, RZ, 0x654, R134 ;  /* 0x00000654ff8ce816 */ /* 0x000fe20000000086 */
[----:B------:R-:W-:Y:S01]  /*7200*/  FADD.FTZ R138, R176, R143 ;  /* 0x0000008fb08a7221 */ /* 0x000fe20000010000 */
[-C--:B------:R-:W-:Y:S01]  /*7210*/  FFMA.FTZ R134, R155, R0.reuse, -R126 ;  /* 0x000000009b867223 */ /* 0x080fe2000001087e */
[----:B----4-:R-:W-:Y:S01]  /*7220*/  FADD.FTZ R136, R128, R13 ;  /* 0x0000000d80887221 */ /* 0x010fe20000010000 */
[----:B------:R2:W-:Y:S01]  /*7230*/  @!P6 SYNCS.ARRIVE.TRANS64.RED.A1T0 RZ, [R140+URZ], RZ ;  /* 0x000000ff8cffe9a7 */ /* 0x0005e2000810043f */
[----:B------:R-:W-:Y:S01]  /*7240*/  FADD.FTZ R143, R145, R138 ;  /* 0x0000008a918f7221 */ /* 0x000fe20000010000 */
[----:B------:R-:W3:Y:S01]  /*7250*/  MUFU.EX2 R139, R139 ;  /* 0x0000008b008b7308 */ /* 0x000ee20000000800 */
[----:B-----5:R-:W-:Y:S01]  /*7260*/  FADD.FTZ R13, R181, R136 ;  /* 0x00000088b50d7221 */ /* 0x020fe20000010000 */
[----:B------:R-:W-:Y:S01]  /*7270*/  FFMA.FTZ R126, R167, R0, -R126 ;  /* 0x00000000a77e7223 */ /* 0x000fe2000001087e */
[----:B------:R-:W-:Y:S01]  /*7280*/  FADD.FTZ R138, R178, R143 ;  /* 0x0000008fb28a7221 */ /* 0x000fe20000010000 */
[----:B------:R-:W-:Y:S01]  /*7290*/  F2FP.F16.F32.PACK_AB R178, R121, R178 ;  /* 0x000000b279b2723e */ /* 0x000fe200000000ff */
[----:B------:R-:W-:Y:S01]  /*72a0*/  FADD.FTZ R13, R130, R13 ;  /* 0x0000000d820d7221 */ /* 0x000fe20000010000 */
[----:B------:R-:W-:Y:S01]  /*72b0*/  F2FP.F16.F32.PACK_AB R176, R145, R176 ;  /* 0x000000b091b0723e */ /* 0x000fe200000000ff */
[----:B------:R-:W-:Y:S01]  /*72c0*/  FADD.FTZ R143, R121, R138 ;  /* 0x0000008a798f7221 */ /* 0x000fe20000010000 */
[----:B------:R-:W4:Y:S01]  /*72d0*/  MUFU.EX2 R4, R4 ;  /* 0x0000000400047308 */ /* 0x000f220000000800 */
[----:B-1----:R-:W-:Y:S01]  /*72e0*/  FADD.FTZ R136, R132, R13 ;  /* 0x0000000d84887221 */ /* 0x002fe20000010000 */
[----:B------:R-:W-:Y:S01]  /*72f0*/  F2FP.F16.F32.PACK_AB R187, R128, R187 ;  /* 0x000000bb80bb723e */ /* 0x000fe200000000ff */
[----:B------:R-:W-:Y:S01]  /*7300*/  FADD.FTZ R138, R172, R143 ;  /* 0x0000008fac8a7221 */ /* 0x000fe20000010000 */
[----:B------:R-:W-:-:S02]  /*7310*/  F2FP.F16.F32.PACK_AB R172, R149, R172 ;  /* 0x000000ac95ac723e */ /* 0x000fc400000000ff */
[----:B------:R-:W-:Y:S02]  /*7320*/  F2FP.F16.F32.PACK_AB R181, R130, R181 ;  /* 0x000000b582b5723e */ /* 0x000fe400000000ff */
[----:B------:R-:W1:Y:S01]  /*7330*/  MUFU.EX2 R135, R135 ;  /* 0x0000008700877308 */ /* 0x000e620000000800 */
[C---:B---3--:R-:W-:Y:S01]  /*7340*/  FADD.FTZ R13, R139.reuse, R136 ;  /* 0x000000888b0d7221 */ /* 0x048fe20000010000 */
[----:B------:R-:W-:-:S06]  /*7350*/  F2FP.F16.F32.PACK_AB R183, R139, R132 ;  /* 0x000000848bb7723e */ /* 0x000fcc00000000ff */
[----:B------:R-:W-:Y:S01]  /*7360*/  MUFU.EX2 R174, R174 ;  /* 0x000000ae00ae7308 */ /* 0x000fe20000000800 */
[----:B----4-:R-:W-:-:S07]  /*7370*/  FADD.FTZ R136, R4, R13 ;  /* 0x0000000d04887221 */ /* 0x010fce0000010000 */
[----:B------:R-:W-:Y:S01]  /*7380*/  MUFU.EX2 R129, R129 ;  /* 0x0000008100817308 */ /* 0x000fe20000000800 */
[----:B-1----:R-:W-:-:S04]  /*7390*/  FADD.FTZ R13, R135, R136 ;  /* 0x00000088870d7221 */ /* 0x002fc80000010000 */
[----:B------:R-:W-:-:S03]  /*73a0*/  FADD.FTZ R136, R12, R13 ;  /* 0x0000000d0c887221 */ /* 0x000fc60000010000 */
[----:B------:R-:W1:Y:S08]  /*73b0*/  MUFU.EX2 R131, R131 ;  /* 0x0000008300837308 */ /* 0x000e700000000800 */
[----:B------:R-:W3:Y:S08]  /*73c0*/  MUFU.EX2 R168, R168 ;  /* 0x000000a800a87308 */ /* 0x000ef00000000800 */
[----:B------:R-:W4:Y:S01]  /*73d0*/  MUFU.EX2 R127, R127 ;  /* 0x0000007f007f7308 */ /* 0x000f220000000800 */
[C---:B-1----:R-:W-:Y:S01]  /*73e0*/  FADD.FTZ R136, R131.reuse, R136 ;  /* 0x0000008883887221 */ /* 0x042fe20000010000 */
[----:B------:R-:W-:-:S06]  /*73f0*/  F2FP.F16.F32.PACK_AB R179, R131, R12 ;  /* 0x0000000c83b3723e */ /* 0x000fcc00000000ff */
[----:B------:R-:W1:Y:S08]  /*7400*/  MUFU.EX2 R133, R133 ;  /* 0x0000008500857308 */ /* 0x000e700000000800 */
[----:B--2---:R2:W-:Y:S08]  /*7410*/  MUFU.EX2 R140, R123 ;  /* 0x0000007b008c7308 */ /* 0x0045f00000000800 */
[----:B------:R-:W5:Y:S01]  /*7420*/  MUFU.EX2 R134, R134 ;  /* 0x0000008600867308 */ /* 0x000f620000000800 */
[----:B--2---:R-:W-:-:S04]  /*7430*/  FADD.FTZ R123, R149, R138 ;  /* 0x0000008a957b7221 */ /* 0x004fc80000010000 */
[----:B------:R-:W-:Y:S01]  /*7440*/  FADD.FTZ R138, R174, R123 ;  /* 0x0000007bae8a7221 */ /* 0x000fe20000010000 */
[C---:B------:R-:W-:Y:S02]  /*7450*/  F2FP.F16.F32.PACK_AB R174, R129.reuse, R174 ;  /* 0x000000ae81ae723e */ /* 0x040fe400000000ff */
[----:B------:R-:W2:Y:S01]  /*7460*/  MUFU.EX2 R170, R170 ;  /* 0x000000aa00aa7308 */ /* 0x000ea20000000800 */
[----:B------:R-:W-:-:S04]  /*7470*/  FADD.FTZ R13, R129, R138 ;  /* 0x0000008a810d7221 */ /* 0x000fc80000010000 */
[----:B---3--:R-:W-:Y:S01]  /*7480*/  FADD.FTZ R138, R168, R13 ;  /* 0x0000000da88a7221 */ /* 0x008fe20000010000 */
[----:B----4-:R-:W-:Y:S01]  /*7490*/  FADD.FTZ R13, R127, R136 ;  /* 0x000000887f0d7221 */ /* 0x010fe20000010000 */
[C---:B-1----:R-:W-:Y:S01]  /*74a0*/  F2FP.F16.F32.PACK_AB R168, R133.reuse, R168 ;  /* 0x000000a885a8723e */ /* 0x042fe200000000ff */
[----:B------:R-:W1:Y:S01]  /*74b0*/  MUFU.EX2 R159, R159 ;  /* 0x0000009f009f7308 */ /* 0x000e620000000800 */
[----:B------:R-:W-:Y:S01]  /*74c0*/  FADD.FTZ R121, R133, R138 ;  /* 0x0000008a85797221 */ /* 0x000fe20000010000 */
[----:B-----5:R-:W-:-:S06]  /*74d0*/  FADD.FTZ R13, R134, R13 ;  /* 0x0000000d860d7221 */ /* 0x020fcc0000010000 */
[----:B------:R3:W4:Y:S01]  /*74e0*/  MUFU.EX2 R142, R173 ;  /* 0x000000ad008e7308 */ /* 0x0007220000000800 */
[----:B--2---:R-:W-:Y:S01]  /*74f0*/  FADD.FTZ R136, R170, R121 ;  /* 0x00000079aa887221 */ /* 0x004fe20000010000 */
[----:B------:R-:W-:-:S06]  /*7500*/  FADD.FTZ R121, R140, R13 ;  /* 0x0000000d8c797221 */ /* 0x000fcc0000010000 */
[----:B------:R-:W2:Y:S01]  /*7510*/  MUFU.EX2 R169, R171 ;  /* 0x000000ab00a97308 */ /* 0x000ea20000000800 */
[C---:B-1----:R-:W-:Y:S01]  /*7520*/  FADD.FTZ R121, R159.reuse, R121 ;  /* 0x000000799f797221 */ /* 0x042fe20000010000 */
[----:B---3--:R-:W-:Y:S02]  /*7530*/  F2FP.F16.F32.PACK_AB R173, R134, R127 ;  /* 0x0000007f86ad723e */ /* 0x008fe400000000ff */
[----:B------:R-:W-:-:S04]  /*7540*/  F2FP.F16.F32.PACK_AB R175, R159, R140 ;  /* 0x0000008c9faf723e */ /* 0x000fc800000000ff */
[----:B------:R1:W3:Y:S01]  /*7550*/  MUFU.EX2 R138, R177 ;  /* 0x000000b1008a7308 */ /* 0x0002e20000000800 */
[----:B----4-:R-:W-:-:S07]  /*7560*/  FADD.FTZ R121, R142, R121 ;  /* 0x000000798e797221 */ /* 0x010fce0000010000 */
[----:B------:R-:W4:Y:S01]  /*7570*/  MUFU.EX2 R5, R5 ;  /* 0x0000000500057308 */ /* 0x000f220000000800 */
[----:B--2---:R-:W-:Y:S01]  /*7580*/  FADD.FTZ R121, R169, R121 ;  /* 0x00000079a9797221 */ /* 0x004fe20000010000 */
[----:B-1----:R-:W-:Y:S01]  /*7590*/  F2FP.F16.F32.PACK_AB R177, R135, R4 ;  /* 0x0000000487b1723e */ /* 0x002fe200000000ff */
[----:B------:R-:W-:Y:S01]  /*75a0*/  IMAD.MOV.U32 R4, RZ, RZ, R125 ;  /* 0x000000ffff047224 */ /* 0x000fe200078e007d */
[----:B------:R-:W-:-:S04]  /*75b0*/  F2FP.F16.F32.PACK_AB R169, R169, R142 ;  /* 0x0000008ea9a9723e */ /* 0x000fc800000000ff */
[----:B------:R-:W1:Y:S01]  /*75c0*/  MUFU.EX2 R126, R126 ;  /* 0x0000007e007e7308 */ /* 0x000e620000000800 */
[----:B---3--:R-:W-:Y:S01]  /*75d0*/  FADD.FTZ R121, R138, R121 ;  /* 0x000000798a797221 */ /* 0x008fe20000010000 */
[C---:B----4-:R-:W-:Y:S01]  /*75e0*/  FADD.FTZ R13, R5.reuse, R136 ;  /* 0x00000088050d7221 */ /* 0x050fe20000010000 */
[----:B------:R-:W-:Y:S01]  /*75f0*/  F2FP.F16.F32.PACK_AB R170, R5, R170 ;  /* 0x000000aa05aa723e */ /* 0x000fe200000000ff */
[----:B------:R-:W-:Y:S02]  /*7600*/  IMAD.MOV.U32 R5, RZ, RZ, R21 ;  /* 0x000000ffff057224 */ /* 0x000fe400078e0015 */
[C---:B-1----:R-:W-:Y:S01]  /*7610*/  FADD.FTZ R12, R126.reuse, R121 ;  /* 0x000000797e0c7221 */ /* 0x042fe20000010000 */
[----:B------:R-:W-:Y:S01]  /*7620*/  F2FP.F16.F32.PACK_AB R171, R126, R138 ;  /* 0x0000008a7eab723e */ /* 0x000fe200000000ff */
[----:B------:R-:W-:Y:S06]  /*7630*/  @P1 BRA `(.L_x_907) ;  /* 0xffffffd000401947 */ /* 0x000fec000383ffff */
[----:B------:R-:W-:Y:S01]  /*7640*/  IMAD.MOV.U32 R4, RZ, RZ, R125 ;  /* 0x000000ffff047224 */ /* 0x000fe200078e007d */
[----:B------:R-:W-:Y:S01]  /*7650*/  UMOV UR36, UR7 ;  /* 0x0000000700247c82 */ /* 0x000fe20008000000 */
[----:B------:R-:W-:Y:S01]  /*7660*/  IMAD.MOV.U32 R5, RZ, RZ, R21 ;  /* 0x000000ffff057224 */ /* 0x000fe200078e0015 */
[----:B------:R-:W-:-:S06]  /*7670*/  UMOV UR46, UR40 ;  /* 0x00000028002e7c82 */ /* 0x000fcc0008000000 */
.L_x_890:
[----:B------:R-:W1:Y:S01]  /*7680*/  LDC R20, c[0x0][0x9e4] ;  /* 0x00027900ff147b82 */ /* 0x000e620000000800 */
[----:B------:R-:W-:Y:S01]  /*7690*/  VIADD R21, R192, -UR10 ;  /* 0x8000000ac0157c36 */ /* 0x000fe20008000000 */
[----:B------:R-:W-:-:S04]  /*76a0*/  LOP3.LUT R193, R193, 0xffefffff, RZ, 0xc0, !PT ;  /* 0xffefffffc1c17812 */ /* 0x000fc800078ec0ff */
[----:B------:R-:W-:Y:S02]  /*76b0*/  R2UR UR6, R21 ;  /* 0x00000000150672ca */ /* 0x000fe400000e0000 */
[----:B-1----:R-:W-:-:S13]  /*76c0*/  ISETP.GE.AND P1, PT, R20, 0x1, PT ;  /* 0x000000011400780c */ /* 0x002fda0003f26270 */
[----:B------:R-:W-:Y:S01]  /*76d0*/  @P1 LOP3.LUT R193, R193, 0x100000, RZ, 0xfc, !PT ;  /* 0x00100000c1c11812 */ /* 0x000fe200078efcff */
[----:B------:R-:W-:Y:S06]  /*76e0*/  @!P1 BRA `(.L_x_908) ;  /* 0x0000000000449947 */ /* 0x000fec0003800000 */
        /* <DEDUP_REMOVED lines=9> */
.L_x_909:
[----:B------:R-:W-:-:S13]  /*7780*/  ISETP.NE.AND P1, PT, R20, 0x1, PT ;  /* 0x000000011400780c */ /* 0x000fda0003f25270 */
[----:B------:R-:W1:Y:S02]  /*7790*/  @P1 LDC.64 R120, c[0x0][0x9e8] ;  /* 0x00027a00ff781b82 */ /* 0x000e640000000a00 */
[----:B-1----:R-:W-:-:S05]  /*77a0*/  @P1 IMAD.HI.U32 R120, R192, R120, RZ ;  /* 0x00000078c0781227 */ /* 0x002fca00078e00ff */
[----:B------:R-:W-:-:S07]  /*77b0*/  @P1 SHF.R.U32.HI R192, RZ, R121, R120 ;  /* 0x00000079ffc01219 */ /* 0x000fce0000011678 */
.L_x_910:
[----:B------:R-:W-:-:S05]  /*77c0*/  IMAD R192, R192, R20, RZ ;  /* 0x00000014c0c07224 */ /* 0x000fca00078e02ff */
[----:B------:R-:W-:-:S13]  /*77d0*/  R2UR UR7, R192 ;  /* 0x00000000c00772ca */ /* 0x000fda00000e0000 */
[----:B------:R-:W-:-:S04]  /*77e0*/  UISETP.LT.AND UP0, UPT, UR6, UR7, UPT ;  /* 0x000000070600728c */ /* 0x000fc8000bf01270 */
[----:B------:R-:W-:-:S12]  /*77f0*/  USEL UR6, UR6, UR7, !UP0 ;  /* 0x0000000706067287 */ /* 0x000fd8000c000000 */
.L_x_908:
[----:B------:R-:W-:-:S04]  /*7800*/  UIADD3 UR6, UR6, 0x5f, URZ ;  /* 0x0000005f06067890 */ /* 0x000fc8000fffe03f */
[----:B------:R-:W-:-:S04]  /*7810*/  UIMAD.WIDE UR6, UR6, 0x2aaaaaab, URZ ;  /* 0x2aaaaaab060678a5 */ /* 0x000fc8000f8e023f */
[----:B------:R-:W-:-:S04]  /*7820*/  USHF.R.U32.HI UR6, URZ, 0x1f, UR7 ;  /* 0x0000001f3f067899 */ /* 0x000fc80008011607 */
[----:B------:R-:W-:-:S04]  /*7830*/  ULEA.HI.SX32 UR6, UR7, UR6, 0x1c ;  /* 0x0000000607067291 */ /* 0x000fc8000f8fe23f */
[----:B------:R-:W-:-:S04]  /*7840*/  UISETP.LT.AND UP0, UPT, UR47, UR6, UPT ;  /* 0x000000062f00728c */ /* 0x000fc8000bf01270 */
[----:B------:R-:W-:-:S06]  /*7850*/  USEL UR40, UR47, UR6, !UP0 ;  /* 0x000000062f287287 */ /* 0x000fcc000c000000 */
[----:B------:R-:W-:-:S13]  /*7860*/  ISETP.GE.AND P1, PT, R15, UR40, PT ;  /* 0x000000280f007c0c */ /* 0x000fda000bf26270 */
[----:B------:R-:W-:Y:S05]  /*7870*/  @!P1 BRA `(.L_x_911) ;  /* 0x0000001c00809947 */ /* 0x000fea0003800000 */
[----:B------:R-:W-:Y:S01]  /*7880*/  IMAD.MOV.U32 R21, RZ, RZ, R4 ;  /* 0x000000ffff157224 */ /* 0x000fe200078e0004 */
[----:B------:R-:W-:Y:S01]  /*7890*/  UMOV UR38, UR46 ;  /* 0x0000002e00267c82 */ /* 0x000fe20008000000 */
[----:B------:R-:W-:Y:S01]  /*78a0*/  IMAD.MOV.U32 R192, RZ, RZ, R5 ;  /* 0x000000ffffc07224 */ /* 0x000fe200078e0005 */
[----:B------:R-:W-:-:S06]  /*78b0*/  UMOV UR7, UR36 ;  /* 0x0000002400077c82 */ /* 0x000fcc0008000000 */
.L_x_920:
[----:B------:R-:W-:-:S04]  /*78c0*/  UIADD3 UR36, UR7, 0x1, URZ ;  /* 0x0000000107247890 */ /* 0x000fc8000fffe03f */
[----:B------:R-:W-:-:S04]  /*78d0*/  UISETP.NE.AND UP0, UPT, UR36, 0x2, UPT ;  /* 0x000000022400788c */ /* 0x000fc8000bf05270 */
[----:B------:R-:W-:Y:S02]  /*78e0*/  USEL UR46, URZ, 0x1, UP0 ;  /* 0x000000013f2e7887 */ /* 0x000fe40008000000 */
[----:B------:R-:W-:Y:S02]  /*78f0*/  USEL UR36, UR36, URZ, UP0 ;  /* 0x0000003f24247287 */ /* 0x000fe40008000000 */
[----:B------:R-:W-:Y:S01]  /*7900*/  ULOP3.LUT UR46, UR38, UR46, URZ, 0x3c, !UPT ;  /* 0x0000002e262e7292 */ /* 0x000fe2000f8e3c3f */
[----:B------:R-:W-:Y:S11]  /*7910*/  @!P0 BRA `(.L_x_912) ;  /* 0x0000000000048947 */ /* 0x000ff60003800000 */
[----:B------:R-:W-:Y:S01]  /*7920*/  BPT.TRAP 0x1 ;  /* 0x000000040000795c */ /* 0x000fe20000300000 */
.L_x_912:
[----:B------:R-:W-:Y:S01]  /*7930*/  ULEA UR6, UR36, UR37, 0x3 ;  /* 0x0000002524067291 */ /* 0x000fe2000f8e183f */
[----:B------:R-:W-:-:S05]  /*7940*/  IMAD.U32 R0, RZ, RZ, UR46 ;  /* 0x0000002eff007e24 */ /* 0x000fca000f8e00ff */
[----:B------:R-:W-:-:S04]  /*7950*/  SHF.L.U32 R0, R0, 0x1f, RZ ;  /* 0x0000001f00007819 */ /* 0x000fc800000006ff */
[----:B------:R1:W2:Y:S01]  /*7960*/  SYNCS.PHASECHK.TRANS64.TRYWAIT P1, [UR6+0x30830], R0 ;  /* 0x03083000ff0075a7 */ /* 0x0002a20008020146 */
[----:B------:R-:W-:Y:S05]  /*7970*/  @!P0 BRA `(.L_x_913) ;  /* 0x0000000000048947 */ /* 0x000fea0003800000 */
[----:B------:R-:W-:Y:S01]  /*7980*/  BPT.TRAP 0x1 ;  /* 0x000000040000795c */ /* 0x000fe20000300000 */
.L_x_913:
[----:B--2---:R-:W-:Y:S05]  /*7990*/  @P1 BRA `(.L_x_914) ;  /* 0x0000000000081947 */ /* 0x004fea0003800000 */
[----:B------:R-:W2:Y:S02]  /*79a0*/  SYNCS.PHASECHK.TRANS64.TRYWAIT P1, [UR6+0x30830], R0 ;  /* 0x03083000ff0075a7 */ /* 0x000ea40008020146 */
[----:B--2---:R-:W-:Y:S05]  /*79b0*/  @!P1 BRA `(.L_x_915) ;  /* 0x000000a800b09947 */ /* 0x004fea0003800000 */
.L_x_914:
        /* <DEDUP_REMOVED lines=165> */
.L_x_916:
[----:B------:R-:W-:Y:S01]  /*8410*/  ULEA UR11, UR7, UR37, 0x3 ;  /* 0x00000025070b7291 */ /* 0x000fe2000f8e183f */
[----:B-12---:R-:W-:-:S05]  /*8420*/  IMAD.U32 R0, RZ, RZ, UR38 ;  /* 0x00000026ff007e24 */ /* 0x006fca000f8e00ff */
[----:B------:R-:W-:-:S04]  /*8430*/  SHF.L.U32 R0, R0, 0x1f, RZ ;  /* 0x0000001f00007819 */ /* 0x000fc800000006ff */
[----:B------:R1:W2:Y:S01]  /*8440*/  SYNCS.PHASECHK.TRANS64.TRYWAIT P1, [UR11+0x30850], R0 ;  /* 0x03085000ff0075a7 */ /* 0x0002a2000802014b */
[----:B------:R-:W-:Y:S05]  /*8450*/  @!P0 BRA `(.L_x_917) ;  /* 0x0000000000048947 */ /* 0x000fea0003800000 */
[----:B------:R-:W-:Y:S01]  /*8460*/  BPT.TRAP 0x1 ;  /* 0x000000040000795c */ /* 0x000fe20000300000 */
.L_x_917:
[----:B--2---:R-:W-:Y:S05]  /*8470*/  @P1 BRA `(.L_x_918) ;  /* 0x0000000000081947 */ /* 0x004fea0003800000 */
[----:B------:R-:W2:Y:S02]  /*8480*/  SYNCS.PHASECHK.TRANS64.TRYWAIT P1, [UR11+0x30850], R0 ;  /* 0x03085000ff0075a7 */ /* 0x000ea4000802014b */
[----:B--2---:R-:W-:Y:S05]  /*8490*/  @!P1 BRA `(.L_x_919) ;  /* 0x000000a000109947 */ /* 0x004fea0003800000 */
.L_x_918:
[----:B------:R-:W-:Y:S01]  /*84a0*/  UIADD3 UR6, UR37, 0x400, URZ ;  /* 0x0000040025067890 */ /* 0x000fe2000fffe03f */
[----:B------:R-:W-:Y:S01]  /*84b0*/  WARPGROUP.ARRIVE ;  /* 0x00000000000079c5 */ /* 0x000fe20000000000 */
[----:B-12---:R-:W-:-:S05]  /*84c0*/  FMNMX.FTZ R0, R120, R192, !PT ;  /* 0x000000c078007209 */ /* 0x006fca0007810000 */
[----:B------:R-:W1:Y:S01]  /*84d0*/  S2R R205, SR_TID.X ;  /* 0x0000000000cd7919 */ /* 0x000e620000002100 */
[----:B------:R-:W-:Y:S01]  /*84e0*/  USHF.R.U32.HI UR6, URZ, 0x4, UR6 ;  /* 0x000000043f067899 */ /* 0x000fe20008011606 */
[----:B------:R-:W-:Y:S01]  /*84f0*/  FMNMX.FTZ R4, R122, R21, !PT ;  /* 0x000000157a047209 */ /* 0x000fe20007810000 */
[----:B------:R-:W-:Y:S01]  /*8500*/  UMOV UR38, UR46 ;  /* 0x0000002e00267c82 */ /* 0x000fe20008000000 */
[----:B------:R-:W-:Y:S01]  /*8510*/  FMNMX.FTZ R3, R121, R0, !PT ;  /* 0x0000000079037209 */ /* 0x000fe20007810000 */
[----:B------:R-:W-:-:S03]  /*8520*/  ULOP3.LUT UR6, UR6, 0x3fff, URZ, 0xc0, !UPT ;  /* 0x00003fff06067892 */ /* 0x000fc6000f8ec03f */
[----:B------:R-:W-:Y:S01]  /*8530*/  FMNMX.FTZ R0, R124, R3, !PT ;  /* 0x000000037c007209 */ /* 0x000fe20007810000 */
[----:B------:R-:W-:-:S03]  /*8540*/  ULOP3.LUT UR6, UR6, 0x3000000, URZ, 0xfc, !UPT ;  /* 0x0300000006067892 */ /* 0x000fc6000f8efc3f */
[----:B------:R-:W-:Y:S01]  /*8550*/  FMNMX.FTZ R3, R125, R0, !PT ;  /* 0x000000007d037209 */ /* 0x000fe20007810000 */
[----:B------:R-:W-:-:S03]  /*8560*/  UIMAD UR10, UR7, 0x900, UR6 ;  /* 0x00000900070a78a4 */ /* 0x000fc6000f8e0206 */
[----:B------:R-:W-:Y:S01]  /*8570*/  UMOV UR7, 0x40000040 ;  /* 0x4000004000077882 */ /* 0x000fe20000000000 */
[----:B------:R-:W-:-:S03]  /*8580*/  FMNMX.FTZ R0, R128, R3, !PT ;  /* 0x0000000380007209 */ /* 0x000fc60007810000 */
[----:B------:R-:W-:Y:S01]  /*8590*/  UMOV UR6, UR10 ;  /* 0x0000000a00067c82 */ /* 0x000fe20008000000 */
[----:B------:R-:W-:Y:S01]  /*85a0*/  FMNMX.FTZ R3, R129, R0, !PT ;  /* 0x0000000081037209 */ /* 0x000fe20007810000 */
[----:B------:R-:W-:Y:S01]  /*85b0*/  HGMMA.64x192x16.F32 R24, R188, gdesc[UR4].tnspB, R24, gsb0 ;  /* 0x42e00004bc187df0 */ /* 0x000fe20008000818 */
[----:B------:R-:W-:Y:S01]  /*85c0*/  UIADD3 UR6, UR10, 0x80, URZ ;  /* 0x000000800a067890 */ /* 0x000fe2000fffe03f */
[----:B------:R-:W-:Y:S01]  /*85d0*/  UMOV UR7, 0x40000040 ;  /* 0x4000004000077882 */ /* 0x000fe20000000000 */
[----:B------:R-:W-:-:S04]  /*85e0*/  FMNMX.FTZ R0, R132, R3, !PT ;  /* 0x0000000384007209 */ /* 0x000fc80007810000 */
[----:B------:R-:W-:Y:S02]  /*85f0*/  FMNMX.FTZ R3, R133, R0, !PT ;  /* 0x0000000085037209 */ /* 0x000fe40007810000 */
[----:B-1----:R-:W-:Y:S02]  /*8600*/  LOP3.LUT P1, RZ, R205, 0x7f, RZ, 0xc0, !PT ;  /* 0x0000007fcdff7812 */ /* 0x002fe4000782c0ff */
        /* <DEDUP_REMOVED lines=17> */
[----:B------:R-:W2:Y:S01]  /*8720*/  SHFL.BFLY PT, R3, R2, 0x2, 0x1f ;  /* 0x0c401f0002037f89 */ /* 0x000ea200000e0000 */
        /* <DEDUP_REMOVED lines=12> */
[----:B--2---:R-:W-:-:S14]  /*87f0*/  FMNMX.FTZ R180, R2, R3, !PT ;  /* 0x0000000302b47209 */ /* 0x004fdc0007810000 */
[----:B------:R-:W-:Y:S01]  /*8800*/  HGMMA.64x192x16.F32 R24, R176, gdesc[UR4].tnspB, R24, gsb0 ;  /* 0x42e00004b0187df0 */ /* 0x000fe20008000818 */
[----:B------:R-:W-:Y:S01]  /*8810*/  UIADD3 UR6, UR10, 0x200, URZ ;  /* 0x000002000a067890 */ /* 0x000fe2000fffe03f */
[----:B------:R-:W2:Y:S01]  /*8820*/  SHFL.BFLY PT, R5, R180, 0x1, 0x1f ;  /* 0x0c201f00b4057f89 */ /* 0x000ea200000e0000 */
[----:B------:R-:W-:Y:S01]  /*8830*/  UMOV UR7, 0x40000040 ;  /* 0x4000004000077882 */ /* 0x000fe20000000000 */
[----:B--2---:R-:W-:-:S05]  /*8840*/  FMNMX.FTZ R5, R180, R5, !PT ;  /* 0x00000005b4057209 */ /* 0x004fca0007810000 */
[----:B------:R-:W-:Y:S01]  /*8850*/  FADD.FTZ R3, -R5, R192 ;  /* 0x000000c005037221 */ /* 0x000fe20000010100 */
[----:B------:R-:W-:Y:S01]  /*8860*/  IMAD.MOV.U32 R192, RZ, RZ, R5 ;  /* 0x000000ffffc07224 */ /* 0x000fe200078e0005 */
[----:B------:R-:W-:Y:S02]  /*8870*/  WARPGROUP.DEPBAR.LE gsb0, 0x0 ;  /* 0x00008000000079c5 */ /* 0x000fe40000010000 */
[----:B------:R-:W-:Y:S01]  /*8880*/  WARPGROUP.ARRIVE ;  /* 0x00000000000079c5 */ /* 0x000fe20000000000 */
[----:B------:R-:W-:Y:S01]  /*8890*/  FMNMX.FTZ R179, R123, R4, !PT ;  /* 0x000000047bb37209 */ /* 0x000fe20007810000 */
[-C--:B-1----:R-:W-:Y:S01]  /*88a0*/  FMUL.FTZ R176, R3, R0.reuse ;  /* 0x0000000003b07220 */ /* 0x082fe20000410000 */
[-C--:B------:R-:W-:Y:S02]  /*88b0*/  FMUL.FTZ R3, R5, R0.reuse ;  /* 0x0000000005037220 */ /* 0x080fe40000410000 */
[----:B------:R-:W-:Y:S02]  /*88c0*/  FMNMX.FTZ R4, R126, R179, !PT ;  /* 0x000000b37e047209 */ /* 0x000fe40007810000 */
[----:B------:R-:W-:Y:S01]  /*88d0*/  HGMMA.64x192x16.F32 R24, R172, gdesc[UR4].tnspB, R24, gsb0 ;  /* 0x42e00004ac187df0 */ /* 0x000fe20008000818 */
[--C-:B------:R-:W-:Y:S01]  /*88e0*/  FFMA.FTZ R188, R121, R0, -R3.reuse ;  /* 0x0000000079bc7223 */ /* 0x100fe20000010803 */
[----:B------:R-:W-:Y:S01]  /*88f0*/  UIADD3 UR6, UR10, 0x280, URZ ;  /* 0x000002800a067890 */ /* 0x000fe2000fffe03f */
[----:B------:R-:W-:Y:S01]  /*8900*/  FMNMX.FTZ R121, R127, R4, !PT ;  /* 0x000000047f797209 */ /* 0x000fe20007810000 */
[----:B------:R-:W-:Y:S01]  /*8910*/  UMOV UR7, 0x40000040 ;  /* 0x4000004000077882 */ /* 0x000fe20000000000 */
[----:B------:R1:W-:Y:S01]  /*8920*/  MUFU.EX2 R2, R176 ;  /* 0x000000b000027308 */ /* 0x0003e20000000800 */
[-CC-:B------:R-:W-:Y:S01]  /*8930*/  FFMA.FTZ R177, R120, R0.reuse, -R3.reuse ;  /* 0x0000000078b17223 */ /* 0x180fe20000010803 */
[----:B------:R-:W-:Y:S01]  /*8940*/  FMNMX.FTZ R4, R130, R121, !PT ;  /* 0x0000007982047209 */ /* 0x000fe20007810000 */
[-CC-:B------:R-:W-:Y:S01]  /*8950*/  FFMA.FTZ R190, R124, R0.reuse, -R3.reuse ;  /* 0x000000007cbe7223 */ /* 0x180fe20000010803 */
[-CC-:B------:R-:W-:Y:S01]  /*8960*/  FFMA.FTZ R184, R128, R0.reuse, -R3.reuse ;  /* 0x0000000080b87223 */ /* 0x180fe20000010803 */
[--C-:B------:R-:W-:Y:S01]  /*8970*/  FFMA.FTZ R186, R132, R0, -R3.reuse ;  /* 0x0000000084ba7223 */ /* 0x100fe20000010803 */
[----:B------:R-:W-:Y:S01]  /*8980*/  FMNMX.FTZ R121, R131, R4, !PT ;  /* 0x0000000483797209 */ /* 0x000fe20007810000 */
[-CC-:B------:R-:W-:Y:S01]  /*8990*/  FFMA.FTZ R180, R136, R0.reuse, -R3.reuse ;  /* 0x0000000088b47223 */ /* 0x180fe20000010803 */
[-CC-:B------:R-:W-:Y:S01]  /*89a0*/  FFMA.FTZ R182, R140, R0.reuse, -R3.reuse ;  /* 0x000000008cb67223 */ /* 0x180fe20000010803 */
[-CC-:B-1----:R-:W-:Y:S01]  /*89b0*/  FFMA.FTZ R176, R144, R0.reuse, -R3.reuse ;  /* 0x0000000090b07223 */ /* 0x182fe20000010803 */
[----:B------:R-:W-:Y:S01]  /*89c0*/  FMNMX.FTZ R4, R134, R121, !PT ;  /* 0x0000007986047209 */ /* 0x000fe20007810000 */
[-CC-:B------:R-:W-:Y:S01]  /*89d0*/  FFMA.FTZ R121, R125, R0.reuse, -R3.reuse ;  /* 0x000000007d797223 */ /* 0x180fe20000010803 */
[-CC-:B------:R-:W-:Y:S01]  /*89e0*/  FFMA.FTZ R178, R148, R0.reuse, -R3.reuse ;  /* 0x0000000094b27223 */ /* 0x180fe20000010803 */
[--C-:B------:R-:W-:Y:S01]  /*89f0*/  FFMA.FTZ R120, R160, R0, -R3.reuse ;  /* 0x00000000a0787223 */ /* 0x100fe20000010803 */
[----:B------:R-:W-:Y:S01]  /*8a00*/  FMNMX.FTZ R125, R135, R4, !PT ;  /* 0x00000004877d7209 */ /* 0x000fe20007810000 */
[-CC-:B------:R-:W-:Y:S01]  /*8a10*/  FFMA.FTZ R124, R164, R0.reuse, -R3.reuse ;  /* 0x00000000a47c7223 */ /* 0x180fe20000010803 */
[----:B------:R-:W-:Y:S01]  /*8a20*/  FFMA.FTZ R165, R165, R0, -R3 ;  /* 0x00000000a5a57223 */ /* 0x000fe20000010803 */
[----:B------:R-:W1:Y:S01]  /*8a30*/  MUFU.EX2 R177, R177 ;  /* 0x000000b100b17308 */ /* 0x000e620000000800 */
[----:B------:R-:W-:-:S04]  /*8a40*/  FMNMX.FTZ R4, R138, R125, !PT ;  /* 0x0000007d8a047209 */ /* 0x000fc80007810000 */
[----:B------:R-:W-:-:S03]  /*8a50*/  FMNMX.FTZ R125, R139, R4, !PT ;  /* 0x000000048b7d7209 */ /* 0x000fc60007810000 */
[----:B------:R-:W2:Y:S01]  /*8a60*/  MUFU.EX2 R188, R188 ;  /* 0x000000bc00bc7308 */ /* 0x000ea20000000800 */
[----:B------:R-:W-:Y:S01]  /*8a70*/  FMNMX.FTZ R4, R142, R125, !PT ;  /* 0x0000007d8e047209 */ /* 0x000fe20007810000 */
[----:B------:R-:W-:-:S03]  /*8a80*/  FFMA.FTZ R125, R129, R0, -R3 ;  /* 0x00000000817d7223 */ /* 0x000fc60000010803 */
[----:B------:R-:W-:-:S03]  /*8a90*/  FMNMX.FTZ R129, R143, R4, !PT ;  /* 0x000000048f817209 */ /* 0x000fc60007810000 */
[----:B------:R-:W3:Y:S01]  /*8aa0*/  MUFU.EX2 R190, R190 ;  /* 0x000000be00be7308 */ /* 0x000ee20000000800 */
[----:B------:R-:W-:Y:S01]  /*8ab0*/  FMNMX.FTZ R4, R146, R129, !PT ;  /* 0x0000008192047209 */ /* 0x000fe20007810000 */
[----:B-1----:R-:W-:-:S03]  /*8ac0*/  FFMA.FTZ R13, R2, R13, R177 ;  /* 0x0000000d020d7223 */ /* 0x002fc600000100b1 */
[----:B------:R-:W-:-:S03]  /*8ad0*/  FMNMX.FTZ R129, R147, R4, !PT ;  /* 0x0000000493817209 */ /* 0x000fc60007810000 */
[----:B------:R-:W1:Y:S01]  /*8ae0*/  MUFU.EX2 R121, R121 ;  /* 0x0000007900797308 */ /* 0x000e620000000800 */
[----:B------:R-:W-:Y:S01]  /*8af0*/  FMNMX.FTZ R4, R150, R129, !PT ;  /* 0x0000008196047209 */ /* 0x000fe20007810000 */
[----:B------:R-:W-:Y:S01]  /*8b00*/  FFMA.FTZ R129, R133, R0, -R3 ;  /* 0x0000000085817223 */ /* 0x000fe20000010803 */
[C---:B--2---:R-:W-:Y:S01]  /*8b10*/  FADD.FTZ R13, R188.reuse, R13 ;  /* 0x0000000dbc0d7221 */ /* 0x044fe20000010000 */
[----:B------:R-:W-:Y:S02]  /*8b20*/  F2FP.F16.F32.PACK_AB R188, R188, R177 ;  /* 0x000000b1bcbc723e */ /* 0x000fe400000000ff */
[----:B------:R-:W-:Y:S02]  /*8b30*/  FMNMX.FTZ R133, R151, R4, !PT ;  /* 0x0000000497857209 */ /* 0x000fe40007810000 */
[----:B------:R-:W-:Y:S01]  /*8b40*/  MUFU.EX2 R184, R184 ;  /* 0x000000b800b87308 */ /* 0x000fe20000000800 */
[----:B---3--:R-:W-:Y:S01]  /*8b50*/  FADD.FTZ R140, R190, R13 ;  /* 0x0000000dbe8c7221 */ /* 0x008fe20000010000 */
[----:B------:R-:W-:-:S04]  /*8b60*/  FMNMX.FTZ R4, R154, R133, !PT ;  /* 0x000000859a047209 */ /* 0x000fc80007810000 */
[----:B------:R-:W-:Y:S02]  /*8b70*/  FMNMX.FTZ R133, R155, R4, !PT ;  /* 0x000000049b857209 */ /* 0x000fe40007810000 */
[----:B------:R-:W-:Y:S01]  /*8b80*/  MUFU.EX2 R125, R125 ;  /* 0x0000007d007d7308 */ /* 0x000fe20000000800 */
[----:B-1----:R-:W-:Y:S02]  /*8b90*/  F2FP.F16.F32.PACK_AB R190, R121, R190 ;  /* 0x000000be79be723e */ /* 0x002fe400000000ff */
[----:B------:R-:W-:Y:S01]  /*8ba0*/  FMNMX.FTZ R4, R158, R133, !PT ;  /* 0x000000859e047209 */ /* 0x000fe20007810000 */
[----:B------:R-:W-:-:S03]  /*8bb0*/  FFMA.FTZ R133, R137, R0, -R3 ;  /* 0x0000000089857223 */ /* 0x000fc60000010803 */
[----:B------:R-:W-:Y:S01]  /*8bc0*/  FMNMX.FTZ R137, R159, R4, !PT ;  /* 0x000000049f897209 */ /* 0x000fe20007810000 */
[----:B------:R-:W-:Y:S03]  /*8bd0*/  MUFU.EX2 R186, R186 ;  /* 0x000000ba00ba7308 */ /* 0x000fe60000000800 */
[----:B------:R-:W-:-:S04]  /*8be0*/  FMNMX.FTZ R4, R162, R137, !PT ;  /* 0x00000089a2047209 */ /* 0x000fc80007810000 */
[----:B------:R-:W-:Y:S01]  /*8bf0*/  FMNMX.FTZ R137, R163, R4, !PT ;  /* 0x00000004a3897209 */ /* 0x000fe20007810000 */
[----:B------:R-:W-:Y:S03]  /*8c00*/  MUFU.EX2 R129, R129 ;  /* 0x0000008100817308 */ /* 0x000fe60000000800 */
        /* <DEDUP_REMOVED lines=23> */
[----:B------:R-:W1:Y:S01]  /*8d80*/  SHFL.BFLY PT, R173, R4, 0x2, 0x1f ;  /* 0x0c401f0004ad7f89 */ /* 0x000e6200000e0000 */
[-CC-:B------:R-:W-:Y:S01]  /*8d90*/  FFMA.FTZ R172, R152, R0.reuse, -R3.reuse ;  /* 0x0000000098ac7223 */ /* 0x180fe20000010803 */
[----:B------:R-:W-:-:S03]  /*8da0*/  FFMA.FTZ R174, R156, R0, -R3 ;  /* 0x000000009cae7223 */ /* 0x000fc60000010803 */
[----:B------:R-:W-:Y:S01]  /*8db0*/  HGMMA.64x192x16.F32 R24, R168, gdesc[UR4].tnspB, R24, gsb0 ;  /* 0x42e00004a8187df0 */ /* 0x000fe20008000818 */
[----:B------:R-:W-:Y:S01]  /*8dc0*/  UMOV UR7, UR36 ;  /* 0x0000002400077c82 */ /* 0x000fe20008000000 */
[----:B------:R-:W-:Y:S08]  /*8dd0*/  MUFU.EX2 R172, R172 ;  /* 0x000000ac00ac7308 */ /* 0x000ff00000000800 */
[----:B------:R-:W-:Y:S01]  /*8de0*/  MUFU.EX2 R174, R174 ;  /* 0x000000ae00ae7308 */ /* 0x000fe20000000800 */
[----:B-1----:R-:W-:-:S05]  /*8df0*/  FMNMX.FTZ R173, R4, R173, !PT ;  /* 0x000000ad04ad7209 */ /* 0x002fca0007810000 */
[----:B------:R-:W1:Y:S02]  /*8e00*/  SHFL.BFLY PT, R4, R173, 0x1, 0x1f ;  /* 0x0c201f00ad047f89 */ /* 0x000e6400000e0000 */
[----:B-1----:R-:W-:-:S05]  /*8e10*/  FMNMX.FTZ R4, R173, R4, !PT ;  /* 0x00000004ad047209 */ /* 0x002fca0007810000 */
[C---:B------:R-:W-:Y:S01]  /*8e20*/  FADD.FTZ R3, -R4.reuse, R21 ;  /* 0x0000001504037221 */ /* 0x040fe20000010100 */
[-C--:B------:R-:W-:Y:S01]  /*8e30*/  FMUL.FTZ R161, R4, R0.reuse ;  /* 0x0000000004a17220 */ /* 0x080fe20000410000 */
[----:B------:R-:W-:Y:S02]  /*8e40*/  MUFU.EX2 R21, R165 ;  /* 0x000000a500157308 */ /* 0x000fe40000000800 */
[-C--:B------:R-:W-:Y:S01]  /*8e50*/  FMUL.FTZ R3, R3, R0.reuse ;  /* 0x0000000003037220 */ /* 0x080fe20000410000 */
[-CC-:B------:R-:W-:Y:S01]  /*8e60*/  FFMA.FTZ R122, R122, R0.reuse, -R161.reuse ;  /* 0x000000007a7a7223 */ /* 0x180fe200000108a1 */
[-CC-:B------:R-:W-:Y:S01]  /*8e70*/  FFMA.FTZ R191, R126, R0.reuse, -R161.reuse ;  /* 0x000000007ebf7223 */ /* 0x180fe200000108a1 */
[-CC-:B------:R-:W-:Y:S01]  /*8e80*/  FFMA.FTZ R126, R127, R0.reuse, -R161.reuse ;  /* 0x000000007f7e7223 */ /* 0x180fe200000108a1 */
[-CC-:B------:R-:W-:Y:S01]  /*8e90*/  FFMA.FTZ R189, R123, R0.reuse, -R161.reuse ;  /* 0x000000007bbd7223 */ /* 0x180fe200000108a1 */
[----:B------:R-:W-:Y:S01]  /*8ea0*/  IMAD.U32 R127, RZ, RZ, UR36 ;  /* 0x00000024ff7f7e24 */ /* 0x000fe2000f8e00ff */
[----:B------:R-:W-:Y:S01]  /*8eb0*/  MUFU.EX2 R3, R3 ;  /* 0x0000000300037308 */ /* 0x000fe20000000800 */
[-CC-:B------:R-:W-:Y:S01]  /*8ec0*/  FFMA.FTZ R185, R130, R0.reuse, -R161.reuse ;  /* 0x0000000082b97223 */ /* 0x180fe200000108a1 */
[-CC-:B------:R-:W-:Y:S01]  /*8ed0*/  FFMA.FTZ R128, R131, R0.reuse, -R161.reuse ;  /* 0x0000000083807223 */ /* 0x180fe200000108a1 */
[----:B------:R-:W-:Y:S01]  /*8ee0*/  IMAD.U32 R131, RZ, RZ, UR11 ;  /* 0x0000000bff837e24 */ /* 0x000fe2000f8e00ff */
[----:B------:R-:W-:Y:S01]  /*8ef0*/  @!P1 LEA R127, R127, UR37, 0x3 ;  /* 0x000000257f7f9c11 */ /* 0x000fe2000f8e18ff */
[-CC-:B------:R-:W-:Y:S01]  /*8f00*/  FFMA.FTZ R187, R134, R0.reuse, -R161.reuse ;  /* 0x0000000086bb7223 */ /* 0x180fe200000108a1 */
[-CC-:B------:R-:W-:Y:S01]  /*8f10*/  FFMA.FTZ R181, R138, R0.reuse, -R161.reuse ;  /* 0x000000008ab57223 */ /* 0x180fe200000108a1 */
[----:B------:R-:W-:Y:S01]  /*8f20*/  FFMA.FTZ R130, R135, R0, -R161 ;  /* 0x0000000087827223 */ /* 0x000fe200000108a1 */
[----:B------:R-:W1:Y:S01]  /*8f30*/  MUFU.EX2 R122, R122 ;  /* 0x0000007a007a7308 */ /* 0x000e620000000800 */
[----:B------:R-:W-:-:S02]  /*8f40*/  @!P1 VIADD R127, R127, 0x30840 ;  /* 0x000308407f7f9836 */ /* 0x000fc40000000000 */
[-CC-:B------:R-:W-:Y:S01]  /*8f50*/  FFMA.FTZ R132, R139, R0.reuse, -R161.reuse ;  /* 0x000000008b847223 */ /* 0x180fe200000108a1 */
[-CC-:B------:R-:W-:Y:S01]  /*8f60*/  FFMA.FTZ R183, R142, R0.reuse, -R161.reuse ;  /* 0x000000008eb77223 */ /* 0x180fe200000108a1 */
[-CC-:B------:R-:W-:Y:S01]  /*8f70*/  FFMA.FTZ R134, R143, R0.reuse, -R161.reuse ;  /* 0x000000008f867223 */ /* 0x180fe200000108a1 */
[-C--:B------:R-:W-:Y:S01]  /*8f80*/  FFMA.FTZ R123, R146, R0.reuse, -R161 ;  /* 0x00000000927b7223 */ /* 0x080fe200000108a1 */
[----:B------:R-:W-:Y:S01]  /*8f90*/  @!P1 PRMT R127, RZ, 0x654, R127 ;  /* 0x00000654ff7f9816 */ /* 0x000fe2000000007f */
        /* <DEDUP_REMOVED lines=8> */
[--C-:B------:R-:W-:Y:S01]  /*9020*/  FFMA.FTZ R163, R163, R0, -R161.reuse ;  /* 0x00000000a3a37223 */ /* 0x100fe200000108a1 */
[----:B------:R-:W3:Y:S01]  /*9030*/  MUFU.EX2 R191, R191 ;  /* 0x000000bf00bf7308 */ /* 0x000ee20000000800 */
[----:B-1----:R-:W-:Y:S01]  /*9040*/  FFMA.FTZ R12, R3, R12, R122 ;  /* 0x0000000c030c7223 */ /* 0x002fe2000001007a */
[----:B------:R-:W-:-:S06]  /*9050*/  FFMA.FTZ R166, R166, R0, -R161 ;  /* 0x00000000a6a67223 */ /* 0x000fcc00000108a1 */
[----:B------:R-:W1:Y:S01]  /*9060*/  MUFU.EX2 R126, R126 ;  /* 0x0000007e007e7308 */ /* 0x000e620000000800 */
[----:B--2---:R-:W-:Y:S01]  /*9070*/  FADD.FTZ R138, R189, R12 ;  /* 0x0000000cbd8a7221 */ /* 0x004fe20000010000 */
[--C-:B------:R-:W-:Y:S01]  /*9080*/  FFMA.FTZ R12, R151, R0, -R161.reuse ;  /* 0x00000000970c7223 */ /* 0x100fe200000108a1 */
[----:B------:R-:W-:Y:S01]  /*9090*/  F2FP.F16.F32.PACK_AB R189, R189, R122 ;  /* 0x0000007abdbd723e */ /* 0x000fe200000000ff */
[----:B------:R-:W-:-:S04]  /*90a0*/  FFMA.FTZ R161, R167, R0, -R161 ;  /* 0x00000000a7a17223 */ /* 0x000fc800000108a1 */
        /* <DEDUP_REMOVED lines=12> */
[----:B------:R-:W1:Y:S01]  /*9170*/  MUFU.EX2 R132, R132 ;  /* 0x0000008400847308 */ /* 0x000e620000000800 */
[C---:B--2---:R-:W-:Y:S01]  /*9180*/  FADD.FTZ R138, R130.reuse, R13 ;  /* 0x0000000d828a7221 */ /* 0x044fe20000010000 */
[----:B------:R-:W-:-:S06]  /*9190*/  F2FP.F16.F32.PACK_AB R187, R130, R187 ;  /* 0x000000bb82bb723e */ /* 0x000fcc00000000ff */
        /* <DEDUP_REMOVED lines=16> */
[----:B---3--:R-:W-:Y:S01]  /*92a0*/  FADD.FTZ R13, R179, R122 ;  /* 0x0000007ab30d7221 */ /* 0x008fe20000010000 */
[----:B------:R-:W-:Y:S02]  /*92b0*/  WARPGROUP.DEPBAR.LE gsb0, 0x0 ;  /* 0x00008000000079c5 */ /* 0x000fe40000010000 */
[----:B------:R3:W-:Y:S04]  /*92c0*/  @!P1 SYNCS.ARRIVE.TRANS64.RED.A1T0 RZ, [R127+URZ], RZ ;  /* 0x000000ff7fff99a7 */ /* 0x0007e8000810043f */
[----:B------:R-:W4:Y:S01]  /*92d0*/  MUFU.EX2 R155, R155 ;  /* 0x0000009b009b7308 */ /* 0x000f220000000800 */
[C---:B-1----:R-:W-:Y:S01]  /*92e0*/  FADD.FTZ R122, R12.reuse, R13 ;  /* 0x0000000d0c7a7221 */ /* 0x042fe20000010000 */
[----:B------:R-:W-:-:S02]  /*92f0*/  F2FP.F16.F32.PACK_AB R179, R12, R179 ;  /* 0x000000b30cb3723e */ /* 0x000fc400000000ff */
[----:B------:R-:W-:Y:S02]  /*9300*/  F2FP.F16.F32.PACK_AB R170, R21, R124 ;  /* 0x0000007c15aa723e */ /* 0x000fe400000000ff */
[----:B------:R-:W-:Y:S01]  /*9310*/  F2FP.F16.F32.PACK_AB R168, R157, R120 ;  /* 0x000000789da8723e */ /* 0x000fe200000000ff */
[----:B---3--:R-:W-:Y:S01]  /*9320*/  @!P1 VIADD R127, R131, 0x30860 ;  /* 0x00030860837f9836 */ /* 0x008fe20000000000 */
[----:B------:R-:W1:Y:S01]  /*9330*/  MUFU.EX2 R175, R158 ;  /* 0x0000009e00af7308 */ /* 0x000e620000000800 */
[----:B--2---:R-:W-:-:S03]  /*9340*/  FADD.FTZ R122, R173, R122 ;  /* 0x0000007aad7a7221 */ /* 0x004fc60000010000 */
[----:B------:R-:W-:-:S04]  /*9350*/  @!P1 PRMT R127, RZ, 0x654, R127 ;  /* 0x00000654ff7f9816 */ /* 0x000fc8000000007f */
[----:B------:R2:W-:Y:S01]  /*9360*/  @!P1 SYNCS.ARRIVE.TRANS64.RED.A1T0 RZ, [R127+URZ], RZ ;  /* 0x000000ff7fff99a7 */ /* 0x0005e2000810043f */
[----:B------:R-:W3:Y:S01]  /*9370*/  MUFU.EX2 R159, R159 ;  /* 0x0000009f009f7308 */ /* 0x000ee20000000800 */
[----:B----4-:R-:W-:Y:S01]  /*9380*/  FADD.FTZ R122, R155, R122 ;  /* 0x0000007a9b7a7221 */ /* 0x010fe20000010000 */
[C---:B------:R-:W-:Y:S01]  /*9390*/  ISETP.GT.AND P1, PT, R15.reuse, UR40, PT ;  /* 0x000000280f007c0c */ /* 0x040fe2000bf24270 */
[----:B------:R-:W-:Y:S01]  /*93a0*/  VIADD R15, R15, 0xffffffff ;  /* 0xffffffff0f0f7836 */ /* 0x000fe20000000000 */
[----:B------:R-:W-:Y:S01]  /*93b0*/  F2FP.F16.F32.PACK_AB R173, R155, R173 ;  /* 0x000000ad9bad723e */ /* 0x000fe200000000ff */
[----:B--2---:R-:W-:-:S03]  /*93c0*/  FADD.FTZ R127, R121, R140 ;  /* 0x0000008c797f7221 */ /* 0x004fc60000010000 */
[----:B------:R-:W2:Y:S01]  /*93d0*/  MUFU.EX2 R169, R162 ;  /* 0x000000a200a97308 */ /* 0x000ea20000000800 */
[----:B-1----:R-:W-:Y:S01]  /*93e0*/  FADD.FTZ R122, R175, R122 ;  /* 0x0000007aaf7a7221 */ /* 0x002fe20000010000 */
[----:B------:R-:W-:Y:S01]  /*93f0*/  FADD.FTZ R140, R184, R127 ;  /* 0x0000007fb88c7221 */ /* 0x000fe20000010000 */
[----:B------:R-:W-:-:S03]  /*9400*/  F2FP.F16.F32.PACK_AB R184, R125, R184 ;  /* 0x000000b87db8723e */ /* 0x000fc600000000ff */
[----:B------:R-:W-:Y:S02]  /*9410*/  FADD.FTZ R127, R125, R140 ;  /* 0x0000008c7d7f7221 */ /* 0x000fe40000010000 */
[----:B------:R-:W1:Y:S01]  /*9420*/  MUFU.EX2 R163, R163 ;  /* 0x000000a300a37308 */ /* 0x000e620000000800 */
[C---:B---3--:R-:W-:Y:S01]  /*9430*/  FADD.FTZ R122, R159.reuse, R122 ;  /* 0x0000007a9f7a7221 */ /* 0x048fe20000010000 */
[----:B------:R-:W-:Y:S01]  /*9440*/  F2FP.F16.F32.PACK_AB R175, R159, R175 ;  /* 0x000000af9faf723e */ /* 0x000fe200000000ff */
[----:B------:R-:W-:Y:S01]  /*9450*/  FADD.FTZ R140, R186, R127 ;  /* 0x0000007fba8c7221 */ /* 0x000fe20000010000 */
[----:B------:R-:W-:-:S03]  /*9460*/  F2FP.F16.F32.PACK_AB R186, R129, R186 ;  /* 0x000000ba81ba723e */ /* 0x000fc600000000ff */
[----:B------:R-:W-:Y:S01]  /*9470*/  FADD.FTZ R127, R129, R140 ;  /* 0x0000008c817f7221 */ /* 0x000fe20000010000 */
[----:B------:R-:W3:Y:S01]  /*9480*/  MUFU.EX2 R171, R166 ;  /* 0x000000a600ab7308 */ /* 0x000ee20000000800 */
[----:B--2---:R-:W-:Y:S02]  /*9490*/  FADD.FTZ R122, R169, R122 ;  /* 0x0000007aa97a7221 */ /* 0x004fe40000010000 */
[----:B------:R-:W-:Y:S01]  /*94a0*/  FADD.FTZ R140, R180, R127 ;  /* 0x0000007fb48c7221 */ /* 0x000fe20000010000 */
[----:B------:R-:W-:-:S03]  /*94b0*/  F2FP.F16.F32.PACK_AB R180, R133, R180 ;  /* 0x000000b485b4723e */ /* 0x000fc600000000ff */
[----:B------:R-:W-:Y:S01]  /*94c0*/  FADD.FTZ R121, R133, R140 ;  /* 0x0000008c85797221 */ /* 0x000fe20000010000 */
[----:B------:R-:W2:Y:S01]  /*94d0*/  MUFU.EX2 R161, R161 ;  /* 0x000000a100a17308 */ /* 0x000ea20000000800 */
[C---:B-1----:R-:W-:Y:S01]  /*94e0*/  FADD.FTZ R122, R163.reuse, R122 ;  /* 0x0000007aa37a7221 */ /* 0x042fe20000010000 */
[----:B------:R-:W-:Y:S01]  /*94f0*/  F2FP.F16.F32.PACK_AB R169, R163, R169 ;  /* 0x000000a9a3a9723e */ /* 0x000fe200000000ff */
[----:B------:R-:W-:Y:S01]  /*9500*/  FADD.FTZ R140, R182, R121 ;  /* 0x00000079b68c7221 */ /* 0x000fe20000010000 */
[----:B------:R-:W-:-:S03]  /*9510*/  F2FP.F16.F32.PACK_AB R182, R137, R182 ;  /* 0x000000b689b6723e */ /* 0x000fc600000000ff */
[----:B------:R-:W-:Y:S01]  /*9520*/  FADD.FTZ R121, R137, R140 ;  /* 0x0000008c89797221 */ /* 0x000fe20000010000 */
[----:B---3--:R-:W-:-:S03]  /*9530*/  FADD.FTZ R122, R171, R122 ;  /* 0x0000007aab7a7221 */ /* 0x008fc60000010000 */
[----:B------:R-:W-:Y:S01]  /*9540*/  FADD.FTZ R126, R176, R121 ;  /* 0x00000079b07e7221 */ /* 0x000fe20000010000 */
[----:B------:R-:W-:-:S03]  /*9550*/  F2FP.F16.F32.PACK_AB R176, R141, R176 ;  /* 0x000000b08db0723e */ /* 0x000fc600000000ff */
[----:B------:R-:W-:Y:S01]  /*9560*/  FADD.FTZ R121, R141, R126 ;  /* 0x0000007e8d797221 */ /* 0x000fe20000010000 */
[----:B--2---:R-:W-:-:S03]  /*9570*/  F2FP.F16.F32.PACK_AB R171, R161, R171 ;  /* 0x000000aba1ab723e */ /* 0x004fc600000000ff */
[----:B------:R-:W-:Y:S01]  /*9580*/  FADD.FTZ R126, R178, R121 ;  /* 0x00000079b27e7221 */ /* 0x000fe20000010000 */
[----:B------:R-:W-:-:S03]  /*9590*/  F2FP.F16.F32.PACK_AB R178, R145, R178 ;  /* 0x000000b291b2723e */ /* 0x000fc600000000ff */
[----:B------:R-:W-:-:S04]  /*95a0*/  FADD.FTZ R121, R145, R126 ;  /* 0x0000007e91797221 */ /* 0x000fc80000010000 */
[----:B------:R-:W-:Y:S01]  /*95b0*/  FADD.FTZ R126, R172, R121 ;  /* 0x00000079ac7e7221 */ /* 0x000fe20000010000 */
[----:B------:R-:W-:-:S03]  /*95c0*/  F2FP.F16.F32.PACK_AB R172, R149, R172 ;  /* 0x000000ac95ac723e */ /* 0x000fc600000000ff */
[----:B------:R-:W-:-:S04]  /*95d0*/  FADD.FTZ R13, R149, R126 ;  /* 0x0000007e950d7221 */ /* 0x000fc80000010000 */
[----:B------:R-:W-:Y:S01]  /*95e0*/  FADD.FTZ R126, R174, R13 ;  /* 0x0000000dae7e7221 */ /* 0x000fe20000010000 */
[----:B------:R-:W-:-:S03]  /*95f0*/  F2FP.F16.F32.PACK_AB R174, R153, R174 ;  /* 0x000000ae99ae723e */ /* 0x000fc600000000ff */
[----:B------:R-:W-:-:S04]  /*9600*/  FADD.FTZ R13, R153, R126 ;  /* 0x0000007e990d7221 */ /* 0x000fc80000010000 */
[----:B------:R-:W-:-:S04]  /*9610*/  FADD.FTZ R12, R120, R13 ;  /* 0x0000000d780c7221 */ /* 0x000fc80000010000 */
[----:B------:R-:W-:-:S04]  /*9620*/  FADD.FTZ R13, R157, R12 ;  /* 0x0000000c9d0d7221 */ /* 0x000fc80000010000 */
[----:B------:R-:W-:-:S04]  /*9630*/  FADD.FTZ R12, R124, R13 ;  /* 0x0000000d7c0c7221 */ /* 0x000fc80000010000 */
[----:B------:R-:W-:Y:S01]  /*9640*/  FADD.FTZ R13, R21, R12 ;  /* 0x0000000c150d7221 */ /* 0x000fe20000010000 */
[----:B------:R-:W-:Y:S01]  /*9650*/  FADD.FTZ R12, R161, R122 ;  /* 0x0000007aa10c7221 */ /* 0x000fe20000010000 */
[----:B------:R-:W-:Y:S01]  /*9660*/  IMAD.MOV.U32 R21, RZ, RZ, R4 ;  /* 0x000000ffff157224 */ /* 0x000fe200078e0004 */
[----:B------:R-:W-:Y:S06]  /*9670*/  @P1 BRA `(.L_x_920) ;  /* 0xffffffe000901947 */ /* 0x000fec000383ffff */
.L_x_911:
[----:B------:R-:W-:-:S13]  /*9680*/  ISETP.GE.AND P1, PT, R15, UR47, PT ;  /* 0x0000002f0f007c0c */ /* 0x000fda000bf26270 */
[----:B------:R-:W-:Y:S05]  /*9690*/  @!P1 BRA `(.L_x_921) ;  /* 0x0000002c00d89947 */ /* 0x000fea0003800000 */
[----:B------:R-:W-:Y:S01]  /*96a0*/  IMAD.MOV.U32 R21, RZ, RZ, R4 ;  /* 0x000000ffff157224 */ /* 0x000fe200078e0004 */
[----:B------:R-:W-:Y:S01]  /*96b0*/  UMOV UR38, UR46 ;  /* 0x0000002e00267c82 */ /* 0x000fe20008000000 */
[----:B------:R-:W-:Y:S01]  /*96c0*/  IMAD.MOV.U32 R205, RZ, RZ, R5 ;  /* 0x000000ffffcd7224 */ /* 0x000fe200078e0005 */
[----:B------:R-:W-:Y:S01]  /*96d0*/  UMOV UR7, UR36 ;  /* 0x0000002400077c82 */ /* 0x000fe20008000000 */
[----:B------:R-:W-:Y:S01]  /*96e0*/  IMAD.IADD R192, R7, 0x1, R14 ;  /* 0x0000000107c07824 */ /* 0x000fe200078e020e */
[----:B------:R-:W-:Y:S01]  /*96f0*/  ULDC UR40, c[0x0][0x9e4] ;  /* 0x0002790000287ab9 */ /* 0x000fe20000000800 */
[----:B------:R-:W-:Y:S01]  /*9700*/  ULDC UR41, c[0x0][0x9dc] ;  /* 0x0002770000297ab9 */ /* 0x000fe20000000800 */
[----:B------:R-:W-:-:S05]  /*9710*/  ULDC UR45, c[0x0][0x9e0] ;  /* 0x00027800002d7ab9 */ /* 0x000fca0000000800 */
.L_x_938:
[----:B------:R-:W-:-:S04]  /*9720*/  UIADD3 UR36, UR7, 0x1, URZ ;  /* 0x0000000107247890 */ /* 0x000fc8000fffe03f */
[----:B------:R-:W-:-:S04]  /*9730*/  UISETP.NE.AND UP0, UPT, UR36, 0x2, UPT ;  /* 0x000000022400788c */ /* 0x000fc8000bf05270 */
[----:B------:R-:W-:Y:S02]  /*9740*/  USEL UR46, URZ, 0x1, UP0 ;  /* 0x000000013f2e7887 */ /* 0x000fe40008000000 */
[----:B------:R-:W-:Y:S02]  /*9750*/  USEL UR36, UR36, URZ, UP0 ;  /* 0x0000003f24247287 */ /* 0x000fe40008000000 */
[----:B------:R-:W-:Y:S01]  /*9760*/  ULOP3.LUT UR46, UR38, UR46, URZ, 0x3c, !UPT ;  /* 0x0000002e262e7292 */ /* 0x000fe2000f8e3c3f */
[----:B------:R-:W-:Y:S11]  /*9770*/  @!P0 BRA `(.L_x_922) ;  /* 0x0000000000048947 */ /* 0x000ff60003800000 */
[----:B------:R-:W-:Y:S01]  /*9780*/  BPT.TRAP 0x1 ;  /* 0x000000040000795c */ /* 0x000fe20000300000 */
.L_x_922:
[----:B------:R-:W-:Y:S01]  /*9790*/  ULEA UR6, UR36, UR37, 0x3 ;  /* 0x0000002524067291 */ /* 0x000fe2000f8e183f */
[----:B------:R-:W-:-:S05]  /*97a0*/  IMAD.U32 R0, RZ, RZ, UR46 ;  /* 0x0000002eff007e24 */ /* 0x000fca000f8e00ff */
[----:B------:R-:W-:-:S04]  /*97b0*/  SHF.L.U32 R0, R0, 0x1f, RZ ;  /* 0x0000001f00007819 */ /* 0x000fc800000006ff */
[----:B------:R1:W2:Y:S01]  /*97c0*/  SYNCS.PHASECHK.TRANS64.TRYWAIT P1, [UR6+0x30830], R0 ;  /* 0x03083000ff0075a7 */ /* 0x0002a20008020146 */
[----:B------:R-:W-:Y:S05]  /*97d0*/  @!P0 BRA `(.L_x_923) ;  /* 0x0000000000048947 */ /* 0x000fea0003800000 */
[----:B------:R-:W-:Y:S01]  /*97e0*/  BPT.TRAP 0x1 ;  /* 0x000000040000795c */ /* 0x000fe20000300000 */
.L_x_923:
[----:B--2---:R-:W-:Y:S05]  /*97f0*/  @P1 BRA `(.L_x_924) ;  /* 0x0000000000081947 */ /* 0x004fea0003800000 */
[----:B------:R-:W2:Y:S02]  /*9800*/  SYNCS.PHASECHK.TRANS64.TRYWAIT P1, [UR6+0x30830], R0 ;  /* 0x03083000ff0075a7 */ /* 0x000ea40008020146 */
[----:B--2---:R-:W-:Y:S05]  /*9810*/  @!P1 BRA `(.L_x_925) ;  /* 0x0000008c00489947 */ /* 0x004fea0003800000 */
.L_x_924:
        /* <DEDUP_REMOVED lines=165> */
.L_x_926:
[----:B------:R-:W-:Y:S01]  /*a270*/  ULEA UR10, UR7, UR37, 0x3 ;  /* 0x00000025070a7291 */ /* 0x000fe2000f8e183f */
[----:B-12---:R-:W-:-:S05]  /*a280*/  IMAD.U32 R0, RZ, RZ, UR38 ;  /* 0x00000026ff007e24 */ /* 0x006fca000f8e00ff */
[----:B------:R-:W-:-:S04]  /*a290*/  SHF.L.U32 R0, R0, 0x1f, RZ ;  /* 0x0000001f00007819 */ /* 0x000fc800000006ff */
[----:B------:R1:W2:Y:S01]  /*a2a0*/  SYNCS.PHASECHK.TRANS64.TRYWAIT P1, [UR10+0x30850], R0 ;  /* 0x03085000ff0075a7 */ /* 0x0002a2000802014a */
[----:B------:R-:W-:Y:S05]  /*a2b0*/  @!P0 BRA `(.L_x_927) ;  /* 0x0000000000048947 */ /* 0x000fea0003800000 */
[----:B------:R-:W-:Y:S01]  /*a2c0*/  BPT.TRAP 0x1 ;  /* 0x000000040000795c */ /* 0x000fe20000300000 */
.L_x_927:
[----:B--2---:R-:W-:Y:S05]  /*a2d0*/  @P1 BRA `(.L_x_928) ;  /* 0x0000000000081947 */ /* 0x004fea0003800000 */
[----:B------:R-:W2:Y:S02]  /*a2e0*/  SYNCS.PHASECHK.TRANS64.TRYWAIT P1, [UR10+0x30850], R0 ;  /* 0x03085000ff0075a7 */ /* 0x000ea4000802014a */
[----:B--2---:R-:W-:Y:S05]  /*a2f0*/  @!P1 BRA `(.L_x_929) ;  /* 0x0000008000a89947 */ /* 0x004fea0003800000 */
.L_x_928:
[----:B------:R-:W-:Y:S01]  /*a300*/  UIADD3 UR6, UR37, 0x400, URZ ;  /* 0x0000040025067890 */ /* 0x000fe2000fffe03f */
[----:B------:R-:W-:-:S06]  /*a310*/  WARPGROUP.ARRIVE ;  /* 0x00000000000079c5 */ /* 0x000fcc0000000000 */
[----:B------:R-:W3:Y:S01]  /*a320*/  S2R R208, SR_TID.X ;  /* 0x0000000000d07919 */ /* 0x000ee20000002100 */
[----:B------:R-:W4:Y:S01]  /*a330*/  LDC R4, c[0x0][0x288] ;  /* 0x0000a200ff047b82 */ /* 0x000f220000000800 */
[----:B------:R-:W-:Y:S01]  /*a340*/  USHF.R.U32.HI UR6, URZ, 0x4, UR6 ;  /* 0x000000043f067899 */ /* 0x000fe20008011606 */
[----:B-12---:R-:W-:Y:S01]  /*a350*/  IMAD.U32 R0, RZ, RZ, UR36 ;  /* 0x00000024ff007e24 */ /* 0x006fe2000f8e00ff */
[----:B------:R-:W-:Y:S01]  /*a360*/  ULDC UR14, c[0x0][0x2e0] ;  /* 0x0000b800000e7ab9 */ /* 0x000fe20000000800 */
[----:B------:R-:W-:Y:S01]  /*a370*/  IMAD R2, R15, -0x60, RZ ;  /* 0xffffffa00f027824 */ /* 0x000fe200078e02ff */
[----:B------:R-:W-:-:S03]  /*a380*/  ULOP3.LUT UR6, UR6, 0x3fff, URZ, 0xc0, !UPT ;  /* 0x00003fff06067892 */ /* 0x000fc6000f8ec03f */
[----:B------:R-:W-:Y:S01]  /*a390*/  IMAD R3, R17, UR14, R2 ;  /* 0x0000000e11037c24 */ /* 0x000fe2000f8e0202 */
[----:B------:R-:W-:-:S04]  /*a3a0*/  ULOP3.LUT UR6, UR6, 0x3000000, URZ, 0xfc, !UPT ;  /* 0x0300000006067892 */ /* 0x000fc8000f8efc3f */
[----:B------:R-:W-:-:S03]  /*a3b0*/  UIMAD UR11, UR7, 0x900, UR6 ;  /* 0x00000900070b78a4 */ /* 0x000fc6000f8e0206 */
[----:B------:R-:W-:-:S04]  /*a3c0*/  UMOV UR7, 0x40000040 ;  /* 0x4000004000077882 */ /* 0x000fc80000000000 */
[----:B------:R-:W-:Y:S02]  /*a3d0*/  UMOV UR6, UR11 ;  /* 0x0000000b00067c82 */ /* 0x000fe40008000000 */
[----:B------:R-:W-:Y:S01]  /*a3e0*/  HGMMA.64x192x16.F32 R24, R188, gdesc[UR4].tnspB, R24, gsb0 ;  /* 0x42e00004bc187df0 */ /* 0x000fe20008000818 */
[----:B------:R-:W-:Y:S01]  /*a3f0*/  UIADD3 UR6, UR11, 0x80, URZ ;  /* 0x000000800b067890 */ /* 0x000fe2000fffe03f */
[----:B----4-:R-:W-:Y:S01]  /*a400*/  IADD3 R3, R3, 0x1, -R4 ;  /* 0x0000000103037810 */ /* 0x010fe20007ffe804 */
[----:B------:R-:W-:-:S04]  /*a410*/  UMOV UR7, 0x40000040 ;  /* 0x4000004000077882 */ /* 0x000fc80000000000 */
[----:B------:R-:W-:Y:S01]  /*a420*/  IMAD R3, R16, -0x2, R3 ;  /* 0xfffffffe10037824 */ /* 0x000fe200078e0203 */
[----:B---3--:R-:W-:-:S03]  /*a430*/  LOP3.LUT P1, RZ, R208, 0x7f, RZ, 0xc0, !PT ;  /* 0x0000007fd0ff7812 */ /* 0x008fc6000782c0ff */
[----:B------:R-:W-:-:S10]  /*a440*/  VIADD R5, R3, UR45 ;  /* 0x0000002d03057c36 */ /* 0x000fd40008000000 */
[----:B------:R-:W-:-:S05]  /*a450*/  @!P1 LEA R0, R0, UR37, 0x3 ;  /* 0x0000002500009c11 */ /* 0x000fca000f8e18ff */
        /* <DEDUP_REMOVED lines=25> */
[----:B------:R-:W-:-:S06]  /*a5f0*/  ULOP3.LUT UR6, URZ, UR41, URZ, 0x33, !UPT ;  /* 0x000000293f067292 */ /* 0x000fcc000f8e333f */
[----:B------:R-:W-:Y:S01]  /*a600*/  VIADD R4, R3, UR6 ;  /* 0x0000000603047c36 */ /* 0x000fe20008000000 */
[----:B------:R-:W-:Y:S02]  /*a610*/  WARPGROUP.DEPBAR.LE gsb0, 0x0 ;  /* 0x00008000000079c5 */ /* 0x000fe40000010000 */
[----:B------:R1:W-:Y:S01]  /*a620*/  @!P1 SYNCS.ARRIVE.TRANS64.RED.A1T0 RZ, [R0+URZ], RZ ;  /* 0x000000ff00ff99a7 */ /* 0x0003e2000810043f */
[----:B------:R-:W-:Y:S01]  /*a630*/  ISETP.GE.AND P1, PT, R20, 0x1, PT ;  /* 0x000000011400780c */ /* 0x000fe20003f26270 */
[C---:B------:R-:W-:Y:S02]  /*a640*/  IMAD.IADD R170, R7.reuse, 0x1, R5 ;  /* 0x0000000107aa7824 */ /* 0x040fe400078e0205 */
[----:B------:R-:W-:Y:S02]  /*a650*/  IMAD.IADD R168, R7, 0x1, R4 ;  /* 0x0000000107a87824 */ /* 0x000fe400078e0204 */
[----:B-1----:R-:W-:-:S08]  /*a660*/  IMAD R0, R16, -0x2, R2 ;  /* 0xfffffffe10007824 */ /* 0x002fd000078e0202 */
[----:B------:R-:W-:Y:S05]  /*a670*/  @!P1 BRA `(.L_x_930) ;  /* 0x0000000000589947 */ /* 0x000fea0003800000 */
        /* <DEDUP_REMOVED lines=11> */
.L_x_932:
[----:B------:R-:W-:-:S05]  /*a730*/  IMAD.U32 R169, RZ, RZ, UR40 ;  /* 0x00000028ffa97e24 */ /* 0x000fca000f8e00ff */
[----:B------:R-:W-:-:S13]  /*a740*/  ISETP.NE.AND P1, PT, R169, 0x1, PT ;  /* 0x00000001a900780c */ /* 0x000fda0003f25270 */
[----:B------:R-:W1:Y:S01]  /*a750*/  @P1 LDC.64 R172, c[0x0][0x9e8] ;  /* 0x00027a00ffac1b82 */ /* 0x000e620000000a00 */
[----:B------:R-:W-:-:S04]  /*a760*/  @P1 IMAD.IADD R3, R7, 0x1, R14 ;  /* 0x0000000107031824 */ /* 0x000fc800078e020e */
[----:B-1----:R-:W-:-:S04]  /*a770*/  @P1 IMAD.HI.U32 R172, R3, R172, RZ ;  /* 0x000000ac03ac1227 */ /* 0x002fc800078e00ff */
[----:B------:R-:W-:Y:S01]  /*a780*/  IMAD.MOV.U32 R3, RZ, RZ, R192 ;  /* 0x000000ffff037224 */ /* 0x000fe200078e00c0 */
[----:B------:R-:W-:-:S07]  /*a790*/  @P1 SHF.R.U32.HI R3, RZ, R173, R172 ;  /* 0x000000adff031219 */ /* 0x000fce00000116ac */
.L_x_933:
[----:B------:R-:W-:Y:S05]  /*a7a0*/  BSYNC B0 ;  /* 0x0000000000007941 */ /* 0x000fea0003800000 */
.L_x_931:
[----:B------:R-:W-:-:S05]  /*a7b0*/  IMAD R3, R3, R169, R0 ;  /* 0x000000a903037224 */ /* 0x000fca00078e0200 */
[----:B------:R-:W-:Y:S02]  /*a7c0*/  VIADDMNMX R170, R3, R169, R170, PT ;  /* 0x000000a903aa7246 */ /* 0x000fe400038001aa */
[----:B------:R-:W-:-:S07]  /*a7d0*/  VIMNMX R168, R168, R3, !PT ;  /* 0x00000003a8a87248 */ /* 0x000fce0007fe0100 */
.L_x_930:
[C---:B------:R-:W-:Y:S02]  /*a7e0*/  ISETP.GE.AND P2, PT, R2.reuse, 0x9, PT ;  /* 0x000000090200780c */ /* 0x040fe40003f46270 */
[----:B------:R-:W-:Y:S02]  /*a7f0*/  ISETP.GE.AND P1, PT, R2, 0x2, PT ;  /* 0x000000020200780c */ /* 0x000fe40003f26270 */
[C---:B------:R-:W-:Y:S02]  /*a800*/  ISETP.GT.AND P3, PT, R168.reuse, 0x8, !P2 ;  /* 0x00000008a800780c */ /* 0x040fe40005764270 */
[----:B------:R-:W-:Y:S02]  /*a810*/  ISETP.GT.AND P4, PT, R168, 0x1, !P1 ;  /* 0x00000001a800780c */ /* 0x000fe40004f84270 */
[----:B------:R-:W-:Y:S02]  /*a820*/  ISETP.LT.OR P3, PT, R170, 0x9, P3 ;  /* 0x00000009aa00780c */ /* 0x000fe40001f61670 */
[----:B------:R-:W-:-:S02]  /*a830*/  ISETP.GE.AND P5, PT, R2, 0xa, PT ;  /* 0x0000000a0200780c */ /* 0x000fc40003fa6270 */
[----:B------:R-:W-:Y:S02]  /*a840*/  FSEL R173, R124, -INF , !P3 ;  /* 0xff8000007cad7808 */ /* 0x000fe40005800000 */
[----:B------:R-:W-:Y:S02]  /*a850*/  ISETP.LT.OR P4, PT, R170, 0x2, P4 ;  /* 0x00000002aa00780c */ /* 0x000fe40002781670 */
[----:B------:R-:W-:Y:S02]  /*a860*/  ISETP.GT.AND P3, PT, R168, 0x9, !P5 ;  /* 0x00000009a800780c */ /* 0x000fe40006f64270 */
[----:B------:R-:W-:Y:S02]  /*a870*/  FSEL R171, R121, -INF , !P4 ;  /* 0xff80000079ab7808 */ /* 0x000fe40006000000 */
        /* <DEDUP_REMOVED lines=107> */
[----:B------:R-:W-:-:S13]  /*af30*/  ISETP.GE.AND P6, PT, R20, 0x1, PT ;  /* 0x000000011400780c */ /* 0x000fda0003fc6270 */
[----:B------:R-:W-:Y:S05]  /*af40*/  @!P6 BRA `(.L_x_934) ;  /* 0x000000000054e947 */ /* 0x000fea0003800000 */
        /* <DEDUP_REMOVED lines=12> */
.L_x_936:
[----:B------:R-:W-:-:S05]  /*b010*/  IMAD.U32 R132, RZ, RZ, UR40 ;  /* 0x00000028ff847e24 */ /* 0x000fca000f8e00ff */
[----:B------:R-:W-:-:S13]  /*b020*/  ISETP.NE.AND P6, PT, R132, 0x1, PT ;  /* 0x000000018400780c */ /* 0x000fda0003fc5270 */
[----:B------:R-:W1:Y:S02]  /*b030*/  @P6 LDC.64 R4, c[0x0][0x9e8] ;  /* 0x00027a00ff046b82 */ /* 0x000e640000000a00 */
[----:B-1----:R-:W-:-:S05]  /*b040*/  @P6 IMAD.HI.U32 R4, R189, R4, RZ ;  /* 0x00000004bd046227 */ /* 0x002fca00078e00ff */
[----:B------:R-:W-:-:S07]  /*b050*/  @P6 SHF.R.U32.HI R189, RZ, R5, R4 ;  /* 0x00000005ffbd6219 */ /* 0x000fce0000011604 */
.L_x_937:
[----:B------:R-:W-:Y:S05]  /*b060*/  BSYNC B0 ;  /* 0x0000000000007941 */ /* 0x000fea0003800000 */
.L_x_935:
[----:B------:R-:W-:-:S05]  /*b070*/  IMAD R189, R189, R132, R0 ;  /* 0x00000084bdbd7224 */ /* 0x000fca00078e0200 */
[----:B------:R-:W-:Y:S02]  /*b080*/  VIADDMNMX R2, R189, R132, R2, PT ;  /* 0x00000084bd027246 */ /* 0x000fe40003800102 */
[----:B------:R-:W-:-:S07]  /*b090*/  VIMNMX R120, R120, R189, !PT ;  /* 0x000000bd78787248 */ /* 0x000fce0007fe0100 */
.L_x_934:
        /* <DEDUP_REMOVED lines=41> */
[----:B------:R-:W-:Y:S02]  /*b330*/  ISETP.NE.AND P6, PT, R207, RZ, PT ;  /* 0x000000ffcf00720c */ /* 0x000fe40003fc5270 */
        /* <DEDUP_REMOVED lines=27> */
[----:B------:R-:W-:Y:S02]  /*b4f0*/  ISETP.NE.AND P2, PT, R206, RZ, PT ;  /* 0x000000ffce00720c */ /* 0x000fe40003f45270 */
[----:B------:R-:W-:Y:S02]  /*b500*/  ISETP.LT.OR P1, PT, R2, 0x31, P1 ;  /* 0x000000310200780c */ /* 0x000fe40000f21670 */
[----:B------:R-:W-:Y:S02]  /*b510*/  FMNMX.FTZ R0, R137, R0, !PT ;  /* 0x0000000089007209 */ /* 0x000fe40007810000 */
[----:B------:R-:W-:Y:S02]  /*b520*/  FSEL R135, R146, -INF , !P1 ;  /* 0xff80000092877808 */ /* 0x000fe40004800000 */
[----:B------:R-:W-:-:S02]  /*b530*/  ISETP.NE.AND P1, PT, R144, RZ, PT ;  /* 0x000000ff9000720c */ /* 0x000fc40003f25270 */
[----:B------:R-:W-:Y:S02]  /*b540*/  FMNMX.FTZ R4, R165, R0, !PT ;  /* 0x00000000a5047209 */ /* 0x000fe40007810000 */
[C---:B------:R-:W-:Y:S01]  /*b550*/  ISETP.GT.AND P1, PT, R120.reuse, 0x31, !P1 ;  /* 0x000000317800780c */ /* 0x040fe20004f24270 */
[----:B------:R-:W1:Y:S01]  /*b560*/  LDC R0, c[0x0][0x988] ;  /* 0x00026200ff007b82 */ /* 0x000e620000000800 */
[----:B------:R-:W-:Y:S01]  /*b570*/  ISETP.GT.AND P3, PT, R120, 0x50, !P3 ;  /* 0x000000507800780c */ /* 0x000fe20005f64270 */
[----:B------:R-:W2:Y:S01]  /*b580*/  SHFL.BFLY PT, R5, R4, 0x2, 0x1f ;  /* 0x0c401f0004057f89 */ /* 0x000ea200000e0000 */
[C---:B------:R-:W-:Y:S02]  /*b590*/  ISETP.LT.OR P1, PT, R2.reuse, 0x32, P1 ;  /* 0x000000320200780c */ /* 0x040fe40000f21670 */
[----:B------:R-:W-:Y:S02]  /*b5a0*/  ISETP.LT.OR P3, PT, R2, 0x51, P3 ;  /* 0x000000510200780c */ /* 0x000fe40001f61670 */
[----:B------:R-:W-:-:S02]  /*b5b0*/  FSEL R147, R147, -INF , !P1 ;  /* 0xff80000093937808 */ /* 0x000fc40004800000 */
[----:B------:R-:W-:Y:S02]  /*b5c0*/  ISETP.NE.AND P1, PT, R182, RZ, PT ;  /* 0x000000ffb600720c */ /* 0x000fe40003f25270 */
[C---:B------:R-:W-:Y:S02]  /*b5d0*/  ISETP.GT.AND P4, PT, R120.reuse, 0x51, !P4 ;  /* 0x000000517800780c */ /* 0x040fe40006784270 */
[----:B------:R-:W-:Y:S02]  /*b5e0*/  ISETP.GT.AND P1, PT, R120, 0x38, !P1 ;  /* 0x000000387800780c */ /* 0x000fe40004f24270 */
[----:B------:R-:W-:Y:S02]  /*b5f0*/  FSEL R221, R162, -INF , !P3 ;  /* 0xff800000a2dd7808 */ /* 0x000fe40005800000 */
[----:B------:R-:W-:Y:S02]  /*b600*/  ISETP.LT.OR P1, PT, R2, 0x39, P1 ;  /* 0x000000390200780c */ /* 0x000fe40000f21670 */
[----:B------:R-:W-:-:S02]  /*b610*/  ISETP.GT.AND P5, PT, R120, 0x58, !P5 ;  /* 0x000000587800780c */ /* 0x000fc40006fa4270 */
[----:B------:R-:W-:Y:S02]  /*b620*/  FSEL R131, R150, -INF , !P1 ;  /* 0xff80000096837808 */ /* 0x000fe40004800000 */
[----:B------:R-:W-:Y:S02]  /*b630*/  ISETP.NE.AND P1, PT, R148, RZ, PT ;  /* 0x000000ff9400720c */ /* 0x000fe40003f25270 */
[----:B------:R-:W-:Y:S02]  /*b640*/  ISETP.LT.OR P4, PT, R2, 0x52, P4 ;  /* 0x000000520200780c */ /* 0x000fe40002781670 */
[----:B------:R-:W-:Y:S02]  /*b650*/  ISETP.GT.AND P1, PT, R120, 0x39, !P1 ;  /* 0x000000397800780c */ /* 0x000fe40004f24270 */
[----:B--2---:R-:W-:Y:S02]  /*b660*/  FMNMX.FTZ R130, R4, R5, !PT ;  /* 0x0000000504827209 */ /* 0x004fe40007810000 */
[----:B------:R-:W-:-:S02]  /*b670*/  ISETP.LT.OR P1, PT, R2, 0x3a, P1 ;  /* 0x0000003a0200780c */ /* 0x000fc40000f21670 */
[----:B------:R-:W-:Y:S01]  /*b680*/  ISETP.LT.OR P5, PT, R2, 0x59, P5 ;  /* 0x000000590200780c */ /* 0x000fe20002fa1670 */
[----:B------:R-:W2:Y:S01]  /*b690*/  SHFL.BFLY PT, R5, R130, 0x1, 0x1f ;  /* 0x0c201f0082057f89 */ /* 0x000ea200000e0000 */
[----:B------:R-:W-:Y:S02]  /*b6a0*/  FSEL R151, R151, -INF , !P1 ;  /* 0xff80000097977808 */ /* 0x000fe40004800000 */
[----:B------:R-:W-:-:S04]  /*b6b0*/  ISETP.NE.AND P1, PT, R184, RZ, PT ;  /* 0x000000ffb800720c */ /* 0x000fc80003f25270 */
[----:B------:R-:W-:-:S04]  /*b6c0*/  ISETP.GT.AND P1, PT, R120, 0x40, !P1 ;  /* 0x000000407800780c */ /* 0x000fc80004f24270 */
[----:B------:R-:W-:-:S04]  /*b6d0*/  ISETP.LT.OR P1, PT, R2, 0x41, P1 ;  /* 0x000000410200780c */ /* 0x000fc80000f21670 */
[----:B------:R-:W-:Y:S02]  /*b6e0*/  FSEL R127, R154, -INF , !P1 ;  /* 0xff8000009a7f7808 */ /* 0x000fe40004800000 */
[----:B------:R-:W-:-:S04]  /*b6f0*/  ISETP.NE.AND P1, PT, R152, RZ, PT ;  /* 0x000000ff9800720c */ /* 0x000fc80003f25270 */
[----:B------:R-:W-:Y:S02]  /*b700*/  ISETP.GT.AND P1, PT, R120, 0x41, !P1 ;  /* 0x000000417800780c */ /* 0x000fe40004f24270 */
[----:B--2---:R-:W-:Y:S02]  /*b710*/  FMNMX.FTZ R5, R130, R5, !PT ;  /* 0x0000000582057209 */ /* 0x004fe40007810000 */
[----:B------:R-:W-:-:S03]  /*b720*/  ISETP.LT.OR P1, PT, R2, 0x42, P1 ;  /* 0x000000420200780c */ /* 0x000fc60000f21670 */
[----:B-1----:R-:W-:Y:S01]  /*b730*/  FMUL.FTZ R126, R5, R0 ;  /* 0x00000000057e7220 */ /* 0x002fe20000410000 */
        /* <DEDUP_REMOVED lines=12> */
[----:B------:R-:W-:-:S02]  /*b800*/  FSEL R122, R122, -INF , !P1 ;  /* 0xff8000007a7a7808 */ /* 0x000fc40004800000 */
[----:B------:R-:W-:Y:S02]  /*b810*/  FSETP.NEU.FTZ.AND P1, PT, R5, -INF , PT ;  /* 0xff8000000500780b */ /* 0x000fe40003f3d000 */
        /* <DEDUP_REMOVED lines=19> */
[----:B------:R-:W-:Y:S01]  /*b950*/  FSEL R2, R5, RZ, P1 ;  /* 0x000000ff05027208 */ /* 0x000fe20000800000 */
        /* <DEDUP_REMOVED lines=22> */
[----:B------:R-:W-:Y:S01]  /*bac0*/  FFMA.FTZ R137, R165, R0, -R126 ;  /* 0x00000000a5897223 */ /* 0x000fe2000001087e */
[----:B------:R-:W-:Y:S01]  /*bad0*/  MUFU.EX2 R188, R188 ;  /* 0x000000bc00bc7308 */ /* 0x000fe20000000800 */
        /* <DEDUP_REMOVED lines=18> */
[----:B------:R-:W-:Y:S04]  /*bc00*/  MUFU.EX2 R175, R175 ;  /* 0x000000af00af7308 */ /* 0x000fe80000000800 */
[----:B------:R-:W1:Y:S04]  /*bc10*/  SHFL.BFLY PT, R3, R4, 0x2, 0x1f ;  /* 0x0c401f0004037f89 */ /* 0x000e6800000e0000 */
[----:B------:R-:W-:Y:S08]  /*bc20*/  MUFU.EX2 R180, R180 ;  /* 0x000000b400b47308 */ /* 0x000ff00000000800 */
[----:B------:R2:W-:Y:S08]  /*bc30*/  MUFU.EX2 R163, R187 ;  /* 0x000000bb00a37308 */ /* 0x0005f00000000800 */
        /* <DEDUP_REMOVED lines=9> */
[----:B------:R-:W-:-:S02]  /*bcd0*/  IMAD.MOV.U32 R205, RZ, RZ, R5 ;  /* 0x000000ffffcd7224 */ /* 0x000fc400078e0005 */
[C---:B------:R-:W-:Y:S01]  /*bce0*/  FSETP.NEU.FTZ.AND P1, PT, R4.reuse, -INF , PT ;  /* 0xff8000000400780b */ /* 0x040fe20003f3d000 */
[-C--:B------:R-:W-:Y:S01]  /*bcf0*/  FMUL.FTZ R3, R3, R0.reuse ;  /* 0x0000000003037220 */ /* 0x080fe20000410000 */
[C---:B------:R-:W-:Y:S01]  /*bd00*/  FMUL.FTZ R126, R4.reuse, R0 ;  /* 0x00000000047e7220 */ /* 0x040fe20000410000 */
[----:B------:R-:W-:Y:S01]  /*bd10*/  MUFU.EX2 R121, R121 ;  /* 0x0000007900797308 */ /* 0x000fe20000000800 */
[----:B------:R-:W-:-:S03]  /*bd20*/  FSEL R132, R4, RZ, P1 ;  /* 0x000000ff04847208 */ /* 0x000fc60000800000 */
[----:B------:R-:W-:Y:S02]  /*bd30*/  FSEL R126, R126, RZ, P1 ;  /* 0x000000ff7e7e7208 */ /* 0x000fe40000800000 */
[C---:B------:R-:W-:Y:S01]  /*bd40*/  ISETP.GT.AND P1, PT, R15.reuse, UR47, PT ;  /* 0x0000002f0f007c0c */ /* 0x040fe2000bf24270 */
[----:B------:R-:W-:Y:S01]  /*bd50*/  VIADD R15, R15, 0xffffffff ;  /* 0xffffffff0f0f7836 */ /* 0x000fe20000000000 */
[----:B------:R1:W3:Y:S01]  /*bd60*/  MUFU.EX2 R2, R3 ;  /* 0x0000000300027308 */ /* 0x0002e20000000800 */
[-CC-:B------:R-:W-:Y:S01]  /*bd70*/  FFMA.FTZ R120, R122, R0.reuse, -R126.reuse ;  /* 0x000000007a787223 */ /* 0x180fe2000001087e */
[-CC-:B------:R-:W-:Y:S01]  /*bd80*/  FFMA.FTZ R149, R219, R0.reuse, -R126.reuse ;  /* 0x00000000db957223 */ /* 0x180fe2000001087e */
[-CC-:B------:R-:W-:Y:S01]  /*bd90*/  FFMA.FTZ R122, R189, R0.reuse, -R126.reuse ;  /* 0x00000000bd7a7223 */ /* 0x180fe2000001087e */
[-CC-:B------:R-:W-:Y:S01]  /*bda0*/  FFMA.FTZ R153, R217, R0.reuse, -R126.reuse ;  /* 0x00000000d9997223 */ /* 0x180fe2000001087e */
[-CC-:B------:R-:W-:Y:S01]  /*bdb0*/  FFMA.FTZ R185, R209, R0.reuse, -R126.reuse ;  /* 0x00000000d1b97223 */ /* 0x180fe2000001087e */
[-CC-:B------:R-:W-:Y:S01]  /*bdc0*/  FFMA.FTZ R124, R215, R0.reuse, -R126.reuse ;  /* 0x00000000d77c7223 */ /* 0x180fe2000001087e */
[-CC-:B--2---:R-:W-:Y:S01]  /*bdd0*/  FFMA.FTZ R187, R191, R0.reuse, -R126.reuse ;  /* 0x00000000bfbb7223 */ /* 0x184fe2000001087e */
[----:B------:R-:W-:Y:S01]  /*bde0*/  MUFU.EX2 R120, R120 ;  /* 0x0000007800787308 */ /* 0x000fe20000000800 */
[----:B-1----:R-:W-:Y:S01]  /*bdf0*/  FADD.FTZ R3, -R132, R21 ;  /* 0x0000001584037221 */ /* 0x002fe20000010100 */
[-CC-:B------:R-:W-:Y:S01]  /*be00*/  FFMA.FTZ R21, R135, R0.reuse, -R126.reuse ;  /* 0x0000000087157223 */ /* 0x180fe2000001087e */
[-CC-:B------:R-:W-:Y:S01]  /*be10*/  FFMA.FTZ R128, R213, R0.reuse, -R126.reuse ;  /* 0x00000000d5807223 */ /* 0x180fe2000001087e */
[-CC-:B------:R-:W-:Y:S01]  /*be20*/  FFMA.FTZ R181, R207, R0.reuse, -R126.reuse ;  /* 0x00000000cfb57223 */ /* 0x180fe2000001087e */
[-C--:B------:R-:W-:Y:S01]  /*be30*/  FMUL.FTZ R3, R3, R0.reuse ;  /* 0x0000000003037220 */ /* 0x080fe20000410000 */
[-CC-:B------:R-:W-:Y:S01]  /*be40*/  FFMA.FTZ R130, R211, R0.reuse, -R126.reuse ;  /* 0x00000000d3827223 */ /* 0x180fe2000001087e */
[-CC-:B------:R-:W-:Y:S01]  /*be50*/  FFMA.FTZ R183, R139, R0.reuse, -R126.reuse ;  /* 0x000000008bb77223 */ /* 0x180fe2000001087e */
[----:B------:R-:W-:Y:S01]  /*be60*/  MUFU.EX2 R149, R149 ;  /* 0x0000009500957308 */ /* 0x000fe20000000800 */
[----:B---3--:R-:W-:Y:S01]  /*be70*/  FFMA.FTZ R13, R2, R13, R223 ;  /* 0x0000000d020d7223 */ /* 0x008fe200000100df */
[-CC-:B------:R-:W-:Y:S01]  /*be80*/  FFMA.FTZ R143, R143, R0.reuse, -R126.reuse ;  /* 0x000000008f8f7223 */ /* 0x180fe2000001087e */
[----:B------:R-:W-:Y:S01]  /*be90*/  FFMA.FTZ R134, R147, R0, -R126 ;  /* 0x0000000093867223 */ /* 0x000fe2000001087e */
[----:B------:R-:W-:-:S02]  /*bea0*/  IMAD.U32 R139, RZ, RZ, UR10 ;  /* 0x0000000aff8b7e24 */ /* 0x000fc4000f8e00ff */
        /* <DEDUP_REMOVED lines=9> */
[--C-:B------:R-:W-:Y:S01]  /*bf40*/  FFMA.FTZ R179, R179, R0, -R126.reuse ;  /* 0x00000000b3b37223 */ /* 0x100fe2000001087e */
[----:B------:R-:W-:Y:S01]  /*bf50*/  F2FP.F16.F32.PACK_AB R190, R171, R190 ;  /* 0x000000beabbe723e */ /* 0x000fe200000000ff */
[----:B------:R-:W2:Y:S01]  /*bf60*/  MUFU.EX2 R122, R122 ;  /* 0x0000007a007a7308 */ /* 0x000ea20000000800 */
[----:B------:R-:W-:Y:S01]  /*bf70*/  FADD.FTZ R138, R184, R13 ;  /* 0x0000000db88a7221 */ /* 0x000fe20000010000 */
[----:B------:R-:W-:Y:S01]  /*bf80*/  FFMA.FTZ R13, R131, R0, -R126 ;  /* 0x00000000830d7223 */ /* 0x000fe2000001087e */
[----:B------:R-:W-:-:S02]  /*bf90*/  F2FP.F16.F32.PACK_AB R184, R173, R184 ;  /* 0x000000b8adb8723e */ /* 0x000fc400000000ff */
[----:B------:R-:W-:Y:S01]  /*bfa0*/  FADD.FTZ R131, R173, R138 ;  /* 0x0000008aad837221 */ /* 0x000fe20000010000 */
[----:B------:R-:W-:Y:S02]  /*bfb0*/  F2FP.F16.F32.PACK_AB R188, R188, R223 ;  /* 0x000000dfbcbc723e */ /* 0x000fe400000000ff */
[----:B------:R-:W3:Y:S01]  /*bfc0*/  MUFU.EX2 R153, R153 ;  /* 0x0000009900997308 */ /* 0x000ee20000000800 */
[----:B-1----:R-:W-:Y:S01]  /*bfd0*/  FFMA.FTZ R136, R3, R12, R120 ;  /* 0x0000000c03887223 */ /* 0x002fe20000010078 */
[----:B------:R-:W-:Y:S01]  /*bfe0*/  FADD.FTZ R138, R186, R131 ;  /* 0x00000083ba8a7221 */ /* 0x000fe20000010000 */
[----:B------:R-:W-:Y:S01]  /*bff0*/  FFMA.FTZ R131, R151, R0, -R126 ;  /* 0x0000000097837223 */ /* 0x000fe2000001087e */
[----:B------:R-:W-:Y:S01]  /*c000*/  F2FP.F16.F32.PACK_AB R186, R175, R186 ;  /* 0x000000baafba723e */ /* 0x000fe200000000ff */
[C---:B------:R-:W-:Y:S01]  /*c010*/  FADD.FTZ R135, R149.reuse, R136 ;  /* 0x0000008895877221 */ /* 0x040fe20000010000 */
[----:B------:R-:W-:Y:S02]  /*c020*/  F2FP.F16.F32.PACK_AB R189, R149, R120 ;  /* 0x0000007895bd723e */ /* 0x000fe400000000ff */
[----:B------:R-:W1:Y:S01]  /*c030*/  MUFU.EX2 R185, R185 ;  /* 0x000000b900b97308 */ /* 0x000e620000000800 */
[----:B--2---:R-:W-:Y:S01]  /*c040*/  FADD.FTZ R136, R122, R135 ;  /* 0x000000877a887221 */ /* 0x004fe20000010000 */
[----:B------:R-:W-:-:S04]  /*c050*/  FADD.FTZ R135, R175, R138 ;  /* 0x0000008aaf877221 */ /* 0x000fc80000010000 */
[----:B------:R-:W-:Y:S01]  /*c060*/  FADD.FTZ R138, R180, R135 ;  /* 0x00000087b48a7221 */ /* 0x000fe20000010000 */
[----:B------:R-:W-:Y:S01]  /*c070*/  F2FP.F16.F32.PACK_AB R180, R163, R180 ;  /* 0x000000b4a3b4723e */ /* 0x000fe200000000ff */
[----:B------:R-:W2:Y:S01]  /*c080*/  MUFU.EX2 R124, R124 ;  /* 0x0000007c007c7308 */ /* 0x000ea20000000800 */
[----:B---3--:R-:W-:Y:S01]  /*c090*/  FADD.FTZ R136, R153, R136 ;  /* 0x0000008899887221 */ /* 0x008fe20000010000 */
[----:B------:R-:W-:Y:S01]  /*c0a0*/  FADD.FTZ R135, R163, R138 ;  /* 0x0000008aa3877221 */ /* 0x000fe20000010000 */
[----:B------:R-:W-:-:S03]  /*c0b0*/  F2FP.F16.F32.PACK_AB R191, R153, R122 ;  /* 0x0000007a99bf723e */ /* 0x000fc600000000ff */
[----:B------:R-:W-:Y:S01]  /*c0c0*/  FADD.FTZ R140, R182, R135 ;  /* 0x00000087b68c7221 */ /* 0x000fe20000010000 */
[C---:B------:R-:W-:Y:S01]  /*c0d0*/  F2FP.F16.F32.PACK_AB R182, R141.reuse, R182 ;  /* 0x000000b68db6723e */ /* 0x040fe200000000ff */
[----:B------:R-:W3:Y:S02]  /*c0e0*/  MUFU.EX2 R187, R187 ;  /* 0x000000bb00bb7308 */ /* 0x000ee40000000800 */
[----:B------:R-:W-:-:S04]  /*c0f0*/  FADD.FTZ R135, R141, R140 ;  /* 0x0000008c8d877221 */ /* 0x000fc80000010000 */
[----:B------:R-:W-:Y:S01]  /*c100*/  FADD.FTZ R140, R176, R135 ;  /* 0x00000087b08c7221 */ /* 0x000fe20000010000 */
[C---:B------:R-:W-:Y:S01]  /*c110*/  F2FP.F16.F32.PACK_AB R176, R145.reuse, R176 ;  /* 0x000000b091b0723e */ /* 0x040fe200000000ff */
[----:B------:R-:W4:Y:S02]  /*c120*/  MUFU.EX2 R128, R128 ;  /* 0x0000008000807308 */ /* 0x000f240000000800 */
[----:B------:R-:W-:-:S04]  /*c130*/  FADD.FTZ R135, R145, R140 ;  /* 0x0000008c91877221 */ /* 0x000fc80000010000 */
[----:B------:R-:W-:Y:S01]  /*c140*/  FADD.FTZ R140, R178, R135 ;  /* 0x00000087b28c7221 */ /* 0x000fe20000010000 */
[C---:B------:R-:W-:Y:S01]  /*c150*/  F2FP.F16.F32.PACK_AB R178, R121.reuse, R178 ;  /* 0x000000b279b2723e */ /* 0x040fe200000000ff */
[----:B------:R-:W5:Y:S02]  /*c160*/  MUFU.EX2 R181, R181 ;  /* 0x000000b500b57308 */ /* 0x000f640000000800 */
[----:B------:R-:W-:-:S06]  /*c170*/  FADD.FTZ R135, R121, R140 ;  /* 0x0000008c79877221 */ /* 0x000fcc0000010000 */
[----:B------:R1:W-:Y:S08]  /*c180*/  MUFU.EX2 R12, R13 ;  /* 0x0000000d000c7308 */ /* 0x0003f00000000800 */
[----:B------:R-:W5:Y:S01]  /*c190*/  MUFU.EX2 R130, R130 ;  /* 0x0000008200827308 */ /* 0x000f620000000800 */
[----:B-1----:R-:W-:Y:S01]  /*c1a0*/  FADD.FTZ R13, R185, R136 ;  /* 0x00000088b90d7221 */ /* 0x002fe20000010000 */
[----:B------:R-:W-:Y:S01]  /*c1b0*/  @!P6 VIADD R136, R139, 0x30860 ;  /* 0x000308608b88e836 */ /* 0x000fe20000000000 */
[----:B--2---:R-:W-:-:S02]  /*c1c0*/  F2FP.F16.F32.PACK_AB R185, R124, R185 ;  /* 0x000000b97cb9723e */ /* 0x004fc400000000ff */
[----:B------:R-:W-:Y:S02]  /*c1d0*/  FADD.FTZ R138, R124, R13 ;  /* 0x0000000d7c8a7221 */ /* 0x000fe40000010000 */
[----:B------:R-:W-:Y:S01]  /*c1e0*/  @!P6 PRMT R139, RZ, 0x654, R136 ;  /* 0x00000654ff8be816 */ /* 0x000fe20000000088 */
[----:B------:R-:W1:Y:S01]  /*c1f0*/  MUFU.EX2 R183, R183 ;  /* 0x000000b700b77308 */ /* 0x000e620000000800 */
[----:B---3--:R-:W-:Y:S01]  /*c200*/  FADD.FTZ R13, R187, R138 ;  /* 0x0000008abb0d7221 */ /* 0x008fe20000010000 */
[-CC-:B------:R-:W-:Y:S01]  /*c210*/  FFMA.FTZ R136, R155, R0.reuse, -R126.reuse ;  /* 0x000000009b887223 */ /* 0x180fe2000001087e */
[----:B------:R-:W-:Y:S01]  /*c220*/  FFMA.FTZ R126, R167, R0, -R126 ;  /* 0x00000000a77e7223 */ /* 0x000fe2000001087e */
[----:B------:R2:W-:Y:S01]  /*c230*/  @!P6 SYNCS.ARRIVE.TRANS64.RED.A1T0 RZ, [R139+URZ], RZ ;  /* 0x000000ff8bffe9a7 */ /* 0x0005e2000810043f */
[C---:B----4-:R-:W-:Y:S01]  /*c240*/  FADD.FTZ R138, R128.reuse, R13 ;  /* 0x0000000d808a7221 */ /* 0x050fe20000010000 */
[----:B------:R-:W-:Y:S02]  /*c250*/  F2FP.F16.F32.PACK_AB R187, R128, R187 ;  /* 0x000000bb80bb723e */ /* 0x000fe400000000ff */
[----:B------:R-:W3:Y:S01]  /*c260*/  MUFU.EX2 R132, R143 ;  /* 0x0000008f00847308 */ /* 0x000ee20000000800 */
[----:B-----5:R-:W-:Y:S01]  /*c270*/  FADD.FTZ R13, R181, R138 ;  /* 0x0000008ab50d7221 */ /* 0x020fe20000010000 */
[----:B------:R-:W-:-:S03]  /*c280*/  F2FP.F16.F32.PACK_AB R181, R130, R181 ;  /* 0x000000b582b5723e */ /* 0x000fc600000000ff */
[----:B------:R-:W-:-:S03]  /*c290*/  FADD.FTZ R138, R130, R13 ;  /* 0x0000000d828a7221 */ /* 0x000fc60000010000 */
[----:B------:R-:W4:Y:S01]  /*c2a0*/  MUFU.EX2 R172, R172 ;  /* 0x000000ac00ac7308 */ /* 0x000f220000000800 */
[----:B-1----:R-:W-:-:S07]  /*c2b0*/  FADD.FTZ R13, R183, R138 ;  /* 0x0000008ab70d7221 */ /* 0x002fce0000010000 */
[----:B------:R-:W1:Y:S01]  /*c2c0*/  MUFU.EX2 R21, R21 ;  /* 0x0000001500157308 */ /* 0x000e620000000800 */
[C---:B---3--:R-:W-:Y:S01]  /*c2d0*/  FADD.FTZ R138, R132.reuse, R13 ;  /* 0x0000000d848a7221 */ /* 0x048fe20000010000 */
[----:B------:R-:W-:-:S06]  /*c2e0*/  F2FP.F16.F32.PACK_AB R183, R132, R183 ;  /* 0x000000b784b7723e */ /* 0x000fcc00000000ff */
[----:B------:R-:W3:Y:S01]  /*c2f0*/  MUFU.EX2 R125, R125 ;  /* 0x0000007d007d7308 */ /* 0x000ee20000000800 */
[----:B----4-:R-:W-:-:S07]  /*c300*/  FADD.FTZ R140, R172, R135 ;  /* 0x00000087ac8c7221 */ /* 0x010fce0000010000 */
[----:B------:R-:W4:Y:S01]  /*c310*/  MUFU.EX2 R134, R134 ;  /* 0x0000008600867308 */ /* 0x000f220000000800 */
[----:B-1----:R-:W-:-:S07]  /*c320*/  FADD.FTZ R13, R21, R138 ;  /* 0x0000008a150d7221 */ /* 0x002fce0000010000 */
[----:B------:R-:W-:Y:S01]  /*c330*/  MUFU.EX2 R174, R174 ;  /* 0x000000ae00ae7308 */ /* 0x000fe20000000800 */
[----:B---3--:R-:W-:-:S07]  /*c340*/  F2FP.F16.F32.PACK_AB R172, R125, R172 ;  /* 0x000000ac7dac723e */ /* 0x008fce00000000ff */
[----:B------:R-:W-:Y:S01]  /*c350*/  MUFU.EX2 R129, R129 ;  /* 0x0000008100817308 */ /* 0x000fe20000000800 */
[----:B----4-:R-:W-:-:S04]  /*c360*/  FADD.FTZ R13, R134, R13 ;  /* 0x0000000d860d7221 */ /* 0x010fc80000010000 */
[----:B------:R-:W-:-:S03]  /*c370*/  FADD.FTZ R138, R12, R13 ;  /* 0x0000000d0c8a7221 */ /* 0x000fc60000010000 */
[----:B------:R-:W1:Y:S08]  /*c380*/  MUFU.EX2 R131, R131 ;  /* 0x0000008300837308 */ /* 0x000e700000000800 */
[----:B------:R-:W3:Y:S08]  /*c390*/  MUFU.EX2 R168, R168 ;  /* 0x000000a800a87308 */ /* 0x000ef00000000800 */
[----:B------:R-:W4:Y:S01]  /*c3a0*/  MUFU.EX2 R127, R127 ;  /* 0x0000007f007f7308 */ /* 0x000f220000000800 */
[----:B-1----:R-:W-:-:S07]  /*c3b0*/  FADD.FTZ R138, R131, R138 ;  /* 0x0000008a838a7221 */ /* 0x002fce0000010000 */
[----:B------:R-:W1:Y:S08]  /*c3c0*/  MUFU.EX2 R133, R133 ;  /* 0x0000008500857308 */ /* 0x000e700000000800 */
[----:B------:R5:W-:Y:S08]  /*c3d0*/  MUFU.EX2 R142, R123 ;  /* 0x0000007b008e7308 */ /* 0x000bf00000000800 */
[----:B------:R-:W2:Y:S01]  /*c3e0*/  MUFU.EX2 R136, R136 ;  /* 0x0000008800887308 */ /* 0x000ea20000000800 */
[----:B-----5:R-:W-:-:S04]  /*c3f0*/  FADD.FTZ R123, R125, R140 ;  /* 0x0000008c7d7b7221 */ /* 0x020fc80000010000 */
[----:B------:R-:W-:Y:S01]  /*c400*/  FADD.FTZ R140, R174, R123 ;  /* 0x0000007bae8c7221 */ /* 0x000fe20000010000 */
[C---:B------:R-:W-:Y:S02]  /*c410*/  F2FP.F16.F32.PACK_AB R174, R129.reuse, R174 ;  /* 0x000000ae81ae723e */ /* 0x040fe400000000ff */
[----:B------:R-:W5:Y:S01]  /*c420*/  MUFU.EX2 R170, R170 ;  /* 0x000000aa00aa7308 */ /* 0x000f620000000800 */
[----:B------:R-:W-:-:S04]  /*c430*/  FADD.FTZ R13, R129, R140 ;  /* 0x0000008c810d7221 */ /* 0x000fc80000010000 */
[----:B---3--:R-:W-:Y:S01]  /*c440*/  FADD.FTZ R140, R168, R13 ;  /* 0x0000000da88c7221 */ /* 0x008fe20000010000 */
[----:B----4-:R-:W-:Y:S01]  /*c450*/  FADD.FTZ R13, R127, R138 ;  /* 0x0000008a7f0d7221 */ /* 0x010fe20000010000 */
[C---:B-1----:R-:W-:Y:S01]  /*c460*/  F2FP.F16.F32.PACK_AB R168, R133.reuse, R168 ;  /* 0x000000a885a8723e */ /* 0x042fe200000000ff */
[----:B------:R-:W1:Y:S01]  /*c470*/  MUFU.EX2 R159, R159 ;  /* 0x0000009f009f7308 */ /* 0x000e620000000800 */
[----:B------:R-:W-:Y:S01]  /*c480*/  FADD.FTZ R121, R133, R140 ;  /* 0x0000008c85797221 */ /* 0x000fe20000010000 */
[C---:B--2---:R-:W-:Y:S01]  /*c490*/  FADD.FTZ R13, R136.reuse, R13 ;  /* 0x0000000d880d7221 */ /* 0x044fe20000010000 */
[----:B------:R-:W-:-:S05]  /*c4a0*/  F2FP.F16.F32.PACK_AB R173, R136, R127 ;  /* 0x0000007f88ad723e */ /* 0x000fca00000000ff */
[----:B------:R-:W2:Y:S01]  /*c4b0*/  MUFU.EX2 R144, R221 ;  /* 0x000000dd00907308 */ /* 0x000ea20000000800 */
[----:B-----5:R-:W-:Y:S01]  /*c4c0*/  FADD.FTZ R138, R170, R121 ;  /* 0x00000079aa8a7221 */ /* 0x020fe20000010000 */
[----:B------:R-:W-:-:S06]  /*c4d0*/  FADD.FTZ R121, R142, R13 ;  /* 0x0000000d8e797221 */ /* 0x000fcc0000010000 */
[----:B------:R3:W4:Y:S01]  /*c4e0*/  MUFU.EX2 R169, R177 ;  /* 0x000000b100a97308 */ /* 0x0007220000000800 */
[C---:B-1----:R-:W-:Y:S01]  /*c4f0*/  FADD.FTZ R121, R159.reuse, R121 ;  /* 0x000000799f797221 */ /* 0x042fe20000010000 */
[----:B------:R-:W-:-:S06]  /*c500*/  F2FP.F16.F32.PACK_AB R175, R159, R142 ;  /* 0x0000008e9faf723e */ /* 0x000fcc00000000ff */
[----:B------:R1:W5:Y:S01]  /*c510*/  MUFU.EX2 R140, R179 ;  /* 0x000000b3008c7308 */ /* 0x0003620000000800 */
[----:B--2---:R-:W-:Y:S01]  /*c520*/  FADD.FTZ R121, R144, R121 ;  /* 0x0000007990797221 */ /* 0x004fe20000010000 */
[----:B---3--:R-:W-:Y:S01]  /*c530*/  F2FP.F16.F32.PACK_AB R177, R134, R21 ;  /* 0x0000001586b1723e */ /* 0x008fe200000000ff */
[----:B------:R-:W-:-:S05]  /*c540*/  IMAD.MOV.U32 R21, RZ, RZ, R4 ;  /* 0x000000ffff157224 */ /* 0x000fca00078e0004 */
[----:B------:R-:W2:Y:S01]  /*c550*/  MUFU.EX2 R137, R137 ;  /* 0x0000008900897308 */ /* 0x000ea20000000800 */
[----:B----4-:R-:W-:Y:S01]  /*c560*/  FADD.FTZ R121, R169, R121 ;  /* 0x00000079a9797221 */ /* 0x010fe20000010000 */
[----:B-1----:R-:W-:Y:S02]  /*c570*/  F2FP.F16.F32.PACK_AB R179, R131, R12 ;  /* 0x0000000c83b3723e */ /* 0x002fe400000000ff */
[----:B------:R-:W-:-:S04]  /*c580*/  F2FP.F16.F32.PACK_AB R169, R169, R144 ;  /* 0x00000090a9a9723e */ /* 0x000fc800000000ff */
[----:B------:R-:W1:Y:S01]  /*c590*/  MUFU.EX2 R126, R126 ;  /* 0x0000007e007e7308 */ /* 0x000e620000000800 */
[----:B-----5:R-:W-:Y:S01]  /*c5a0*/  FADD.FTZ R121, R140, R121 ;  /* 0x000000798c797221 */ /* 0x020fe20000010000 */
[C---:B--2---:R-:W-:Y:S01]  /*c5b0*/  FADD.FTZ R13, R137.reuse, R138 ;  /* 0x0000008a890d7221 */ /* 0x044fe20000010000 */
[----:B------:R-:W-:Y:S02]  /*c5c0*/  F2FP.F16.F32.PACK_AB R170, R137, R170 ;  /* 0x000000aa89aa723e */ /* 0x000fe400000000ff */
[C---:B-1----:R-:W-:Y:S01]  /*c5d0*/  FADD.FTZ R12, R126.reuse, R121 ;  /* 0x000000797e0c7221 */ /* 0x042fe20000010000 */
[----:B------:R-:W-:Y:S01]  /*c5e0*/  F2FP.F16.F32.PACK_AB R171, R126, R140 ;  /* 0x0000008c7eab723e */ /* 0x000fe200000000ff */
[----:B------:R-:W-:Y:S06]  /*c5f0*/  @P1 BRA `(.L_x_938) ;  /* 0xffffffd000481947 */ /* 0x000fec000383ffff */
.L_x_921:
        /* <DEDUP_REMOVED lines=99> */
.L_x_939:
[----:B------:R-:W-:Y:S01]  /*cc30*/  ULEA UR5, UR36, UR37, 0x3 ;  /* 0x0000002524057291 */ /* 0x000fe2000f8e183f */
[----:B------:R-:W-:-:S05]  /*cc40*/  IMAD.U32 R2, RZ, RZ, UR46 ;  /* 0x0000002eff027e24 */ /* 0x000fca000f8e00ff */
[----:B------:R-:W-:-:S04]  /*cc50*/  SHF.L.U32 R2, R2, 0x1f, RZ ;  /* 0x0000001f02027819 */ /* 0x000fc800000006ff */
[----:B------:R1:W2:Y:S01]  /*cc60*/  SYNCS.PHASECHK.TRANS64.TRYWAIT P1, [UR5+0x30850], R2 ;  /* 0x03085002ff0075a7 */ /* 0x0002a20008020145 */
[----:B------:R-:W-:Y:S05]  /*cc70*/  @!P0 BRA `(.L_x_940) ;  /* 0x0000000000048947 */ /* 0x000fea0003800000 */
[----:B------:R-:W-:Y:S01]  /*cc80*/  BPT.TRAP 0x1 ;  /* 0x000000040000795c */ /* 0x000fe20000300000 */
.L_x_940:
[----:B--2---:R-:W-:Y:S05]  /*cc90*/  @P1 BRA `(.L_x_941) ;  /* 0x0000000000081947 */ /* 0x004fea0003800000 */
[----:B------:R-:W2:Y:S02]  /*cca0*/  SYNCS.PHASECHK.TRANS64.TRYWAIT P0, [UR5+0x30850], R2 ;  /* 0x03085002ff0075a7 */ /* 0x000ea40008000145 */
[----:B--2---:R-:W-:Y:S05]  /*ccb0*/  @!P0 BRA `(.L_x_942) ;  /* 0x0000005800508947 */ /* 0x004fea0003800000 */
.L_x_941:
[----:B------:R-:W-:Y:S01]  /*ccc0*/  UIADD3 UR37, UR37, 0x400, URZ ;  /* 0x0000040025257890 */ /* 0x000fe2000fffe03f */
[----:B------:R-:W-:Y:S01]  /*ccd0*/  WARPGROUP.ARRIVE ;  /* 0x00000000000079c5 */ /* 0x000fe20000000000 */
[----:B------:R-:W-:Y:S01]  /*cce0*/  UMOV UR7, 0x40000040 ;  /* 0x4000004000077882 */ /* 0x000fe20000000000 */
[----:B--2---:R-:W2:Y:S01]  /*ccf0*/  SHFL.BFLY PT, R3, R12, 0x2, 0x1f ;  /* 0x0c401f000c037f89 */ /* 0x004ea200000e0000 */
[----:B------:R-:W-:Y:S01]  /*cd00*/  USHF.R.U32.HI UR37, URZ, 0x4, UR37 ;  /* 0x000000043f257899 */ /* 0x000fe20008011625 */
[----:B------:R-:W-:Y:S02]  /*cd10*/  CS2R R8, SRZ ;  /* 0x0000000000087805 */ /* 0x000fe4000001ff00 */
[----:B------:R-:W-:Y:S01]  /*cd20*/  R2UR UR8, R197 ;  /* 0x00000000c50872ca */ /* 0x000fe200000e0000 */
[----:B-1----:R-:W1:Y:S01]  /*cd30*/  SHFL.BFLY PT, R2, R13, 0x2, 0x1f ;  /* 0x0c401f000d027f89 */ /* 0x002e6200000e0000 */
[----:B------:R-:W-:Y:S01]  /*cd40*/  ULOP3.LUT UR37, UR37, 0x3fff, URZ, 0xc0, !UPT ;  /* 0x00003fff25257892 */ /* 0x000fe2000f8ec03f */
[----:B------:R-:W3:Y:S03]  /*cd50*/  S2R R11, SR_TID.X ;  /* 0x00000000000b7919 */ /* 0x000ee60000002100 */
[----:B------:R-:W-:-:S04]  /*cd60*/  ULOP3.LUT UR4, UR37, 0x3000000, URZ, 0xfc, !UPT ;  /* 0x0300000025047892 */ /* 0x000fc8000f8efc3f */
[----:B------:R-:W-:Y:S02]  /*cd70*/  UIMAD UR4, UR36, 0x900, UR4 ;  /* 0x00000900240478a4 */ /* 0x000fe4000f8e0204 */
[----:B------:R-:W-:Y:S02]  /*cd80*/  UIADD3 UR36, UR36, 0x1, URZ ;  /* 0x0000000124247890 */ /* 0x000fe4000fffe03f */
[----:B------:R-:W-:Y:S02]  /*cd90*/  UIADD3 UR8, UR8, 0x1, URZ ;  /* 0x0000000108087890 */ /* 0x000fe4000fffe03f */
[----:B------:R-:W-:Y:S01]  /*cda0*/  UISETP.NE.AND UP0, UPT, UR36, 0x2, UPT ;  /* 0x000000022400788c */ /* 0x000fe2000bf05270 */
[----:B------:R-:W-:Y:S02]  /*cdb0*/  UMOV UR6, UR4 ;  /* 0x0000000400067c82 */ /* 0x000fe40008000000 */
[----:B------:R-:W-:Y:S01]  /*cdc0*/  HGMMA.64x192x16.F32 R24, R188, gdesc[UR4].tnspB, R24, gsb0 ;  /* 0x42e00004bc187df0 */ /* 0x000fe20008000818 */
[----:B------:R-:W-:Y:S01]  /*cdd0*/  UIADD3 UR6, UR4, 0x80, URZ ;  /* 0x0000008004067890 */ /* 0x000fe2000fffe03f */
[----:B--2---:R-:W-:Y:S01]  /*cde0*/  FADD.FTZ R6, R3, R12 ;  /* 0x0000000c03067221 */ /* 0x004fe20000010000 */
[----:B------:R-:W-:Y:S01]  /*cdf0*/  UMOV UR7, 0x40000040 ;  /* 0x4000004000077882 */ /* 0x000fe20000000000 */
[----:B------:R-:W-:-:S02]  /*ce00*/  IMAD.U32 R197, RZ, RZ, UR8 ;  /* 0x00000008ffc57e24 */ /* 0x000fc4000f8e00ff */
[----:B-1----:R-:W-:Y:S01]  /*ce10*/  FADD.FTZ R2, R2, R13 ;  /* 0x0000000d02027221 */ /* 0x002fe20000010000 */
[----:B------:R-:W-:Y:S01]  /*ce20*/  IMAD.U32 R13, RZ, RZ, UR5 ;  /* 0x00000005ff0d7e24 */ /* 0x000fe2000f8e00ff */
[----:B------:R-:W1:Y:S01]  /*ce30*/  SHFL.BFLY PT, R7, R6, 0x1, 0x1f ;  /* 0x0c201f0006077f89 */ /* 0x000e6200000e0000 */
[----:B------:R-:W-:-:S03]  /*ce40*/  USEL UR36, UR36, URZ, UP0 ;  /* 0x0000003f24247287 */ /* 0x000fc60008000000 */
[----:B------:R-:W2:Y:S01]  /*ce50*/  SHFL.BFLY PT, R3, R2, 0x1, 0x1f ;  /* 0x0c201f0002037f89 */ /* 0x000ea200000e0000 */
[----:B---3--:R-:W-:Y:S01]  /*ce60*/  LOP3.LUT P2, RZ, R11, 0x7f, RZ, 0xc0, !PT ;  /* 0x0000007f0bff7812 */ /* 0x008fe2000784c0ff */
[----:B-1----:R-:W-:Y:S01]  /*ce70*/  FADD.FTZ R15, R6, R7 ;  /* 0x00000007060f7221 */ /* 0x002fe20000010000 */
[----:B--2---:R-:W-:-:S04]  /*ce80*/  FADD.FTZ R14, R2, R3 ;  /* 0x00000003020e7221 */ /* 0x004fc80000010000 */
[----:B------:R-:W-:Y:S01]  /*ce90*/  FSETP.NE.FTZ.AND P1, PT, R15, RZ, PT ;  /* 0x000000ff0f00720b */ /* 0x000fe20003f35000 */
[----:B------:R-:W-:Y:S02]  /*cea0*/  IMAD.MOV.U32 R3, RZ, RZ, -0x800000 ;  /* 0xff800000ff037424 */ /* 0x000fe400078e00ff */
[----:B------:R-:W-:Y:S01]  /*ceb0*/  IMAD.MOV.U32 R2, RZ, RZ, -0x800000 ;  /* 0xff800000ff027424 */ /* 0x000fe200078e00ff */
[----:B------:R-:W-:-:S09]  /*cec0*/  FSETP.NE.FTZ.AND P0, PT, R14, RZ, PT ;  /* 0x000000ff0e00720b */ /* 0x000fd20003f15000 */
[----:B------:R-:W1:Y:S01]  /*ced0*/  @P1 MUFU.LG2 R10, R15 ;  /* 0x0000000f000a1308 */ /* 0x000e620000000c00 */
[----:B------:R-:W-:-:S03]  /*cee0*/  @P1 FMUL.FTZ R12, R0, 0.69314718246459960938 ;  /* 0x3f317218000c1820 */ /* 0x000fc60000410000 */
[----:B------:R-:W-:Y:S01]  /*cef0*/  @P0 FMUL.FTZ R6, R0, 0.69314718246459960938 ;  /* 0x3f31721800060820 */ /* 0x000fe20000410000 */
[----:B------:R-:W-:-:S03]  /*cf00*/  @!P2 VIADD R0, R13, 0x30860 ;  /* 0x000308600d00a836 */ /* 0x000fc60000000000 */
[----:B------:R-:W2:Y:S08]  /*cf10*/  @P0 MUFU.LG2 R7, R14 ;  /* 0x0000000e00070308 */ /* 0x000eb00000000c00 */
[----:B------:R-:W3:Y:S01]  /*cf20*/  @P0 MUFU.RCP R8, R14 ;  /* 0x0000000e00080308 */ /* 0x000ee20000001000 */
[----:B-1----:R-:W-:-:S04]  /*cf30*/  @P1 FMUL.FTZ R11, R10, 0.69314718246459960938 ;  /* 0x3f3172180a0b1820 */ /* 0x002fc80000410000 */
[----:B------:R-:W-:Y:S01]  /*cf40*/  @P1 FFMA.FTZ R3, R12, R4, R11 ;  /* 0x000000040c031223 */ /* 0x000fe2000001000b */
[----:B------:R-:W-:Y:S02]  /*cf50*/  @!P2 PRMT R4, RZ, 0x654, R0 ;  /* 0x00000654ff04a816 */ /* 0x000fe40000000000 */
[----:B------:R-:W1:Y:S01]  /*cf60*/  @P1 MUFU.RCP R9, R15 ;  /* 0x0000000f00091308 */ /* 0x000e620000001000 */
[----:B--2---:R-:W-:-:S04]  /*cf70*/  @P0 FMUL.FTZ R7, R7, 0.69314718246459960938 ;  /* 0x3f31721807070820 */ /* 0x004fc80000410000 */
[----:B------:R-:W-:Y:S01]  /*cf80*/  @P0 FFMA.FTZ R2, R6, R5, R7 ;  /* 0x0000000506020223 */ /* 0x000fe20000010007 */
[----:B------:R-:W-:Y:S01]  /*cf90*/  PLOP3.LUT P0, PT, PT, PT, PT, 0x8, 0x0 ;  /* 0x000000000000781c */ /* 0x000fe20003f0e170 */
        /* <DEDUP_REMOVED lines=21> */
[----:B------:R-:W-:-:S04]  /*d0f0*/  USEL UR4, URZ, 0x1, UP0 ;  /* 0x000000013f047887 */ /* 0x000fc80008000000 */
[----:B------:R-:W-:Y:S01]  /*d100*/  ULOP3.LUT UR46, UR46, UR4, URZ, 0x3c, !UPT ;  /* 0x000000042e2e7292 */ /* 0x000fe2000f8e3c3f */
[----:B------:R-:W-:Y:S02]  /*d110*/  WARPGROUP.DEPBAR.LE gsb0, 0x0 ;  /* 0x00008000000079c5 */ /* 0x000fe40000010000 */
[----:B------:R-:W-:-:S10]  /*d120*/  WARPGROUP.ARRIVE ;  /* 0x00000000000079c5 */ /* 0x000fd40000000000 */
[----:B------:R-:W-:Y:S03]  /*d130*/  HGMMA.64x192x16.F32 R24, R168, gdesc[UR4].tnspB, R24, gsb0 ;  /* 0x42e00004a8187df0 */ /* 0x000fe60008000818 */
[----:B------:R-:W-:Y:S02]  /*d140*/  WARPGROUP.DEPBAR.LE gsb0, 0x0 ;  /* 0x00008000000079c5 */ /* 0x000fe40000010000 */
[----:B------:R2:W-:Y:S01]  /*d150*/  @!P2 SYNCS.ARRIVE.TRANS64.RED.A1T0 RZ, [R4+URZ], RZ ;  /* 0x000000ff04ffa9a7 */ /* 0x0005e2000810043f */
[-C--:B---3--:R-:W-:Y:S01]  /*d160*/  FMUL.FTZ R0, R32, R8.reuse ;  /* 0x0000000820007220 */ /* 0x088fe20000410000 */
[-C--:B-1----:R-:W-:Y:S01]  /*d170*/  FMUL.FTZ R32, R27, R9.reuse ;  /* 0x000000091b207220 */ /* 0x082fe20000410000 */
        /* <DEDUP_REMOVED lines=93> */
[----:B--2---:R-:W-:-:S07]  /*d750*/  FMUL.FTZ R119, R119, R9 ;  /* 0x0000000977777220 */ /* 0x004fce0000410000 */
.L_x_872:
[----:B------:R-:W1:Y:S08]  /*d760*/  S2UR UR4, SR_CgaCtaId ;  /* 0x00000000000479c3 */ /* 0x000e700000008800 */
[----:B------:R-:W-:Y:S06]  /*d770*/  BAR.SYNC.DEFER_BLOCKING 0x5, 0x120 ;  /* 0x0144800000007b1d */ /* 0x000fec0000010000 */
[----:B------:R-:W-:-:S02]  /*d780*/  UMOV UR37, 0x400 ;  /* 0x0000040000257882 */ /* 0x000fc40000000000 */
[----:B-1----:R-:W-:-:S09]  /*d790*/  ULEA UR37, UR4, UR37, 0x18 ;  /* 0x0000002504257291 */ /* 0x002fd2000f8ec03f */
[----:B------:R-:W1:Y:S02]  /*d7a0*/  LDS R4, [UR37+0x308d0] ;  /* 0x0308d025ff047984 */ /* 0x000e640008000800 */
[----:B-1----:R-:W-:Y:S01]  /*d7b0*/  R2UR UR4, R4 ;  /* 0x00000000040472ca */ /* 0x002fe200000e0000 */
[----:B------:R-:W-:Y:S06]  /*d7c0*/  BAR.ARV 0x4, 0x120 ;  /* 0x0104800000007b1d */ /* 0x000fec0000002000 */
[----:B------:R-:W-:Y:S08]  /*d7d0*/  @P0 BRA `(.L_x_943) ;  /* 0x0000000c00180947 */ /* 0x000ff00003800000 */
[----:B------:R-:W-:Y:S01]  /*d7e0*/  IADD3 R13, P4, R18, 0x60, RZ ;  /* 0x00000060120d7810 */ /* 0x000fe20007f9e0ff */
[----:B------:R-:W-:Y:S01]  /*d7f0*/  VIADD R129, R200, UR42 ;  /* 0x0000002ac8817c36 */ /* 0x000fe20008000000 */
[C---:B------:R-:W-:Y:S01]  /*d800*/  IADD3 R21, P5, R18.reuse, 0x4020, RZ ;  /* 0x0000402012157810 */ /* 0x040fe20007fbe0ff */
[----:B------:R-:W-:Y:S01]  /*d810*/  ULDC UR10, c[0x0][0xa88] ;  /* 0x0002a200000a7ab9 */ /* 0x000fe20000000800 */
[----:B------:R-:W-:Y:S01]  /*d820*/  LOP3.LUT R12, R13, 0x380, RZ, 0xc0, !PT ;  /* 0x000003800d0c7812 */ /* 0x000fe200078ec0ff */
[----:B------:R-:W-:Y:S01]  /*d830*/  VIADD R4, R129, 0x8 ;  /* 0x0000000881047836 */ /* 0x000fe20000000000 */
[----:B------:R-:W-:Y:S01]  /*d840*/  IADD3 R9, P3, R18, 0x20, RZ ;  /* 0x0000002012097810 */ /* 0x000fe20007f7e0ff */
[----:B------:R-:W-:Y:S01]  /*d850*/  USHF.R.S32.HI UR5, URZ, 0x1f, UR43 ;  /* 0x0000001f3f057899 */ /* 0x000fe2000801142b */
[----:B------:R-:W-:Y:S01]  /*d860*/  SHF.R.U64 R12, R12, 0x3, RZ ;  /* 0x000000030c0c7819 */ /* 0x000fe200000012ff */
[----:B------:R-:W-:Y:S01]  /*d870*/  ULDC.64 UR8, c[0x0][0xb70] ;  /* 0x0002dc0000087ab9 */ /* 0x000fe20000000a00 */
[----:B------:R-:W-:Y:S01]  /*d880*/  LOP3.LUT R5, R18, 0x380, RZ, 0xc0, !PT ;  /* 0x0000038012057812 */ /* 0x000fe200078ec0ff */
[----:B------:R-:W-:Y:S01]  /*d890*/  UIMAD UR5, UR5, UR8, URZ ;  /* 0x00000008050572a4 */ /* 0x000fe2000f8e023f */
[----:B------:R-:W-:Y:S01]  /*d8a0*/  LOP3.LUT R12, R12, R13, RZ, 0x3c, !PT ;  /* 0x0000000d0c0c7212 */ /* 0x000fe200078e3cff */
[----:B------:R-:W-:Y:S01]  /*d8b0*/  IMAD.X R13, RZ, RZ, R19, P4 ;  /* 0x000000ffff0d7224 */ /* 0x000fe200020e0613 */
[----:B------:R-:W-:Y:S01]  /*d8c0*/  LOP3.LUT R20, R21, 0x380, RZ, 0xc0, !PT ;  /* 0x0000038015147812 */ /* 0x000fe200078ec0ff */
[----:B------:R-:W-:Y:S01]  /*d8d0*/  UIMAD.WIDE.U32 UR6, UR43, UR8, URZ ;  /* 0x000000082b0672a5 */ /* 0x000fe2000f8e003f */
[C---:B------:R-:W-:Y:S01]  /*d8e0*/  IADD3 R17, P4, R18.reuse, 0x8000, RZ ;  /* 0x0000800012117810 */ /* 0x040fe20007f9e0ff */
[----:B------:R-:W-:Y:S01]  /*d8f0*/  UIMAD UR5, UR43, UR9, UR5 ;  /* 0x000000092b0572a4 */ /* 0x000fe2000f8e0205 */
[----:B------:R-:W-:-:S02]  /*d900*/  IADD3 R11, P2, R18, 0x40, RZ ;  /* 0x00000040120b7810 */ /* 0x000fc40007f5e0ff */
[----:B------:R-:W-:Y:S01]  /*d910*/  LOP3.LUT R8, R9, 0x380, RZ, 0xc0, !PT ;  /* 0x0000038009087812 */ /* 0x000fe200078ec0ff */
[----:B------:R-:W-:Y:S01]  /*d920*/  UIADD3 UR5, UR7, UR5, URZ ;  /* 0x0000000507057290 */ /* 0x000fe2000fffe03f */
[----:B------:R-:W-:Y:S02]  /*d930*/  LOP3.LUT P0, RZ, R199, 0x3, RZ, 0xc0, !PT ;  /* 0x00000003c7ff7812 */ /* 0x000fe4000780c0ff */
[----:B------:R-:W-:Y:S02]  /*d940*/  IADD3 R15, P6, R18, 0x4000, RZ ;  /* 0x00004000120f7810 */ /* 0x000fe40007fde0ff */
[----:B------:R-:W-:Y:S02]  /*d950*/  SHF.R.U64 R5, R5, 0x3, RZ ;  /* 0x0000000305057819 */ /* 0x000fe400000012ff */
[----:B------:R-:W-:Y:S02]  /*d960*/  SHF.R.U64 R20, R20, 0x3, RZ ;  /* 0x0000000314147819 */ /* 0x000fe400000012ff */
[----:B------:R-:W-:-:S02]  /*d970*/  LOP3.LUT R28, R17, 0x380, RZ, 0xc0, !PT ;  /* 0x00000380111c7812 */ /* 0x000fc400078ec0ff */
[----:B------:R-:W-:Y:S02]  /*d980*/  LOP3.LUT R10, R11, 0x380, RZ, 0xc0, !PT ;  /* 0x000003800b0a7812 */ /* 0x000fe400078ec0ff */
[----:B------:R-:W-:Y:S02]  /*d990*/  SHF.R.U64 R8, R8, 0x3, RZ ;  /* 0x0000000308087819 */ /* 0x000fe400000012ff */
[----:B------:R-:W-:Y:S02]  /*d9a0*/  ISETP.GE.OR P1, PT, R4, UR10, P0 ;  /* 0x0000000a04007c0c */ /* 0x000fe40008726670 */
[----:B------:R-:W-:Y:S02]  /*d9b0*/  LOP3.LUT R14, R15, 0x380, RZ, 0xc0, !PT ;  /* 0x000003800f0e7812 */ /* 0x000fe400078ec0ff */
[----:B------:R-:W-:Y:S01]  /*d9c0*/  LOP3.LUT R4, R5, R18, RZ, 0x3c, !PT ;  /* 0x0000001205047212 */ /* 0x000fe200078e3cff */
[--C-:B------:R-:W-:Y:S01]  /*d9d0*/  IMAD.MOV.U32 R5, RZ, RZ, R19.reuse ;  /* 0x000000ffff057224 */ /* 0x100fe200078e0013 */
[----:B------:R-:W-:Y:S01]  /*d9e0*/  LOP3.LUT R20, R20, R21, RZ, 0x3c, !PT ;  /* 0x0000001514147212 */ /* 0x000fe200078e3cff */
[----:B------:R-:W-:Y:S01]  /*d9f0*/  IMAD.X R21, RZ, RZ, R19, P5 ;  /* 0x000000ffff157224 */ /* 0x000fe200028e0613 */
[----:B------:R-:W-:-:S02]  /*da00*/  SHF.R.U64 R28, R28, 0x3, RZ ;  /* 0x000000031c1c7819 */ /* 0x000fc400000012ff */
[----:B------:R-:W-:Y:S02]  /*da10*/  SHF.R.U64 R10, R10, 0x3, RZ ;  /* 0x000000030a0a7819 */ /* 0x000fe400000012ff */
[----:B------:R-:W-:Y:S01]  /*da20*/  LOP3.LUT R8, R8, R9, RZ, 0x3c, !PT ;  /* 0x0000000908087212 */ /* 0x000fe200078e3cff */
[----:B------:R-:W-:Y:S01]  /*da30*/  IMAD.X R9, RZ, RZ, R19, P3 ;  /* 0x000000ffff097224 */ /* 0x000fe200018e0613 */
[----:B------:R-:W-:Y:S02]  /*da40*/  SHF.R.U64 R14, R14, 0x3, RZ ;  /* 0x000000030e0e7819 */ /* 0x000fe400000012ff */
[C---:B------:R-:W-:Y:S02]  /*da50*/  IADD3 R25, P3, R18.reuse, 0x4040, RZ ;  /* 0x0000404012197810 */ /* 0x040fe40007f7e0ff */
[----:B------:R-:W-:Y:S02]  /*da60*/  IADD3 R74, P5, R18, 0x8040, RZ ;  /* 0x00008040124a7810 */ /* 0x000fe40007fbe0ff */
[----:B------:R-:W-:-:S02]  /*da70*/  LOP3.LUT R28, R28, R17, RZ, 0x3c, !PT ;  /* 0x000000111c1c7212 */ /* 0x000fc400078e3cff */
[----:B------:R-:W-:Y:S01]  /*da80*/  LOP3.LUT R10, R10, R11, RZ, 0x3c, !PT ;  /* 0x0000000b0a0a7212 */ /* 0x000fe200078e3cff */
[----:B------:R-:W-:Y:S01]  /*da90*/  IMAD.X R11, RZ, RZ, R19, P2 ;  /* 0x000000ffff0b7224 */ /* 0x000fe200010e0613 */
[----:B------:R-:W-:Y:S02]  /*daa0*/  MOV R17, R4 ;  /* 0x0000000400117202 */ /* 0x000fe40000000f00 */
[----:B------:R-:W-:Y:S02]  /*dab0*/  MOV R86, R20 ;  /* 0x0000001400567202 */ /* 0x000fe40000000f00 */
[----:B------:R-:W-:Y:S01]  /*dac0*/  LOP3.LUT R14, R14, R15, RZ, 0x3c, !PT ;  /* 0x0000000f0e0e7212 */ /* 0x000fe200078e3cff */
[----:B------:R-:W1:Y:S01]  /*dad0*/  LDC.64 R20, c[0x0][0xb78] ;  /* 0x0002de00ff147b82 */ /* 0x000e620000000a00 */
[----:B------:R-:W-:Y:S02]  /*dae0*/  F2FP.F16.F32.PACK_AB R4, R120, R7 ;  /* 0x000000077804723e */ /* 0x000fe400000000ff */
[----:B------:R-:W-:-:S02]  /*daf0*/  IADD3 R15, P2, R18, 0x4060, RZ ;  /* 0x00004060120f7810 */ /* 0x000fc40007f5e0ff */
[----:B------:R-:W-:Y:S02]  /*db00*/  LOP3.LUT R24, R25, 0x380, RZ, 0xc0, !PT ;  /* 0x0000038019187812 */ /* 0x000fe400078ec0ff */
[----:B------:R-:W-:Y:S02]  /*db10*/  LOP3.LUT R7, R74, 0x380, RZ, 0xc0, !PT ;  /* 0x000003804a077812 */ /* 0x000fe400078ec0ff */
[----:B------:R-:W-:Y:S02]  /*db20*/  F2FP.F16.F32.PACK_AB R6, R29, R6 ;  /* 0x000000061d06723e */ /* 0x000fe400000000ff */
[----:B------:R-:W-:Y:S02]  /*db30*/  LOP3.LUT R26, R15, 0x380, RZ, 0xc0, !PT ;  /* 0x000003800f1a7812 */ /* 0x000fe400078ec0ff */
[----:B------:R-:W-:Y:S02]  /*db40*/  SHF.R.U64 R24, R24, 0x3, RZ ;  /* 0x0000000318187819 */ /* 0x000fe400000012ff */
[----:B------:R-:W-:-:S02]  /*db50*/  SHF.R.U64 R29, R7, 0x3, RZ ;  /* 0x00000003071d7819 */ /* 0x000fc400000012ff */
[----:B------:R-:W-:Y:S01]  /*db60*/  F2FP.F16.F32.PACK_AB R7, R27, R30 ;  /* 0x0000001e1b07723e */ /* 0x000fe200000000ff */
[--C-:B------:R-:W-:Y:S01]  /*db70*/  IMAD.X R27, RZ, RZ, R19.reuse, P2 ;  /* 0x000000ffff1b7224 */ /* 0x100fe200010e0613 */
[----:B------:R-:W-:Y:S02]  /*db80*/  SHF.R.U64 R26, R26, 0x3, RZ ;  /* 0x000000031a1a7819 */ /* 0x000fe400000012ff */
[----:B------:R-:W-:Y:S01]  /*db90*/  LOP3.LUT R24, R24, R25, RZ, 0x3c, !PT ;  /* 0x0000001918187212 */ /* 0x000fe200078e3cff */
[--C-:B------:R-:W-:Y:S01]  /*dba0*/  IMAD.X R25, RZ, RZ, R19.reuse, P3 ;  /* 0x000000ffff197224 */ /* 0x100fe200018e0613 */
[----:B------:R-:W-:Y:S01]  /*dbb0*/  F2FP.F16.F32.PACK_AB R5, R32, R125 ;  /* 0x0000007d2005723e */ /* 0x000fe200000000ff */
[----:B------:R-:W-:Y:S01]  /*dbc0*/  BAR.SYNC.DEFER_BLOCKING 0x1, 0x100 ;  /* 0x0044000000007b1d */ /* 0x000fe20000010000 */
[----:B------:R-:W-:Y:S01]  /*dbd0*/  LOP3.LUT R30, R29, R74, RZ, 0x3c, !PT ;  /* 0x0000004a1d1e7212 */ /* 0x000fe200078e3cff */
[----:B------:R-:W-:Y:S01]  /*dbe0*/  IMAD.X R29, RZ, RZ, R19, P4 ;  /* 0x000000ffff1d7224 */ /* 0x000fe200020e0613 */
[----:B------:R-:W-:-:S02]  /*dbf0*/  IADD3 R75, P3, R18, 0x8060, RZ ;  /* 0x00008060124b7810 */ /* 0x000fc40007f7e0ff */
[----:B------:R-:W-:Y:S01]  /*dc00*/  LOP3.LUT R26, R26, R15, RZ, 0x3c, !PT ;  /* 0x0000000f1a1a7212 */ /* 0x000fe200078e3cff */
[----:B------:R-:W-:Y:S01]  /*dc10*/  IMAD.X R15, RZ, RZ, R19, P6 ;  /* 0x000000ffff0f7224 */ /* 0x000fe200030e0613 */
[----:B------:R-:W-:Y:S02]  /*dc20*/  IADD3 R35, P6, R18, 0x8020, RZ ;  /* 0x0000802012237810 */ /* 0x000fe40007fde0ff */
[----:B------:R-:W-:Y:S02]  /*dc30*/  LOP3.LUT R32, R75, 0x380, RZ, 0xc0, !PT ;  /* 0x000003804b207812 */ /* 0x000fe400078ec0ff */
[----:B------:R-:W-:Y:S02]  /*dc40*/  LOP3.LUT R34, R35, 0x380, RZ, 0xc0, !PT ;  /* 0x0000038023227812 */ /* 0x000fe400078ec0ff */
[----:B------:R-:W-:Y:S02]  /*dc50*/  SHF.R.U64 R32, R32, 0x3, RZ ;  /* 0x0000000320207819 */ /* 0x000fe400000012ff */
[----:B------:R-:W-:-:S02]  /*dc60*/  SHF.R.U64 R34, R34, 0x3, RZ ;  /* 0x0000000322227819 */ /* 0x000fc400000012ff */
[----:B------:R-:W-:Y:S02]  /*dc70*/  LOP3.LUT R32, R32, R75, RZ, 0x3c, !PT ;  /* 0x0000004b20207212 */ /* 0x000fe400078e3cff */
[----:B------:R-:W-:Y:S02]  /*dc80*/  MOV R127, R8 ;  /* 0x00000008007f7202 */ /* 0x000fe40000000f00 */
[----:B------:R-:W-:Y:S02]  /*dc90*/  MOV R125, R10 ;  /* 0x0000000a007d7202 */ /* 0x000fe40000000f00 */
[----:B------:R-:W-:Y:S01]  /*dca0*/  MOV R120, R12 ;  /* 0x0000000c00787202 */ /* 0x000fe20000000f00 */
[----:B------:R2:W-:Y:S01]  /*dcb0*/  STSM.16.M88.4 [R17], R4 ;  /* 0x0000000411007844 */ /* 0x0005e20000000200 */
[----:B------:R-:W-:Y:S02]  /*dcc0*/  MOV R87, R14 ;  /* 0x0000000e00577202 */ /* 0x000fe40000000f00 */
[----:B------:R-:W-:-:S02]  /*dcd0*/  F2FP.F16.F32.PACK_AB R8, R41, R40 ;  /* 0x000000282908723e */ /* 0x000fc400000000ff */
[----:B------:R-:W-:Y:S02]  /*dce0*/  F2FP.F16.F32.PACK_AB R9, R122, R121 ;  /* 0x000000797a09723e */ /* 0x000fe400000000ff */
[----:B------:R-:W-:Y:S02]  /*dcf0*/  F2FP.F16.F32.PACK_AB R10, R45, R44 ;  /* 0x0000002c2d0a723e */ /* 0x000fe400000000ff */
[----:B------:R-:W-:Y:S02]  /*dd00*/  F2FP.F16.F32.PACK_AB R11, R47, R46 ;  /* 0x0000002e2f0b723e */ /* 0x000fe400000000ff */
[----:B------:R-:W-:Y:S01]  /*dd10*/  LOP3.LUT R34, R34, R35, RZ, 0x3c, !PT ;  /* 0x0000002322227212 */ /* 0x000fe200078e3cff */
[----:B------:R-:W-:Y:S01]  /*dd20*/  IMAD.X R35, RZ, RZ, R19, P6 ;  /* 0x000000ffff237224 */ /* 0x000fe200030e0613 */
[----:B------:R-:W-:Y:S02]  /*dd30*/  MOV R75, R24 ;  /* 0x00000018004b7202 */ /* 0x000fe40000000f00 */
[----:B------:R-:W-:-:S02]  /*dd40*/  MOV R74, R26 ;  /* 0x0000001a004a7202 */ /* 0x000fc40000000f00 */
[----:B--2---:R-:W-:Y:S01]  /*dd50*/  MOV R17, R28 ;  /* 0x0000001c00117202 */ /* 0x004fe20000000f00 */
[----:B------:R-:W-:Y:S01]  /*dd60*/  IMAD.U32 R29, RZ, RZ, UR7 ;  /* 0x00000007ff1d7e24 */ /* 0x000fe2000f8e00ff */
[----:B------:R-:W-:Y:S01]  /*dd70*/  F2FP.F16.F32.PACK_AB R7, R124, R31 ;  /* 0x0000001f7c07723e */ /* 0x000fe200000000ff */
[----:B------:R-:W-:Y:S01]  /*dd80*/  IMAD.U32 R29, RZ, RZ, UR5 ;  /* 0x00000005ff1d7e24 */ /* 0x000fe2000f8e00ff */
[----:B------:R-:W-:Y:S01]  /*dd90*/  USHF.R.S32.HI UR5, URZ, 0x1f, UR44 ;  /* 0x0000001f3f057899 */ /* 0x000fe2000801142c */
[--C-:B------:R-:W-:Y:S01]  /*dda0*/  IMAD.X R31, RZ, RZ, R19.reuse, P5 ;  /* 0x000000ffff1f7224 */ /* 0x100fe200028e0613 */
[----:B------:R-:W-:Y:S01]  /*ddb0*/  F2FP.F16.F32.PACK_AB R4, R33, R0 ;  /* 0x000000002104723e */ /* 0x000fe200000000ff */
[----:B------:R-:W-:Y:S01]  /*ddc0*/  IMAD.X R33, RZ, RZ, R19, P3 ;  /* 0x000000ffff217224 */ /* 0x000fe200018e0613 */
[----:B------:R-:W-:Y:S01]  /*ddd0*/  F2FP.F16.F32.PACK_AB R5, R126, R123 ;  /* 0x0000007b7e05723e */ /* 0x000fe200000000ff */
[----:B------:R-:W-:Y:S01]  /*dde0*/  IMAD.U32 R28, RZ, RZ, UR6 ;  /* 0x00000006ff1c7e24 */ /* 0x000fe2000f8e00ff */
[----:B------:R-:W-:Y:S01]  /*ddf0*/  F2FP.F16.F32.PACK_AB R6, R37, R36 ;  /* 0x000000242506723e */ /* 0x000fe200000000ff */
[----:B------:R-:W-:Y:S01]  /*de00*/  ULDC.64 UR6, c[0x0][0xb40] ;  /* 0x0002d00000067ab9 */ /* 0x000fe20000000a00 */
[----:B------:R-:W-:Y:S01]  /*de10*/  MOV R0, R30 ;  /* 0x0000001e00007202 */ /* 0x000fe20000000f00 */
[C---:B-1----:R-:W-:Y:S01]  /*de20*/  IMAD R30, R20.reuse, UR5, RZ ;  /* 0x00000005141e7c24 */ /* 0x042fe2000f8e02ff */
[----:B------:R-:W-:Y:S01]  /*de30*/  MOV R32, R32 ;  /* 0x0000002000207202 */ /* 0x000fe20000000f00 */
[----:B------:R1:W-:Y:S01]  /*de40*/  STSM.16.M88.4 [R127], R4 ;  /* 0x000000047f007844 */ /* 0x0003e20000000200 */
[----:B------:R-:W-:Y:S01]  /*de50*/  F2FP.F16.F32.PACK_AB R12, R49, R48 ;  /* 0x00000030310c723e */ /* 0x000fe200000000ff */
[----:B------:R-:W-:Y:S01]  /*de60*/  IMAD R33, R21, UR44, R30 ;  /* 0x0000002c15217c24 */ /* 0x000fe2000f8e021e */
[----:B------:R-:W-:Y:S01]  /*de70*/  F2FP.F16.F32.PACK_AB R13, R51, R50 ;  /* 0x00000032330d723e */ /* 0x000fe200000000ff */
[----:B------:R-:W-:Y:S01]  /*de80*/  IMAD.WIDE.U32 R20, R20, UR44, R28 ;  /* 0x0000002c14147c25 */ /* 0x000fe2000f8e001c */
[----:B------:R-:W-:Y:S01]  /*de90*/  F2FP.F16.F32.PACK_AB R14, R53, R52 ;  /* 0x00000034350e723e */ /* 0x000fe200000000ff */
[----:B------:R-:W-:Y:S01]  /*dea0*/  STSM.16.M88.4 [R125], R8 ;  /* 0x000000087d007844 */ /* 0x000fe20000000200 */
[----:B------:R-:W-:-:S02]  /*deb0*/  F2FP.F16.F32.PACK_AB R15, R55, R54 ;  /* 0x00000036370f723e */ /* 0x000fc400000000ff */
[----:B------:R-:W-:Y:S02]  /*dec0*/  F2FP.F16.F32.PACK_AB R24, R57, R56 ;  /* 0x000000383918723e */ /* 0x000fe400000000ff */
[----:B------:R-:W-:Y:S01]  /*ded0*/  F2FP.F16.F32.PACK_AB R25, R59, R58 ;  /* 0x0000003a3b19723e */ /* 0x000fe200000000ff */
[----:B------:R-:W-:Y:S01]  /*dee0*/  STSM.16.M88.4 [R120], R12 ;  /* 0x0000000c78007844 */ /* 0x000fe20000000200 */
[----:B------:R-:W-:Y:S02]  /*def0*/  F2FP.F16.F32.PACK_AB R26, R61, R60 ;  /* 0x0000003c3d1a723e */ /* 0x000fe400000000ff */
[----:B------:R-:W-:Y:S02]  /*df00*/  F2FP.F16.F32.PACK_AB R27, R63, R62 ;  /* 0x0000003e3f1b723e */ /* 0x000fe400000000ff */
[----:B-1----:R-:W-:Y:S02]  /*df10*/  F2FP.F16.F32.PACK_AB R4, R65, R64 ;  /* 0x000000404104723e */ /* 0x002fe400000000ff */
[----:B------:R-:W-:Y:S01]  /*df20*/  F2FP.F16.F32.PACK_AB R5, R67, R66 ;  /* 0x000000424305723e */ /* 0x000fe200000000ff */
[----:B------:R-:W-:Y:S01]  /*df30*/  STSM.16.M88.4 [R87], R24 ;  /* 0x0000001857007844 */ /* 0x000fe20000000200 */
[----:B------:R-:W-:-:S02]  /*df40*/  F2FP.F16.F32.PACK_AB R6, R69, R68 ;  /* 0x000000444506723e */ /* 0x000fc400000000ff */
[----:B------:R-:W-:Y:S02]  /*df50*/  F2FP.F16.F32.PACK_AB R7, R71, R70 ;  /* 0x000000464707723e */ /* 0x000fe400000000ff */
[----:B------:R-:W-:Y:S02]  /*df60*/  F2FP.F16.F32.PACK_AB R80, R81, R80 ;  /* 0x000000505150723e */ /* 0x000fe400000000ff */
[----:B------:R-:W-:Y:S01]  /*df70*/  F2FP.F16.F32.PACK_AB R28, R73, R72 ;  /* 0x00000048491c723e */ /* 0x000fe200000000ff */
[----:B------:R1:W-:Y:S01]  /*df80*/  STSM.16.M88.4 [R86], R4 ;  /* 0x0000000456007844 */ /* 0x0003e20000000200 */
[----:B------:R-:W-:Y:S02]  /*df90*/  F2FP.F16.F32.PACK_AB R29, R43, R38 ;  /* 0x000000262b1d723e */ /* 0x000fe400000000ff */
[----:B------:R-:W-:Y:S02]  /*dfa0*/  F2FP.F16.F32.PACK_AB R30, R77, R76 ;  /* 0x0000004c4d1e723e */ /* 0x000fe400000000ff */
[----:B------:R-:W-:-:S02]  /*dfb0*/  F2FP.F16.F32.PACK_AB R31, R79, R78 ;  /* 0x0000004e4f1f723e */ /* 0x000fc400000000ff */
[----:B------:R-:W-:Y:S02]  /*dfc0*/  F2FP.F16.F32.PACK_AB R81, R39, R82 ;  /* 0x000000522751723e */ /* 0x000fe400000000ff */
        /* <DEDUP_REMOVED lines=12> */
[----:B------:R-:W-:Y:S02]  /*e090*/  MOV R34, R34 ;  /* 0x0000002200227202 */ /* 0x000fe40000000f00 */
        /* <DEDUP_REMOVED lines=11> */
[----:B-1----:R-:W-:Y:S02]  /*e150*/  SHF.R.S32.HI R5, RZ, 0x1f, R129 ;  /* 0x0000001fff057819 */ /* 0x002fe40000011481 */
[C---:B------:R-:W-:Y:S01]  /*e160*/  IADD3 R6, P2, R129.reuse, R20, RZ ;  /* 0x0000001481067210 */ /* 0x040fe20007f5e0ff */
[----:B------:R-:W-:Y:S01]  /*e170*/  STSM.16.M88.4 [R32], R112 ;  /* 0x0000007020007844 */ /* 0x000fe20000000200 */
[----:B------:R-:W-:Y:S02]  /*e180*/  ISETP.GE.OR P0, PT, R129, UR10, P0 ;  /* 0x0000000a81007c0c */ /* 0x000fe40008706670 */
[----:B------:R-:W-:Y:S01]  /*e190*/  IADD3.X R5, R5, R21, R33, P2, !PT ;  /* 0x0000001505057210 */ /* 0x000fe200017fe421 */
[----:B------:R-:W-:Y:S01]  /*e1a0*/  @!PT LDS RZ, [RZ] ;  /* 0x00000000fffff984 */ /* 0x000fe20000000800 */
[----:B------:R-:W-:Y:S01]  /*e1b0*/  @!PT LDS RZ, [RZ] ;  /* 0x00000000fffff984 */ /* 0x000fe20000000800 */
[----:B------:R-:W-:Y:S01]  /*e1c0*/  @!PT LDS RZ, [RZ] ;  /* 0x00000000fffff984 */ /* 0x000fe20000000800 */
[----:B------:R-:W-:Y:S01]  /*e1d0*/  @!PT LDS RZ, [RZ] ;  /* 0x00000000fffff984 */ /* 0x000fe20000000800 */
[----:B------:R1:W-:Y:S06]  /*e1e0*/  MEMBAR.ALL.CTA ;  /* 0x0000000000007992 */ /* 0x0003ec0000008000 */
[----:B-1----:R-:W1:Y:S02]  /*e1f0*/  FENCE.VIEW.ASYNC.S ;  /* 0x00000000000073c6 */ /* 0x002e640000000000 */
[----:B-1----:R-:W-:Y:S06]  /*e200*/  BAR.ARV 0x1, 0x120 ;  /* 0x0044800000007b1d */ /* 0x002fec0000002000 */
[----:B------:R-:W-:-:S04]  /*e210*/  LEA R4, P2, R6, UR6, 0x2 ;  /* 0x0000000606047c11 */ /* 0x000fc8000f8410ff */
[----:B------:R-:W-:Y:S02]  /*e220*/  LEA.HI.X R5, R6, UR7, R5, 0x2, P2 ;  /* 0x0000000706057c11 */ /* 0x000fe400090f1405 */
[----:B------:R-:W1:Y:S04]  /*e230*/  SHFL.IDX PT, R6, R202, RZ, 0x1f ;  /* 0x00001fffca067589 */ /* 0x000e6800000e0000 */
[----:B------:R2:W-:Y:S04]  /*e240*/  @!P1 STG.E desc[UR60][R4.64+0x20], R3 ;  /* 0x0000200304009986 */ /* 0x0005e8000c10193c */
[----:B------:R2:W-:Y:S01]  /*e250*/  @!P0 STG.E desc[UR60][R4.64], R2 ;  /* 0x0000000204008986 */ /* 0x0005e2000c10193c */
[----:B-1----:R-:W-:-:S13]  /*e260*/  ISETP.NE.AND P0, PT, R6, 0x7, PT ;  /* 0x000000070600780c */ /* 0x002fda0003f05270 */
[----:B--2---:R-:W-:Y:S05]  /*e270*/  @P0 BRA `(.L_x_944) ;  /* 0x0000000800bc0947 */ /* 0x004fea0003800000 */
[----:B------:R-:W-:Y:S01]  /*e280*/  BAR.SYNC.DEFER_BLOCKING 0x1, 0x120 ;  /* 0x0044800000007b1d */ /* 0x000fe20000010000 */
[----:B------:R-:W-:-:S05]  /*e290*/  ELECT P0, URZ, PT ;  /* 0x00000000003f782f */ /* 0x000fca0003800000 */
[----:B------:R-:W-:Y:S08]  /*e2a0*/  BSSY B0, `(.L_x_945) ;  /* 0x0000018000007945 */ /* 0x000ff00003800000 */
[----:B------:R-:W-:Y:S05]  /*e2b0*/  @!P0 BRA `(.L_x_946) ;  /* 0x0000000000588947 */ /* 0x000fea0003800000 */
[----:B------:R-:W-:Y:S01]  /*e2c0*/  ULDC.64 UR10, c[0x0][0x198] ;  /* 0x00006600000a7ab9 */ /* 0x000fe20000000a00 */
[----:B------:R-:W-:Y:S02]  /*e2d0*/  UIADD3 UR5, UR37, 0x4000, URZ ;  /* 0x0000400025057890 */ /* 0x000fe4000fffe03f */
[----:B------:R-:W-:Y:S02]  /*e2e0*/  UIADD3 UR6, UP0, UR10, 0x9f0, URZ ;  /* 0x000009f00a067890 */ /* 0x000fe4000ff1e03f */
[----:B------:R-:W-:Y:S02]  /*e2f0*/  UIADD3 UR9, UR37, 0x8000, URZ ;  /* 0x0000800025097890 */ /* 0x000fe4000fffe03f */
[----:B------:R-:W-:Y:S01]  /*e300*/  UIADD3.X UR7, URZ, UR11, URZ, UP0, !UPT ;  /* 0x0000000b3f077290 */ /* 0x000fe200087fe43f */
[----:B------:R-:W-:Y:S01]  /*e310*/  UMOV UR41, URZ ;  /* 0x0000003f00297c82 */ /* 0x000fe20008000000 */
[----:B------:R-:W-:Y:S01]  /*e320*/  UMOV UR45, URZ ;  /* 0x0000003f002d7c82 */ /* 0x000fe20008000000 */
[----:B------:R-:W-:Y:S01]  /*e330*/  UMOV UR40, UR37 ;  /* 0x0000002500287c82 */ /* 0x000fe20008000000 */
[----:B------:R-:W-:-:S05]  /*e340*/  UMOV UR8, 0x40 ;  /* 0x0000004000087882 */ /* 0x000fca0000000000 */
        /* <DEDUP_REMOVED lines=13> */
.L_x_946:
[----:B------:R-:W-:Y:S05]  /*e420*/  BSYNC B0 ;  /* 0x0000000000007941 */ /* 0x000fea0003800000 */
.L_x_945:
[----:B------:R-:W-:Y:S05]  /*e430*/  BRA `(.L_x_944) ;  /* 0x00000008004c7947 */ /* 0x000fea0003800000 */
.L_x_943:
[----:B------:R-:W1:Y:S01]  /*e440*/  LDC R12, c[0x0][0xdac] ;  /* 0x00036b00ff0c7b82 */ /* 0x000e620000000800 */
[----:B------:R-:W-:Y:S01]  /*e450*/  ISETP.GT.AND P0, PT, R204, 0x7f, PT ;  /* 0x0000007fcc00780c */ /* 0x000fe20003f04270 */
[----:B------:R-:W-:Y:S01]  /*e460*/  USHF.R.S32.HI UR6, URZ, 0x1f, UR43 ;  /* 0x0000001f3f067899 */ /* 0x000fe2000801142b */
[----:B------:R-:W-:Y:S01]  /*e470*/  BSSY B0, `(.L_x_947) ;  /* 0x000001b000007945 */ /* 0x000fe20003800000 */
[----:B------:R-:W-:Y:S01]  /*e480*/  USHF.R.S32.HI UR7, URZ, 0x1f, UR44 ;  /* 0x0000001f3f077899 */ /* 0x000fe2000801142c */
[----:B------:R-:W-:-:S03]  /*e490*/  SHF.R.S32.HI R23, RZ, 0x1f, R22 ;  /* 0x0000001fff177819 */ /* 0x000fc60000011416 */
[----:B------:R-:W2:Y:S08]  /*e4a0*/  LDC.64 R6, c[0x0][0xae0] ;  /* 0x0002b800ff067b82 */ /* 0x000eb00000000a00 */
[----:B------:R-:W3:Y:S01]  /*e4b0*/  LDC.64 R8, c[0x0][0xae8] ;  /* 0x0002ba00ff087b82 */ /* 0x000ee20000000a00 */
[----:B------:R-:W-:Y:S05]  /*e4c0*/  @P0 BRA `(.L_x_948) ;  /* 0x0000000000540947 */ /* 0x000fea0003800000 */
[----:B------:R-:W4:Y:S01]  /*e4d0*/  S2R R0, SR_TID.X ;  /* 0x0000000000007919 */ /* 0x000f220000002100 */
[----:B------:R-:W-:Y:S01]  /*e4e0*/  ULDC UR5, c[0x0][0xa88] ;  /* 0x0002a20000057ab9 */ /* 0x000fe20000000800 */
[----:B----4-:R-:W-:-:S04]  /*e4f0*/  IADD3 R2, R198, -0x80, R0 ;  /* 0xffffff80c6027810 */ /* 0x010fc80007ffe000 */
[----:B------:R-:W-:-:S13]  /*e500*/  ISETP.GE.AND P0, PT, R2, UR5, PT ;  /* 0x0000000502007c0c */ /* 0x000fda000bf06270 */
[----:B------:R-:W-:Y:S05]  /*e510*/  @P0 BRA `(.L_x_948) ;  /* 0x0000000000400947 */ /* 0x000fea0003800000 */
[----:B------:R-:W4:Y:S01]  /*e520*/  LDC.64 R4, c[0x0][0xb70] ;  /* 0x0002dc00ff047b82 */ /* 0x000f220000000a00 */
[----:B------:R-:W-:Y:S01]  /*e530*/  SHF.R.S32.HI R3, RZ, 0x1f, R2 ;  /* 0x0000001fff037819 */ /* 0x000fe20000011402 */
[----:B------:R-:W-:-:S06]  /*e540*/  ULDC.64 UR8, c[0x0][0xb40] ;  /* 0x0002d00000087ab9 */ /* 0x000fcc0000000a00 */
[----:B------:R-:W5:Y:S01]  /*e550*/  LDC.64 R10, c[0x0][0xb78] ;  /* 0x0002de00ff0a7b82 */ /* 0x000f620000000a00 */
[C---:B----4-:R-:W-:Y:S02]  /*e560*/  IMAD R0, R4.reuse, UR6, RZ ;  /* 0x0000000604007c24 */ /* 0x050fe4000f8e02ff */
[----:B------:R-:W-:-:S04]  /*e570*/  IMAD.WIDE.U32 R2, R4, UR43, R2 ;  /* 0x0000002b04027c25 */ /* 0x000fc8000f8e0002 */
[----:B------:R-:W-:Y:S02]  /*e580*/  IMAD R5, R5, UR43, R0 ;  /* 0x0000002b05057c24 */ /* 0x000fe4000f8e0200 */
[C---:B-----5:R-:W-:Y:S02]  /*e590*/  IMAD R0, R10.reuse, UR7, RZ ;  /* 0x000000070a007c24 */ /* 0x060fe4000f8e02ff */
[----:B------:R-:W-:Y:S02]  /*e5a0*/  IMAD.IADD R3, R3, 0x1, R5 ;  /* 0x0000000103037824 */ /* 0x000fe400078e0205 */
[----:B------:R-:W-:Y:S02]  /*e5b0*/  IMAD R5, R11, UR44, R0 ;  /* 0x0000002c0b057c24 */ /* 0x000fe4000f8e0200 */
[----:B------:R-:W-:-:S04]  /*e5c0*/  IMAD.WIDE.U32 R2, R10, UR44, R2 ;  /* 0x0000002c0a027c25 */ /* 0x000fc8000f8e0002 */
[----:B------:R-:W-:Y:S01]  /*e5d0*/  IMAD.IADD R3, R3, 0x1, R5 ;  /* 0x0000000103037824 */ /* 0x000fe200078e0205 */
[----:B------:R-:W-:-:S04]  /*e5e0*/  LEA R4, P0, R2, UR8, 0x2 ;  /* 0x0000000802047c11 */ /* 0x000fc8000f8010ff */
[----:B------:R-:W-:Y:S01]  /*e5f0*/  LEA.HI.X R5, R2, UR9, R3, 0x2, P0 ;  /* 0x0000000902057c11 */ /* 0x000fe200080f1403 */
[----:B------:R-:W-:-:S05]  /*e600*/  IMAD.MOV.U32 R3, RZ, RZ, -0x800000 ;  /* 0xff800000ff037424 */ /* 0x000fca00078e00ff */
[----:B------:R4:W-:Y:S03]  /*e610*/  STG.E desc[UR60][R4.64], R3 ;  /* 0x0000000304007986 */ /* 0x0009e6000c10193c */
.L_x_948:
[----:B------:R-:W-:Y:S05]  /*e620*/  BSYNC B0 ;  /* 0x0000000000007941 */ /* 0x000fea0003800000 */
.L_x_947:
[----:B------:R-:W-:Y:S01]  /*e630*/  R2UR UR8, R196 ;  /* 0x00000000c40872ca */ /* 0x000fe200000e0000 */
[----:B------:R-:W-:Y:S01]  /*e640*/  ULDC UR5, c[0x0][0xa88] ;  /* 0x0002a20000057ab9 */ /* 0x000fe20000000800 */
[C---:B--2---:R-:W-:Y:S01]  /*e650*/  IMAD R0, R6.reuse, UR6, RZ ;  /* 0x0000000606007c24 */ /* 0x044fe2000f8e02ff */
[----:B------:R-:W-:Y:S01]  /*e660*/  UIADD3 UR42, -UR42, UR5, URZ ;  /* 0x000000052a2a7290 */ /* 0x000fe2000fffe13f */
[----:B----4-:R-:W-:Y:S01]  /*e670*/  IMAD.WIDE.U32 R2, R6, UR43, R22 ;  /* 0x0000002b06027c25 */ /* 0x010fe2000f8e0016 */
[----:B------:R-:W-:Y:S01]  /*e680*/  SHF.R.S32.HI R195, RZ, 0x1f, R194 ;  /* 0x0000001fffc37819 */ /* 0x000fe200000114c2 */
[----:B------:R-:W-:Y:S02]  /*e690*/  BSSY B0, `(.L_x_949) ;  /* 0x0000025000007945 */ /* 0x000fe40003800000 */
[----:B------:R-:W-:Y:S01]  /*e6a0*/  IMAD R5, R7, UR43, R0 ;  /* 0x0000002b07057c24 */ /* 0x000fe2000f8e0200 */
[C---:B------:R-:W-:Y:S01]  /*e6b0*/  ISETP.GE.AND P3, PT, R194.reuse, UR42, PT ;  /* 0x0000002ac2007c0c */ /* 0x040fe2000bf66270 */
[----:B------:R-:W-:-:S02]  /*e6c0*/  VIADD R0, R194, 0x40 ;  /* 0x00000040c2007836 */ /* 0x000fc40000000000 */
[----:B------:R-:W-:Y:S01]  /*e6d0*/  VIADD R4, R194, 0x20 ;  /* 0x00000020c2047836 */ /* 0x000fe20000000000 */
[----:B------:R-:W-:Y:S01]  /*e6e0*/  ULOP3.LUT UR5, URZ, UR8, URZ, 0x33, !UPT ;  /* 0x000000083f057292 */ /* 0x000fe2000f8e333f */
[----:B------:R-:W-:Y:S01]  /*e6f0*/  IMAD.IADD R3, R3, 0x1, R5 ;  /* 0x0000000103037824 */ /* 0x000fe200078e0205 */
[----:B------:R-:W-:Y:S01]  /*e700*/  ISETP.GE.AND P1, PT, R0, UR42, PT ;  /* 0x0000002a00007c0c */ /* 0x000fe2000bf26270 */
[----:B---3--:R-:W-:Y:S01]  /*e710*/  IMAD R0, R8, UR7, RZ ;  /* 0x0000000708007c24 */ /* 0x008fe2000f8e02ff */
[----:B------:R-:W-:Y:S01]  /*e720*/  ISETP.GE.AND P0, PT, R4, UR42, PT ;  /* 0x0000002a04007c0c */ /* 0x000fe2000bf06270 */
[----:B------:R-:W-:Y:S02]  /*e730*/  VIADD R4, R194, 0x60 ;  /* 0x00000060c2047836 */ /* 0x000fe40000000000 */
[----:B------:R-:W-:Y:S02]  /*e740*/  IMAD R9, R9, UR44, R0 ;  /* 0x0000002c09097c24 */ /* 0x000fe4000f8e0200 */
[----:B-1----:R-:W-:Y:S01]  /*e750*/  VIADD R5, R12, UR5 ;  /* 0x000000050c057c36 */ /* 0x002fe20008000000 */
[----:B------:R-:W-:Y:S01]  /*e760*/  ISETP.GE.AND P2, PT, R4, UR42, PT ;  /* 0x0000002a04007c0c */ /* 0x000fe2000bf46270 */
[----:B------:R-:W-:-:S04]  /*e770*/  IMAD.WIDE.U32 R6, R8, UR44, R2 ;  /* 0x0000002c08067c25 */ /* 0x000fc8000f8e0002 */
[----:B------:R-:W-:-:S04]  /*e780*/  IMAD.WIDE R4, R5, 0x80, R194 ;  /* 0x0000008005047825 */ /* 0x000fc800078e02c2 */
[----:B------:R-:W-:Y:S01]  /*e790*/  IMAD.IADD R11, R7, 0x1, R9 ;  /* 0x00000001070b7824 */ /* 0x000fe200078e0209 */
        /* <DEDUP_REMOVED lines=20> */
.L_x_950:
[----:B------:R-:W-:Y:S05]  /*e8e0*/  BSYNC B0 ;  /* 0x0000000000007941 */ /* 0x000fea0003800000 */
.L_x_949:
[----:B------:R-:W-:Y:S04]  /*e8f0*/  BSSY B0, `(.L_x_951) ;  /* 0x0000017000007945 */ /* 0x000fe80003800000 */
[----:B------:R-:W-:Y:S05]  /*e900*/  @P0 BRA `(.L_x_952) ;  /* 0x0000000000540947 */ /* 0x000fea0003800000 */
[----:B-1----:R-:W-:Y:S01]  /*e910*/  IADD3 R9, P0, R4, 0x20, RZ ;  /* 0x0000002004097810 */ /* 0x002fe20007f1e0ff */
        /* <DEDUP_REMOVED lines=20> */
.L_x_952:
[----:B------:R-:W-:Y:S05]  /*ea60*/  BSYNC B0 ;  /* 0x0000000000007941 */ /* 0x000fea0003800000 */
.L_x_951:
[----:B------:R-:W-:Y:S04]  /*ea70*/  BSSY B0, `(.L_x_953) ;  /* 0x0000017000007945 */ /* 0x000fe80003800000 */
[----:B------:R-:W-:Y:S05]  /*ea80*/  @P1 BRA `(.L_x_954) ;  /* 0x0000000000541947 */ /* 0x000fea0003800000 */
[----:B-12---:R-:W-:Y:S01]  /*ea90*/  IADD3 R9, P0, R4, 0x40, RZ ;  /* 0x0000004004097810 */ /* 0x006fe20007f1e0ff */
        /* <DEDUP_REMOVED lines=20> */
.L_x_954:
[----:B------:R-:W-:Y:S05]  /*ebe0*/  BSYNC B0 ;  /* 0x0000000000007941 */ /* 0x000fea0003800000 */
.L_x_953:
[----:B------:R-:W-:Y:S04]  /*ebf0*/  BSSY B0, `(.L_x_944) ;  /* 0x0000017000007945 */ /* 0x000fe80003800000 */
        /* <DEDUP_REMOVED lines=22> */
.L_x_955:
[----:B------:R-:W-:Y:S05]  /*ed60*/  BSYNC B0 ;  /* 0x0000000000007941 */ /* 0x000fea0003800000 */
.L_x_944:
[----:B------:R-:W5:Y:S02]  /*ed70*/  LDC R0, c[0x0][0xda8] ;  /* 0x00036a00ff007b82 */ /* 0x000f640000000800 */
[----:B-----5:R-:W-:-:S13]  /*ed80*/  ISETP.LE.AND P0, PT, R0, UR4, PT ;  /* 0x0000000400007c0c */ /* 0x020fda000bf03270 */
[----:B------:R-:W-:Y:S05]  /*ed90*/  @!P0 BRA `(.L_x_956) ;  /* 0xffffff2000148947 */ /* 0x000fea000383ffff */
[----:B------:R-:W-:Y:S05]  /*eda0*/  EXIT ;  /* 0x000000000000794d */ /* 0x000fea0003800000 */
.L_x_862:
[----:B------:R-:W-:-:S08]  /*edb0*/  NOP ;  /* 0x0000000000007918 */ /* 0x000fd00000000000 */
[----:B-1----:R-:W1:-:S00]  /*edc0*/  USETMAXREG.DEALLOC.CTAPOOL 0x18 ;  /* 0x00000018000079c8 */ /* 0x002e4000080e0500 */
[----:B-1----:R-:W-:-:S06]  /*edd0*/  LOP3.LUT R0, R0, 0x3, RZ, 0xc0, !PT ;  /* 0x0000000300007812 */ /* 0x002fcc00078ec0ff */
[----:B------:R-:W1:Y:S02]  /*ede0*/  SHFL.IDX PT, R0, R0, RZ, 0x1f ;  /* 0x00001fff00007589 */ /* 0x000e6400000e0000 */
[----:B-1----:R-:W-:-:S13]  /*edf0*/  ISETP.NE.AND P0, PT, R0, RZ, PT ;  /* 0x000000ff0000720c */ /* 0x002fda0003f05270 */
[----:B------:R-:W-:Y:S05]  /*ee00*/  @P0 EXIT ;  /* 0x000000000000094d */ /* 0x000fea0003800000 */
[----:B------:R-:W1:Y:S01]  /*ee10*/  S2UR UR4, SR_CTAID.X ;  /* 0x00000000000479c3 */ /* 0x000e620000002500 */
[----:B------:R-:W-:Y:S01]  /*ee20*/  UMOV UR47, URZ ;  /* 0x0000003f002f7c82 */ /* 0x000fe20008000000 */
[----:B------:R-:W-:Y:S02]  /*ee30*/  IMAD.MOV.U32 R16, RZ, RZ, RZ ;  /* 0x000000ffff107224 */ /* 0x000fe400078e00ff */
[----:B------:R-:W-:-:S04]  /*ee40*/  IMAD.MOV.U32 R17, RZ, RZ, 0x1 ;  /* 0x00000001ff117424 */ /* 0x000fc800078e00ff */
[----:B------:R-:W1:Y:S02]  /*ee50*/  LDC R0, c[0x0][0xda8] ;  /* 0x00036a00ff007b82 */ /* 0x000e640000000800 */
[----:B-1----:R-:W-:-:S13]  /*ee60*/  ISETP.LE.AND P0, PT, R0, UR4, PT ;  /* 0x0000000400007c0c */ /* 0x002fda000bf03270 */
[----:B------:R-:W-:Y:S05]  /*ee70*/  @P0 BRA `(.L_x_957) ;  /* 0x00000030004c0947 */ /* 0x000fea0003800000 */
[----:B------:R-:W-:Y:S01]  /*ee80*/  IMAD.U32 R19, RZ, RZ, UR4 ;  /* 0x00000004ff137e24 */ /* 0x000fe2000f8e00ff */
[----:B------:R-:W-:Y:S01]  /*ee90*/  ULDC UR48, c[0x0][0xc] ;  /* 0x0000030000307ab9 */ /* 0x000fe20000000800 */
[----:B------:R-:W-:Y:S01]  /*eea0*/  IMAD.MOV.U32 R17, RZ, RZ, 0x1 ;  /* 0x00000001ff117424 */ /* 0x000fe200078e00ff */
[----:B------:R-:W-:Y:S01]  /*eeb0*/  ULDC.64 UR44, c[0x0][0x198] ;  /* 0x00006600002c7ab9 */ /* 0x000fe20000000a00 */
[----:B------:R-:W-:Y:S01]  /*eec0*/  IMAD.MOV.U32 R16, RZ, RZ, RZ ;  /* 0x000000ffff107224 */ /* 0x000fe200078e00ff */
[----:B------:R-:W-:-:S06]  /*eed0*/  UMOV UR47, URZ ;  /* 0x0000003f002f7c82 */ /* 0x000fcc0008000000 */
.L_x_1011:
[----:B------:R-:W-:Y:S01]  /*eee0*/  ULDC UR7, c[0x0][0xdd0] ;  /* 0x0003740000077ab9 */ /* 0x000fe20000000800 */
[----:B-1----:R-:W1:Y:S01]  /*eef0*/  LDC R0, c[0x0][0xde8] ;  /* 0x00037a00ff007b82 */ /* 0x002e620000000800 */
[C---:B------:R-:W-:Y:S01]  /*ef00*/  R2UR UR8, R19.reuse ;  /* 0x00000000130872ca */ /* 0x040fe200000e0000 */
[----:B------:R-:W-:Y:S01]  /*ef10*/  UISETP.NE.AND UP0, UPT, UR7, 0x1, UPT ;  /* 0x000000010700788c */ /* 0x000fe2000bf05270 */
[----:B------:R-:W-:-:S10]  /*ef20*/  R2UR UR6, R19 ;  /* 0x00000000130672ca */ /* 0x000fd400000e0000 */
[----:B------:R-:W-:Y:S01]  /*ef30*/  @UP0 ULDC UR4, c[0x0][0xdd4] ;  /* 0x0003750000040ab9 */ /* 0x000fe20000000800 */
[----:B------:R-:W-:Y:S01]  /*ef40*/  @UP0 ULDC UR9, c[0x0][0xdd8] ;  /* 0x0003760000090ab9 */ /* 0x000fe20000000800 */
[----:B------:R-:W-:-:S04]  /*ef50*/  UIMAD.WIDE.U32 UR4, UR8, UR4, URZ ;  /* 0x00000004080472a5 */ /* 0x000fc8000f8e003f */
[----:B------:R-:W-:-:S04]  /*ef60*/  @UP0 USHF.R.U32.HI UR8, URZ, UR9, UR5 ;  /* 0x000000093f080299 */ /* 0x000fc80008011605 */
[----:B------:R-:W-:Y:S02]  /*ef70*/  UIADD3 UR4, -UR8, URZ, URZ ;  /* 0x0000003f08047290 */ /* 0x000fe4000fffe13f */
[----:B-1----:R-:W-:Y:S02]  /*ef80*/  ISETP.LE.AND P0, PT, R0, UR8, PT ;  /* 0x0000000800007c0c */ /* 0x002fe4000bf03270 */
[----:B------:R-:W-:-:S11]  /*ef90*/  UIMAD UR7, UR7, UR4, UR6 ;  /* 0x00000004070772a4 */ /* 0x000fd6000f8e0206 */
[----:B------:R-:W-:Y:S05]  /*efa0*/  @!P0 BRA `(.L_x_958) ;  /* 0x0000000000208947 */ /* 0x000fea0003800000 */
[----:B------:R-:W-:Y:S01]  /*efb0*/  ULDC UR9, c[0x0][0xddc] ;  /* 0x0003770000097ab9 */ /* 0x000fe20000000800 */
[----:B------:R-:W-:Y:S01]  /*efc0*/  UMOV UR6, UR7 ;  /* 0x0000000700067c82 */ /* 0x000fe20008000000 */
[----:B------:R-:W-:-:S11]  /*efd0*/  UISETP.NE.AND UP0, UPT, UR9, 0x1, UPT ;  /* 0x000000010900788c */ /* 0x000fd6000bf05270 */
[----:B------:R-:W-:Y:S02]  /*efe0*/  @UP0 ULDC.64 UR10, c[0x0][0xde0] ;  /* 0x00037800000a0ab9 */ /* 0x000fe40000000a00 */
[----:B------:R-:W-:-:S04]  /*eff0*/  UIMAD.WIDE.U32 UR4, UR7, UR10, URZ ;  /* 0x0000000a070472a5 */ /* 0x000fc8000f8e003f */
[----:B------:R-:W-:-:S04]  /*f000*/  @UP0 USHF.R.U32.HI UR6, URZ, UR11, UR5 ;  /* 0x0000000b3f060299 */ /* 0x000fc80008011605 */
[----:B------:R-:W-:Y:S01]  /*f010*/  UIMAD UR4, UR6, UR9, URZ ;  /* 0x00000009060472a4 */ /* 0x000fe2000f8e023f */
[----:B------:R-:W-:Y:S11]  /*f020*/  BRA `(.L_x_959) ;  /* 0x00000000001c7947 */ /* 0x000ff60003800000 */
.L_x_958:
[----:B------:R-:W-:Y:S01]  /*f030*/  ULDC UR9, c[0x0][0xdc4] ;  /* 0x0003710000097ab9 */ /* 0x000fe20000000800 */
[----:B------:R-:W-:Y:S01]  /*f040*/  UMOV UR6, UR7 ;  /* 0x0000000700067c82 */ /* 0x000fe20008000000 */
[----:B------:R-:W-:-:S11]  /*f050*/  UISETP.NE.AND UP0, UPT, UR9, 0x1, UPT ;  /* 0x000000010900788c */ /* 0x000fd6000bf05270 */
[----:B------:R-:W-:Y:S02]  /*f060*/  @UP0 ULDC.64 UR10, c[0x0][0xdc8] ;  /* 0x00037200000a0ab9 */ /* 0x000fe40000000a00 */
[----:B------:R-:W-:-:S04]  /*f070*/  UIMAD.WIDE.U32 UR4, UR7, UR10, URZ ;  /* 0x0000000a070472a5 */ /* 0x000fc8000f8e003f */
[----:B------:R-:W-:-:S04]  /*f080*/  @UP0 USHF.R.U32.HI UR6, URZ, UR11, UR5 ;  /* 0x0000000b3f060299 */ /* 0x000fc80008011605 */
[----:B------:R-:W-:-:S12]  /*f090*/  UIMAD UR4, UR6, UR9, URZ ;  /* 0x00000009060472a4 */ /* 0x000fd8000f8e023f */
.L_x_959:
[----:B------:R-:W-:Y:S01]  /*f0a0*/  ULDC.64 UR12, c[0x0][0x3f8] ;  /* 0x0000fe00000c7ab9 */ /* 0x000fe20000000a00 */
[----:B------:R-:W-:Y:S02]  /*f0b0*/  UIADD3 UR9, UR7, -UR4, URZ ;  /* 0x8000000407097290 */ /* 0x000fe4000fffe03f */
[----:B------:R-:W-:Y:S02]  /*f0c0*/  UISETP.NE.U32.AND UP0, UPT, UR12, URZ, UPT ;  /* 0x0000003f0c00728c */ /* 0x000fe4000bf05070 */
[----:B------:R-:W-:Y:S01]  /*f0d0*/  ULOP3.LUT UR10, URZ, UR6, URZ, 0x33, !UPT ;  /* 0x000000063f0a7292 */ /* 0x000fe2000f8e333f */
[----:B------:R-:W-:Y:S01]  /*f0e0*/  ULDC UR12, c[0x0][0xdb8] ;  /* 0x00036e00000c7ab9 */ /* 0x000fe20000000800 */
[----:B------:R-:W-:Y:S01]  /*f0f0*/  ULDC.64 UR4, c[0x0][0x9e0] ;  /* 0x0002780000047ab9 */ /* 0x000fe20000000a00 */
[----:B------:R-:W-:Y:S02]  /*f100*/  UISETP.NE.AND UP1, UPT, UR12, 0x1, UPT ;  /* 0x000000010c00788c */ /* 0x000fe4000bf25270 */
[----:B------:R-:W-:Y:S01]  /*f110*/  UISETP.NE.AND.EX UP0, UPT, UR13, URZ, UPT, UP0 ;  /* 0x0000003f0d00728c */ /* 0x000fe2000bf05300 */
[----:B------:R-:W-:-:S02]  /*f120*/  ULDC UR11, c[0x0][0xdc4] ;  /* 0x00037100000b7ab9 */ /* 0x000fc40000000800 */
[----:B------:R-:W-:Y:S01]  /*f130*/  ULDC UR13, c[0x0][0xdac] ;  /* 0x00036b00000d7ab9 */ /* 0x000fe20000000800 */
[----:B------:R-:W-:Y:S02]  /*f140*/  UISETP.GE.AND UP2, UPT, UR5, 0x1, UPT ;  /* 0x000000010500788c */ /* 0x000fe4000bf46270 */
[----:B------:R-:W-:Y:S02]  /*f150*/  UIMAD UR11, UR8, UR11, UR9 ;  /* 0x0000000b080b72a4 */ /* 0x000fe4000f8e0209 */
[----:B------:R-:W-:Y:S01]  /*f160*/  UIADD3 UR10, UR10, UR13, URZ ;  /* 0x0000000d0a0a7290 */ /* 0x000fe2000fffe03f */
[----:B------:R-:W-:Y:S01]  /*f170*/  @UP1 ULDC UR8, c[0x0][0xdbc] ;  /* 0x00036f0000081ab9 */ /* 0x000fe20000000800 */
[----:B------:R-:W-:Y:S01]  /*f180*/  PLOP3.LUT P1, PT, PT, PT, UP2, 0x80, 0x0 ;  /* 0x000000000000781c */ /* 0x000fe20003f2f028 */
[----:B------:R-:W-:Y:S02]  /*f190*/  UIMAD.WIDE.U32 UR8, UR11, UR8, URZ ;  /* 0x000000080b0872a5 */ /* 0x000fe4000f8e003f */
[----:B------:R-:W-:Y:S01]  /*f1a0*/  USHF.L.U32 UR41, UR10, 0x7, URZ ;  /* 0x000000070a297899 */ /* 0x000fe2000800063f */
[----:B------:R-:W-:Y:S01]  /*f1b0*/  ULDC UR14, c[0x0][0x404] ;  /* 0x00010100000e7ab9 */ /* 0x000fe20000000800 */
[----:B------:R-:W-:Y:S01]  /*f1c0*/  ULDC UR7, c[0x0][0x288] ;  /* 0x0000a20000077ab9 */ /* 0x000fe20000000800 */
[----:B------:R-:W-:Y:S01]  /*f1d0*/  @UP1 ULDC UR13, c[0x0][0xdc0] ;  /* 0x00037000000d1ab9 */ /* 0x000fe20000000800 */
[----:B------:R-:W-:Y:S01]  /*f1e0*/  UMOV UR43, UR11 ;  /* 0x0000000b002b7c82 */ /* 0x000fe20008000000 */
[----:B------:R-:W-:-:S02]  /*f1f0*/  USEL UR14, UR14, 0x1, UP0 ;  /* 0x000000010e0e7887 */ /* 0x000fc40008000000 */
[----:B------:R-:W-:Y:S02]  /*f200*/  UIADD3 UR10, UR41, 0x80, -UR7 ;  /* 0x00000080290a7890 */ /* 0x000fe4000fffe807 */
[----:B------:R-:W-:Y:S01]  /*f210*/  @UP1 USHF.R.U32.HI UR43, URZ, UR13, UR9 ;  /* 0x0000000d3f2b1299 */ /* 0x000fe20008011609 */
[----:B------:R-:W-:Y:S02]  /*f220*/  ULDC UR6, c[0x0][0x2e0] ;  /* 0x0000b80000067ab9 */ /* 0x000fe40000000800 */
[----:B------:R-:W-:Y:S02]  /*f230*/  UIMAD UR8, UR14, UR6, UR10 ;  /* 0x000000060e0872a4 */ /* 0x000fe4000f8e020a */
[----:B------:R-:W-:Y:S02]  /*f240*/  UIADD3 UR42, -UR43, URZ, URZ ;  /* 0x0000003f2b2a7290 */ /* 0x000fe4000fffe13f */
[----:B------:R-:W-:Y:S02]  /*f250*/  UIADD3 UR4, UR8, UR4, URZ ;  /* 0x0000000408047290 */ /* 0x000fe4000fffe03f */
[----:B------:R-:W-:Y:S01]  /*f260*/  UIMAD UR42, UR12, UR42, UR11 ;  /* 0x0000002a0c2a72a4 */ /* 0x000fe2000f8e020b */
[----:B------:R-:W-:Y:S11]  /*f270*/  @!P1 BRA `(.L_x_960) ;  /* 0x0000000000449947 */ /* 0x000ff60003800000 */
[----:B------:R-:W-:Y:S01]  /*f280*/  ISETP.LT.AND P0, PT, RZ, UR8, PT ;  /* 0x00000008ff007c0c */ /* 0x000fe2000bf01270 */
[----:B------:R-:W-:-:S12]  /*f290*/  UIADD3 UR10, UR8, -0x1, URZ ;  /* 0xffffffff080a7890 */ /* 0x000fd8000fffe03f */
[----:B------:R-:W-:Y:S05]  /*f2a0*/  @P0 BRA `(.L_x_961) ;  /* 0x00000000001c0947 */ /* 0x000fea0003800000 */
[----:B------:R-:W-:Y:S02]  /*f2b0*/  UISETP.NE.AND UP0, UPT, UR5, 0x1, UPT ;  /* 0x000000010500788c */ /* 0x000fe4000bf05270 */
[----:B------:R-:W-:-:S09]  /*f2c0*/  UIADD3 UR10, -UR8, URZ, URZ ;  /* 0x0000003f080a7290 */ /* 0x000fd2000fffe13f */
[----:B------:R-:W-:Y:S02]  /*f2d0*/  @UP0 ULDC.64 UR12, c[0x0][0x9e8] ;  /* 0x00027a00000c0ab9 */ /* 0x000fe40000000a00 */
[----:B------:R-:W-:-:S04]  /*f2e0*/  UIMAD.WIDE.U32 UR8, UR10, UR12, URZ ;  /* 0x0000000c0a0872a5 */ /* 0x000fc8000f8e003f */
[----:B------:R-:W-:-:S04]  /*f2f0*/  @UP0 USHF.R.U32.HI UR10, URZ, UR13, UR9 ;  /* 0x0000000d3f0a0299 */ /* 0x000fc80008011609 */
[----:B------:R-:W-:Y:S01]  /*f300*/  ULOP3.LUT UR10, URZ, UR10, URZ, 0x33, !UPT ;  /* 0x0000000a3f0a7292 */ /* 0x000fe2000f8e333f */
[----:B------:R-:W-:Y:S11]  /*f310*/  BRA `(.L_x_962) ;  /* 0x0000000000107947 */ /* 0x000ff60003800000 */
.L_x_961:
[----:B------:R-:W-:-:S11]  /*f320*/  UISETP.NE.AND UP0, UPT, UR5, 0x1, UPT ;  /* 0x000000010500788c */ /* 0x000fd6000bf05270 */
[----:B------:R-:W-:Y:S02]  /*f330*/  @UP0 ULDC.64 UR12, c[0x0][0x9e8] ;  /* 0x00027a00000c0ab9 */ /* 0x000fe40000000a00 */
[----:B------:R-:W-:-:S04]  /*f340*/  UIMAD.WIDE.U32 UR8, UR10, UR12, URZ ;  /* 0x0000000c0a0872a5 */ /* 0x000fc8000f8e003f */
[----:B------:R-:W-:-:S12]  /*f350*/  @UP0 USHF.R.U32.HI UR10, URZ, UR13, UR9 ;  /* 0x0000000d3f0a0299 */ /* 0x000fd80008011609 */
.L_x_962:
[----:B------:R-:W-:-:S04]  /*f360*/  UIMAD UR10, UR10, UR5, UR5 ;  /* 0x000000050a0a72a4 */ /* 0x000fc8000f8e0205 */
[----:B------:R-:W-:-:S04]  /*f370*/  UISETP.LT.AND UP0, UPT, UR4, UR10, UPT ;  /* 0x0000000a0400728c */ /* 0x000fc8000bf01270 */
[----:B------:R-:W-:-:S12]  /*f380*/  USEL UR4, UR4, UR10, UP0 ;  /* 0x0000000a04047287 */ /* 0x000fd80008000000 */
.L_x_960:
[----:B------:R-:W-:Y:S02]  /*f390*/  UIMAD UR8, UR14, UR6, 0x5f ;  /* 0x0000005f0e0874a4 */ /* 0x000fe4000f8e0206 */
[----:B------:R-:W-:Y:S02]  /*f3a0*/  UIADD3 UR10, UR4, 0x5f, URZ ;  /* 0x0000005f040a7890 */ /* 0x000fe4000fffe03f */
[----:B------:R-:W-:Y:S02]  /*f3b0*/  UIMAD.WIDE UR8, UR8, 0x2aaaaaab, URZ ;  /* 0x2aaaaaab080878a5 */ /* 0x000fe4000f8e023f */
[----:B------:R-:W-:Y:S02]  /*f3c0*/  UIMAD.WIDE UR10, UR10, 0x2aaaaaab, URZ ;  /* 0x2aaaaaab0a0a78a5 */ /* 0x000fe4000f8e023f */
[----:B------:R-:W-:Y:S02]  /*f3d0*/  USHF.R.U32.HI UR8, URZ, 0x1f, UR9 ;  /* 0x0000001f3f087899 */ /* 0x000fe40008011609 */
[----:B------:R-:W-:-:S02]  /*f3e0*/  USHF.R.U32.HI UR4, URZ, 0x1f, UR11 ;  /* 0x0000001f3f047899 */ /* 0x000fc4000801160b */
[----:B------:R-:W-:Y:S02]  /*f3f0*/  UIADD3 UR7, UR41, -UR7, URZ ;  /* 0x8000000729077290 */ /* 0x000fe4000fffe03f */
[----:B------:R-:W-:Y:S02]  /*f400*/  ULEA.HI.SX32 UR9, UR9, UR8, 0x1c ;  /* 0x0000000809097291 */ /* 0x000fe4000f8fe23f */
[----:B------:R-:W-:Y:S02]  /*f410*/  ULEA.HI.SX32 UR4, UR11, UR4, 0x1c ;  /* 0x000000040b047291 */ /* 0x000fe4000f8fe23f */
[----:B------:R-:W-:Y:S02]  /*f420*/  UIMAD UR7, UR14, UR6, UR7 ;  /* 0x000000060e0772a4 */ /* 0x000fe4000f8e0207 */
[----:B------:R-:W-:Y:S01]  /*f430*/  UISETP.LT.AND UP0, UPT, UR9, UR4, UPT ;  /* 0x000000040900728c */ /* 0x000fe2000bf01270 */
[----:B------:R-:W-:Y:S02]  /*f440*/  ULDC UR8, c[0x0][0x9dc] ;  /* 0x0002770000087ab9 */ /* 0x000fe40000000800 */
[----:B------:R-:W-:-:S02]  /*f450*/  UIADD3 UR8, UR7, -UR8, URZ ;  /* 0x8000000807087290 */ /* 0x000fc4000fffe03f */
[----:B------:R-:W-:Y:S01]  /*f460*/  USEL UR46, UR9, UR4, UP0 ;  /* 0x00000004092e7287 */ /* 0x000fe20008000000 */
[----:B------:R-:W-:Y:S11]  /*f470*/  @!P1 BRA `(.L_x_963) ;  /* 0x0000000000489947 */ /* 0x000ff60003800000 */
[----:B------:R-:W-:Y:S02]  /*f480*/  UMOV UR4, UR7 ;  /* 0x0000000700047c82 */ /* 0x000fe40008000000 */
[----:B------:R-:W-:-:S06]  /*f490*/  UISETP.GT.AND UP0, UPT, UR4, -0x1, UPT ;  /* 0xffffffff0400788c */ /* 0x000fcc000bf04270 */
[----:B------:R-:W-:-:S13]  /*f4a0*/  PLOP3.LUT P0, PT, PT, PT, UP0, 0x80, 0x0 ;  /* 0x000000000000781c */ /* 0x000fda0003f0f008 */
[----:B------:R-:W-:Y:S05]  /*f4b0*/  @P0 BRA `(.L_x_964) ;  /* 0x00000000001c0947 */ /* 0x000fea0003800000 */
[----:B------:R-:W-:Y:S02]  /*f4c0*/  UISETP.NE.AND UP0, UPT, UR5, 0x1, UPT ;  /* 0x000000010500788c */ /* 0x000fe4000bf05270 */
[----:B------:R-:W-:-:S09]  /*f4d0*/  ULOP3.LUT UR4, URZ, UR4, URZ, 0x33, !UPT ;  /* 0x000000043f047292 */ /* 0x000fd2000f8e333f */
[----:B------:R-:W-:Y:S02]  /*f4e0*/  @UP0 ULDC.64 UR10, c[0x0][0x9e8] ;  /* 0x00027a00000a0ab9 */ /* 0x000fe40000000a00 */
[----:B------:R-:W-:-:S04]  /*f4f0*/  UIMAD.WIDE.U32 UR6, UR4, UR10, URZ ;  /* 0x0000000a040672a5 */ /* 0x000fc8000f8e003f */
[----:B------:R-:W-:-:S04]  /*f500*/  @UP0 USHF.R.U32.HI UR4, URZ, UR11, UR7 ;  /* 0x0000000b3f040299 */ /* 0x000fc80008011607 */
[----:B------:R-:W-:Y:S01]  /*f510*/  ULOP3.LUT UR4, URZ, UR4, URZ, 0x33, !UPT ;  /* 0x000000043f047292 */ /* 0x000fe2000f8e333f */
[----:B------:R-:W-:Y:S11]  /*f520*/  BRA `(.L_x_965) ;  /* 0x0000000000107947 */ /* 0x000ff60003800000 */
.L_x_964:
[----:B------:R-:W-:-:S11]  /*f530*/  UISETP.NE.AND UP0, UPT, UR5, 0x1, UPT ;  /* 0x000000010500788c */ /* 0x000fd6000bf05270 */
[----:B------:R-:W-:Y:S02]  /*f540*/  @UP0 ULDC.64 UR10, c[0x0][0x9e8] ;  /* 0x00027a00000a0ab9 */ /* 0x000fe40000000a00 */
[----:B------:R-:W-:-:S04]  /*f550*/  UIMAD.WIDE.U32 UR6, UR4, UR10, URZ ;  /* 0x0000000a040672a5 */ /* 0x000fc8000f8e003f */
[----:B------:R-:W-:-:S12]  /*f560*/  @UP0 USHF.R.U32.HI UR4, URZ, UR11, UR7 ;  /* 0x0000000b3f040299 */ /* 0x000fd80008011607 */
.L_x_965:
[----:B------:R-:W-:-:S04]  /*f570*/  UIMAD UR4, UR4, UR5, URZ ;  /* 0x00000005040472a4 */ /* 0x000fc8000f8e023f */
[----:B------:R-:W-:-:S04]  /*f580*/  UISETP.LT.AND UP0, UPT, UR8, UR4, UPT ;  /* 0x000000040800728c */ /* 0x000fc8000bf01270 */
[----:B------:R-:W-:-:S12]  /*f590*/  USEL UR8, UR8, UR4, !UP0 ;  /* 0x0000000408087287 */ /* 0x000fd8000c000000 */
.L_x_963:
[----:B------:R-:W-:Y:S01]  /*f5a0*/  UIMAD.WIDE UR4, UR8, 0x2aaaaaab, URZ ;  /* 0x2aaaaaab080478a5 */ /* 0x000fe2000f8e023f */
[----:B------:R-:W-:Y:S03]  /*f5b0*/  BSSY B6, `(.L_x_966) ;  /* 0x000028e000067945 */ /* 0x000fe60003800000 */
[----:B------:R-:W-:-:S04]  /*f5c0*/  USHF.R.U32.HI UR4, URZ, 0x1f, UR5 ;  /* 0x0000001f3f047899 */ /* 0x000fc80008011605 */
[----:B------:R-:W-:-:S04]  /*f5d0*/  ULEA.HI.SX32 UR4, UR5, UR4, 0x1c ;  /* 0x0000000405047291 */ /* 0x000fc8000f8fe23f */
[----:B------:R-:W-:-:S04]  /*f5e0*/  UISETP.LT.AND UP0, UPT, URZ, UR4, UPT ;  /* 0x000000043f00728c */ /* 0x000fc8000bf01270 */
[----:B------:R-:W-:-:S04]  /*f5f0*/  USEL UR39, URZ, UR4, !UP0 ;  /* 0x000000043f277287 */ /* 0x000fc8000c000000 */
[----:B------:R-:W-:-:S06]  /*f600*/  UISETP.GT.AND UP0, UPT, UR46, UR39, UPT ;  /* 0x000000272e00728c */ /* 0x000fcc000bf04270 */
[----:B------:R-:W-:-:S13]  /*f610*/  PLOP3.LUT P0, PT, PT, PT, UP0, 0x80, 0x0 ;  /* 0x000000000000781c */ /* 0x000fda0003f0f008 */
[----:B------:R-:W-:Y:S05]  /*f620*/  @P0 BRA `(.L_x_967) ;  /* 0x0000000000480947 */ /* 0x000fea0003800000 */
[----:B------:R-:W1:Y:S01]  /*f630*/  S2R R0, SR_TID.X ;  /* 0x0000000000007919 */ /* 0x000e620000002100 */
[----:B------:R-:W-:Y:S01]  /*f640*/  IMAD.MOV.U32 R13, RZ, RZ, R19 ;  /* 0x000000ffff0d7224 */ /* 0x000fe200078e0013 */
        /* <DEDUP_REMOVED lines=14> */
[----:B-1----:R-:W-:Y:S01]  /*f730*/  IADD3 R13, R0, UR48, R13 ;  /* 0x00000030000d7c10 */ /* 0x002fe2000fffe00d */
[----:B------:R-:W-:Y:S06]  /*f740*/  BRA `(.L_x_968) ;  /* 0x0000002400d07947 */ /* 0x000fec0003800000 */
.L_x_967:
[----:B------:R-:W1:Y:S01]  /*f750*/  S2UR UR4, SR_CgaCtaId ;  /* 0x00000000000479c3 */ /* 0x000e620000008800 */
[----:B------:R-:W-:Y:S02]  /*f760*/  UMOV UR38, 0x400 ;  /* 0x0000040000267882 */ /* 0x000fe40000000000 */
[----:B-1----:R-:W-:-:S04]  /*f770*/  ULEA UR38, UR4, UR38, 0x18 ;  /* 0x0000002604267291 */ /* 0x002fc8000f8ec03f */
[----:B------:R-:W-:-:S04]  /*f780*/  UIADD3 UR4, UR38, 0x1e400, URZ ;  /* 0x0001e40026047890 */ /* 0x000fc8000fffe03f */
[----:B------:R-:W-:-:S06]  /*f790*/  ULOP3.LUT UP0, URZ, UR4, 0x3ff, URZ, 0xc0, !UPT ;  /* 0x000003ff043f7892 */ /* 0x000fcc000f80c03f */
[----:B------:R-:W-:-:S13]  /*f7a0*/  PLOP3.LUT P0, PT, PT, PT, UP0, 0x80, 0x0 ;  /* 0x000000000000781c */ /* 0x000fda0003f0f008 */
[----:B------:R-:W-:Y:S05]  /*f7b0*/  @!P0 BRA `(.L_x_969) ;  /* 0x0000000000408947 */ /* 0x000fea0003800000 */
        /* <DEDUP_REMOVED lines=16> */
.L_x_969:
        /* <DEDUP_REMOVED lines=20> */
.L_x_971:
[----:B------:R1:W2:Y:S01]  /*fa00*/  LDC.64 R2, c[0x4][R18] ;  /* 0x0100000012027b82 */ /* 0x0002a20000000a00 */
[----:B------:R-:W-:Y:S01]  /*fa10*/  ULDC.64 UR6, c[0x4][0xa8] ;  /* 0x01002a0000067ab9 */ /* 0x000fe20000000a00 */
[----:B------:R-:W-:Y:S01]  /*fa20*/  ULDC.64 UR8, c[0x4][0xb0] ;  /* 0x01002c0000087ab9 */ /* 0x000fe20000000a00 */
[----:B------:R-:W-:Y:S01]  /*fa30*/  ULDC.64 UR4, c[0x4][0x40] ;  /* 0x0100100000047ab9 */ /* 0x000fe20000000a00 */
        /* <DEDUP_REMOVED lines=11> */
.L_x_970:
[----:B------:R-:W-:Y:S01]  /*faf0*/  ULDC.64 UR4, c[0x0][0x9f8] ;  /* 0x00027e0000047ab9 */ /* 0x000fe20000000a00 */
[----:B------:R-:W-:Y:S01]  /*fb00*/  IMAD.U32 R5, RZ, RZ, UR43 ;  /* 0x0000002bff057e24 */ /* 0x000fe2000f8e00ff */
[----:B------:R-:W-:Y:S01]  /*fb10*/  ISETP.NE.U32.AND P0, PT, RZ, UR4, PT ;  /* 0x00000004ff007c0c */ /* 0x000fe2000bf05070 */
[----:B------:R-:W-:Y:S01]  /*fb20*/  IMAD.U32 R0, RZ, RZ, UR43 ;  /* 0x0000002bff007e24 */ /* 0x000fe2000f8e00ff */
[----:B------:R-:W1:Y:S01]  /*fb30*/  LDC R4, c[0x0][0x428] ;  /* 0x00010a00ff047b82 */ /* 0x000e620000000800 */
[----:B------:R-:W2:Y:S01]  /*fb40*/  S2R R18, SR_TID.X ;  /* 0x0000000000127919 */ /* 0x000ea20000002100 */
[----:B------:R-:W-:-:S13]  /*fb50*/  ISETP.NE.AND.EX P0, PT, RZ, UR5, PT, P0 ;  /* 0x00000005ff007c0c */ /* 0x000fda000bf05300 */
[----:B------:R-:W3:Y:S02]  /*fb60*/  @P0 LDC.64 R2, c[0x0][0x9f8] ;  /* 0x00027e00ff020b82 */ /* 0x000ee40000000a00 */
[----:B---3--:R-:W-:-:S05]  /*fb70*/  @P0 IMAD.WIDE R2, R5, 0x4, R2 ;  /* 0x0000000405020825 */ /* 0x008fca00078e0202 */
[----:B------:R3:W4:Y:S01]  /*fb80*/  @P0 LDG.E R0, desc[UR60][R2.64] ;  /* 0x0000003c02000981 */ /* 0x000722000c1e1900 */
[----:B-1----:R-:W-:Y:S01]  /*fb90*/  ISETP.NE.AND P0, PT, R4, 0x1, PT ;  /* 0x000000010400780c */ /* 0x002fe20003f05270 */
[----:B------:R-:W-:Y:S01]  /*fba0*/  IMAD.U32 R4, RZ, RZ, UR42 ;  /* 0x0000002aff047e24 */ /* 0x000fe2000f8e00ff */
[----:B--2---:R-:W-:Y:S01]  /*fbb0*/  LOP3.LUT R18, R18, 0x1f, RZ, 0xc0, !PT ;  /* 0x0000001f12127812 */ /* 0x004fe200078ec0ff */
[----:B------:R-:W-:Y:S01]  /*fbc0*/  UMOV UR40, URZ ;  /* 0x0000003f00287c82 */ /* 0x000fe20008000000 */
[----:B------:R-:W-:Y:S01]  /*fbd0*/  UMOV UR8, 0x40 ;  /* 0x0000004000087882 */ /* 0x000fe20000000000 */
[----:B------:R-:W-:Y:S01]  /*fbe0*/  UMOV UR9, UR41 ;  /* 0x0000002900097c82 */ /* 0x000fe20008000000 */
[----:B------:R-:W-:Y:S01]  /*fbf0*/  ISETP.NE.AND P1, PT, R18, RZ, PT ;  /* 0x000000ff1200720c */ /* 0x000fe20003f25270 */
[----:B------:R-:W-:Y:S01]  /*fc00*/  UMOV UR10, UR42 ;  /* 0x0000002a000a7c82 */ /* 0x000fe20008000000 */
[----:B------:R-:W-:Y:S01]  /*fc10*/  UMOV UR11, UR43 ;  /* 0x0000002b000b7c82 */ /* 0x000fe20008000000 */
[----:B---3--:R-:W1:Y:S01]  /*fc20*/  LDC.64 R2, c[0x0][0x3f8] ;  /* 0x0000fe00ff027b82 */ /* 0x008e620000000a00 */
[----:B------:R-:W-:Y:S01]  /*fc30*/  UMOV UR12, 0x80 ;  /* 0x00000080000c7882 */ /* 0x000fe20000000000 */
[----:B------:R-:W-:Y:S01]  /*fc40*/  UMOV UR13, UR41 ;  /* 0x00000029000d7c82 */ /* 0x000fe20008000000 */
[----:B------:R-:W-:Y:S01]  /*fc50*/  UMOV UR14, UR42 ;  /* 0x0000002a000e7c82 */ /* 0x000fe20008000000 */
[----:B------:R-:W-:Y:S01]  /*fc60*/  UMOV UR15, UR43 ;  /* 0x0000002b000f7c82 */ /* 0x000fe20008000000 */
[----:B------:R-:W-:-:S03]  /*fc70*/  UMOV UR6, 0xffffffff ;  /* 0xffffffff00067882 */ /* 0x000fc60000000000 */
[----:B------:R-:W2:Y:S02]  /*fc80*/  @P0 LDC R5, c[0x0][0x42c] ;  /* 0x00010b00ff050b82 */ /* 0x000ea40000000800 */
[----:B------:R-:W-:-:S05]  /*fc90*/  VOTEU.ALL UP1, P1 ;  /* 0x00000000003f7886 */ /* 0x000fca0000820000 */
[----:B------:R-:W-:Y:S01]  /*fca0*/  @!UP1 UIADD3 UR4, UP0, UR44, 0x270, URZ ;  /* 0x000002702c049890 */ /* 0x000fe2000ff1e03f */
[----:B------:R-:W3:Y:S03]  /*fcb0*/  @P0 LDC R6, c[0x0][0x430] ;  /* 0x00010c00ff060b82 */ /* 0x000ee60000000800 */
[----:B------:R-:W-:-:S09]  /*fcc0*/  @!UP1 UIADD3.X UR5, URZ, UR45, URZ, UP0, !UPT ;  /* 0x0000002d3f059290 */ /* 0x000fd200087fe43f */
[----:B------:R1:W-:Y:S01]  /*fcd0*/  @!UP1 UTMAPF.L2.4D [UR40], [UR4] ;  /* 0x00000028040095b8 */ /* 0x0003e20008018000 */
[----:B--2---:R-:W-:Y:S01]  /*fce0*/  @P0 IMAD.HI.U32 R5, R5, UR42, RZ ;  /* 0x0000002a05050c27 */ /* 0x004fe2000f8e00ff */
[----:B------:R2:W-:Y:S04]  /*fcf0*/  @!UP1 UTMAPF.L2.4D [UR8], [UR4] ;  /* 0x00000008040095b8 */ /* 0x0005e80008018000 */
[----:B---3--:R-:W-:Y:S01]  /*fd00*/  @P0 SHF.R.U32.HI R4, RZ, R6, R5 ;  /* 0x00000006ff040219 */ /* 0x008fe20000011605 */
[----:B------:R-:W-:Y:S01]  /*fd10*/  IMAD.U32 R5, RZ, RZ, UR46 ;  /* 0x0000002eff057e24 */ /* 0x000fe2000f8e00ff */
[----:B-1----:R-:W-:Y:S01]  /*fd20*/  ISETP.NE.U32.AND P0, PT, R2, RZ, PT ;  /* 0x000000ff0200720c */ /* 0x002fe20003f05070 */
[----:B------:R2:W-:Y:S02]  /*fd30*/  @!UP1 UTMAPF.L2.4D [UR12], [UR4] ;  /* 0x0000000c040095b8 */ /* 0x0005e40008018000 */
[----:B------:R-:W-:Y:S01]  /*fd40*/  VIADD R5, R5, 0xffffffff ;  /* 0xffffffff05057836 */ /* 0x000fe20000000000 */
[----:B------:R-:W-:-:S04]  /*fd50*/  ISETP.NE.AND.EX P0, PT, R3, RZ, PT, P0 ;  /* 0x000000ff0300720c */ /* 0x000fc80003f05300 */
[----:B----4-:R-:W-:Y:S01]  /*fd60*/  SEL R6, R0, RZ, !P0 ;  /* 0x000000ff00067207 */ /* 0x010fe20004000000 */
[----:B--2---:R-:W-:Y:S08]  /*fd70*/  BRA.DIV UR6, `(.L_x_972) ;  /* 0x0000002a06387947 */ /* 0x004ff0000b800000 */
.L_x_1023:
[----:B------:R-:W-:Y:S01]  /*fd80*/  UMOV UR4, 0xffffffff ;  /* 0xffffffff00047882 */ /* 0x000fe20000000000 */
[----:B------:R-:W-:Y:S02]  /*fd90*/  SHF.R.S32.HI R18, RZ, 0x1f, R0 ;  /* 0x0000001fff127819 */ /* 0x000fe40000011400 */
[----:B------:R-:W-:Y:S05]  /*fda0*/  BRA.DIV UR4, `(.L_x_973) ;  /* 0x0000002a04587947 */ /* 0x000fea000b800000 */
[----:B------:R-:W-:-:S13]  /*fdb0*/  ELECT P6, URZ, PT ;  /* 0x00000000003f782f */ /* 0x000fda00038c0000 */
.L_x_1026:
[----:B------:R-:W-:Y:S05]  /*fdc0*/  @!P6 BRA `(.L_x_974) ;  /* 0x0000000000f8e947 */ /* 0x000fea0003800000 */
[----:B------:R-:W-:Y:S01]  /*fdd0*/  IMAD.MOV.U32 R6, RZ, RZ, R0 ;  /* 0x000000ffff067224 */ /* 0x000fe200078e0000 */
[----:B------:R-:W-:Y:S06]  /*fde0*/  @!P0 BRA `(.L_x_975) ;  /* 0x0000000000488947 */ /* 0x000fec0003800000 */
[----:B------:R-:W1:Y:S01]  /*fdf0*/  LDC R11, c[0x0][0x41c] ;  /* 0x00010700ff0b7b82 */ /* 0x000e620000000800 */
[----:B------:R-:W-:Y:S01]  /*fe00*/  IMAD.MOV.U32 R10, RZ, RZ, R5 ;  /* 0x000000ffff0a7224 */ /* 0x000fe200078e0005 */
[----:B------:R-:W-:Y:S02]  /*fe10*/  ULDC.64 UR4, c[0x0][0x408] ;  /* 0x0001020000047ab9 */ /* 0x000fe40000000a00 */
[----:B------:R-:W-:-:S04]  /*fe20*/  IMAD R9, R18, UR4, RZ ;  /* 0x0000000412097c24 */ /* 0x000fc8000f8e02ff */
[----:B------:R-:W-:Y:S01]  /*fe30*/  IMAD R9, R0, UR5, R9 ;  /* 0x0000000500097c24 */ /* 0x000fe2000f8e0209 */
[----:B-1----:R-:W-:-:S13]  /*fe40*/  ISETP.NE.AND P2, PT, R11, 0x1, PT ;  /* 0x000000010b00780c */ /* 0x002fda0003f45270 */
[----:B------:R-:W1:Y:S02]  /*fe50*/  @P2 LDC.64 R6, c[0x0][0x420] ;  /* 0x00010800ff062b82 */ /* 0x000e640000000a00 */
[----:B-1----:R-:W-:-:S05]  /*fe60*/  @P2 IMAD.HI.U32 R6, R5, R6, RZ ;  /* 0x0000000605062227 */ /* 0x002fca00078e00ff */
[----:B------:R-:W-:-:S04]  /*fe70*/  @P2 SHF.R.U32.HI R10, RZ, R7, R6 ;  /* 0x00000007ff0a2219 */ /* 0x000fc80000011606 */
[--C-:B------:R-:W-:Y:S01]  /*fe80*/  SHF.R.S32.HI R7, RZ, 0x1f, R10.reuse ;  /* 0x0000001fff077819 */ /* 0x100fe2000001140a */
[----:B------:R-:W-:-:S04]  /*fe90*/  IMAD.MOV.U32 R6, RZ, RZ, R10 ;  /* 0x000000ffff067224 */ /* 0x000fc800078e000a */
[----:B------:R-:W-:-:S04]  /*fea0*/  IMAD.WIDE.U32 R6, R0, UR4, R6 ;  /* 0x0000000400067c25 */ /* 0x000fc8000f8e0006 */
[----:B------:R-:W-:Y:S01]  /*feb0*/  IMAD.IADD R7, R7, 0x1, R9 ;  /* 0x0000000107077824 */ /* 0x000fe200078e0209 */
[----:B------:R-:W-:-:S04]  /*fec0*/  LEA R8, P2, R6, R2, 0x2 ;  /* 0x0000000206087211 */ /* 0x000fc800078410ff */
[----:B------:R-:W-:-:S05]  /*fed0*/  LEA.HI.X R9, R6, R3, R7, 0x2, P2 ;  /* 0x0000000306097211 */ /* 0x000fca00010f1407 */
[----:B------:R1:W5:Y:S01]  /*fee0*/  LDG.E R6, desc[UR60][R8.64] ;  /* 0x0000003c08067981 */ /* 0x000362000c1e1900 */
[----:B------:R-:W-:-:S04]  /*fef0*/  IMAD.MOV R10, RZ, RZ, -R10 ;  /* 0x000000ffff0a7224 */ /* 0x000fc800078e0a0a */
[----:B------:R-:W-:-:S07]  /*ff00*/  IMAD R5, R11, R10, R5 ;  /* 0x0000000a0b057224 */ /* 0x000fce00078e0205 */
.L_x_975:
[----:B------:R-:W2:Y:S01]  /*ff10*/  S2R R7, SR_TID.X ;  /* 0x0000000000077919 */ /* 0x000ea20000002100 */
[----:B-1----:R-:W-:Y:S02]  /*ff20*/  LEA R8, R16, UR38, 0x3 ;  /* 0x0000002610087c11 */ /* 0x002fe4000f8e18ff */
[----:B--2---:R-:W-:Y:S02]  /*ff30*/  LOP3.LUT R9, R7, 0x7f, RZ, 0xc0, !PT ;  /* 0x0000007f07097812 */ /* 0x004fe400078ec0ff */
[----:B------:R-:W-:Y:S02]  /*ff40*/  SHF.L.U32 R7, R17, 0x1f, RZ ;  /* 0x0000001f11077819 */ /* 0x000fe400000006ff */
[----:B------:R-:W-:Y:S02]  /*ff50*/  ISETP.NE.AND P3, PT, R9, RZ, PT ;  /* 0x000000ff0900720c */ /* 0x000fe40003f65270 */
[----:B------:R-:W1:Y:S02]  /*ff60*/  SYNCS.PHASECHK.TRANS64.TRYWAIT P2, [R8+URZ+0x30840], R7 ;  /* 0x03084007080075a7 */ /* 0x000e64000804017f */
[----:B-1----:R-:W-:Y:S09]  /*ff70*/  @!P2 BRA `(.L_x_976) ;  /* 0x000000280004a947 */ /* 0x002ff20003800000 */
.L_x_1027:
        /* <DEDUP_REMOVED lines=8> */
.L_x_977:
        /* <DEDUP_REMOVED lines=10> */
[----:B------:R-:W-:-:S03]  /*100a0*/  UMOV UR16, 0x40 ;  /* 0x0000004000107882 */ /* 0x000fc60000000000 */
[----:B------:R-:W-:Y:S02]  /*100b0*/  UIMAD UR8, UR8, 0x9000, UR38 ;  /* 0x00009000080878a4 */ /* 0x000fe4000f8e0226 */
[----:B------:R-:W-:Y:S02]  /*100c0*/  UIADD3 UR9, UR9, 0x30830, URZ ;  /* 0x0003083009097890 */ /* 0x000fe4000fffe03f */
[----:B------:R-:W-:Y:S02]  /*100d0*/  UIMAD UR11, UR11, 0x60, URZ ;  /* 0x000000600b0b78a4 */ /* 0x000fe4000f8e023f */
        /* <DEDUP_REMOVED lines=13> */
.L_x_974:
[----:B------:R-:W-:Y:S05]  /*101b0*/  WARPSYNC.ALL ;  /* 0x0000000000007948 */ /* 0x000fea0003800000 */
[----:B------:R-:W-:Y:S01]  /*101c0*/  BAR.SYNC.DEFER_BLOCKING 0x8, 0x120 ;  /* 0x0204800000007b1d */ /* 0x000fe20000010000 */
[----:B------:R-:W-:Y:S01]  /*101d0*/  ELECT P2, URZ, PT ;  /* 0x00000000003f782f */ /* 0x000fe20003840000 */
[----:B------:R-:W-:Y:S02]  /*101e0*/  UIADD3 UR47, UR47, 0x1, URZ ;  /* 0x000000012f2f7890 */ /* 0x000fe4000fffe03f */
[----:B------:R-:W-:Y:S02]  /*101f0*/  UIADD3 UR4, UP0, UR44, 0x270, URZ ;  /* 0x000002702c047890 */ /* 0x000fe4000ff1e03f */
[----:B------:R-:W-:-:S02]  /*10200*/  ULEA.HI UR5, UR47, UR47, URZ, 0x1 ;  /* 0x0000002f2f057291 */ /* 0x000fc4000f8f083f */
[----:B------:R-:W-:Y:S02]  /*10210*/  UIADD3 UR8, UR38, 0x12400, URZ ;  /* 0x0001240026087890 */ /* 0x000fe4000fffe03f */
[----:B------:R-:W-:Y:S02]  /*10220*/  ULOP3.LUT UR5, UR5, 0xfffffffe, URZ, 0xc0, !UPT ;  /* 0xfffffffe05057892 */ /* 0x000fe4000f8ec03f */
[----:B------:R-:W-:Y:S02]  /*10230*/  UIADD3 UR9, UR38, 0x30800, URZ ;  /* 0x0003080026097890 */ /* 0x000fe4000fffe03f */
[----:B-1----:R-:W-:Y:S01]  /*10240*/  @P2 IMAD.MOV.U32 R7, RZ, RZ, 0xc000 ;  /* 0x0000c000ff072424 */ /* 0x002fe200078e00ff */
[----:B------:R-:W-:Y:S02]  /*10250*/  UIADD3 UR14, UR47, -UR5, URZ ;  /* 0x800000052f0e7290 */ /* 0x000fe4000fffe03f */
[----:B------:R-:W-:Y:S02]  /*10260*/  UIADD3.X UR5, URZ, UR45, URZ, UP0, !UPT ;  /* 0x0000002d3f057290 */ /* 0x000fe400087fe43f */
[----:B------:R-:W-:-:S02]  /*10270*/  UIADD3 UR24, UR38, 0x16400, URZ ;  /* 0x0001640026187890 */ /* 0x000fc4000fffe03f */
[----:B------:R-:W-:Y:S01]  /*10280*/  UIADD3 UR16, UR38, 0x1a400, URZ ;  /* 0x0001a40026107890 */ /* 0x000fe2000fffe03f */
[----:B------:R-:W-:Y:S01]  /*10290*/  UMOV UR11, UR41 ;  /* 0x00000029000b7c82 */ /* 0x000fe20008000000 */
[----:B------:R1:W-:Y:S01]  /*102a0*/  @P2 SYNCS.ARRIVE.TRANS64 RZ, [UR38+0x30800], R7 ;  /* 0x03080007ffff29a7 */ /* 0x0003e20008000026 */
[----:B------:R-:W-:Y:S01]  /*102b0*/  UMOV UR12, UR42 ;  /* 0x0000002a000c7c82 */ /* 0x000fe20008000000 */
[----:B------:R-:W-:Y:S01]  /*102c0*/  UMOV UR13, UR43 ;  /* 0x0000002b000d7c82 */ /* 0x000fe20008000000 */
[----:B------:R-:W-:Y:S01]  /*102d0*/  UMOV UR6, 0x0 ;  /* 0x0000000000067882 */ /* 0x000fe20000000000 */
[----:B------:R-:W-:Y:S01]  /*102e0*/  UMOV UR7, 0x12f00000 ;  /* 0x12f0000000077882 */ /* 0x000fe20000000000 */
[----:B------:R-:W-:Y:S01]  /*102f0*/  UMOV UR10, URZ ;  /* 0x0000003f000a7c82 */ /* 0x000fe20008000000 */
[----:B------:R-:W-:Y:S01]  /*10300*/  UMOV UR27, UR41 ;  /* 0x00000029001b7c82 */ /* 0x000fe20008000000 */
[----:B------:R-:W-:Y:S01]  /*10310*/  UMOV UR28, UR42 ;  /* 0x0000002a001c7c82 */ /* 0x000fe20008000000 */
[----:B-1----:R-:W-:Y:S01]  /*10320*/  IMAD.U32 R7, RZ, RZ, UR14 ;  /* 0x0000000eff077e24 */ /* 0x002fe2000f8e00ff */
[----:B------:R-:W-:Y:S01]  /*10330*/  UMOV UR29, UR43 ;  /* 0x0000002b001d7c82 */ /* 0x000fe20008000000 */
[----:B------:R-:W-:Y:S01]  /*10340*/  UMOV UR26, 0x40 ;  /* 0x00000040001a7882 */ /* 0x000fe20000000000 */
[----:B------:R-:W-:Y:S01]  /*10350*/  UMOV UR25, UR9 ;  /* 0x0000000900197c82 */ /* 0x000fe20008000000 */
[----:B------:R-:W-:Y:S01]  /*10360*/  UMOV UR19, UR41 ;  /* 0x0000002900137c82 */ /* 0x000fe20008000000 */
[----:B------:R-:W-:Y:S01]  /*10370*/  SHF.L.U32 R7, R7, 0x1f, RZ ;  /* 0x0000001f07077819 */ /* 0x000fe200000006ff */
[----:B------:R-:W-:Y:S01]  /*10380*/  UMOV UR20, UR42 ;  /* 0x0000002a00147c82 */ /* 0x000fe20008000000 */
[----:B------:R-:W-:Y:S01]  /*10390*/  UMOV UR21, UR43 ;  /* 0x0000002b00157c82 */ /* 0x000fe20008000000 */
[----:B------:R-:W-:Y:S01]  /*103a0*/  UMOV UR18, 0x80 ;  /* 0x0000008000127882 */ /* 0x000fe20000000000 */
[----:B------:R1:W-:Y:S01]  /*103b0*/  UTMALDG.4D [UR8], [UR4], desc[UR6] ;  /* 0x00000608040075b4 */ /* 0x0003e20008019000 */
[----:B------:R-:W-:Y:S01]  /*103c0*/  UMOV UR17, UR9 ;  /* 0x0000000900117c82 */ /* 0x000fe20008000000 */
[----:B------:R1:W-:Y:S01]  /*103d0*/  UTMALDG.4D [UR24], [UR4], desc[UR6] ;  /* 0x00000618040075b4 */ /* 0x0003e20008019000 */
[----:B------:R1:W-:Y:S01]  /*103e0*/  UTMALDG.4D [UR16], [UR4], desc[UR6] ;  /* 0x00000610040075b4 */ /* 0x0003e20008019000 */
[----:B------:R-:W2:Y:S02]  /*103f0*/  SYNCS.PHASECHK.TRANS64.TRYWAIT P2, [UR38+0x30820], R7 ;  /* 0x03082007ff0075a7 */ /* 0x000ea40008040166 */
[----:B-12---:R-:W-:Y:S05]  /*10400*/  @!P2 BRA `(.L_x_978) ;  /* 0x0000002000f4a947 */ /* 0x006fea0003800000 */
.L_x_1028:
[----:B------:R-:W-:-:S04]  /*10410*/  UIADD3 UR4, UR46, -0x2, URZ ;  /* 0xfffffffe2e047890 */ /* 0x000fc8000fffe03f */
[----:B------:R-:W-:-:S06]  /*10420*/  UISETP.GE.AND UP0, UPT, UR4, UR39, UPT ;  /* 0x000000270400728c */ /* 0x000fcc000bf06270 */
[----:B------:R-:W-:-:S13]  /*10430*/  PLOP3.LUT P2, PT, PT, PT, UP0, 0x80, 0x0 ;  /* 0x000000000000781c */ /* 0x000fda0003f4f008 */
[----:B------:R-:W-:Y:S05]  /*10440*/  @!P2 BRA `(.L_x_979) ;  /* 0x000000140088a947 */ /* 0x000fea0003800000 */
[----:B-1----:R-:W-:Y:S01]  /*10450*/  IMAD R8, RZ, RZ, -UR46 ;  /* 0x8000002eff087e24 */ /* 0x002fe2000f8e02ff */
[----:B------:R-:W-:Y:S01]  /*10460*/  LOP3.LUT R11, RZ, UR39, RZ, 0x33, !PT ;  /* 0x00000027ff0b7c12 */ /* 0x000fe2000f8e33ff */
[----:B------:R-:W-:-:S03]  /*10470*/  ULDC.64 UR36, c[0x0][0x408] ;  /* 0x0001020000247ab9 */ /* 0x000fc60000000a00 */
[----:B------:R-:W-:-:S05]  /*10480*/  VIADDMNMX R11, R8, 0x1, R11, !PT ;  /* 0x00000001080b7846 */ /* 0x000fca000780010b */
[----:B------:R-:W-:-:S05]  /*10490*/  VIADD R7, R11, UR46 ;  /* 0x0000002e0b077c36 */ /* 0x000fca0008000000 */
[----:B------:R-:W-:-:S04]  /*104a0*/  LOP3.LUT R7, R7, 0x1, RZ, 0xc0, !PT ;  /* 0x0000000107077812 */ /* 0x000fc800078ec0ff */
[----:B------:R-:W-:Y:S01]  /*104b0*/  ISETP.NE.U32.AND P2, PT, R7, 0x1, PT ;  /* 0x000000010700780c */ /* 0x000fe20003f45070 */
[----:B------:R-:W-:-:S12]  /*104c0*/  IMAD.U32 R7, RZ, RZ, UR4 ;  /* 0x00000004ff077e24 */ /* 0x000fd8000f8e00ff */
        /* <DEDUP_REMOVED lines=27> */
.L_x_983:
[----:B-1----:R-:W1:Y:S01]  /*10680*/  S2R R2, SR_TID.X ;  /* 0x0000000000027919 */ /* 0x002e620000002100 */
[----:B------:R-:W-:Y:S02]  /*10690*/  LEA R3, R10, UR38, 0x3 ;  /* 0x000000260a037c11 */ /* 0x000fe4000f8e18ff */
[----:B-1----:R-:W-:Y:S02]  /*106a0*/  LOP3.LUT R9, R2, 0x7f, RZ, 0xc0, !PT ;  /* 0x0000007f02097812 */ /* 0x002fe400078ec0ff */
[----:B------:R-:W-:Y:S02]  /*106b0*/  SHF.L.U32 R2, R12, 0x1f, RZ ;  /* 0x0000001f0c027819 */ /* 0x000fe400000006ff */
[----:B------:R-:W-:Y:S02]  /*106c0*/  ISETP.NE.AND P2, PT, R9, RZ, PT ;  /* 0x000000ff0900720c */ /* 0x000fe40003f45270 */
[----:B------:R-:W1:Y:S02]  /*106d0*/  SYNCS.PHASECHK.TRANS64.TRYWAIT P3, [R3+URZ+0x30840], R2 ;  /* 0x03084002030075a7 */ /* 0x000e64000806017f */
[----:B-1----:R-:W-:Y:S09]  /*106e0*/  @!P3 BRA `(.L_x_984) ;  /* 0x000000200054b947 */ /* 0x002ff20003800000 */
.L_x_1029:
        /* <DEDUP_REMOVED lines=8> */
.L_x_985:
[----:B------:R-:W-:Y:S01]  /*10770*/  R2UR UR8, R10 ;  /* 0x000000000a0872ca */ /* 0x000fe200000e0000 */
[----:B------:R-:W-:Y:S01]  /*10780*/  UIADD3 UR4, UP0, UR44, 0x370, URZ ;  /* 0x000003702c047890 */ /* 0x000fe2000ff1e03f */
[----:B------:R-:W-:Y:S01]  /*10790*/  R2UR UR9, R3 ;  /* 0x00000000030972ca */ /* 0x000fe200000e0000 */
[----:B------:R-:W-:Y:S01]  /*107a0*/  UIADD3 UR19, UR38, 0x30800, URZ ;  /* 0x0003080026137890 */ /* 0x000fe2000fffe03f */
[----:B------:R-:W-:Y:S01]  /*107b0*/  R2UR UR11, R7 ;  /* 0x00000000070b72ca */ /* 0x000fe200000e0000 */
[----:B------:R-:W-:Y:S01]  /*107c0*/  UIADD3.X UR5, URZ, UR45, URZ, UP0, !UPT ;  /* 0x0000002d3f057290 */ /* 0x000fe200087fe43f */
[----:B------:R-:W-:Y:S01]  /*107d0*/  R2UR UR12, R4 ;  /* 0x00000000040c72ca */ /* 0x000fe200000e0000 */
[----:B------:R-:W-:Y:S01]  /*107e0*/  UMOV UR10, URZ ;  /* 0x0000003f000a7c82 */ /* 0x000fe20008000000 */
[----:B-----5:R-:W-:Y:S01]  /*107f0*/  R2UR UR13, R8 ;  /* 0x00000000080d72ca */ /* 0x020fe200000e0000 */
[----:B------:R-:W-:Y:S01]  /*10800*/  UMOV UR6, 0x0 ;  /* 0x0000000000067882 */ /* 0x000fe20000000000 */
[----:B------:R-:W-:Y:S01]  /*10810*/  UMOV UR7, 0x14f00000 ;  /* 0x14f0000000077882 */ /* 0x000fe20000000000 */
[----:B------:R-:W-:Y:S01]  /*10820*/  UMOV UR17, 0x40 ;  /* 0x0000004000117882 */ /* 0x000fe20000000000 */
[----:B------:R-:W-:Y:S01]  /*10830*/  UMOV UR18, 0x80 ;  /* 0x0000008000127882 */ /* 0x000fe20000000000 */
[----:B------:R-:W-:Y:S01]  /*10840*/  UIMAD UR8, UR8, 0x9000, UR38 ;  /* 0x00009000080878a4 */ /* 0x000fe2000f8e0226 */
[----:B-1----:R-:W-:Y:S01]  /*10850*/  SHF.L.U32 R3, R17, 0x1f, RZ ;  /* 0x0000001f11037819 */ /* 0x002fe200000006ff */
[----:B------:R-:W-:Y:S01]  /*10860*/  UIADD3 UR9, UR9, 0x30830, URZ ;  /* 0x0003083009097890 */ /* 0x000fe2000fffe03f */
[----:B------:R-:W-:Y:S01]  /*10870*/  LEA R2, R16, UR19, 0x3 ;  /* 0x0000001310027c11 */ /* 0x000fe2000f8e18ff */
[----:B------:R-:W-:-:S02]  /*10880*/  UIMAD UR11, UR11, 0x60, URZ ;  /* 0x000000600b0b78a4 */ /* 0x000fc4000f8e023f */
        /* <DEDUP_REMOVED lines=13> */
.L_x_1030:
[----:B------:R-:W-:Y:S05]  /*10960*/  @P2 BRA `(.L_x_987) ;  /* 0x0000000000202947 */ /* 0x000fea0003800000 */
[----:B------:R-:W2:Y:S01]  /*10970*/  S2R R9, SR_TID.X ;  /* 0x0000000000097919 */ /* 0x000ea20000002100 */
[----:B-1----:R-:W-:Y:S01]  /*10980*/  LEA R2, R16, UR38, 0x3 ;  /* 0x0000002610027c11 */ /* 0x002fe2000f8e18ff */
[----:B------:R-:W-:-:S04]  /*10990*/  IMAD.MOV.U32 R3, RZ, RZ, 0x9000 ;  /* 0x00009000ff037424 */ /* 0x000fc800078e00ff */
[----:B------:R3:W-:Y:S01]  /*109a0*/  SYNCS.ARRIVE.TRANS64 RZ, [R2+URZ+0x30850], R3 ;  /* 0x0308500302ff79a7 */ /* 0x0007e2000800003f */
[----:B--2---:R-:W-:-:S04]  /*109b0*/  LOP3.LUT R9, R9, 0x1f, RZ, 0xc0, !PT ;  /* 0x0000001f09097812 */ /* 0x004fc800078ec0ff */
[----:B------:R-:W-:-:S13]  /*109c0*/  ISETP.NE.AND P2, PT, R9, RZ, PT ;  /* 0x000000ff0900720c */ /* 0x000fda0003f45270 */
[----:B---3--:R-:W-:Y:S05]  /*109d0*/  @!P2 BRA `(.L_x_987) ;  /* 0x000000000004a947 */ /* 0x008fea0003800000 */
[----:B------:R-:W-:Y:S01]  /*109e0*/  BPT.TRAP 0x1 ;  /* 0x000000040000795c */ /* 0x000fe20000300000 */
.L_x_987:
        /* <DEDUP_REMOVED lines=10> */
[----:B------:R-:W-:-:S02]  /*10a90*/  IMAD.MOV.U32 R6, RZ, RZ, R8 ;  /* 0x000000ffff067224 */ /* 0x000fc400078e0008 */
[----:B------:R-:W-:Y:S01]  /*10aa0*/  IMAD.MOV.U32 R5, RZ, RZ, R7 ;  /* 0x000000ffff057224 */ /* 0x000fe200078e0007 */
[----:B------:R-:W-:Y:S02]  /*10ab0*/  UIMAD UR15, UR9, 0x9000, UR38 ;  /* 0x00009000090f78a4 */ /* 0x000fe4000f8e0226 */
[----:B------:R-:W-:Y:S02]  /*10ac0*/  ULEA UR9, UR9, UR38, 0x3 ;  /* 0x0000002609097291 */ /* 0x000fe4000f8e183f */
[----:B------:R-:W-:Y:S02]  /*10ad0*/  UIMAD UR11, UR11, 0x60, URZ ;  /* 0x000000600b0b78a4 */ /* 0x000fe4000f8e023f */
[----:B------:R-:W-:Y:S02]  /*10ae0*/  UIADD3 UR8, UR15, 0x400, URZ ;  /* 0x000004000f087890 */ /* 0x000fe4000fffe03f */
[----:B------:R-:W-:Y:S02]  /*10af0*/  UIADD3 UR9, UR9, 0x30850, URZ ;  /* 0x0003085009097890 */ /* 0x000fe4000fffe03f */
[----:B------:R-:W-:-:S02]  /*10b00*/  UIADD3 UR14, UR15, 0x3400, URZ ;  /* 0x000034000f0e7890 */ /* 0x000fc4000fffe03f */
        /* <DEDUP_REMOVED lines=10> */
.L_x_982:
[----:B------:R-:W-:Y:S05]  /*10bb0*/  BSYNC B0 ;  /* 0x0000000000007941 */ /* 0x000fea0003800000 */
.L_x_981:
[----:B------:R-:W-:Y:S01]  /*10bc0*/  UIADD3 UR4, UR46, -0x3, URZ ;  /* 0xfffffffd2e047890 */ /* 0x000fe2000fffe03f */
[----:B------:R-:W-:Y:S02]  /*10bd0*/  IMAD.MOV.U32 R16, RZ, RZ, R10 ;  /* 0x000000ffff107224 */ /* 0x000fe400078e000a */
[----:B------:R-:W-:-:S03]  /*10be0*/  IMAD.MOV.U32 R17, RZ, RZ, R12 ;  /* 0x000000ffff117224 */ /* 0x000fc600078e000c */
[----:B------:R-:W-:-:S07]  /*10bf0*/  IMAD.U32 R7, RZ, RZ, UR4 ;  /* 0x00000004ff077e24 */ /* 0x000fce000f8e00ff */
.L_x_980:
[----:B------:R-:W-:Y:S01]  /*10c00*/  ULOP3.LUT UR4, URZ, UR46, URZ, 0x33, !UPT ;  /* 0x0000002e3f047292 */ /* 0x000fe2000f8e333f */
[----:B------:R-:W-:Y:S01]  /*10c10*/  VIADD R11, R11, 0xfffffffe ;  /* 0xfffffffe0b0b7836 */ /* 0x000fe20000000000 */
[----:B------:R-:W-:Y:S04]  /*10c20*/  BSSY B0, `(.L_x_979) ;  /* 0x00000e4000007945 */ /* 0x000fe80003800000 */
[----:B------:R-:W-:-:S13]  /*10c30*/  ISETP.NE.AND P2, PT, R11, UR4, PT ;  /* 0x000000040b007c0c */ /* 0x000fda000bf45270 */
[----:B------:R-:W-:Y:S05]  /*10c40*/  @!P2 BRA `(.L_x_988) ;  /* 0x0000000c0084a947 */ /* 0x000fea0003800000 */
[----:B------:R-:W-:-:S07]  /*10c50*/  IMAD.MOV.U32 R8, RZ, RZ, R6 ;  /* 0x000000ffff087224 */ /* 0x000fce00078e0006 */
.L_x_1003:
[----:B------:R-:W-:Y:S01]  /*10c60*/  VIADD R10, R16, 0x1 ;  /* 0x00000001100a7836 */ /* 0x000fe20000000000 */
[----:B------:R-:W-:Y:S05]  /*10c70*/  YIELD ;  /* 0x0000000000007946 */ /* 0x000fea0003800000 */
[----:B------:R-:W-:Y:S01]  /*10c80*/  ISETP.NE.AND P2, PT, R10, 0x2, PT ;  /* 0x000000020a00780c */ /* 0x000fe20003f45270 */
[----:B------:R-:W-:Y:S03]  /*10c90*/  BSSY B1, `(.L_x_989) ;  /* 0x000006b000017945 */ /* 0x000fe60003800000 */
[----:B-1----:R-:W-:-:S02]  /*10ca0*/  SEL R2, RZ, 0x1, P2 ;  /* 0x00000001ff027807 */ /* 0x002fc40001000000 */
[----:B------:R-:W-:Y:S02]  /*10cb0*/  SEL R10, R10, RZ, P2 ;  /* 0x000000ff0a0a7207 */ /* 0x000fe40001000000 */
[----:B------:R-:W-:Y:S01]  /*10cc0*/  LOP3.LUT R11, R17, R2, RZ, 0x3c, !PT ;  /* 0x00000002110b7212 */ /* 0x000fe200078e3cff */
[----:B------:R-:W-:Y:S06]  /*10cd0*/  @!P6 BRA `(.L_x_990) ;  /* 0x000000040098e947 */ /* 0x000fec0003800000 */
[----:B------:R-:W-:Y:S01]  /*10ce0*/  IMAD.MOV.U32 R12, RZ, RZ, R7 ;  /* 0x000000ffff0c7224 */ /* 0x000fe200078e0007 */
[----:B------:R-:W-:Y:S06]  /*10cf0*/  @!P0 BRA `(.L_x_991) ;  /* 0x0000000000448947 */ /* 0x000fec0003800000 */
[----:B------:R-:W1:Y:S01]  /*10d00*/  LDC R9, c[0x0][0x41c] ;  /* 0x00010700ff097b82 */ /* 0x000e620000000800 */
        /* <DEDUP_REMOVED lines=16> */
.L_x_991:
[----:B------:R-:W1:Y:S01]  /*10e10*/  S2R R2, SR_TID.X ;  /* 0x0000000000027919 */ /* 0x000e620000002100 */
[----:B------:R-:W-:Y:S02]  /*10e20*/  LEA R3, R10, UR38, 0x3 ;  /* 0x000000260a037c11 */ /* 0x000fe4000f8e18ff */
[----:B-1----:R-:W-:Y:S02]  /*10e30*/  LOP3.LUT R9, R2, 0x7f, RZ, 0xc0, !PT ;  /* 0x0000007f02097812 */ /* 0x002fe400078ec0ff */
[----:B------:R-:W-:Y:S02]  /*10e40*/  SHF.L.U32 R2, R11, 0x1f, RZ ;  /* 0x0000001f0b027819 */ /* 0x000fe400000006ff */
[----:B------:R-:W-:Y:S02]  /*10e50*/  ISETP.NE.AND P2, PT, R9, RZ, PT ;  /* 0x000000ff0900720c */ /* 0x000fe40003f45270 */
[----:B------:R-:W1:Y:S02]  /*10e60*/  SYNCS.PHASECHK.TRANS64.TRYWAIT P3, [R3+URZ+0x30840], R2 ;  /* 0x03084002030075a7 */ /* 0x000e64000806017f */
[----:B-1----:R-:W-:Y:S09]  /*10e70*/  @!P3 BRA `(.L_x_992) ;  /* 0x000000180098b947 */ /* 0x002ff20003800000 */
.L_x_1031:
        /* <DEDUP_REMOVED lines=8> */
.L_x_993:
        /* <DEDUP_REMOVED lines=14> */
[----:B------:R-:W-:Y:S01]  /*10fe0*/  SHF.L.U32 R17, R17, 0x1f, RZ ;  /* 0x0000001f11117819 */ /* 0x000fe200000006ff */
[----:B------:R-:W-:Y:S01]  /*10ff0*/  UIADD3 UR9, UR9, 0x30830, URZ ;  /* 0x0003083009097890 */ /* 0x000fe2000fffe03f */
[----:B-1----:R-:W-:Y:S01]  /*11000*/  LEA R2, R16, UR19, 0x3 ;  /* 0x0000001310027c11 */ /* 0x002fe2000f8e18ff */
        /* <DEDUP_REMOVED lines=14> */
.L_x_1032:
[----:B------:R-:W-:Y:S05]  /*110f0*/  @P2 BRA `(.L_x_995) ;  /* 0x00000000001c2947 */ /* 0x000fea0003800000 */
[----:B------:R-:W2:Y:S02]  /*11100*/  S2R R3, SR_TID.X ;  /* 0x0000000000037919 */ /* 0x000ea40000002100 */
[----:B--2---:R-:W-:Y:S01]  /*11110*/  LOP3.LUT R9, R3, 0x1f, RZ, 0xc0, !PT ;  /* 0x0000001f03097812 */ /* 0x004fe200078ec0ff */
[----:B------:R-:W-:-:S03]  /*11120*/  IMAD.MOV.U32 R3, RZ, RZ, 0x9000 ;  /* 0x00009000ff037424 */ /* 0x000fc600078e00ff */
[----:B------:R-:W-:Y:S01]  /*11130*/  ISETP.NE.AND P2, PT, R9, RZ, PT ;  /* 0x000000ff0900720c */ /* 0x000fe20003f45270 */
[----:B------:R2:W-:-:S12]  /*11140*/  SYNCS.ARRIVE.TRANS64 RZ, [R2+URZ+0x50], R3 ;  /* 0x0000500302ff79a7 */ /* 0x0005d8000800003f */
[----:B--2---:R-:W-:Y:S05]  /*11150*/  @!P2 BRA `(.L_x_995) ;  /* 0x000000000004a947 */ /* 0x004fea0003800000 */
[----:B------:R-:W-:Y:S01]  /*11160*/  BPT.TRAP 0x1 ;  /* 0x000000040000795c */ /* 0x000fe20000300000 */
.L_x_995:
        /* <DEDUP_REMOVED lines=12> */
[----:B------:R-:W-:Y:S01]  /*11230*/  UIMAD UR8, UR8, 0x9000, UR38 ;  /* 0x00009000080878a4 */ /* 0x000fe2000f8e0226 */
[----:B------:R-:W-:Y:S01]  /*11240*/  IMAD.MOV.U32 R6, RZ, RZ, R8 ;  /* 0x000000ffff067224 */ /* 0x000fe200078e0008 */
[----:B------:R-:W-:Y:S02]  /*11250*/  UIMAD UR11, UR11, 0x60, URZ ;  /* 0x000000600b0b78a4 */ /* 0x000fe4000f8e023f */
[----:B------:R-:W-:Y:S02]  /*11260*/  UIADD3 UR9, UR9, 0x50, URZ ;  /* 0x0000005009097890 */ /* 0x000fe4000fffe03f */
        /* <DEDUP_REMOVED lines=13> */
.L_x_990:
[----:B------:R-:W-:Y:S05]  /*11340*/  BSYNC B1 ;  /* 0x0000000000017941 */ /* 0x000fea0003800000 */
.L_x_989:
[----:B------:R-:W-:Y:S01]  /*11350*/  VIADD R16, R10, 0x1 ;  /* 0x000000010a107836 */ /* 0x000fe20000000000 */
[----:B------:R-:W-:Y:S01]  /*11360*/  BSSY B1, `(.L_x_996) ;  /* 0x000006c000017945 */ /* 0x000fe20003800000 */
[----:B------:R-:W-:-:S03]  /*11370*/  VIADD R12, R7, 0xffffffff ;  /* 0xffffffff070c7836 */ /* 0x000fc60000000000 */
[----:B------:R-:W-:-:S04]  /*11380*/  ISETP.NE.AND P2, PT, R16, 0x2, PT ;  /* 0x000000021000780c */ /* 0x000fc80003f45270 */
[----:B-1----:R-:W-:Y:S02]  /*11390*/  SEL R2, RZ, 0x1, P2 ;  /* 0x00000001ff027807 */ /* 0x002fe40001000000 */
[----:B------:R-:W-:Y:S02]  /*113a0*/  SEL R16, R16, RZ, P2 ;  /* 0x000000ff10107207 */ /* 0x000fe40001000000 */
[----:B------:R-:W-:Y:S01]  /*113b0*/  LOP3.LUT R17, R11, R2, RZ, 0x3c, !PT ;  /* 0x000000020b117212 */ /* 0x000fe200078e3cff */
[----:B------:R-:W-:Y:S06]  /*113c0*/  @!P6 BRA `(.L_x_997) ;  /* 0x000000040094e947 */ /* 0x000fec0003800000 */
[----:B------:R-:W-:Y:S01]  /*113d0*/  IMAD.MOV.U32 R13, RZ, RZ, R12 ;  /* 0x000000ffff0d7224 */ /* 0x000fe200078e000c */
[----:B------:R-:W-:Y:S06]  /*113e0*/  @!P0 BRA `(.L_x_998) ;  /* 0x0000000000448947 */ /* 0x000fec0003800000 */
[----:B------:R-:W1:Y:S02]  /*113f0*/  LDC R8, c[0x0][0x41c] ;  /* 0x00010700ff087b82 */ /* 0x000e640000000800 */
        /* <DEDUP_REMOVED lines=16> */
.L_x_998:
[----:B------:R-:W-:Y:S02]  /*11500*/  LEA R2, R16, UR38, 0x3 ;  /* 0x0000002610027c11 */ /* 0x000fe4000f8e18ff */
[----:B------:R-:W-:-:S04]  /*11510*/  SHF.L.U32 R3, R17, 0x1f, RZ ;  /* 0x0000001f11037819 */ /* 0x000fc800000006ff */
[----:B------:R-:W2:Y:S02]  /*11520*/  SYNCS.PHASECHK.TRANS64.TRYWAIT P2, [R2+URZ+0x30840], R3 ;  /* 0x03084003020075a7 */ /* 0x000ea4000804017f */
[----:B--2---:R-:W-:Y:S05]  /*11530*/  @!P2 BRA `(.L_x_999) ;  /* 0x000000140010a947 */ /* 0x004fea0003800000 */
.L_x_1033:
        /* <DEDUP_REMOVED lines=11> */
.L_x_1000:
[----:B------:R-:W-:Y:S01]  /*115f0*/  R2UR UR9, R16 ;  /* 0x00000000100972ca */ /* 0x000fe200000e0000 */
[----:B------:R-:W-:Y:S01]  /*11600*/  UIADD3 UR19, UR38, 0x30800, URZ ;  /* 0x0003080026137890 */ /* 0x000fe2000fffe03f */
[----:B------:R-:W-:Y:S01]  /*11610*/  R2UR UR11, R13 ;  /* 0x000000000d0b72ca */ /* 0x000fe200000e0000 */
[----:B------:R-:W-:Y:S01]  /*11620*/  UIADD3 UR4, UP0, UR44, 0x370, URZ ;  /* 0x000003702c047890 */ /* 0x000fe2000ff1e03f */
[----:B------:R-:W-:Y:S01]  /*11630*/  R2UR UR12, R4 ;  /* 0x00000000040c72ca */ /* 0x000fe200000e0000 */
[----:B------:R-:W-:Y:S01]  /*11640*/  UMOV UR10, URZ ;  /* 0x0000003f000a7c82 */ /* 0x000fe20008000000 */
[----:B-----5:R-:W-:Y:S01]  /*11650*/  R2UR UR13, R8 ;  /* 0x00000000080d72ca */ /* 0x020fe200000e0000 */
[----:B------:R-:W-:Y:S01]  /*11660*/  UIADD3.X UR5, URZ, UR45, URZ, UP0, !UPT ;  /* 0x0000002d3f057290 */ /* 0x000fe200087fe43f */
[----:B------:R-:W-:Y:S01]  /*11670*/  SHF.L.U32 R11, R11, 0x1f, RZ ;  /* 0x0000001f0b0b7819 */ /* 0x000fe200000006ff */
[----:B------:R-:W-:Y:S01]  /*11680*/  UMOV UR6, 0x0 ;  /* 0x0000000000067882 */ /* 0x000fe20000000000 */
[----:B------:R-:W-:Y:S01]  /*11690*/  UMOV UR7, 0x14f00000 ;  /* 0x14f0000000077882 */ /* 0x000fe20000000000 */
[----:B------:R-:W-:Y:S01]  /*116a0*/  UMOV UR17, 0x40 ;  /* 0x0000004000117882 */ /* 0x000fe20000000000 */
[----:B------:R-:W-:Y:S01]  /*116b0*/  UMOV UR18, 0x80 ;  /* 0x0000008000127882 */ /* 0x000fe20000000000 */
[----:B------:R-:W-:Y:S01]  /*116c0*/  UIMAD UR8, UR9, 0x9000, UR38 ;  /* 0x00009000090878a4 */ /* 0x000fe2000f8e0226 */
[----:B--2---:R-:W-:Y:S01]  /*116d0*/  LEA R2, R10, UR19, 0x3 ;  /* 0x000000130a027c11 */ /* 0x004fe2000f8e18ff */
[----:B------:R-:W-:-:S02]  /*116e0*/  ULEA UR9, UR9, UR19, 0x3 ;  /* 0x0000001309097291 */ /* 0x000fc4000f8e183f */
[----:B------:R-:W-:Y:S02]  /*116f0*/  UIMAD UR11, UR11, 0x60, URZ ;  /* 0x000000600b0b78a4 */ /* 0x000fe4000f8e023f */
[----:B------:R-:W-:Y:S02]  /*11700*/  UIADD3 UR14, UR8, 0x1e400, URZ ;  /* 0x0001e400080e7890 */ /* 0x000fe4000fffe03f */
        /* <DEDUP_REMOVED lines=13> */
.L_x_1034:
        /* <DEDUP_REMOVED lines=8> */
.L_x_1002:
        /* <DEDUP_REMOVED lines=28> */
.L_x_997:
[----:B------:R-:W-:Y:S05]  /*11a20*/  BSYNC B1 ;  /* 0x0000000000017941 */ /* 0x000fea0003800000 */
.L_x_996:
[----:B------:R-:W-:Y:S01]  /*11a30*/  ISETP.GT.AND P2, PT, R12, UR39, PT ;  /* 0x000000270c007c0c */ /* 0x000fe2000bf44270 */
[----:B------:R-:W-:-:S12]  /*11a40*/  VIADD R7, R7, 0xfffffffe ;  /* 0xfffffffe07077836 */ /* 0x000fd80000000000 */
[----:B------:R-:W-:Y:S05]  /*11a50*/  @P2 BRA `(.L_x_1003) ;  /* 0xfffffff000802947 */ /* 0x000fea000383ffff */
.L_x_988:
[----:B------:R-:W-:Y:S05]  /*11a60*/  BSYNC B0 ;  /* 0x0000000000007941 */ /* 0x000fea0003800000 */
.L_x_979:
[----:B------:R-:W-:Y:S04]  /*11a70*/  BSSY B0, `(.L_x_1004) ;  /* 0x000000e000007945 */ /* 0x000fe80003800000 */
[----:B------:R-:W-:Y:S05]  /*11a80*/  @P1 BRA `(.L_x_1005) ;  /* 0x0000000000301947 */ /* 0x000fea0003800000 */
[----:B-1----:R-:W1:Y:S01]  /*11a90*/  S2R R7, SR_LANEID ;  /* 0x0000000000077919 */ /* 0x002e620000000000 */
        /* <DEDUP_REMOVED lines=11> */
.L_x_1005:
[----:B------:R-:W-:Y:S05]  /*11b50*/  BSYNC B0 ;  /* 0x0000000000007941 */ /* 0x000fea0003800000 */
.L_x_1004:
[----:B------:R-:W-:Y:S04]  /*11b60*/  BSSY B0, `(.L_x_1006) ;  /* 0x000002c000007945 */ /* 0x000fe80003800000 */
[----:B------:R-:W-:Y:S05]  /*11b70*/  @!P6 BRA `(.L_x_1007) ;  /* 0x0000000000a8e947 */ /* 0x000fea0003800000 */
[----:B------:R-:W2:Y:S01]  /*11b80*/  S2R R0, SR_TID.X ;  /* 0x0000000000007919 */ /* 0x000ea20000002100 */
[----:B-1----:R-:W-:Y:S02]  /*11b90*/  LEA R3, R16, UR38, 0x3 ;  /* 0x0000002610037c11 */ /* 0x002fe4000f8e18ff */
[----:B--2---:R-:W-:Y:S02]  /*11ba0*/  LOP3.LUT R2, R0, 0x7f, RZ, 0xc0, !PT ;  /* 0x0000007f00027812 */ /* 0x004fe400078ec0ff */
[----:B------:R-:W-:Y:S02]  /*11bb0*/  SHF.L.U32 R0, R17, 0x1f, RZ ;  /* 0x0000001f11007819 */ /* 0x000fe400000006ff */
[----:B------:R-:W-:Y:S02]  /*11bc0*/  ISETP.NE.AND P1, PT, R2, RZ, PT ;  /* 0x000000ff0200720c */ /* 0x000fe40003f25270 */
[----:B------:R-:W1:Y:S02]  /*11bd0*/  SYNCS.PHASECHK.TRANS64.TRYWAIT P0, [R3+URZ+0x30860], R0 ;  /* 0x03086000030075a7 */ /* 0x000e64000800017f */
[----:B-1----:R-:W-:Y:S09]  /*11be0*/  @!P0 BRA `(.L_x_1008) ;  /* 0x0000000c008c8947 */ /* 0x002ff20003800000 */
.L_x_1035:
        /* <DEDUP_REMOVED lines=8> */
.L_x_1009:
        /* <DEDUP_REMOVED lines=11> */
[----:B------:R-:W-:Y:S02]  /*11d20*/  UIMAD UR8, UR8, 0x9000, UR38 ;  /* 0x00009000080878a4 */ /* 0x000fe4000f8e0226 */
        /* <DEDUP_REMOVED lines=15> */
.L_x_1007:
[----:B------:R-:W-:Y:S05]  /*11e20*/  BSYNC B0 ;  /* 0x0000000000007941 */ /* 0x000fea0003800000 */
.L_x_1006:
[----:B------:R-:W-:Y:S02]  /*11e30*/  VIADD R16, R16, 0x1 ;  /* 0x0000000110107836 */ /* 0x000fe40000000000 */
[----:B------:R-:W-:-:S03]  /*11e40*/  IMAD.MOV.U32 R13, RZ, RZ, R19 ;  /* 0x000000ffff0d7224 */ /* 0x000fc600078e0013 */
[----:B------:R-:W-:-:S04]  /*11e50*/  ISETP.NE.AND P0, PT, R16, 0x2, PT ;  /* 0x000000021000780c */ /* 0x000fc80003f05270 */
[----:B-1----:R-:W-:Y:S02]  /*11e60*/  SEL R0, RZ, 0x1, P0 ;  /* 0x00000001ff007807 */ /* 0x002fe40000000000 */
[----:B------:R-:W-:Y:S02]  /*11e70*/  SEL R16, R16, RZ, P0 ;  /* 0x000000ff10107207 */ /* 0x000fe40000000000 */
[----:B------:R-:W-:-:S07]  /*11e80*/  LOP3.LUT R17, R17, R0, RZ, 0x3c, !PT ;  /* 0x0000000011117212 */ /* 0x000fce00078e3cff */
.L_x_968:
[----:B------:R-:W-:Y:S05]  /*11e90*/  BSYNC B6 ;  /* 0x0000000000067941 */ /* 0x000fea0003800000 */
.L_x_966:
[----:B------:R-:W-:-:S03]  /*11ea0*/  UMOV UR4, 0xffffffff ;  /* 0xffffffff00047882 */ /* 0x000fc60000000000 */
[----:B------:R-:W-:Y:S05]  /*11eb0*/  BRA.DIV UR4, `(.L_x_1010) ;  /* 0x0000000a04ec7947 */ /* 0x000fea000b800000 */
[----:B------:R1:W2:Y:S02]  /*11ec0*/  SHFL.IDX PT, R14, R13, RZ, 0x1f ;  /* 0x00001fff0d0e7589 */ /* 0x0002a400000e0000 */
.L_x_1038:
[----:B------:R-:W3:Y:S01]  /*11ed0*/  S2R R0, SR_TID.X ;  /* 0x0000000000007919 */ /* 0x000ee20000002100 */
[----:B------:R-:W-:Y:S05]  /*11ee0*/  WARPSYNC.ALL ;  /* 0x0000000000007948 */ /* 0x000fea0003800000 */
[----:B------:R-:W-:Y:S01]  /*11ef0*/  BAR.SYNC.DEFER_BLOCKING 0x4, 0x120 ;  /* 0x0104800000007b1d */ /* 0x000fe20000010000 */
[----:B--2---:R-:W-:-:S05]  /*11f00*/  IMAD.MOV.U32 R19, RZ, RZ, R14 ;  /* 0x000000ffff137224 */ /* 0x004fca00078e000e */
[----:B------:R-:W-:Y:S01]  /*11f10*/  ULDC UR4, c[0x0][0xda8] ;  /* 0x00036a0000047ab9 */ /* 0x000fe20000000800 */
[----:B---3--:R-:W-:-:S04]  /*11f20*/  LOP3.LUT R0, R0, 0x1f, RZ, 0xc0, !PT ;  /* 0x0000001f00007812 */ /* 0x008fc800078ec0ff */
[----:B------:R-:W-:-:S13]  /*11f30*/  ISETP.NE.AND P0, PT, R0, RZ, PT ;  /* 0x000000ff0000720c */ /* 0x000fda0003f05270 */
[----:B------:R-:W2:Y:S01]  /*11f40*/  @!P0 S2R R3, SR_CgaCtaId ;  /* 0x0000000000038919 */ /* 0x000ea20000008800 */
[----:B------:R-:W-:-:S04]  /*11f50*/  @!P0 MOV R0, 0x400 ;  /* 0x0000040000008802 */ /* 0x000fc80000000f00 */
[----:B--2---:R-:W-:-:S05]  /*11f60*/  @!P0 LEA R0, R3, R0, 0x18 ;  /* 0x0000000003008211 */ /* 0x004fca00078ec0ff */
[----:B------:R2:W-:Y:S01]  /*11f70*/  @!P0 STS [R0+0x308d0], R13 ;  /* 0x0308d00d00008388 */ /* 0x0005e20000000800 */
[----:B------:R-:W-:Y:S06]  /*11f80*/  BAR.ARV 0x5, 0x120 ;  /* 0x0144800000007b1d */ /* 0x000fec0000002000 */
[----:B------:R-:W-:-:S13]  /*11f90*/  ISETP.GE.AND P0, PT, R19, UR4, PT ;  /* 0x0000000413007c0c */ /* 0x000fda000bf06270 */
[----:B--2---:R-:W-:Y:S05]  /*11fa0*/  @!P0 BRA `(.L_x_1011) ;  /* 0xffffffcc00cc8947 */ /* 0x004fea000383ffff */
.L_x_957:
[----:B------:R-:W2:Y:S01]  /*11fb0*/  S2R R3, SR_CgaCtaId ;  /* 0x0000000000037919 */ /* 0x000ea20000008800 */
[----:B------:R-:W-:Y:S01]  /*11fc0*/  UIADD3 UR47, UR47, 0x1, URZ ;  /* 0x000000012f2f7890 */ /* 0x000fe2000fffe03f */
[----:B------:R-:W-:-:S03]  /*11fd0*/  MOV R0, 0x400 ;  /* 0x0000040000007802 */ /* 0x000fc60000000f00 */
[----:B------:R-:W-:-:S04]  /*11fe0*/  ULEA.HI UR4, UR47, UR47, URZ, 0x1 ;  /* 0x0000002f2f047291 */ /* 0x000fc8000f8f083f */
[----:B------:R-:W-:-:S04]  /*11ff0*/  ULOP3.LUT UR4, UR4, 0xfffffffe, URZ, 0xc0, !UPT ;  /* 0xfffffffe04047892 */ /* 0x000fc8000f8ec03f */
[----:B------:R-:W-:Y:S01]  /*12000*/  UIADD3 UR4, UR47, -UR4, URZ ;  /* 0x800000042f047290 */ /* 0x000fe2000fffe03f */
[----:B--2---:R-:W-:-:S05]  /*12010*/  LEA R7, R3, R0, 0x18 ;  /* 0x0000000003077211 */ /* 0x004fca00078ec0ff */
[----:B------:R-:W-:-:S05]  /*12020*/  IMAD.U32 R0, RZ, RZ, UR4 ;  /* 0x00000004ff007e24 */ /* 0x000fca000f8e00ff */
[----:B------:R-:W-:-:S04]  /*12030*/  SHF.L.U32 R0, R0, 0x1f, RZ ;  /* 0x0000001f00007819 */ /* 0x000fc800000006ff */
[----:B------:R-:W2:Y:S02]  /*12040*/  SYNCS.PHASECHK.TRANS64.TRYWAIT P0, [R7+URZ+0x30820], R0 ;  /* 0x03082000070075a7 */ /* 0x000ea4000800017f */
[----:B--2---:R-:W-:Y:S05]  /*12050*/  @!P0 BRA `(.L_x_1012) ;  /* 0x0000000800a88947 */ /* 0x004fea0003800000 */
.L_x_1039:
[----:B------:R-:W3:Y:S02]  /*12060*/  S2R R2, SR_TID.X ;  /* 0x0000000000027919 */ /* 0x000ee40000002100 */
[----:B---3--:R-:W-:-:S04]  /*12070*/  SHF.R.U32.HI R2, RZ, 0x5, R2 ;  /* 0x00000005ff027819 */ /* 0x008fc80000011602 */
[----:B------:R-:W-:-:S05]  /*12080*/  LOP3.LUT R2, R2, 0x3, RZ, 0xc0, !PT ;  /* 0x0000000302027812 */ /* 0x000fca00078ec0ff */
[----:B--2---:R-:W2:Y:S02]  /*12090*/  SHFL.IDX PT, R0, R2, RZ, 0x1f ;  /* 0x00001fff02007589 */ /* 0x004ea400000e0000 */
[----:B--2---:R-:W-:-:S13]  /*120a0*/  ISETP.NE.AND P0, PT, R0, RZ, PT ;  /* 0x000000ff0000720c */ /* 0x004fda0003f05270 */
[----:B------:R-:W-:Y:S05]  /*120b0*/  @P0 EXIT ;  /* 0x000000000000094d */ /* 0x000fea0003800000 */
[----:B------:R-:W-:Y:S01]  /*120c0*/  ELECT P0, URZ, PT ;  /* 0x00000000003f782f */ /* 0x000fe20003800000 */
[----:B------:R-:W-:-:S12]  /*120d0*/  BSSY B0, `(.L_x_1013) ;  /* 0x0000022000007945 */ /* 0x000fd80003800000 */
[----:B------:R-:W-:Y:S05]  /*120e0*/  @!P0 BRA `(.L_x_1014) ;  /* 0x0000000000808947 */ /* 0x000fea0003800000 */
[----:B------:R-:W2:Y:S02]  /*120f0*/  LDL R2, [R1] ;  /* 0x0000000001027983 */ /* 0x000ea40000100800 */
[----:B--2---:R-:W-:-:S13]  /*12100*/  R2UR UR4, R2 ;  /* 0x00000000020472ca */ /* 0x004fda00000e0000 */
[----:B------:R-:W-:-:S06]  /*12110*/  ULOP3.LUT UR4, UR4, 0x2, URZ, 0xfc, !UPT ;  /* 0x0000000204047892 */ /* 0x000fcc000f8efc3f */
[----:B------:R-:W-:-:S05]  /*12120*/  IMAD.U32 R0, RZ, RZ, UR4 ;  /* 0x00000004ff007e24 */ /* 0x000fca000f8e00ff */
[----:B------:R-:W-:-:S13]  /*12130*/  ISETP.NE.AND P2, PT, R0, 0x3, PT ;  /* 0x000000030000780c */ /* 0x000fda0003f45270 */
[----:B------:R-:W-:Y:S05]  /*12140*/  @!P2 BRA `(.L_x_1015) ;  /* 0x000000000004a947 */ /* 0x000fea0003800000 */
[----:B------:R-:W-:Y:S01]  /*12150*/  BPT.TRAP 0x1 ;  /* 0x000000040000795c */ /* 0x000fe20000300000 */
.L_x_1015:
[----:B------:R-:W-:Y:S01]  /*12160*/  VIADD R3, R7, 0x30840 ;  /* 0x0003084007037836 */ /* 0x000fe20000000000 */
[----:B------:R-:W-:Y:S01]  /*12170*/  SHF.L.U32 R4, R17, 0x1f, RZ ;  /* 0x0000001f11047819 */ /* 0x000fe200000006ff */
[C---:B------:R-:W-:Y:S02]  /*12180*/  VIADD R0, R16.reuse, 0x1 ;  /* 0x0000000110007836 */ /* 0x040fe40000000000 */
[----:B------:R-:W-:-:S03]  /*12190*/  IMAD R5, R16, 0x8, R3 ;  /* 0x0000000810057824 */ /* 0x000fc600078e0203 */
[----:B------:R-:W-:Y:S01]  /*121a0*/  ISETP.NE.AND P1, PT, R0, 0x2, PT ;  /* 0x000000020000780c */ /* 0x000fe20003f25270 */
[----:B------:R-:W2:Y:S03]  /*121b0*/  SYNCS.PHASECHK.TRANS64.TRYWAIT P0, [R5+URZ], R4 ;  /* 0x00000004050075a7 */ /* 0x000ea6000800017f */
[----:B------:R-:W-:-:S04]  /*121c0*/  SEL R2, RZ, 0x1, P1 ;  /* 0x00000001ff027807 */ /* 0x000fc80000800000 */
[----:B------:R-:W-:Y:S02]  /*121d0*/  LOP3.LUT R17, R17, R2, RZ, 0x3c, !PT ;  /* 0x0000000211117212 */ /* 0x000fe400078e3cff */
[----:B------:R-:W-:Y:S02]  /*121e0*/  SEL R2, R0, RZ, P1 ;  /* 0x000000ff00027207 */ /* 0x000fe40000800000 */
[----:B------:R-:W-:-:S03]  /*121f0*/  SHF.L.U32 R0, R17, 0x1f, RZ ;  /* 0x0000001f11007819 */ /* 0x000fc600000006ff */
[----:B------:R-:W-:Y:S01]  /*12200*/  IMAD R3, R2, 0x8, R3 ;  /* 0x0000000802037824 */ /* 0x000fe200078e0203 */
[----:B--2---:R-:W-:Y:S06]  /*12210*/  @!P0 BRA `(.L_x_1016) ;  /* 0x00000008004c8947 */ /* 0x004fec0003800000 */
.L_x_1040:
[----:B------:R-:W3:Y:S02]  /*12220*/  SYNCS.PHASECHK.TRANS64.TRYWAIT P0, [R3+URZ], R0 ;  /* 0x00000000030075a7 */ /* 0x000ee4000800017f */
[----:B---3--:R-:W-:Y:S05]  /*12230*/  @!P0 BRA `(.L_x_1017) ;  /* 0x0000000800588947 */ /* 0x008fea0003800000 */
.L_x_1041:
[----:B------:R-:W-:Y:S05]  /*12240*/  @!P2 BRA `(.L_x_1018) ;  /* 0x000000000004a947 */ /* 0x000fea0003800000 */
[----:B------:R-:W-:Y:S01]  /*12250*/  BPT.TRAP 0x1 ;  /* 0x000000040000795c */ /* 0x000fe20000300000 */
.L_x_1018:
[----:B---3--:R-:W-:-:S04]  /*12260*/  VIADD R3, R7, 0x30860 ;  /* 0x0003086007037836 */ /* 0x008fc80000000000 */
[----:B--2---:R-:W-:-:S04]  /*12270*/  IMAD R5, R16, 0x8, R3 ;  /* 0x0000000810057824 */ /* 0x004fc800078e0203 */
[----:B------:R-:W2:Y:S02]  /*12280*/  SYNCS.PHASECHK.TRANS64.TRYWAIT P0, [R5+URZ], R4 ;  /* 0x00000004050075a7 */ /* 0x000ea4000800017f */
[----:B--2---:R-:W-:Y:S05]  /*12290*/  @!P0 BRA `(.L_x_1019) ;  /* 0x0000000800548947 */ /* 0x004fea0003800000 */
.L_x_1042:
[----:B------:R-:W-:-:S07]  /*122a0*/  IMAD R3, R2, 0x8, R3 ;  /* 0x0000000802037824 */ /* 0x000fce00078e0203 */
.L_x_1020:
[----:B---3--:R3:W4:Y:S02]  /*122b0*/  SYNCS.PHASECHK.TRANS64.TRYWAIT P0, [R3+URZ], R0 ;  /* 0x00000000030075a7 */ /* 0x008724000800017f */
[----:B----4-:R-:W-:Y:S05]  /*122c0*/  @!P0 NANOSLEEP.SYNCS 0x989680 ;  /* 0x009896800000895d */ /* 0x010fea0003900000 */
[----:B------:R-:W4:Y:S02]  /*122d0*/  @!P0 SYNCS.PHASECHK.TRANS64 P0, [R3+URZ], R0 ;  /* 0x00000000030085a7 */ /* 0x000f24000800007f */
[----:B----4-:R-:W-:Y:S05]  /*122e0*/  @!P0 BRA `(.L_x_1020) ;  /* 0xfffffffc00f08947 */ /* 0x010fea000383ffff */
.L_x_1014:
[----:B------:R-:W-:Y:S05]  /*122f0*/  BSYNC B0 ;  /* 0x0000000000007941 */ /* 0x000fea0003800000 */
.L_x_1013:
[----:B------:R-:W-:Y:S05]  /*12300*/  EXIT ;  /* 0x000000000000794d */ /* 0x000fea0003800000 */
.L_x_874:
[----:B-1----:R-:W-:-:S04]  /*12310*/  IMAD.U32 R3, RZ, RZ, UR37 ;  /* 0x00000025ff037e24 */ /* 0x002fc8000f8e00ff */
[----:B------:R1:W2:Y:S03]  /*12320*/  SYNCS.PHASECHK.TRANS64.TRYWAIT P1, [R3+URZ+0x30800], R0 ;  /* 0x03080000030075a7 */ /* 0x0002a6000802017f */
[----:B--2---:R-:W-:Y:S05]  /*12330*/  @!P1 NANOSLEEP.SYNCS 0x989680 ;  /* 0x009896800000995d */ /* 0x004fea0003900000 */
[----:B------:R-:W2:Y:S02]  /*12340*/  @!P1 SYNCS.PHASECHK.TRANS64 P1, [R3+URZ+0x30800], R0 ;  /* 0x03080000030095a7 */ /* 0x000ea4000802007f */
[----:B--2---:R-:W-:Y:S05]  /*12350*/  @!P1 BRA `(.L_x_874) ;  /* 0xfffffffc00ec9947 */ /* 0x004fea000383ffff */
[----:B------:R-:W-:Y:S05]  /*12360*/  BRA `(.L_x_1021) ;  /* 0xfffffef400dc7947 */ /* 0x000fea000383ffff */
.L_x_878:
[----:B--2---:R2:W3:Y:S02]  /*12370*/  SYNCS.PHASECHK.TRANS64.TRYWAIT P1, [R3+URZ+0x30830], R0 ;  /* 0x03083000030075a7 */ /* 0x0044e4000802017f */
[----:B---3--:R-:W-:Y:S05]  /*12380*/  @!P1 NANOSLEEP.SYNCS 0x989680 ;  /* 0x009896800000995d */ /* 0x008fea0003900000 */
[----:B------:R-:W3:Y:S02]  /*12390*/  @!P1 SYNCS.PHASECHK.TRANS64 P1, [R3+URZ+0x30830], R0 ;  /* 0x03083000030095a7 */ /* 0x000ee4000802007f */
[----:B---3--:R-:W-:Y:S05]  /*123a0*/  @!P1 BRA `(.L_x_878) ;  /* 0xfffffffc00f09947 */ /* 0x008fea000383ffff */
[----:B------:R-:W-:Y:S05]  /*123b0*/  BRA `(.L_x_877) ;  /* 0xfffffef800087947 */ /* 0x000fea000383ffff */
.L_x_894:
[----:B--2---:R-:W-:-:S04]  /*123c0*/  IMAD.U32 R21, RZ, RZ, UR38 ;  /* 0x00000026ff157e24 */ /* 0x004fc8000f8e00ff */
[----:B------:R2:W3:Y:S03]  /*123d0*/  SYNCS.PHASECHK.TRANS64.TRYWAIT P1, [R21+URZ+0x30830], R0 ;  /* 0x03083000150075a7 */ /* 0x0004e6000802017f */
[----:B---3--:R-:W-:Y:S05]  /*123e0*/  @!P1 NANOSLEEP.SYNCS 0x989680 ;  /* 0x009896800000995d */ /* 0x008fea0003900000 */
[----:B------:R-:W3:Y:S02]  /*123f0*/  @!P1 SYNCS.PHASECHK.TRANS64 P1, [R21+URZ+0x30830], R0 ;  /* 0x03083000150095a7 */ /* 0x000ee4000802007f */
[----:B---3--:R-:W-:Y:S05]  /*12400*/  @!P1 BRA `(.L_x_894) ;  /* 0xfffffffc00ec9947 */ /* 0x008fea000383ffff */
[----:B------:R-:W-:Y:S05]  /*12410*/  BRA `(.L_x_893) ;  /* 0xffffff2400087947 */ /* 0x000fea000383ffff */
.L_x_898:
[----:B--2---:R-:W-:-:S04]  /*12420*/  IMAD.U32 R3, RZ, RZ, UR6 ;  /* 0x00000006ff037e24 */ /* 0x004fc8000f8e00ff */
[----:B------:R2:W3:Y:S03]  /*12430*/  SYNCS.PHASECHK.TRANS64.TRYWAIT P1, [R3+URZ+0x30850], R0 ;  /* 0x03085000030075a7 */ /* 0x0004e6000802017f */
[----:B---3--:R-:W-:Y:S05]  /*12440*/  @!P1 NANOSLEEP.SYNCS 0x989680 ;  /* 0x009896800000995d */ /* 0x008fea0003900000 */
[----:B------:R-:W3:Y:S02]  /*12450*/  @!P1 SYNCS.PHASECHK.TRANS64 P1, [R3+URZ+0x30850], R0 ;  /* 0x03085000030095a7 */ /* 0x000ee4000802007f */
[----:B---3--:R-:W-:Y:S05]  /*12460*/  @!P1 BRA `(.L_x_898) ;  /* 0xfffffffc00ec9947 */ /* 0x008fea000383ffff */
[----:B------:R-:W-:Y:S05]  /*12470*/  BRA `(.L_x_897) ;  /* 0xffffff2c00a87947 */ /* 0x000fea000383ffff */
.L_x_915:
[----:B--2---:R-:W-:-:S04]  /*12480*/  IMAD.U32 R5, RZ, RZ, UR6 ;  /* 0x00000006ff057e24 */ /* 0x004fc8000f8e00ff */
[----:B------:R2:W3:Y:S03]  /*12490*/  SYNCS.PHASECHK.TRANS64.TRYWAIT P1, [R5+URZ+0x30830], R0 ;  /* 0x03083000050075a7 */ /* 0x0004e6000802017f */
[----:B---3--:R-:W-:Y:S05]  /*124a0*/  @!P1 NANOSLEEP.SYNCS 0x989680 ;  /* 0x009896800000995d */ /* 0x008fea0003900000 */
[----:B------:R-:W3:Y:S02]  /*124b0*/  @!P1 SYNCS.PHASECHK.TRANS64 P1, [R5+URZ+0x30830], R0 ;  /* 0x03083000050095a7 */ /* 0x000ee4000802007f */
[----:B---3--:R-:W-:Y:S05]  /*124c0*/  @!P1 BRA `(.L_x_915) ;  /* 0xfffffffc00ec9947 */ /* 0x008fea000383ffff */
[----:B------:R-:W-:Y:S05]  /*124d0*/  BRA `(.L_x_914) ;  /* 0xffffff5400387947 */ /* 0x000fea000383ffff */
.L_x_919:
[----:B--2---:R-:W-:-:S04]  /*124e0*/  IMAD.U32 R3, RZ, RZ, UR11 ;  /* 0x0000000bff037e24 */ /* 0x004fc8000f8e00ff */
[----:B------:R2:W3:Y:S03]  /*124f0*/  SYNCS.PHASECHK.TRANS64.TRYWAIT P1, [R3+URZ+0x30850], R0 ;  /* 0x03085000030075a7 */ /* 0x0004e6000802017f */
[----:B---3--:R-:W-:Y:S05]  /*12500*/  @!P1 NANOSLEEP.SYNCS 0x989680 ;  /* 0x009896800000995d */ /* 0x008fea0003900000 */
[----:B------:R-:W3:Y:S02]  /*12510*/  @!P1 SYNCS.PHASECHK.TRANS64 P1, [R3+URZ+0x30850], R0 ;  /* 0x03085000030095a7 */ /* 0x000ee4000802007f */
[----:B---3--:R-:W-:Y:S05]  /*12520*/  @!P1 BRA `(.L_x_919) ;  /* 0xfffffffc00ec9947 */ /* 0x008fea000383ffff */
[----:B------:R-:W-:Y:S05]  /*12530*/  BRA `(.L_x_918) ;  /* 0xffffff5c00d87947 */ /* 0x000fea000383ffff */
.L_x_925:
[----:B--2---:R-:W-:-:S04]  /*12540*/  IMAD.U32 R5, RZ, RZ, UR6 ;  /* 0x00000006ff057e24 */ /* 0x004fc8000f8e00ff */
[----:B------:R2:W3:Y:S03]  /*12550*/  SYNCS.PHASECHK.TRANS64.TRYWAIT P1, [R5+URZ+0x30830], R0 ;  /* 0x03083000050075a7 */ /* 0x0004e6000802017f */
[----:B---3--:R-:W-:Y:S05]  /*12560*/  @!P1 NANOSLEEP.SYNCS 0x989680 ;  /* 0x009896800000995d */ /* 0x008fea0003900000 */
[----:B------:R-:W3:Y:S02]  /*12570*/  @!P1 SYNCS.PHASECHK.TRANS64 P1, [R5+URZ+0x30830], R0 ;  /* 0x03083000050095a7 */ /* 0x000ee4000802007f */
[----:B---3--:R-:W-:Y:S05]  /*12580*/  @!P1 BRA `(.L_x_925) ;  /* 0xfffffffc00ec9947 */ /* 0x008fea000383ffff */
[----:B------:R-:W-:Y:S05]  /*12590*/  BRA `(.L_x_924) ;  /* 0xffffff7000a07947 */ /* 0x000fea000383ffff */
.L_x_929:
[----:B--2---:R-:W-:-:S04]  /*125a0*/  IMAD.U32 R3, RZ, RZ, UR10 ;  /* 0x0000000aff037e24 */ /* 0x004fc8000f8e00ff */
[----:B------:R2:W3:Y:S03]  /*125b0*/  SYNCS.PHASECHK.TRANS64.TRYWAIT P1, [R3+URZ+0x30850], R0 ;  /* 0x03085000030075a7 */ /* 0x0004e6000802017f */
[----:B---3--:R-:W-:Y:S05]  /*125c0*/  @!P1 NANOSLEEP.SYNCS 0x989680 ;  /* 0x009896800000995d */ /* 0x008fea0003900000 */
[----:B------:R-:W3:Y:S02]  /*125d0*/  @!P1 SYNCS.PHASECHK.TRANS64 P1, [R3+URZ+0x30850], R0 ;  /* 0x03085000030095a7 */ /* 0x000ee4000802007f */
[----:B---3--:R-:W-:Y:S05]  /*125e0*/  @!P1 BRA `(.L_x_929) ;  /* 0xfffffffc00ec9947 */ /* 0x008fea000383ffff */
[----:B------:R-:W-:Y:S05]  /*125f0*/  BRA `(.L_x_928) ;  /* 0xffffff7c00407947 */ /* 0x000fea000383ffff */
.L_x_942:
[----:B--2---:R-:W-:-:S04]  /*12600*/  IMAD.U32 R3, RZ, RZ, UR5 ;  /* 0x00000005ff037e24 */ /* 0x004fc8000f8e00ff */
[----:B------:R2:W3:Y:S03]  /*12610*/  SYNCS.PHASECHK.TRANS64.TRYWAIT P0, [R3+URZ+0x30850], R2 ;  /* 0x03085002030075a7 */ /* 0x0004e6000800017f */
[----:B---3--:R-:W-:Y:S05]  /*12620*/  @!P0 NANOSLEEP.SYNCS 0x989680 ;  /* 0x009896800000895d */ /* 0x008fea0003900000 */
[----:B------:R-:W3:Y:S02]  /*12630*/  @!P0 SYNCS.PHASECHK.TRANS64 P0, [R3+URZ+0x30850], R2 ;  /* 0x03085002030085a7 */ /* 0x000ee4000800007f */
[----:B---3--:R-:W-:Y:S05]  /*12640*/  @!P0 BRA `(.L_x_942) ;  /* 0xfffffffc00ec8947 */ /* 0x008fea000383ffff */
[----:B------:R-:W-:Y:S05]  /*12650*/  BRA `(.L_x_941) ;  /* 0xffffffa400987947 */ /* 0x000fea000383ffff */
.L_x_972:
[----:B------:R-:W1:Y:S01]  /*12660*/  S2R R18, SR_TID.X ;  /* 0x0000000000127919 */ /* 0x000e620000002100 */
        /* <DEDUP_REMOVED lines=9> */
.L_x_1022:
[----:B------:R-:W-:Y:S05]  /*12700*/  BRA `(.L_x_1023) ;  /* 0xffffffd4009c7947 */ /* 0x000fea000383ffff */
.L_x_973:
[----:B------:R-:W-:Y:S01]  /*12710*/  BSSY B0, `(.L_x_1024) ;  /* 0x0000006000007945 */ /* 0x000fe20003800000 */
[----:B------:R-:W-:-:S07]  /*12720*/  IMAD.MOV.U32 R15, RZ, RZ, -0x1 ;  /* 0xffffffffff0f7424 */ /* 0x000fce00078e00ff */
[----:B------:R-:W-:Y:S05]  /*12730*/  WARPSYNC.COLLECTIVE R15, `(.L_x_1025) ;  /* 0x000000000f0c7348 */ /* 0x000fea0003c00000 */
[----:B------:R-:W-:Y:S02]  /*12740*/  ELECT P6, UR62, PT ;  /* 0x00000000003e782f */ /* 0x000fe400038c0000 */
[----:B------:R-:W-:Y:S01]  /*12750*/  MOV R14, UR62 ;  /* 0x0000003e000e7c02 */ /* 0x000fe20008000f00 */
[----:B------:R-:W-:Y:S10]  /*12760*/  ENDCOLLECTIVE ;  /* 0x000000000000791b */ /* 0x000ff40003800000 */
.L_x_1025:
[----:B------:R-:W-:Y:S05]  /*12770*/  BSYNC B0 ;  /* 0x0000000000007941 */ /* 0x000fea0003800000 */
.L_x_1024:
[----:B------:R-:W-:Y:S05]  /*12780*/  BRA `(.L_x_1026) ;  /* 0xffffffd4008c7947 */ /* 0x000fea000383ffff */
.L_x_976:
[----:B-1----:R1:W2:Y:S02]  /*12790*/  SYNCS.PHASECHK.TRANS64.TRYWAIT P2, [R8+URZ+0x30840], R7 ;  /* 0x03084007080075a7 */ /* 0x0022a4000804017f */
[----:B--2---:R-:W-:Y:S05]  /*127a0*/  @!P2 NANOSLEEP.SYNCS 0x989680 ;  /* 0x009896800000a95d */ /* 0x004fea0003900000 */
[----:B------:R-:W2:Y:S02]  /*127b0*/  @!P2 SYNCS.PHASECHK.TRANS64 P2, [R8+URZ+0x30840], R7 ;  /* 0x030840070800a5a7 */ /* 0x000ea4000804007f */
[----:B--2---:R-:W-:Y:S05]  /*127c0*/  @!P2 BRA `(.L_x_976) ;  /* 0xfffffffc00f0a947 */ /* 0x004fea000383ffff */
[----:B------:R-:W-:Y:S05]  /*127d0*/  BRA `(.L_x_1027) ;  /* 0xffffffd400e87947 */ /* 0x000fea000383ffff */
.L_x_978:
[----:B-1----:R-:W-:-:S04]  /*127e0*/  IMAD.U32 R8, RZ, RZ, UR38 ;  /* 0x00000026ff087e24 */ /* 0x002fc8000f8e00ff */
[----:B------:R1:W2:Y:S03]  /*127f0*/  SYNCS.PHASECHK.TRANS64.TRYWAIT P2, [R8+URZ+0x30820], R7 ;  /* 0x03082007080075a7 */ /* 0x0002a6000804017f */
[----:B--2---:R-:W-:Y:S05]  /*12800*/  @!P2 NANOSLEEP.SYNCS 0x989680 ;  /* 0x009896800000a95d */ /* 0x004fea0003900000 */
[----:B------:R-:W2:Y:S02]  /*12810*/  @!P2 SYNCS.PHASECHK.TRANS64 P2, [R8+URZ+0x30820], R7 ;  /* 0x030820070800a5a7 */ /* 0x000ea4000804007f */
[----:B--2---:R-:W-:Y:S05]  /*12820*/  @!P2 BRA `(.L_x_978) ;  /* 0xfffffffc00eca947 */ /* 0x004fea000383ffff */
[----:B------:R-:W-:Y:S05]  /*12830*/  BRA `(.L_x_1028) ;  /* 0xffffffd800f47947 */ /* 0x000fea000383ffff */
.L_x_984:
[----:B-1----:R1:W2:Y:S02]  /*12840*/  SYNCS.PHASECHK.TRANS64.TRYWAIT P3, [R3+URZ+0x30840], R2 ;  /* 0x03084002030075a7 */ /* 0x0022a4000806017f */
[----:B--2---:R-:W-:Y:S05]  /*12850*/  @!P3 NANOSLEEP.SYNCS 0x989680 ;  /* 0x009896800000b95d */ /* 0x004fea0003900000 */
[----:B------:R-:W2:Y:S02]  /*12860*/  @!P3 SYNCS.PHASECHK.TRANS64 P3, [R3+URZ+0x30840], R2 ;  /* 0x030840020300b5a7 */ /* 0x000ea4000806007f */
[----:B--2---:R-:W-:Y:S05]  /*12870*/  @!P3 BRA `(.L_x_984) ;  /* 0xfffffffc00f0b947 */ /* 0x004fea000383ffff */
[----:B------:R-:W-:Y:S05]  /*12880*/  BRA `(.L_x_1029) ;  /* 0xffffffdc00987947 */ /* 0x000fea000383ffff */
.L_x_986:
[----:B-1----:R1:W2:Y:S02]  /*12890*/  SYNCS.PHASECHK.TRANS64.TRYWAIT P3, [R2+URZ+0x60], R3 ;  /* 0x00006003020075a7 */ /* 0x0022a4000806017f */
[----:B--2---:R-:W-:Y:S05]  /*128a0*/  @!P3 NANOSLEEP.SYNCS 0x989680 ;  /* 0x009896800000b95d */ /* 0x004fea0003900000 */
[----:B------:R-:W2:Y:S02]  /*128b0*/  @!P3 SYNCS.PHASECHK.TRANS64 P3, [R2+URZ+0x60], R3 ;  /* 0x000060030200b5a7 */ /* 0x000ea4000806007f */
[----:B--2---:R-:W-:Y:S05]  /*128c0*/  @!P3 BRA `(.L_x_986) ;  /* 0xfffffffc00f0b947 */ /* 0x004fea000383ffff */
[----:B------:R-:W-:Y:S05]  /*128d0*/  BRA `(.L_x_1030) ;  /* 0xffffffe000207947 */ /* 0x000fea000383ffff */
.L_x_992:
[----:B-1----:R1:W2:Y:S02]  /*128e0*/  SYNCS.PHASECHK.TRANS64.TRYWAIT P3, [R3+URZ+0x30840], R2 ;  /* 0x03084002030075a7 */ /* 0x0022a4000806017f */
[----:B--2---:R-:W-:Y:S05]  /*128f0*/  @!P3 NANOSLEEP.SYNCS 0x989680 ;  /* 0x009896800000b95d */ /* 0x004fea0003900000 */
[----:B------:R-:W2:Y:S02]  /*12900*/  @!P3 SYNCS.PHASECHK.TRANS64 P3, [R3+URZ+0x30840], R2 ;  /* 0x030840020300b5a7 */ /* 0x000ea4000806007f */
[----:B--2---:R-:W-:Y:S05]  /*12910*/  @!P3 BRA `(.L_x_992) ;  /* 0xfffffffc00f0b947 */ /* 0x004fea000383ffff */
[----:B------:R-:W-:Y:S05]  /*12920*/  BRA `(.L_x_1031) ;  /* 0xffffffe400547947 */ /* 0x000fea000383ffff */
.L_x_994:
[----:B-1----:R1:W2:Y:S02]  /*12930*/  SYNCS.PHASECHK.TRANS64.TRYWAIT P3, [R2+URZ+0x60], R17 ;  /* 0x00006011020075a7 */ /* 0x0022a4000806017f */
[----:B--2---:R-:W-:Y:S05]  /*12940*/  @!P3 NANOSLEEP.SYNCS 0x989680 ;  /* 0x009896800000b95d */ /* 0x004fea0003900000 */
[----:B------:R-:W2:Y:S02]  /*12950*/  @!P3 SYNCS.PHASECHK.TRANS64 P3, [R2+URZ+0x60], R17 ;  /* 0x000060110200b5a7 */ /* 0x000ea4000806007f */
[----:B--2---:R-:W-:Y:S05]  /*12960*/  @!P3 BRA `(.L_x_994) ;  /* 0xfffffffc00f0b947 */ /* 0x004fea000383ffff */
[----:B------:R-:W-:Y:S05]  /*12970*/  BRA `(.L_x_1032) ;  /* 0xffffffe400dc7947 */ /* 0x000fea000383ffff */
.L_x_999:
[----:B--2---:R2:W3:Y:S02]  /*12980*/  SYNCS.PHASECHK.TRANS64.TRYWAIT P2, [R2+URZ+0x30840], R3 ;  /* 0x03084003020075a7 */ /* 0x0044e4000804017f */
[----:B---3--:R-:W-:Y:S05]  /*12990*/  @!P2 NANOSLEEP.SYNCS 0x989680 ;  /* 0x009896800000a95d */ /* 0x008fea0003900000 */
[----:B------:R-:W3:Y:S02]  /*129a0*/  @!P2 SYNCS.PHASECHK.TRANS64 P2, [R2+URZ+0x30840], R3 ;  /* 0x030840030200a5a7 */ /* 0x000ee4000804007f */
[----:B---3--:R-:W-:Y:S05]  /*129b0*/  @!P2 BRA `(.L_x_999) ;  /* 0xfffffffc00f0a947 */ /* 0x008fea000383ffff */
[----:B------:R-:W-:Y:S05]  /*129c0*/  BRA `(.L_x_1033) ;  /* 0xffffffe800dc7947 */ /* 0x000fea000383ffff */
.L_x_1001:
[----:B-1----:R1:W2:Y:S02]  /*129d0*/  SYNCS.PHASECHK.TRANS64.TRYWAIT P2, [R2+URZ+0x60], R11 ;  /* 0x0000600b020075a7 */ /* 0x0022a4000804017f */
[----:B--2---:R-:W-:Y:S05]  /*129e0*/  @!P2 NANOSLEEP.SYNCS 0x989680 ;  /* 0x009896800000a95d */ /* 0x004fea0003900000 */
[----:B------:R-:W2:Y:S02]  /*129f0*/  @!P2 SYNCS.PHASECHK.TRANS64 P2, [R2+URZ+0x60], R11 ;  /* 0x0000600b0200a5a7 */ /* 0x000ea4000804007f */
[----:B--2---:R-:W-:Y:S05]  /*12a00*/  @!P2 BRA `(.L_x_1001) ;  /* 0xfffffffc00f0a947 */ /* 0x004fea000383ffff */
[----:B------:R-:W-:Y:S05]  /*12a10*/  BRA `(.L_x_1034) ;  /* 0xffffffec00707947 */ /* 0x000fea000383ffff */
.L_x_1008:
[----:B-1----:R1:W2:Y:S02]  /*12a20*/  SYNCS.PHASECHK.TRANS64.TRYWAIT P0, [R3+URZ+0x30860], R0 ;  /* 0x03086000030075a7 */ /* 0x0022a4000800017f */
[----:B--2---:R-:W-:Y:S05]  /*12a30*/  @!P0 NANOSLEEP.SYNCS 0x989680 ;  /* 0x009896800000895d */ /* 0x004fea0003900000 */
[----:B------:R-:W2:Y:S02]  /*12a40*/  @!P0 SYNCS.PHASECHK.TRANS64 P0, [R3+URZ+0x30860], R0 ;  /* 0x03086000030085a7 */ /* 0x000ea4000800007f */
[----:B--2---:R-:W-:Y:S05]  /*12a50*/  @!P0 BRA `(.L_x_1008) ;  /* 0xfffffffc00f08947 */ /* 0x004fea000383ffff */
[----:B------:R-:W-:Y:S05]  /*12a60*/  BRA `(.L_x_1035) ;  /* 0xfffffff000607947 */ /* 0x000fea000383ffff */
.L_x_1010:
[----:B------:R-:W-:Y:S01]  /*12a70*/  BSSY B0, `(.L_x_1036) ;  /* 0x0000007000007945 */ /* 0x000fe20003800000 */
[----:B------:R-:W-:Y:S02]  /*12a80*/  IMAD.MOV.U32 R12, RZ, RZ, RZ ;  /* 0x000000ffff0c7224 */ /* 0x000fe400078e00ff */
[----:B------:R-:W-:Y:S02]  /*12a90*/  IMAD.MOV.U32 R11, RZ, RZ, 0x1f ;  /* 0x0000001fff0b7424 */ /* 0x000fe400078e00ff */
[----:B------:R-:W-:-:S07]  /*12aa0*/  IMAD.MOV.U32 R15, RZ, RZ, -0x1 ;  /* 0xffffffffff0f7424 */ /* 0x000fce00078e00ff */
[----:B------:R-:W-:Y:S05]  /*12ab0*/  WARPSYNC.COLLECTIVE R15, `(.L_x_1037) ;  /* 0x000000000f087348 */ /* 0x000fea0003c00000 */
[----:B------:R1:W2:Y:S02]  /*12ac0*/  SHFL.IDX P6, R14, R13, R12, R11 ;  /* 0x0000000c0d0e7389 */ /* 0x0002a400000c000b */
[----:B-12---:R-:W-:Y:S01]  /*12ad0*/  ENDCOLLECTIVE ;  /* 0x000000000000791b */ /* 0x006fe20003800000 */
.L_x_1037:
[----:B------:R-:W-:Y:S05]  /*12ae0*/  BSYNC B0 ;  /* 0x0000000000007941 */ /* 0x000fea0003800000 */
.L_x_1036:
[----:B------:R-:W-:Y:S05]  /*12af0*/  BRA `(.L_x_1038) ;  /* 0xfffffff000f47947 */ /* 0x000fea000383ffff */
.L_x_1012:
[----:B--2---:R2:W3:Y:S02]  /*12b00*/  SYNCS.PHASECHK.TRANS64.TRYWAIT P0, [R7+URZ+0x30820], R0 ;  /* 0x03082000070075a7 */ /* 0x0044e4000800017f */
[----:B---3--:R-:W-:Y:S05]  /*12b10*/  @!P0 NANOSLEEP.SYNCS 0x989680 ;  /* 0x009896800000895d */ /* 0x008fea0003900000 */
[----:B------:R-:W3:Y:S02]  /*12b20*/  @!P0 SYNCS.PHASECHK.TRANS64 P0, [R7+URZ+0x30820], R0 ;  /* 0x03082000070085a7 */ /* 0x000ee4000800007f */
[----:B---3--:R-:W-:Y:S05]  /*12b30*/  @!P0 BRA `(.L_x_1012) ;  /* 0xfffffffc00f08947 */ /* 0x008fea000383ffff */
[----:B------:R-:W-:Y:S05]  /*12b40*/  BRA `(.L_x_1039) ;  /* 0xfffffff400447947 */ /* 0x000fea000383ffff */
.L_x_1016:
[----:B--2---:R2:W3:Y:S02]  /*12b50*/  SYNCS.PHASECHK.TRANS64.TRYWAIT P0, [R5+URZ], R4 ;  /* 0x00000004050075a7 */ /* 0x0044e4000800017f */
[----:B---3--:R-:W-:Y:S05]  /*12b60*/  @!P0 NANOSLEEP.SYNCS 0x989680 ;  /* 0x009896800000895d */ /* 0x008fea0003900000 */
[----:B------:R-:W3:Y:S02]  /*12b70*/  @!P0 SYNCS.PHASECHK.TRANS64 P0, [R5+URZ], R4 ;  /* 0x00000004050085a7 */ /* 0x000ee4000800007f */
[----:B---3--:R-:W-:Y:S05]  /*12b80*/  @!P0 BRA `(.L_x_1016) ;  /* 0xfffffffc00f08947 */ /* 0x008fea000383ffff */
[----:B------:R-:W-:Y:S05]  /*12b90*/  BRA `(.L_x_1040) ;  /* 0xfffffff400a07947 */ /* 0x000fea000383ffff */
.L_x_1017:
[----:B---3--:R3:W4:Y:S02]  /*12ba0*/  SYNCS.PHASECHK.TRANS64.TRYWAIT P0, [R3+URZ], R0 ;  /* 0x00000000030075a7 */ /* 0x008724000800017f */
[----:B----4-:R-:W-:Y:S05]  /*12bb0*/  @!P0 NANOSLEEP.SYNCS 0x989680 ;  /* 0x009896800000895d */ /* 0x010fea0003900000 */
[----:B------:R-:W4:Y:S02]  /*12bc0*/  @!P0 SYNCS.PHASECHK.TRANS64 P0, [R3+URZ], R0 ;  /* 0x00000000030085a7 */ /* 0x000f24000800007f */
[----:B----4-:R-:W-:Y:S05]  /*12bd0*/  @!P0 BRA `(.L_x_1017) ;  /* 0xfffffffc00f08947 */ /* 0x010fea000383ffff */
[----:B------:R-:W-:Y:S05]  /*12be0*/  BRA `(.L_x_1041) ;  /* 0xfffffff400947947 */ /* 0x000fea000383ffff */
.L_x_1019:
[----:B--2---:R2:W3:Y:S02]  /*12bf0*/  SYNCS.PHASECHK.TRANS64.TRYWAIT P0, [R5+URZ], R4 ;  /* 0x00000004050075a7 */ /* 0x0044e4000800017f */
[----:B---3--:R-:W-:Y:S05]  /*12c00*/  @!P0 NANOSLEEP.SYNCS 0x989680 ;  /* 0x009896800000895d */ /* 0x008fea0003900000 */
[----:B------:R-:W3:Y:S02]  /*12c10*/  @!P0 SYNCS.PHASECHK.TRANS64 P0, [R5+URZ], R4 ;  /* 0x00000004050085a7 */ /* 0x000ee4000800007f */
[----:B---3--:R-:W-:Y:S05]  /*12c20*/  @!P0 BRA `(.L_x_1019) ;  /* 0xfffffffc00f08947 */ /* 0x008fea000383ffff */
[----:B------:R-:W-:Y:S05]  /*12c30*/  BRA `(.L_x_1042) ;  /* 0xfffffff400987947 */ /* 0x000fea000383ffff */
.L_x_1043:
        /* <DEDUP_REMOVED lines=12> */
.L_x_2659:


//--------------------- .text._ZN7cutlass13device_kernelIN5flash11enable_sm90INS1_16FlashAttnFwdSm90INS1_25CollectiveMainloopFwdSm90ILi2EN4cute5tupleIJNS5_1CILi1EEES8_S8_EEENS6_IJNS7_ILi128EEENS7_ILi96EEENS7_ILi192EEEEEELi192ENS_6half_tEfNS_4arch4Sm90ELb0ELb1ELb0ELb1ELb0ELb0ELb0ELb1ELb1ELb0ELb0ELb0EEENS1_21CollectiveEpilogueFwdINS6_IJSA_SC_SB_EEES9_SE_SG_Li256ELb1ELb0ELb0ELb0EEENS1_36VarlenDynamicPersistentTileSchedulerILi128ELi96ELi256ELi32ELb0ELb0ELb1ELb1ELb0ELb1EEEEEEEEEvNT_6ParamsE --------------------------
	.section	.text._ZN7cutlass13device_kernelIN5flash11enable_sm90INS1_16FlashAttnFwdSm90INS1_25CollectiveMainloopFwdSm90ILi2EN4cute5tupleIJNS5_1CILi1EEES8_S8_EEENS6_IJNS7_ILi128EEENS7_ILi96EEENS7_ILi192EEEEEELi192ENS_6half_tEfNS_4arch4Sm90ELb0ELb1ELb0ELb1ELb0ELb0ELb0ELb1ELb1ELb0ELb0ELb0EEENS1_21CollectiveEpilogueFwdINS6_IJSA_SC_SB_EEES9_SE_SG_Li256ELb1ELb0ELb0ELb0EEENS1_36VarlenDynamicPersistentTileSchedulerILi128ELi96ELi256ELi32ELb0ELb0ELb1ELb1ELb0ELb1EEEEEEEEEvNT_6ParamsE,"ax",@progbits
	.align	128
.text._ZN7cutlass13device_kernelIN5flash11enable_sm90INS1_16FlashAttnFwdSm90INS1_25CollectiveMainloopFwdSm90ILi2EN4cute5tupleIJNS5_1CILi1EEES8_S8_EEENS6_IJNS7_ILi128EEENS7_ILi96EEENS7_ILi192EEEEEELi192ENS_6half_tEfNS_4arch4Sm90ELb0ELb1ELb0ELb1ELb0ELb0ELb0ELb1ELb1ELb0ELb0ELb0EEENS1_21CollectiveEpilogueFwdINS6_IJSA_SC_SB_EEES9_SE_SG_Li256ELb1ELb0ELb0ELb0EEENS1_36VarlenDynamicPersistentTileSchedulerILi128ELi96ELi256ELi32ELb0ELb0ELb1ELb1ELb0ELb1EEEEEEEEEvNT_6ParamsE:
        .type           _ZN7cutlass13device_kernelIN5flash11enable_sm90INS1_16FlashAttnFwdSm90INS1_25CollectiveMainloopFwdSm90ILi2EN4cute5tupleIJNS5_1CILi1EEES8_S8_EEENS6_IJNS7_ILi128EEENS7_ILi96EEENS7_ILi192EEEEEELi192ENS_6half_tEfNS_4arch4Sm90ELb0ELb1ELb0ELb1ELb0ELb0ELb0ELb1ELb1ELb0ELb0ELb0EEENS1_21CollectiveEpilogueFwdINS6_IJSA_SC_SB_EEES9_SE_SG_Li256ELb1ELb0ELb0ELb0EEENS1_36VarlenDynamicPersistentTileSchedulerILi128ELi96ELi256ELi32ELb0ELb0ELb1ELb1ELb0ELb1EEEEEEEEEvNT_6ParamsE,@function
        .size           _ZN7cutlass13device_kernelIN5flash11enable_sm90INS1_16FlashAttnFwdSm90INS1_25CollectiveMainloopFwdSm90ILi2EN4cute5tupleIJNS5_1CILi1EEES8_S8_EEENS6_IJNS7_ILi128EEENS7_ILi96EEENS7_ILi192EEEEEELi192ENS_6half_tEfNS_4arch4Sm90ELb0ELb1ELb0ELb1ELb0ELb0ELb0ELb1ELb1ELb0ELb0ELb0EEENS1_21CollectiveEpilogueFwdINS6_IJSA_SC_SB_EEES9_SE_SG_Li256ELb1ELb0ELb0ELb0EEENS1_36VarlenDynamicPersistentTileSchedulerILi128ELi96ELi256ELi32ELb0ELb0ELb1ELb1ELb0ELb1EEEEEEEEEvNT_6ParamsE,(.L_x_2660 - _ZN7cutlass13device_kernelIN5flash11enable_sm90INS1_16FlashAttnFwdSm90INS1_25CollectiveMainloopFwdSm90ILi2EN4cute5tupleIJNS5_1CILi1EEES8_S8_EEENS6_IJNS7_ILi128EEENS7_ILi96EEENS7_ILi192EEEEEELi192ENS_6half_tEfNS_4arch4Sm90ELb0ELb1ELb0ELb1ELb0ELb0ELb0ELb1ELb1ELb0ELb0ELb0EEENS1_21CollectiveEpilogueFwdINS6_IJSA_SC_SB_EEES9_SE_SG_Li256ELb1ELb0ELb0ELb0EEENS1_36VarlenDynamicPersistentTileSchedulerILi128ELi96ELi256ELi32ELb0ELb0ELb1ELb1ELb0ELb1EEEEEEEEEvNT_6ParamsE)
        .other          _ZN7cutlass13device_kernelIN5flash11enable_sm90INS1_16FlashAttnFwdSm90INS1_25CollectiveMainloopFwdSm90ILi2EN4cute5tupleIJNS5_1CILi1EEES8_S8_EEENS6_IJNS7_ILi128EEENS7_ILi96EEENS7_ILi192EEEEEELi192ENS_6half_tEfNS_4arch4Sm90ELb0ELb1ELb0ELb1ELb0ELb0ELb0ELb1ELb1ELb0ELb0ELb0EEENS1_21CollectiveEpilogueFwdINS6_IJSA_SC_SB_EEES9_SE_SG_Li256ELb1ELb0ELb0ELb0EEENS1_36VarlenDynamicPersistentTileSchedulerILi128ELi96ELi256ELi32ELb0ELb0ELb1ELb1ELb0ELb1EEEEEEEEEvNT_6ParamsE,@"STO_CUDA_ENTRY STV_DEFAULT"
_ZN7cutlass13device_kernelIN5flash11enable_sm90INS1_16FlashAttnFwdSm90INS1_25CollectiveMainloopFwdSm90ILi2EN4cute5tupleIJNS5_1CILi1EEES8_S8_EEENS6_IJNS7_ILi128EEENS7_ILi96EEENS7_ILi192EEEEEELi192ENS_6half_tEfNS_4arch4Sm90ELb0ELb1ELb0ELb1ELb0ELb0ELb0ELb1ELb1ELb0ELb0ELb0EEENS1_21CollectiveEpilogueFwdINS6_IJSA_SC_SB_EEES9_SE_SG_Li256ELb1ELb0ELb0ELb0EEENS1_36VarlenDynamicPersistentTileSchedulerILi128ELi96ELi256ELi32ELb0ELb0ELb1ELb1ELb0ELb1EEEEEEEEEvNT_6ParamsE:
        /* <DEDUP_REMOVED lines=21> */
.L_x_1045:
[----:B------:R-:W-:Y:S05]  /*0150*/  BSYNC B0 ;  /* 0x0000000000007941 */ /* 0x000fea0003800000 */
.L_x_1044:
        /* <DEDUP_REMOVED lines=41> */
.L_x_1046:
        /* <DEDUP_REMOVED lines=22> */
.L_x_1047:
        /* <DEDUP_REMOVED lines=18> */
.L_x_1048:
        /* <DEDUP_REMOVED lines=22> */
.L_x_1049:
        /* <DEDUP_REMOVED lines=22> */
.L_x_1050:
[----:B0-----:R-:W-:Y:S01]  /*0930*/  UMOV UR4, 0x1 ;  /* 0x0000000100047882 */ /* 0x001fe20000000000 */
[----:B------:R-:W-:Y:S01]  /*0940*/  PLOP3.LUT P0, PT, PT, PT, UP0, 0x80, 0x0 ;  /* 0x000000000000781c */ /* 0x000fe20003f0f008 */
[----:B------:R-:W-:Y:S01]  /*0950*/  USEL UR4, UR4, 0x2, !UP0 ;  /* 0x0000000204047887 */ /* 0x000fe2000c000000 */
[----:B------:R-:W-:Y:S01]  /*0960*/  NOP ;  /* 0x0000000000007918 */ /* 0x000fe20000000000 */
[----:B------:R-:W-:-:S04]  /*0970*/  ULDC.64 UR60, c[0x0][0x208] ;  /* 0x00008200003c7ab9 */ /* 0x000fc80000000a00 */
[----:B------:R-:W-:-:S05]  /*0980*/  IMAD.U32 R2, RZ, RZ, UR4 ;  /* 0x00000004ff027e24 */ /* 0x000fca000f8e00ff */
[----:B------:R0:W-:Y:S01]  /*0990*/  STL [R1+0x20], R2 ;  /* 0x0000200201007387 */ /* 0x0001e20000100800 */
[----:B-12-4-:R-:W-:Y:S06]  /*09a0*/  BAR.SYNC.DEFER_BLOCKING 0x0 ;  /* 0x0000000000007b1d */ /* 0x016fec0000010000 */
[----:B------:R-:W-:Y:S05]  /*09b0*/  @!P0 BRA `(.L_x_1051) ;  /* 0x000000f000dc8947 */ /* 0x000fea0003800000 */
.L_x_1052:
        /* <DEDUP_REMOVED lines=14> */
[----:B0-----:R-:W2:Y:S01]  /*0aa0*/  LDL R2, [R1+0x20] ;  /* 0x0000200001027983 */ /* 0x001ea20000100800 */
[----:B------:R-:W-:Y:S01]  /*0ab0*/  R2UR UR6, R194 ;  /* 0x00000000c20672ca */ /* 0x000fe200000e0000 */
[----:B------:R-:W-:Y:S01]  /*0ac0*/  UMOV UR37, URZ ;  /* 0x0000003f00257c82 */ /* 0x000fe20008000000 */
[----:B------:R-:W-:Y:S01]  /*0ad0*/  R2UR UR5, R195 ;  /* 0x00000000c30572ca */ /* 0x000fe200000e0000 */
[----:B------:R-:W0:Y:S01]  /*0ae0*/  S2R R0, SR_TID.X ;  /* 0x0000000000007919 */ /* 0x000e220000002100 */
[----:B------:R-:W-:Y:S01]  /*0af0*/  UMOV UR36, URZ ;  /* 0x0000003f00247c82 */ /* 0x000fe20008000000 */
[----:B0-----:R-:W-:-:S05]  /*0b00*/  VIADD R205, R0, 0xffffff80 ;  /* 0xffffff8000cd7836 */ /* 0x001fca0000000000 */
[----:B------:R-:W-:-:S04]  /*0b10*/  SHF.R.S32.HI R0, RZ, 0x1f, R205 ;  /* 0x0000001fff007819 */ /* 0x000fc800000114cd */
[CC--:B------:R-:W-:Y:S02]  /*0b20*/  LEA.HI R3, R0.reuse, R205.reuse, RZ, 0x7 ;  /* 0x000000cd00037211 */ /* 0x0c0fe400078f38ff */
[----:B------:R-:W-:Y:S02]  /*0b30*/  LEA.HI R4, R0, R205, RZ, 0x5 ;  /* 0x000000cd00047211 */ /* 0x000fe400078f28ff */
[----:B------:R-:W-:Y:S02]  /*0b40*/  LOP3.LUT R200, R3, 0xffffff80, RZ, 0xc0, !PT ;  /* 0xffffff8003c87812 */ /* 0x000fe400078ec0ff */
[----:B------:R-:W-:-:S03]  /*0b50*/  SHF.R.S32.HI R202, RZ, 0x7, R3 ;  /* 0x00000007ffca7819 */ /* 0x000fc60000011403 */
[----:B------:R-:W-:Y:S01]  /*0b60*/  IMAD.IADD R200, R205, 0x1, -R200 ;  /* 0x00000001cdc87824 */ /* 0x000fe200078e0ac8 */
[----:B------:R-:W-:-:S04]  /*0b70*/  LEA.HI R3, R3, R202, RZ, 0x1 ;  /* 0x000000ca03037211 */ /* 0x000fc800078f08ff */
[----:B------:R-:W-:Y:S02]  /*0b80*/  SHF.R.S32.HI R9, RZ, 0x1f, R200 ;  /* 0x0000001fff097819 */ /* 0x000fe400000114c8 */
[----:B------:R-:W-:Y:S02]  /*0b90*/  LOP3.LUT R3, R3, 0x3fffffe, RZ, 0xc0, !PT ;  /* 0x03fffffe03037812 */ /* 0x000fe400078ec0ff */
[CC--:B------:R-:W-:Y:S02]  /*0ba0*/  LEA.HI R8, R9.reuse, R200.reuse, RZ, 0x2 ;  /* 0x000000c809087211 */ /* 0x0c0fe400078f10ff */
[----:B------:R-:W-:Y:S01]  /*0bb0*/  LEA.HI R9, R9, R200, RZ, 0x5 ;  /* 0x000000c809097211 */ /* 0x000fe200078f28ff */
[----:B------:R-:W-:Y:S01]  /*0bc0*/  IMAD.IADD R3, R202, 0x1, -R3 ;  /* 0x00000001ca037824 */ /* 0x000fe200078e0a03 */
[----:B------:R-:W-:Y:S02]  /*0bd0*/  SHF.R.S32.HI R5, RZ, 0x2, R8 ;  /* 0x00000002ff057819 */ /* 0x000fe40000011408 */
[----:B------:R-:W-:-:S02]  /*0be0*/  SHF.R.S32.HI R9, RZ, 0x5, R9 ;  /* 0x00000005ff097819 */ /* 0x000fc40000011409 */
[----:B--2---:R-:W-:Y:S02]  /*0bf0*/  R2UR UR4, R2 ;  /* 0x00000000020472ca */ /* 0x004fe400000e0000 */
[----:B------:R-:W-:-:S04]  /*0c00*/  SHF.R.S32.HI R2, RZ, 0x1f, R8 ;  /* 0x0000001fff027819 */ /* 0x000fc80000011408 */
[----:B------:R-:W-:-:S04]  /*0c10*/  LEA.HI R2, R2, R5, RZ, 0x3 ;  /* 0x0000000502027211 */ /* 0x000fc800078f18ff */
[----:B------:R-:W-:Y:S02]  /*0c20*/  LOP3.LUT R6, R2, 0xfffffff8, RZ, 0xc0, !PT ;  /* 0xfffffff802067812 */ /* 0x000fe400078ec0ff */
[CC--:B------:R-:W-:Y:S01]  /*0c30*/  LEA.HI R2, R0.reuse, R205.reuse, RZ, 0x4 ;  /* 0x000000cd00027211 */ /* 0x0c0fe200078f20ff */
[----:B------:R-:W-:Y:S01]  /*0c40*/  ULOP3.LUT UR4, UR4, 0x1, URZ, 0xfc, !UPT ;  /* 0x0000000104047892 */ /* 0x000fe2000f8efc3f */
[----:B------:R-:W-:Y:S01]  /*0c50*/  LEA.HI R0, R0, R205, RZ, 0x3 ;  /* 0x000000cd00007211 */ /* 0x000fe200078f18ff */
[----:B------:R-:W-:Y:S01]  /*0c60*/  IMAD.IADD R10, R5, 0x1, -R6 ;  /* 0x00000001050a7824 */ /* 0x000fe200078e0a06 */
[----:B------:R-:W-:Y:S01]  /*0c70*/  SHF.R.S32.HI R5, RZ, 0x4, R2 ;  /* 0x00000004ff057819 */ /* 0x000fe20000011402 */
[----:B------:R-:W-:Y:S01]  /*0c80*/  IMAD.SHL.U32 R6, R4, 0x20, RZ ;  /* 0x0000002004067824 */ /* 0x000fe200078e00ff */
[C---:B------:R-:W-:Y:S01]  /*0c90*/  LOP3.LUT R4, R2.reuse, 0x3fffff0, RZ, 0xc0, !PT ;  /* 0x03fffff002047812 */ /* 0x040fe200078ec0ff */
[----:B------:R-:W-:Y:S01]  /*0ca0*/  IMAD R10, R9, 0x10, R10 ;  /* 0x00000010090a7824 */ /* 0x000fe200078e020a */
[----:B------:R-:W-:Y:S01]  /*0cb0*/  LEA.HI R2, R2, R5, RZ, 0x1 ;  /* 0x0000000502027211 */ /* 0x000fe200078f08ff */
[----:B------:R-:W-:Y:S01]  /*0cc0*/  IMAD.U32 R204, RZ, RZ, UR4 ;  /* 0x00000004ffcc7e24 */ /* 0x000fe2000f8e00ff */
[----:B------:R-:W-:Y:S01]  /*0cd0*/  LOP3.LUT R7, R6, 0xfffffc00, RZ, 0xc0, !PT ;  /* 0xfffffc0006077812 */ /* 0x000fe200078ec0ff */
[----:B------:R-:W-:Y:S01]  /*0ce0*/  IMAD.IADD R4, R205, 0x1, -R4 ;  /* 0x00000001cd047824 */ /* 0x000fe200078e0a04 */
[----:B------:R-:W-:Y:S01]  /*0cf0*/  LOP3.LUT R2, R2, 0x1ffffffe, RZ, 0xc0, !PT ;  /* 0x1ffffffe02027812 */ /* 0x000fe200078ec0ff */
[----:B------:R-:W-:Y:S01]  /*0d00*/  IMAD R201, R3, 0x40, R10 ;  /* 0x0000004003c97824 */ /* 0x000fe200078e020a */
[----:B------:R-:W-:Y:S01]  /*0d10*/  LOP3.LUT R3, R8, 0x7ffffffc, RZ, 0xc0, !PT ;  /* 0x7ffffffc08037812 */ /* 0x000fe200078ec0ff */
[----:B------:R-:W-:Y:S01]  /*0d20*/  IMAD R7, R4, 0x40, R7 ;  /* 0x0000004004077824 */ /* 0x000fe200078e0207 */
[----:B------:R-:W-:Y:S01]  /*0d30*/  UMOV UR4, URZ ;  /* 0x0000003f00047c82 */ /* 0x000fe20008000000 */
[----:B------:R-:W-:Y:S01]  /*0d40*/  IMAD.IADD R2, R5, 0x1, -R2 ;  /* 0x0000000105027824 */ /* 0x000fe200078e0a02 */
[----:B------:R-:W-:Y:S01]  /*0d50*/  SHF.R.S32.HI R22, RZ, 0x3, R0 ;  /* 0x00000003ff167819 */ /* 0x000fe20000011400 */
[----:B------:R-:W-:-:S02]  /*0d60*/  IMAD.U32 R199, RZ, RZ, UR4 ;  /* 0x00000004ffc77e24 */ /* 0x000fc4000f8e00ff */
[----:B------:R-:W-:Y:S01]  /*0d70*/  IMAD R203, R2, 0x8, R7 ;  /* 0x0000000802cb7824 */ /* 0x000fe200078e0207 */
[----:B------:R-:W-:Y:S01]  /*0d80*/  LOP3.LUT R2, R0, 0x1ffffff8, RZ, 0xc0, !PT ;  /* 0x1ffffff800027812 */ /* 0x000fe200078ec0ff */
[----:B------:R-:W-:-:S04]  /*0d90*/  IMAD.IADD R18, R200, 0x1, -R3 ;  /* 0x00000001c8127824 */ /* 0x000fc800078e0a03 */
[----:B------:R-:W-:-:S04]  /*0da0*/  IMAD.IADD R2, R205, 0x1, -R2 ;  /* 0x00000001cd027824 */ /* 0x000fc800078e0a02 */
[----:B------:R-:W-:-:S07]  /*0db0*/  IMAD.SHL.U32 R19, R2, 0x8, RZ ;  /* 0x0000000802137824 */ /* 0x000fce00078e00ff */
.L_x_1152:
[----:B------:R-:W-:Y:S01]  /*0dc0*/  ULDC.64 UR8, c[0x0][0xa28] ;  /* 0x00028a0000087ab9 */ /* 0x000fe20000000a00 */
[----:B0-----:R-:W0:Y:S01]  /*0dd0*/  LDC R17, c[0x0][0x288] ;  /* 0x0000a200ff117b82 */ /* 0x001e220000000800 */
[----:B------:R-:W-:Y:S01]  /*0de0*/  UISETP.NE.U32.AND UP0, UPT, UR8, URZ, UPT ;  /* 0x0000003f0800728c */ /* 0x000fe2000bf05070 */
[----:B---3-5:R-:W-:-:S03]  /*0df0*/  IMAD.MOV.U32 R7, RZ, RZ, RZ ;  /* 0x000000ffff077224 */ /* 0x028fc600078e00ff */
[----:B------:R-:W-:-:S03]  /*0e00*/  UISETP.NE.AND.EX UP0, UPT, UR9, URZ, UPT, UP0 ;  /* 0x0000003f0900728c */ /* 0x000fc6000bf05300 */
[----:B------:R-:W-:Y:S01]  /*0e10*/  ULDC.64 UR8, c[0x0][0xa18] ;  /* 0x0002860000087ab9 */ /* 0x000fe20000000a00 */
[----:B-12-4-:R-:W1:Y:S01]  /*0e20*/  LDC.64 R8, c[0x0][0x3f8] ;  /* 0x0000fe00ff087b82 */ /* 0x016e620000000a00 */
[----:B------:R-:W-:Y:S01]  /*0e30*/  UISETP.NE.U32.AND UP1, UPT, UR8, URZ, UPT ;  /* 0x0000003f0800728c */ /* 0x000fe2000bf25070 */
[----:B------:R-:W-:-:S03]  /*0e40*/  PLOP3.LUT P0, PT, PT, PT, UP0, 0x80, 0x0 ;  /* 0x000000000000781c */ /* 0x000fc60003f0f008 */
[----:B------:R-:W-:-:S03]  /*0e50*/  UISETP.NE.AND.EX UP1, UPT, UR9, URZ, UPT, UP1 ;  /* 0x0000003f0900728c */ /* 0x000fc6000bf25310 */
[----:B------:R-:W-:Y:S01]  /*0e60*/  @UP0 ULDC.64 UR8, c[0x0][0xa28] ;  /* 0x00028a0000080ab9 */ /* 0x000fe20000000a00 */
[----:B------:R-:W2:Y:S01]  /*0e70*/  LDC R0, c[0x0][0x404] ;  /* 0x00010100ff007b82 */ /* 0x000ea20000000800 */
[----:B------:R-:W-:Y:S01]  /*0e80*/  @UP0 UIMAD.WIDE UR8, UR5, 0x4, UR8 ;  /* 0x00000004050808a5 */ /* 0x000fe2000f8e0208 */
[----:B------:R-:W-:-:S05]  /*0e90*/  PLOP3.LUT P2, PT, PT, PT, UP1, 0x80, 0x0 ;  /* 0x000000000000781c */ /* 0x000fca0003f4f018 */
[----:B------:R-:W-:Y:S01]  /*0ea0*/  @UP1 ULDC.64 UR10, c[0x0][0xa18] ;  /* 0x00028600000a1ab9 */ /* 0x000fe20000000a00 */
[----:B------:R-:W-:Y:S01]  /*0eb0*/  IMAD.U32 R2, RZ, RZ, UR8 ;  /* 0x00000008ff027e24 */ /* 0x000fe2000f8e00ff */
[----:B------:R-:W3:Y:S01]  /*0ec0*/  LDC R11, c[0x0][0x2e0] ;  /* 0x0000b800ff0b7b82 */ /* 0x000ee20000000800 */
[----:B------:R-:W-:Y:S01]  /*0ed0*/  IMAD.U32 R3, RZ, RZ, UR9 ;  /* 0x00000009ff037e24 */ /* 0x000fe2000f8e00ff */
[----:B------:R-:W-:-:S04]  /*0ee0*/  @UP1 UIMAD.WIDE UR8, UR5, 0x4, UR10 ;  /* 0x00000004050818a5 */ /* 0x000fc8000f8e020a */
[----:B------:R4:W5:Y:S02]  /*0ef0*/  @P0 LDG.E R7, desc[UR60][R2.64] ;  /* 0x0000003c02070981 */ /* 0x000964000c1e1900 */
[----:B------:R-:W-:Y:S02]  /*0f00*/  IMAD.U32 R4, RZ, RZ, UR8 ;  /* 0x00000008ff047e24 */ /* 0x000fe4000f8e00ff */
[----:B------:R-:W-:Y:S01]  /*0f10*/  IMAD.U32 R5, RZ, RZ, UR9 ;  /* 0x00000009ff057e24 */ /* 0x000fe2000f8e00ff */
[----:B------:R-:W-:-:S04]  /*0f20*/  ULDC.64 UR8, c[0x0][0xa20] ;  /* 0x0002880000087ab9 */ /* 0x000fc80000000a00 */
[----:B0-----:R4:W5:Y:S01]  /*0f30*/  @P2 LDG.E R17, desc[UR60][R4.64] ;  /* 0x0000003c04112981 */ /* 0x001962000c1e1900 */
[----:B-1----:R-:W-:Y:S01]  /*0f40*/  ISETP.NE.U32.AND P0, PT, R8, RZ, PT ;  /* 0x000000ff0800720c */ /* 0x002fe20003f05070 */
[----:B------:R-:W-:Y:S01]  /*0f50*/  IMAD.U32 R197, RZ, RZ, UR6 ;  /* 0x00000006ffc57e24 */ /* 0x000fe2000f8e00ff */
[----:B------:R-:W-:Y:S02]  /*0f60*/  ISETP.NE.U32.AND P1, PT, RZ, UR8, PT ;  /* 0x00000008ff007c0c */ /* 0x000fe4000bf25070 */
[----:B------:R-:W-:Y:S02]  /*0f70*/  ISETP.NE.AND.EX P0, PT, R9, RZ, PT, P0 ;  /* 0x000000ff0900720c */ /* 0x000fe40003f05300 */
[----:B------:R-:W-:Y:S02]  /*0f80*/  ISETP.NE.AND.EX P1, PT, RZ, UR9, PT, P1 ;  /* 0x00000009ff007c0c */ /* 0x000fe4000bf25310 */
[----:B--2---:R-:W-:Y:S01]  /*0f90*/  SEL R0, R0, 0x1, P0 ;  /* 0x0000000100007807 */ /* 0x004fe20000000000 */
[----:B----4-:R-:W-:Y:S10]  /*0fa0*/  @P2 BRA `(.L_x_1053) ;  /* 0x00000000002c2947 */ /* 0x010ff40003800000 */
[----:B------:R-:W-:Y:S02]  /*0fb0*/  ULDC.64 UR6, c[0x0][0xa00] ;  /* 0x0002800000067ab9 */ /* 0x000fe40000000a00 */
[----:B------:R-:W-:-:S04]  /*0fc0*/  ISETP.NE.U32.AND P0, PT, RZ, UR6, PT ;  /* 0x00000006ff007c0c */ /* 0x000fc8000bf05070 */
[----:B------:R-:W-:-:S13]  /*0fd0*/  ISETP.NE.AND.EX P0, PT, RZ, UR7, PT, P0 ;  /* 0x00000007ff007c0c */ /* 0x000fda000bf05300 */
[----:B------:R-:W-:Y:S05]  /*0fe0*/  @!P0 BRA `(.L_x_1053) ;  /* 0x00000000001c8947 */ /* 0x000fea0003800000 */
[----:B------:R-:W-:Y:S02]  /*0ff0*/  ULDC.64 UR6, c[0x0][0xa00] ;  /* 0x0002800000067ab9 */ /* 0x000fe40000000a00 */
[----:B------:R-:W-:-:S06]  /*1000*/  UIMAD.WIDE UR6, UR5, 0x4, UR6 ;  /* 0x00000004050678a5 */ /* 0x000fcc000f8e0206 */
[----:B------:R-:W-:Y:S02]  /*1010*/  IMAD.U32 R2, RZ, RZ, UR6 ;  /* 0x00000006ff027e24 */ /* 0x000fe4000f8e00ff */
[----:B------:R-:W-:-:S05]  /*1020*/  IMAD.U32 R3, RZ, RZ, UR7 ;  /* 0x00000007ff037e24 */ /* 0x000fca000f8e00ff */
[----:B-----5:R-:W2:Y:S04]  /*1030*/  LDG.E R17, desc[UR60][R2.64] ;  /* 0x0000003c02117981 */ /* 0x020ea8000c1e1900 */
[----:B------:R-:W2:Y:S02]  /*1040*/  LDG.E R4, desc[UR60][R2.64+0x4] ;  /* 0x0000043c02047981 */ /* 0x000ea4000c1e1900 */
[----:B--2---:R-:W-:-:S07]  /*1050*/  IMAD.IADD R17, R4, 0x1, -R17 ;  /* 0x0000000104117824 */ /* 0x004fce00078e0a11 */
.L_x_1053:
[----:B---3--:R-:W-:Y:S02]  /*1060*/  IMAD R16, R0, R11, RZ ;  /* 0x0000000b00107224 */ /* 0x008fe400078e02ff */
[----:B------:R-:W-:Y:S02]  /*1070*/  IMAD.MOV.U32 R196, RZ, RZ, R193 ;  /* 0x000000ffffc47224 */ /* 0x000fe400078e00c1 */
[----:B------:R-:W-:Y:S01]  /*1080*/  IMAD.U32 R198, RZ, RZ, UR5 ;  /* 0x00000005ffc67e24 */ /* 0x000fe2000f8e00ff */
[----:B------:R-:W-:Y:S06]  /*1090*/  @!P1 BRA `(.L_x_1054) ;  /* 0x0000000000189947 */ /* 0x000fec0003800000 */
[----:B------:R-:W-:Y:S02]  /*10a0*/  ULDC.64 UR6, c[0x0][0xa20] ;  /* 0x0002880000067ab9 */ /* 0x000fe40000000a00 */
[----:B------:R-:W-:-:S06]  /*10b0*/  UIMAD.WIDE UR4, UR5, 0x4, UR6 ;  /* 0x00000004050478a5 */ /* 0x000fcc000f8e0206 */
[----:B------:R-:W-:Y:S02]  /*10c0*/  IMAD.U32 R2, RZ, RZ, UR4 ;  /* 0x00000004ff027e24 */ /* 0x000fe4000f8e00ff */
[----:B------:R-:W-:-:S05]  /*10d0*/  IMAD.U32 R3, RZ, RZ, UR5 ;  /* 0x00000005ff037e24 */ /* 0x000fca000f8e00ff */
[----:B------:R0:W5:Y:S01]  /*10e0*/  LDG.E R16, desc[UR60][R2.64] ;  /* 0x0000003c02107981 */ /* 0x000162000c1e1900 */
[----:B------:R-:W-:Y:S05]  /*10f0*/  BRA `(.L_x_1055) ;  /* 0x00000000002c7947 */ /* 0x000fea0003800000 */
.L_x_1054:
        /* <DEDUP_REMOVED lines=8> */
[----:B------:R-:W2:Y:S04]  /*1180*/  LDG.E R16, desc[UR60][R2.64] ;  /* 0x0000003c02107981 */ /* 0x000ea8000c1e1900 */
[----:B------:R-:W2:Y:S02]  /*1190*/  LDG.E R5, desc[UR60][R2.64+0x4] ;  /* 0x0000043c02057981 */ /* 0x000ea4000c1e1900 */
[----:B--2---:R-:W-:-:S07]  /*11a0*/  IMAD.IADD R16, R5, 0x1, -R16 ;  /* 0x0000000105107824 */ /* 0x004fce00078e0a10 */
.L_x_1055:
[----:B------:R-:W1:Y:S01]  /*11b0*/  LDC.64 R8, c[0x0][0x9e0] ;  /* 0x00027800ff087b82 */ /* 0x000e620000000a00 */
[----:B-----5:R-:W-:Y:S01]  /*11c0*/  IMAD.IADD R16, R16, 0x1, -R7 ;  /* 0x0000000110107824 */ /* 0x020fe200078e0a07 */
[----:B------:R-:W-:-:S04]  /*11d0*/  LEA R0, R193, 0x80, 0x7 ;  /* 0x00000080c1007811 */ /* 0x000fc800078e38ff */
[----:B0-----:R-:W-:Y:S02]  /*11e0*/  IADD3 R3, R16, R0, -R17 ;  /* 0x0000000010037210 */ /* 0x001fe40007ffe811 */
[----:B-1----:R-:W-:-:S03]  /*11f0*/  ISETP.GE.AND P1, PT, R9, 0x1, PT ;  /* 0x000000010900780c */ /* 0x002fc60003f26270 */
[----:B------:R-:W-:-:S10]  /*1200*/  IMAD.IADD R0, R3, 0x1, R8 ;  /* 0x0000000103007824 */ /* 0x000fd400078e0208 */
[----:B------:R-:W-:Y:S05]  /*1210*/  @!P1 BRA `(.L_x_1056) ;  /* 0x0000000000409947 */ /* 0x000fea0003800000 */
[C---:B------:R-:W-:Y:S01]  /*1220*/  ISETP.GT.AND P0, PT, R3.reuse, RZ, PT ;  /* 0x000000ff0300720c */ /* 0x040fe20003f04270 */
[----:B------:R-:W-:-:S12]  /*1230*/  VIADD R2, R3, 0xffffffff ;  /* 0xffffffff03027836 */ /* 0x000fd80000000000 */
[----:B------:R-:W-:Y:S05]  /*1240*/  @P0 BRA `(.L_x_1057) ;  /* 0x00000000001c0947 */ /* 0x000fea0003800000 */
[----:B------:R-:W-:Y:S01]  /*1250*/  ISETP.NE.AND P0, PT, R9, 0x1, PT ;  /* 0x000000010900780c */ /* 0x000fe20003f05270 */
[----:B------:R-:W-:-:S12]  /*1260*/  IMAD.MOV R3, RZ, RZ, -R3 ;  /* 0x000000ffff037224 */ /* 0x000fd800078e0a03 */
[----:B------:R-:W0:Y:S02]  /*1270*/  @P0 LDC.64 R4, c[0x0][0x9e8] ;  /* 0x00027a00ff040b82 */ /* 0x000e240000000a00 */
[----:B0-----:R-:W-:-:S05]  /*1280*/  @P0 IMAD.HI.U32 R2, R3, R4, RZ ;  /* 0x0000000403020227 */ /* 0x001fca00078e00ff */
[----:B------:R-:W-:-:S04]  /*1290*/  @P0 SHF.R.U32.HI R3, RZ, R5, R2 ;  /* 0x00000005ff030219 */ /* 0x000fc80000011602 */
[----:B------:R-:W-:Y:S01]  /*12a0*/  LOP3.LUT R2, RZ, R3, RZ, 0x33, !PT ;  /* 0x00000003ff027212 */ /* 0x000fe200078e33ff */
[----:B------:R-:W-:Y:S06]  /*12b0*/  BRA `(.L_x_1058) ;  /* 0x0000000000107947 */ /* 0x000fec0003800000 */
.L_x_1057:
[----:B------:R-:W-:-:S13]  /*12c0*/  ISETP.NE.AND P0, PT, R9, 0x1, PT ;  /* 0x000000010900780c */ /* 0x000fda0003f05270 */
[----:B------:R-:W0:Y:S02]  /*12d0*/  @P0 LDC.64 R4, c[0x0][0x9e8] ;  /* 0x00027a00ff040b82 */ /* 0x000e240000000a00 */
[----:B0-----:R-:W-:-:S05]  /*12e0*/  @P0 IMAD.HI.U32 R4, R2, R4, RZ ;  /* 0x0000000402040227 */ /* 0x001fca00078e00ff */
[----:B------:R-:W-:-:S07]  /*12f0*/  @P0 SHF.R.U32.HI R2, RZ, R5, R4 ;  /* 0x00000005ff020219 */ /* 0x000fce0000011604 */
.L_x_1058:
[----:B------:R-:W-:-:S05]  /*1300*/  IMAD R3, R2, R9, R9 ;  /* 0x0000000902037224 */ /* 0x000fca00078e0209 */
[----:B------:R-:W-:-:S07]  /*1310*/  VIMNMX R0, R0, R3, PT ;  /* 0x0000000300007248 */ /* 0x000fce0003fe0100 */
.L_x_1056:
[----:B------:R-:W-:Y:S01]  /*1320*/  VIADD R2, R0, 0x5f ;  /* 0x0000005f00027836 */ /* 0x000fe20000000000 */
[----:B------:R-:W-:Y:S01]  /*1330*/  ULDC UR4, c[0x0][0x9dc] ;  /* 0x0002770000047ab9 */ /* 0x000fe20000000800 */
[----:B------:R-:W-:Y:S02]  /*1340*/  VIADD R0, R16, 0x5f ;  /* 0x0000005f10007836 */ /* 0x000fe40000000000 */
[----:B------:R-:W-:Y:S02]  /*1350*/  IMAD R3, R193, 0x80, -R17 ;  /* 0x00000080c1037824 */ /* 0x000fe400078e0a11 */
[----:B------:R-:W-:-:S04]  /*1360*/  IMAD.HI R2, R2, 0x2aaaaaab, RZ ;  /* 0x2aaaaaab02027827 */ /* 0x000fc800078e02ff */
[----:B------:R-:W-:Y:S01]  /*1370*/  IMAD.HI R0, R0, 0x2aaaaaab, RZ ;  /* 0x2aaaaaab00007827 */ /* 0x000fe200078e02ff */
[----:B------:R-:W-:-:S03]  /*1380*/  SHF.R.U32.HI R5, RZ, 0x1f, R2 ;  /* 0x0000001fff057819 */ /* 0x000fc60000011602 */
[----:B------:R-:W-:Y:S01]  /*1390*/  IMAD.IADD R4, R16, 0x1, R3 ;  /* 0x0000000110047824 */ /* 0x000fe200078e0203 */
        /* <DEDUP_REMOVED lines=11> */
[----:B------:R-:W0:Y:S02]  /*1450*/  @P0 LDC.64 R6, c[0x0][0x9e8] ;  /* 0x00027a00ff060b82 */ /* 0x000e240000000a00 */
[----:B0-----:R-:W-:-:S05]  /*1460*/  @P0 IMAD.HI.U32 R0, R3, R6, RZ ;  /* 0x0000000603000227 */ /* 0x001fca00078e00ff */
[----:B------:R-:W-:-:S04]  /*1470*/  @P0 SHF.R.U32.HI R3, RZ, R7, R0 ;  /* 0x00000007ff030219 */ /* 0x000fc80000011600 */
[----:B------:R-:W-:Y:S01]  /*1480*/  LOP3.LUT R4, RZ, R3, RZ, 0x33, !PT ;  /* 0x00000003ff047212 */ /* 0x000fe200078e33ff */
[----:B------:R-:W-:Y:S06]  /*1490*/  BRA `(.L_x_1061) ;  /* 0x0000000000107947 */ /* 0x000fec0003800000 */
.L_x_1060:
[----:B------:R-:W-:-:S13]  /*14a0*/  ISETP.NE.AND P0, PT, R9, 0x1, PT ;  /* 0x000000010900780c */ /* 0x000fda0003f05270 */
[----:B------:R-:W0:Y:S02]  /*14b0*/  @P0 LDC.64 R2, c[0x0][0x9e8] ;  /* 0x00027a00ff020b82 */ /* 0x000e240000000a00 */
[----:B0-----:R-:W-:-:S05]  /*14c0*/  @P0 IMAD.HI.U32 R0, R4, R2, RZ ;  /* 0x0000000204000227 */ /* 0x001fca00078e00ff */
[----:B------:R-:W-:-:S07]  /*14d0*/  @P0 SHF.R.U32.HI R4, RZ, R3, R0 ;  /* 0x00000003ff040219 */ /* 0x000fce0000011600 */
.L_x_1061:
[----:B------:R-:W-:-:S05]  /*14e0*/  IMAD R4, R4, R9, RZ ;  /* 0x0000000904047224 */ /* 0x000fca00078e02ff */
[----:B------:R-:W-:-:S13]  /*14f0*/  R2UR UR5, R4 ;  /* 0x00000000040572ca */ /* 0x000fda00000e0000 */
[----:B------:R-:W-:-:S04]  /*1500*/  UISETP.LT.AND UP0, UPT, UR4, UR5, UPT ;  /* 0x000000050400728c */ /* 0x000fc8000bf01270 */
[----:B------:R-:W-:-:S12]  /*1510*/  USEL UR4, UR4, UR5, !UP0 ;  /* 0x0000000504047287 */ /* 0x000fd8000c000000 */
.L_x_1059:
        /* <DEDUP_REMOVED lines=22> */
[----:B------:R-:W-:Y:S01]  /*1680*/  ISETP.GT.AND P1, PT, R74, UR6, PT ;  /* 0x000000064a007c0c */ /* 0x000fe2000bf24270 */
[----:B------:R-:W-:Y:S01]  /*1690*/  IMAD.U32 R192, RZ, RZ, UR6 ;  /* 0x00000006ffc07e24 */ /* 0x000fe2000f8e00ff */
        /* <DEDUP_REMOVED lines=32> */
[----:B------:R-:W-:Y:S02]  /*18a0*/  IMAD.MOV.U32 R131, RZ, RZ, RZ ;  /* 0x000000ffff837224 */ /* 0x000fe400078e00ff */
        /* <DEDUP_REMOVED lines=35> */
.L_x_1063:
        /* <DEDUP_REMOVED lines=9> */
[----:B------:R-:W0:Y:S02]  /*1b70*/  SYNCS.PHASECHK.TRANS64.TRYWAIT P1, [UR38+0x30800], R0 ;  /* 0x03080000ff0075a7 */ /* 0x000e240008020166 */
[----:B0-----:R-:W-:Y:S05]  /*1b80*/  @!P1 BRA `(.L_x_1064) ;  /* 0x0000013400dc9947 */ /* 0x001fea0003800000 */
.L_x_1248:
[----:B------:R-:W-:Y:S05]  /*1b90*/  @!P0 BRA `(.L_x_1065) ;  /* 0x0000000000048947 */ /* 0x000fea0003800000 */
[----:B------:R-:W-:Y:S01]  /*1ba0*/  BPT.TRAP 0x1 ;  /* 0x000000040000795c */ /* 0x000fe20000300000 */
.L_x_1065:
[----:B0-----:R-:W-:Y:S02]  /*1bb0*/  IMAD.U32 R3, RZ, RZ, UR36 ;  /* 0x00000024ff037e24 */ /* 0x001fe4000f8e00ff */
[----:B------:R-:W-:-:S03]  /*1bc0*/  IMAD.U32 R0, RZ, RZ, UR37 ;  /* 0x00000025ff007e24 */ /* 0x000fc6000f8e00ff */
[----:B------:R-:W-:Y:S02]  /*1bd0*/  LEA R3, R3, UR38, 0x3 ;  /* 0x0000002603037c11 */ /* 0x000fe4000f8e18ff */
[----:B------:R-:W-:-:S04]  /*1be0*/  SHF.L.U32 R0, R0, 0x1f, RZ ;  /* 0x0000001f00007819 */ /* 0x000fc800000006ff */
[----:B------:R0:W1:Y:S01]  /*1bf0*/  SYNCS.PHASECHK.TRANS64.TRYWAIT P1, [R3+URZ+0x30830], R0 ;  /* 0x03083000030075a7 */ /* 0x000062000802017f */
[----:B------:R-:W-:Y:S05]  /*1c00*/  @!P0 BRA `(.L_x_1066) ;  /* 0x0000000000048947 */ /* 0x000fea0003800000 */
[----:B------:R-:W-:Y:S01]  /*1c10*/  BPT.TRAP 0x1 ;  /* 0x000000040000795c */ /* 0x000fe20000300000 */
.L_x_1066:
[----:B------:R-:W2:Y:S01]  /*1c20*/  LDL.LU R2, [R1] ;  /* 0x0000000001027983 */ /* 0x000ea20000300800 */
[----:B------:R-:W3:Y:S02]  /*1c30*/  S2R R4, SR_TID.X ;  /* 0x0000000000047919 */ /* 0x000ee40000002100 */
[----:B---3--:R-:W-:Y:S02]  /*1c40*/  LOP3.LUT P2, RZ, R4, 0x7f, RZ, 0xc0, !PT ;  /* 0x0000007f04ff7812 */ /* 0x008fe4000784c0ff */
[----:B--2---:R-:W-:-:S11]  /*1c50*/  LOP3.LUT R2, R2, 0xfff7ffff, RZ, 0xc0, !PT ;  /* 0xfff7ffff02027812 */ /* 0x004fd600078ec0ff */
[----:B------:R-:W-:-:S05]  /*1c60*/  @P2 LOP3.LUT R2, R2, 0x80000, RZ, 0xfc, !PT ;  /* 0x0008000002022812 */ /* 0x000fca00078efcff */
[----:B------:R2:W-:Y:S01]  /*1c70*/  STL [R1], R2 ;  /* 0x0000000201007387 */ /* 0x0005e20000100800 */
[----:B-1----:R-:W-:Y:S05]  /*1c80*/  @P1 BRA `(.L_x_1067) ;  /* 0x0000000000081947 */ /* 0x002fea0003800000 */
[----:B------:R-:W1:Y:S02]  /*1c90*/  SYNCS.PHASECHK.TRANS64.TRYWAIT P1, [R3+URZ+0x30830], R0 ;  /* 0x03083000030075a7 */ /* 0x000e64000802017f */
[----:B-1----:R-:W-:Y:S05]  /*1ca0*/  @!P1 BRA `(.L_x_1068) ;  /* 0x0000013400ac9947 */ /* 0x002fea0003800000 */
.L_x_1067:
[----:B------:R-:W-:Y:S05]  /*1cb0*/  WARPSYNC.ALL ;  /* 0x0000000000007948 */ /* 0x000fea0003800000 */
[----:B------:R-:W-:Y:S01]  /*1cc0*/  UIADD3 UR4, UR38, 0x1e400, URZ ;  /* 0x0001e40026047890 */ /* 0x000fe2000fffe03f */
[----:B------:R-:W-:Y:S01]  /*1cd0*/  WARPGROUP.ARRIVE ;  /* 0x00000000000079c5 */ /* 0x000fe20000000000 */
[----:B------:R-:W-:Y:S01]  /*1ce0*/  UMOV UR9, 0x40000040 ;  /* 0x4000004000097882 */ /* 0x000fe20000000000 */
[----:B------:R-:W-:Y:S01]  /*1cf0*/  UMOV UR11, 0x40000040 ;  /* 0x40000040000b7882 */ /* 0x000fe20000000000 */
[----:B------:R-:W-:Y:S01]  /*1d00*/  USHF.R.U32.HI UR4, URZ, 0x4, UR4 ;  /* 0x000000043f047899 */ /* 0x000fe20008011604 */
[----:B------:R-:W-:Y:S01]  /*1d10*/  IMAD.U32 R9, RZ, RZ, UR9 ;  /* 0x00000009ff097e24 */ /* 0x000fe2000f8e00ff */
[----:B------:R-:W-:Y:S01]  /*1d20*/  UMOV UR13, 0x40000040 ;  /* 0x40000040000d7882 */ /* 0x000fe20000000000 */
[----:B------:R-:W-:Y:S01]  /*1d30*/  UMOV UR15, 0x40000040 ;  /* 0x40000040000f7882 */ /* 0x000fe20000000000 */
[----:B------:R-:W-:Y:S01]  /*1d40*/  ULOP3.LUT UR4, UR4, 0x3fff, URZ, 0xc0, !UPT ;  /* 0x00003fff04047892 */ /* 0x000fe2000f8ec03f */
[----:B--2---:R-:W2:Y:S01]  /*1d50*/  S2R R2, SR_TID.X ;  /* 0x0000000000027919 */ /* 0x004ea20000002100 */
[----:B------:R-:W-:Y:S01]  /*1d60*/  UMOV UR17, 0x40000040 ;  /* 0x4000004000117882 */ /* 0x000fe20000000000 */
[----:B------:R-:W-:Y:S01]  /*1d70*/  UMOV UR19, 0x40000040 ;  /* 0x4000004000137882 */ /* 0x000fe20000000000 */
[----:B------:R-:W-:Y:S01]  /*1d80*/  ULOP3.LUT UR39, UR4, 0x10000, URZ, 0xfc, !UPT ;  /* 0x0001000004277892 */ /* 0x000fe2000f8efc3f */
[----:B------:R-:W-:Y:S01]  /*1d90*/  IMAD.MOV.U32 R5, RZ, RZ, -0x60 ;  /* 0xffffffa0ff057424 */ /* 0x000fe200078e00ff */
[----:B------:R-:W-:Y:S01]  /*1da0*/  ULOP3.LUT UR4, UR40, 0x10000, URZ, 0xfc, !UPT ;  /* 0x0001000028047892 */ /* 0x000fe2000f8efc3f */
[----:B------:R-:W-:Y:S01]  /*1db0*/  IMAD R6, R193, 0x80, R201 ;  /* 0x00000080c1067824 */ /* 0x000fe200078e02c9 */
[----:B------:R-:W-:Y:S01]  /*1dc0*/  UIMAD UR5, UR36, 0x900, UR39 ;  /* 0x00000900240578a4 */ /* 0x000fe2000f8e0227 */
[----:B------:R-:W-:Y:S01]  /*1dd0*/  IMAD R5, R74, R5, 0x60 ;  /* 0x000000604a057424 */ /* 0x000fe200078e0205 */
[----:B------:R-:W-:-:S02]  /*1de0*/  UIADD3 UR12, UR4, 0x4, URZ ;  /* 0x00000004040c7890 */ /* 0x000fc4000fffe03f */
[----:B------:R-:W-:Y:S01]  /*1df0*/  UIADD3 UR14, UR5, 0x4, URZ ;  /* 0x00000004050e7890 */ /* 0x000fe2000fffe03f */
[----:B------:R-:W-:Y:S01]  /*1e00*/  IMAD R10, R18, -0x2, R5 ;  /* 0xfffffffe120a7824 */ /* 0x000fe200078e0205 */
[----:B------:R-:W-:Y:S01]  /*1e10*/  UMOV UR8, UR4 ;  /* 0x0000000400087c82 */ /* 0x000fe20008000000 */
[----:B------:R-:W-:Y:S01]  /*1e20*/  UMOV UR10, UR5 ;  /* 0x00000005000a7c82 */ /* 0x000fe20008000000 */
[----:B------:R-:W-:Y:S01]  /*1e30*/  IMAD.U32 R8, RZ, RZ, UR8 ;  /* 0x00000008ff087e24 */ /* 0x000fe2000f8e00ff */
[----:B------:R-:W-:Y:S01]  /*1e40*/  HGMMA.64x96x16.F32 R24, gdesc[UR8], RZ, !UPT, gsb0 ;  /* 0x01600000081879f0 */ /* 0x000fe2000c0008ff */
[----:B------:R-:W-:Y:S02]  /*1e50*/  UIADD3 UR8, UR4, 0x2, URZ ;  /* 0x0000000204087890 */ /* 0x000fe4000fffe03f */
[----:B------:R-:W-:Y:S01]  /*1e60*/  UIADD3 UR10, UR5, 0x2, URZ ;  /* 0x00000002050a7890 */ /* 0x000fe2000fffe03f */
[----:B------:R-:W-:Y:S01]  /*1e70*/  UMOV UR9, 0x40000040 ;  /* 0x4000004000097882 */ /* 0x000fe20000000000 */
[----:B------:R-:W-:Y:S01]  /*1e80*/  UMOV UR11, 0x40000040 ;  /* 0x40000040000b7882 */ /* 0x000fe20000000000 */
[----:B------:R-:W-:-:S02]  /*1e90*/  UIADD3 UR16, UR4, 0x6, URZ ;  /* 0x0000000604107890 */ /* 0x000fc4000fffe03f */
[----:B------:R-:W-:Y:S02]  /*1ea0*/  UIADD3 UR18, UR5, 0x6, URZ ;  /* 0x0000000605127890 */ /* 0x000fe4000fffe03f */
[----:B------:R-:W-:Y:S02]  /*1eb0*/  UIADD3 UR20, UR4, 0x400, URZ ;  /* 0x0000040004147890 */ /* 0x000fe4000fffe03f */
[----:B------:R-:W-:Y:S01]  /*1ec0*/  UIADD3 UR22, UR5, 0x300, URZ ;  /* 0x0000030005167890 */ /* 0x000fe2000fffe03f */
[----:B------:R-:W-:Y:S01]  /*1ed0*/  UMOV UR21, 0x40000040 ;  /* 0x4000004000157882 */ /* 0x000fe20000000000 */
[----:B------:R-:W-:Y:S01]  /*1ee0*/  UMOV UR23, 0x40000040 ;  /* 0x4000004000177882 */ /* 0x000fe20000000000 */
[----:B------:R-:W-:Y:S01]  /*1ef0*/  UIADD3 UR24, UR4, 0x402, URZ ;  /* 0x0000040204187890 */ /* 0x000fe2000fffe03f */
[----:B--2---:R-:W-:Y:S01]  /*1f00*/  LOP3.LUT P1, RZ, R2, 0x7f, RZ, 0xc0, !PT ;  /* 0x0000007f02ff7812 */ /* 0x004fe2000782c0ff */
[----:B------:R-:W-:Y:S01]  /*1f10*/  UIADD3 UR26, UR5, 0x302, URZ ;  /* 0x00000302051a7890 */ /* 0x000fe2000fffe03f */
[----:B------:R-:W-:Y:S01]  /*1f20*/  IMAD.IADD R2, R16, 0x1, R5 ;  /* 0x0000000110027824 */ /* 0x000fe200078e0205 */
[----:B------:R-:W-:Y:S01]  /*1f30*/  UMOV UR25, 0x40000040 ;  /* 0x4000004000197882 */ /* 0x000fe20000000000 */
[----:B------:R-:W-:Y:S01]  /*1f40*/  UMOV UR27, 0x40000040 ;  /* 0x40000040001b7882 */ /* 0x000fe20000000000 */
[----:B------:R-:W-:Y:S01]  /*1f50*/  UIADD3 UR28, UR4, 0x404, URZ ;  /* 0x00000404041c7890 */ /* 0x000fe2000fffe03f */
[----:B------:R-:W-:Y:S01]  /*1f60*/  IMAD R7, R18, -0x2, R2 ;  /* 0xfffffffe12077824 */ /* 0x000fe200078e0202 */
[----:B------:R-:W-:Y:S01]  /*1f70*/  UIADD3 UR30, UR5, 0x304, URZ ;  /* 0x00000304051e7890 */ /* 0x000fe2000fffe03f */
[----:B------:R-:W-:Y:S01]  /*1f80*/  UMOV UR29, 0x40000040 ;  /* 0x40000040001d7882 */ /* 0x000fe20000000000 */
[----:B------:R-:W-:Y:S01]  /*1f90*/  UMOV UR31, 0x40000040 ;  /* 0x40000040001f7882 */ /* 0x000fe20000000000 */
[----:B------:R-:W-:-:S02]  /*1fa0*/  UIADD3 UR32, UR4, 0x406, URZ ;  /* 0x0000040604207890 */ /* 0x000fc4000fffe03f */
[----:B------:R-:W-:Y:S01]  /*1fb0*/  UIADD3 UR34, UR5, 0x306, URZ ;  /* 0x0000030605227890 */ /* 0x000fe2000fffe03f */
[----:B01----:R-:W-:Y:S01]  /*1fc0*/  @!P1 VIADD R0, R3, 0x30840 ;  /* 0x0003084003009836 */ /* 0x003fe20000000000 */
[----:B------:R-:W-:Y:S01]  /*1fd0*/  UMOV UR33, 0x40000040 ;  /* 0x4000004000217882 */ /* 0x000fe20000000000 */
[----:B------:R-:W-:Y:S01]  /*1fe0*/  UMOV UR35, 0x40000040 ;  /* 0x4000004000237882 */ /* 0x000fe20000000000 */
[----:B------:R-:W-:Y:S01]  /*1ff0*/  UIADD3 UR40, UR4, 0x800, URZ ;  /* 0x0000080004287890 */ /* 0x000fe2000fffe03f */
[----:B------:R-:W-:Y:S01]  /*2000*/  IADD3 R3, -R17, 0x1, R2 ;  /* 0x0000000111037810 */ /* 0x000fe20007ffe102 */
[----:B------:R-:W-:Y:S01]  /*2010*/  UIADD3 UR42, UR5, 0x600, URZ ;  /* 0x00000600052a7890 */ /* 0x000fe2000fffe03f */
[----:B------:R-:W-:Y:S01]  /*2020*/  @!P1 PRMT R0, RZ, 0x654, R0 ;  /* 0x00000654ff009816 */ /* 0x000fe20000000000 */
        /* <DEDUP_REMOVED lines=15> */
[----:B------:R-:W-:Y:S02]  /*2120*/  ULDC.64 UR4, c[0x0][0x9e0] ;  /* 0x0002780000047ab9 */ /* 0x000fe40000000a00 */
[----:B------:R-:W-:Y:S01]  /*2130*/  UISETP.GE.AND UP0, UPT, UR5, 0x1, UPT ;  /* 0x000000010500788c */ /* 0x000fe2000bf06270 */
[----:B------:R-:W-:Y:S01]  /*2140*/  VIADD R4, R3, UR4 ;  /* 0x0000000403047c36 */ /* 0x000fe20008000000 */
[----:B------:R-:W-:-:S02]  /*2150*/  WARPGROUP.DEPBAR.LE gsb0, 0x0 ;  /* 0x00008000000079c5 */ /* 0x000fc40000010000 */
[----:B------:R-:W-:-:S06]  /*2160*/  WARPGROUP.ARRIVE ;  /* 0x00000000000079c5 */ /* 0x000fcc0000000000 */
[----:B------:R-:W-:Y:S01]  /*2170*/  HGMMA.64x96x16.F32 R24, gdesc[UR8], R24, gsb0 ;  /* 0x01600000081879f0 */ /* 0x000fe20008000818 */
[----:B------:R-:W-:Y:S02]  /*2180*/  ULDC UR10, c[0x0][0x9dc] ;  /* 0x00027700000a7ab9 */ /* 0x000fe40000000800 */
[----:B------:R-:W-:-:S06]  /*2190*/  ULOP3.LUT UR6, URZ, UR10, URZ, 0x33, !UPT ;  /* 0x0000000a3f067292 */ /* 0x000fcc000f8e333f */
[----:B------:R-:W-:-:S04]  /*21a0*/  VIADD R11, R3, UR6 ;  /* 0x00000006030b7c36 */ /* 0x000fc80008000000 */
[----:B------:R-:W-:Y:S01]  /*21b0*/  IMAD.IADD R2, R11, 0x1, R6 ;  /* 0x000000010b027824 */ /* 0x000fe200078e0206 */
        /* <DEDUP_REMOVED lines=32> */
[----:B------:R-:W-:Y:S02]  /*23c0*/  PLOP3.LUT P1, PT, PT, PT, UP0, 0x40, 0x0 ;  /* 0x000000000000781c */ /* 0x000fe40003f2e808 */
[----:B0-----:R-:W-:-:S11]  /*23d0*/  VIADDMNMX R0, R6, R4, R7, PT ;  /* 0x0000000406007246 */ /* 0x001fd60003800107 */
[----:B------:R-:W-:Y:S05]  /*23e0*/  @P1 BRA `(.L_x_1069) ;  /* 0x0000000000541947 */ /* 0x000fea0003800000 */
[----:B------:R-:W-:Y:S01]  /*23f0*/  IADD3 R3, -R17, R16, R6 ;  /* 0x0000001011037210 */ /* 0x000fe20007ffe106 */
[----:B------:R-:W-:Y:S03]  /*2400*/  BSSY B0, `(.L_x_1070) ;  /* 0x0000010000007945 */ /* 0x000fe60003800000 */
        /* <DEDUP_REMOVED lines=10> */
.L_x_1071:
[----:B------:R-:W-:-:S06]  /*24b0*/  UISETP.NE.AND UP1, UPT, UR5, 0x1, UPT ;  /* 0x000000010500788c */ /* 0x000fcc000bf25270 */
[----:B------:R-:W-:-:S05]  /*24c0*/  PLOP3.LUT P1, PT, PT, PT, UP1, 0x80, 0x0 ;  /* 0x000000000000781c */ /* 0x000fca0003f2f018 */
[----:B------:R-:W-:-:S08]  /*24d0*/  @UP1 ULDC.64 UR6, c[0x0][0x9e8] ;  /* 0x00027a0000061ab9 */ /* 0x000fd00000000a00 */
[----:B------:R-:W-:-:S05]  /*24e0*/  @P1 IMAD.HI.U32 R12, R3, UR6, RZ ;  /* 0x00000006030c1c27 */ /* 0x000fca000f8e00ff */
[----:B------:R-:W-:-:S07]  /*24f0*/  @P1 SHF.R.U32.HI R3, RZ, UR7, R12 ;  /* 0x00000007ff031c19 */ /* 0x000fce000801160c */
.L_x_1072:
[----:B------:R-:W-:Y:S05]  /*2500*/  BSYNC B0 ;  /* 0x0000000000007941 */ /* 0x000fea0003800000 */
.L_x_1070:
[----:B------:R-:W-:-:S05]  /*2510*/  IMAD R3, R3, UR5, R10 ;  /* 0x0000000503037c24 */ /* 0x000fca000f8e020a */
[----:B------:R-:W-:Y:S02]  /*2520*/  VIMNMX R2, R2, R3, !PT ;  /* 0x0000000302027248 */ /* 0x000fe40007fe0100 */
[----:B------:R-:W-:-:S07]  /*2530*/  VIADDMNMX R0, R3, UR5, R0, PT ;  /* 0x0000000503007c46 */ /* 0x000fce000b800100 */
.L_x_1069:
[C---:B------:R-:W-:Y:S02]  /*2540*/  ISETP.GE.AND P1, PT, R5.reuse, 0x2, PT ;  /* 0x000000020500780c */ /* 0x040fe40003f26270 */
[C---:B------:R-:W-:Y:S02]  /*2550*/  ISETP.GE.AND P5, PT, R5.reuse, 0xa, PT ;  /* 0x0000000a0500780c */ /* 0x040fe40003fa6270 */
        /* <DEDUP_REMOVED lines=34> */
[C---:B------:R-:W-:Y:S02]  /*2780*/  ISETP.GE.AND P4, PT, R5.reuse, 0x22, PT ;  /* 0x000000220500780c */ /* 0x040fe40003f86270 */
        /* <DEDUP_REMOVED lines=73> */
[----:B------:R-:W-:-:S04]  /*2c20*/  ISETP.GE.AND P5, PT, R5, 0x5a, PT ;  /* 0x0000005a0500780c */ /* 0x000fc80003fa6270 */
[----:B------:R-:W-:Y:S02]  /*2c30*/  P2R R65, PR, RZ, 0x20 ;  /* 0x00000020ff417803 */ /* 0x000fe40000000000 */
[----:B------:R-:W-:-:S04]  /*2c40*/  ISETP.GT.AND P5, PT, R2, 0x59, !P5 ;  /* 0x000000590200780c */ /* 0x000fc80006fa4270 */
[----:B------:R-:W-:Y:S01]  /*2c50*/  ISETP.LT.OR P5, PT, R0, 0x5a, P5 ;  /* 0x0000005a0000780c */ /* 0x000fe20002fa1670 */
[----:B------:R-:W-:-:S03]  /*2c60*/  VIADD R0, R6, 0x8 ;  /* 0x0000000806007836 */ /* 0x000fc60000000000 */
[----:B------:R-:W-:Y:S02]  /*2c70*/  FSEL R94, R69, -INF , !P5 ;  /* 0xff800000455e7808 */ /* 0x000fe40006800000 */
[----:B------:R-:W-:Y:S02]  /*2c80*/  PLOP3.LUT P5, PT, PT, PT, UP0, 0x40, 0x0 ;  /* 0x000000000000781c */ /* 0x000fe40003fae808 */
[----:B------:R-:W-:Y:S02]  /*2c90*/  VIADDMNMX R2, R0, R4, R7, PT ;  /* 0x0000000400027246 */ /* 0x000fe40003800107 */
[----:B------:R-:W-:-:S09]  /*2ca0*/  IADD3 R4, R11, 0x8, R6 ;  /* 0x000000080b047810 */ /* 0x000fd20007ffe006 */
[----:B------:R-:W-:Y:S05]  /*2cb0*/  @P5 BRA `(.L_x_1073) ;  /* 0x0000000000605947 */ /* 0x000fea0003800000 */
[----:B------:R-:W-:Y:S01]  /*2cc0*/  IADD3 R0, R16, 0x8, R6 ;  /* 0x0000000810007810 */ /* 0x000fe20007ffe006 */
[----:B------:R-:W-:Y:S04]  /*2cd0*/  BSSY B0, `(.L_x_1074) ;  /* 0x0000013000007945 */ /* 0x000fe80003800000 */
        /* <DEDUP_REMOVED lines=12> */
.L_x_1075:
[----:B------:R-:W-:-:S06]  /*2da0*/  UISETP.NE.AND UP1, UPT, UR5, 0x1, UPT ;  /* 0x000000010500788c */ /* 0x000fcc000bf25270 */
[----:B------:R-:W-:-:S05]  /*2db0*/  PLOP3.LUT P5, PT, PT, PT, UP1, 0x80, 0x0 ;  /* 0x000000000000781c */ /* 0x000fca0003faf018 */
[----:B------:R-:W-:-:S08]  /*2dc0*/  @UP1 ULDC.64 UR6, c[0x0][0x9e8] ;  /* 0x00027a0000061ab9 */ /* 0x000fd00000000a00 */
[----:B------:R-:W-:Y:S01]  /*2dd0*/  @P5 IMAD.HI.U32 R3, R0, UR6, RZ ;  /* 0x0000000600035c27 */ /* 0x000fe2000f8e00ff */
[----:B------:R-:W-:-:S13]  /*2de0*/  PLOP3.LUT P5, PT, PT, PT, UP1, 0x80, 0x0 ;  /* 0x000000000000781c */ /* 0x000fda0003faf018 */
[----:B------:R-:W-:-:S07]  /*2df0*/  @P5 SHF.R.U32.HI R0, RZ, UR7, R3 ;  /* 0x00000007ff005c19 */ /* 0x000fce0008011603 */
.L_x_1076:
[----:B------:R-:W-:Y:S05]  /*2e00*/  BSYNC B0 ;  /* 0x0000000000007941 */ /* 0x000fea0003800000 */
.L_x_1074:
[----:B------:R-:W-:-:S05]  /*2e10*/  IMAD R3, R0, UR5, R10 ;  /* 0x0000000500037c24 */ /* 0x000fca000f8e020a */
[----:B------:R-:W-:Y:S02]  /*2e20*/  VIMNMX R4, R4, R3, !PT ;  /* 0x0000000304047248 */ /* 0x000fe40007fe0100 */
[----:B------:R-:W-:-:S07]  /*2e30*/  VIADDMNMX R2, R3, UR5, R2, PT ;  /* 0x0000000503027c46 */ /* 0x000fce000b800102 */
.L_x_1073:
[C---:B------:R-:W-:Y:S01]  /*2e40*/  ISETP.GT.AND P1, PT, R4.reuse, 0x1, !P1 ;  /* 0x000000010400780c */ /* 0x040fe20004f24270 */
[----:B------:R-:W-:Y:S01]  /*2e50*/  ULDC UR6, c[0x0][0x988] ;  /* 0x0002620000067ab9 */ /* 0x000fe20000000800 */
[----:B------:R-:W-:Y:S02]  /*2e60*/  ISETP.GT.AND P2, PT, R4, 0x8, !P2 ;  /* 0x000000080400780c */ /* 0x000fe40005744270 */
        /* <DEDUP_REMOVED lines=64> */
[----:B------:R-:W0:Y:S01]  /*3270*/  SHFL.BFLY PT, R5, R10, 0x2, 0x1f ;  /* 0x0c401f000a057f89 */ /* 0x000e2200000e0000 */
        /* <DEDUP_REMOVED lines=13> */
[----:B0-----:R-:W-:Y:S02]  /*3350*/  FMNMX.FTZ R12, R10, R5, !PT ;  /* 0x000000050a0c7209 */ /* 0x001fe40007810000 */
[----:B------:R-:W-:Y:S02]  /*3360*/  FMNMX.FTZ R10, R7, R27, !PT ;  /* 0x0000001b070a7209 */ /* 0x000fe40007810000 */
[----:B------:R-:W-:Y:S01]  /*3370*/  FSEL R51, R51, -INF , !P1 ;  /* 0xff80000033337808 */ /* 0x000fe20004800000 */
[----:B------:R-:W0:Y:S01]  /*3380*/  SHFL.BFLY PT, R5, R12, 0x1, 0x1f ;  /* 0x0c201f000c057f89 */ /* 0x000e2200000e0000 */
        /* <DEDUP_REMOVED lines=21> */
[----:B0-----:R-:W-:Y:S02]  /*34e0*/  FMNMX.FTZ R5, R12, R5, !PT ;  /* 0x000000050c057209 */ /* 0x001fe40007810000 */
        /* <DEDUP_REMOVED lines=25> */
[----:B------:R0:W-:Y:S01]  /*3680*/  MUFU.EX2 R57, R14 ;  /* 0x0000000e00397308 */ /* 0x0001e20000000800 */
        /* <DEDUP_REMOVED lines=9> */
[--C-:B0-----:R-:W-:Y:S01]  /*3720*/  FFMA.FTZ R14, R76, R0, -R53.reuse ;  /* 0x000000004c0e7223 */ /* 0x101fe20000010835 */
[----:B------:R-:W-:Y:S01]  /*3730*/  FMNMX.FTZ R10, R37, R10, !PT ;  /* 0x0000000a250a7209 */ /* 0x000fe20007810000 */
[-CC-:B------:R-:W-:Y:S01]  /*3740*/  FFMA.FTZ R34, R56, R0.reuse, -R53.reuse ;  /* 0x0000000038227223 */ /* 0x180fe20000010835 */
[----:B------:R-:W-:Y:S01]  /*3750*/  ISETP.NE.AND P5, PT, R65, RZ, PT ;  /* 0x000000ff4100720c */ /* 0x000fe20003fa5270 */
[----:B------:R-:W-:Y:S01]  /*3760*/  FFMA.FTZ R32, R86, R0, -R53 ;  /* 0x0000000056207223 */ /* 0x000fe20000010835 */
[----:B------:R-:W-:Y:S01]  /*3770*/  ISETP.GT.AND P4, PT, R4, 0x58, !P4 ;  /* 0x000000580400780c */ /* 0x000fe20006784270 */
[----:B------:R0:W1:Y:S01]  /*3780*/  MUFU.EX2 R61, R24 ;  /* 0x00000018003d7308 */ /* 0x0000620000000800 */
[----:B------:R-:W-:-:S02]  /*3790*/  ISETP.LT.OR P3, PT, R2, 0x52, P3 ;  /* 0x000000520200780c */ /* 0x000fc40001f61670 */
[----:B------:R-:W-:Y:S02]  /*37a0*/  FSEL R41, R66, -INF , !P2 ;  /* 0xff80000042297808 */ /* 0x000fe40005000000 */
[----:B------:R-:W-:Y:S02]  /*37b0*/  FMNMX.FTZ R10, R63, R10, !PT ;  /* 0x0000000a3f0a7209 */ /* 0x000fe40007810000 */
        /* <DEDUP_REMOVED lines=8> */
[----:B------:R-:W-:Y:S01]  /*3840*/  ISETP.LT.OR P5, PT, R2, 0x5a, P5 ;  /* 0x0000005a0200780c */ /* 0x000fe20002fa1670 */
[----:B------:R-:W-:Y:S01]  /*3850*/  FFMA.FTZ R2, R44, R0, -R53 ;  /* 0x000000002c027223 */ /* 0x000fe20000010835 */
[----:B------:R-:W-:Y:S01]  /*3860*/  FSEL R45, R70, -INF , !P4 ;  /* 0xff800000462d7808 */ /* 0x000fe20006000000 */
[----:B------:R0:W-:Y:S01]  /*3870*/  MUFU.EX2 R180, R4 ;  /* 0x0000000400b47308 */ /* 0x0001e20000000800 */
[----:B------:R-:W-:-:S02]  /*3880*/  FMNMX.FTZ R10, R67, R10, !PT ;  /* 0x0000000a430a7209 */ /* 0x000fc40007810000 */
[----:B------:R-:W-:Y:S02]  /*3890*/  FSEL R71, R71, -INF , !P5 ;  /* 0xff80000047477808 */ /* 0x000fe40006800000 */
[----:B------:R-:W-:Y:S02]  /*38a0*/  FMNMX.FTZ R10, R45, R10, !PT ;  /* 0x0000000a2d0a7209 */ /* 0x000fe40007810000 */
[----:B-1----:R-:W-:Y:S01]  /*38b0*/  F2FP.F16.F32.PACK_AB R190, R61, R20 ;  /* 0x000000143dbe723e */ /* 0x002fe200000000ff */
[----:B------:R1:W2:Y:S01]  /*38c0*/  MUFU.EX2 R65, R14 ;  /* 0x0000000e00417308 */ /* 0x0002a20000000800 */
[----:B------:R-:W-:Y:S01]  /*38d0*/  FMNMX.FTZ R10, R71, R10, !PT ;  /* 0x0000000a470a7209 */ /* 0x000fe20007810000 */
[----:B0-----:R-:W-:Y:S01]  /*38e0*/  FFMA.FTZ R4, R82, R0, -R53 ;  /* 0x0000000052047223 */ /* 0x001fe20000010835 */
[----:B------:R-:W-:-:S03]  /*38f0*/  F2FP.F16.F32.PACK_AB R188, R57, R12 ;  /* 0x0000000c39bc723e */ /* 0x000fc600000000ff */
[----:B------:R-:W0:Y:S02]  /*3900*/  SHFL.BFLY PT, R49, R10, 0x2, 0x1f ;  /* 0x0c401f000a317f89 */ /* 0x000e2400000e0000 */
[----:B------:R3:W-:Y:S01]  /*3910*/  MUFU.EX2 R75, R4 ;  /* 0x00000004004b7308 */ /* 0x0007e20000000800 */
[----:B-1----:R-:W-:-:S07]  /*3920*/  FFMA.FTZ R14, R80, R0, -R53 ;  /* 0x00000000500e7223 */ /* 0x002fce0000010835 */
[----:B------:R-:W-:Y:S01]  /*3930*/  MUFU.EX2 R83, R36 ;  /* 0x0000002400537308 */ /* 0x000fe20000000800 */
[----:B--2---:R-:W-:-:S07]  /*3940*/  F2FP.F16.F32.PACK_AB R184, R65, R26 ;  /* 0x0000001a41b8723e */ /* 0x004fce00000000ff */
[----:B------:R-:W-:Y:S01]  /*3950*/  MUFU.EX2 R28, R28 ;  /* 0x0000001c001c7308 */ /* 0x000fe20000000800 */
[----:B0-----:R-:W-:Y:S01]  /*3960*/  FMNMX.FTZ R49, R10, R49, !PT ;  /* 0x000000310a317209 */ /* 0x001fe20007810000 */
[----:B------:R-:W-:-:S06]  /*3970*/  FFMA.FTZ R10, R88, R0, -R53 ;  /* 0x00000000580a7223 */ /* 0x000fcc0000010835 */
[----:B------:R0:W1:Y:S01]  /*3980*/  MUFU.EX2 R69, R24 ;  /* 0x0000001800457308 */ /* 0x0000620000000800 */
[----:B---3--:R-:W2:Y:S07]  /*3990*/  SHFL.BFLY PT, R4, R49, 0x1, 0x1f ;  /* 0x0c201f0031047f89 */ /* 0x008eae00000e0000 */
[----:B------:R3:W-:Y:S01]  /*39a0*/  MUFU.EX2 R81, R10 ;  /* 0x0000000a00517308 */ /* 0x0007e20000000800 */
[----:B0-----:R-:W-:-:S07]  /*39b0*/  FFMA.FTZ R24, R48, R0, -R53 ;  /* 0x0000000030187223 */ /* 0x001fce0000010835 */
[----:B------:R-:W-:Y:S01]  /*39c0*/  MUFU.EX2 R85, R38 ;  /* 0x0000002600557308 */ /* 0x000fe20000000800 */
[----:B-1----:R-:W-:-:S07]  /*39d0*/  F2FP.F16.F32.PACK_AB R186, R69, R28 ;  /* 0x0000001c45ba723e */ /* 0x002fce00000000ff */
[----:B------:R0:W-:Y:S01]  /*39e0*/  MUFU.EX2 R73, R14 ;  /* 0x0000000e00497308 */ /* 0x0001e20000000800 */
[----:B--2---:R-:W-:-:S04]  /*39f0*/  FMNMX.FTZ R4, R49, R4, !PT ;  /* 0x0000000431047209 */ /* 0x004fc80007810000 */
[C---:B------:R-:W-:Y:S01]  /*3a00*/  FSETP.NEU.FTZ.AND P1, PT, R4.reuse, -INF , PT ;  /* 0xff8000000400780b */ /* 0x040fe20003f3d000 */
[-C--:B---3--:R-:W-:Y:S02]  /*3a10*/  FMUL.FTZ R10, R4, R0.reuse ;  /* 0x00000000040a7220 */ /* 0x088fe40000410000 */
[----:B------:R-:W1:Y:S01]  /*3a20*/  MUFU.EX2 R2, R2 ;  /* 0x0000000200027308 */ /* 0x000e620000000800 */
[----:B0-----:R-:W-:Y:S02]  /*3a30*/  FFMA.FTZ R14, R84, R0, -R53 ;  /* 0x00000000540e7223 */ /* 0x001fe40000010835 */
[----:B------:R-:W-:Y:S02]  /*3a40*/  FSEL R10, R10, RZ, P1 ;  /* 0x000000ff0a0a7208 */ /* 0x000fe40000800000 */
[----:B------:R-:W-:-:S03]  /*3a50*/  PLOP3.LUT P1, PT, PT, PT, UP0, 0x40, 0x0 ;  /* 0x000000000000781c */ /* 0x000fc60003f2e808 */
        /* <DEDUP_REMOVED lines=17> */
[----:B0-----:R-:W-:Y:S01]  /*3b70*/  FADD.FTZ R13, R12, R57 ;  /* 0x000000390c0d7221 */ /* 0x001fe20000010000 */
[-CC-:B------:R-:W-:Y:S01]  /*3b80*/  FFMA.FTZ R33, R33, R0.reuse, -R10.reuse ;  /* 0x0000000021217223 */ /* 0x180fe2000001080a */
[-CC-:B------:R-:W-:Y:S01]  /*3b90*/  FFMA.FTZ R55, R55, R0.reuse, -R10.reuse ;  /* 0x0000000037377223 */ /* 0x180fe2000001080a */
[-CC-:B------:R-:W-:Y:S01]  /*3ba0*/  FFMA.FTZ R3, R3, R0.reuse, -R10.reuse ;  /* 0x0000000003037223 */ /* 0x180fe2000001080a */
[----:B------:R-:W-:Y:S01]  /*3bb0*/  FADD.FTZ R50, R20, R13 ;  /* 0x0000000d14327221 */ /* 0x000fe20000010000 */
[-CC-:B------:R-:W-:Y:S01]  /*3bc0*/  FFMA.FTZ R59, R59, R0.reuse, -R10.reuse ;  /* 0x000000003b3b7223 */ /* 0x180fe2000001080a */
[-C--:B------:R-:W-:Y:S01]  /*3bd0*/  FFMA.FTZ R37, R37, R0.reuse, -R10 ;  /* 0x0000000025257223 */ /* 0x080fe2000001080a */
[----:B------:R-:W0:Y:S01]  /*3be0*/  MUFU.EX2 R36, R27 ;  /* 0x0000001b00247308 */ /* 0x000e220000000800 */
[----:B------:R-:W-:Y:S01]  /*3bf0*/  FADD.FTZ R13, R61, R50 ;  /* 0x000000323d0d7221 */ /* 0x000fe20000010000 */
[-CC-:B------:R-:W-:Y:S01]  /*3c00*/  FFMA.FTZ R63, R63, R0.reuse, -R10.reuse ;  /* 0x000000003f3f7223 */ /* 0x180fe2000001080a */
[-CC-:B------:R-:W-:Y:S01]  /*3c10*/  FFMA.FTZ R41, R41, R0.reuse, -R10.reuse ;  /* 0x0000000029297223 */ /* 0x180fe2000001080a */
[-CC-:B------:R-:W-:Y:S01]  /*3c20*/  FFMA.FTZ R67, R67, R0.reuse, -R10.reuse ;  /* 0x0000000043437223 */ /* 0x180fe2000001080a */
[----:B------:R-:W-:Y:S01]  /*3c30*/  FADD.FTZ R52, R26, R13 ;  /* 0x0000000d1a347221 */ /* 0x000fe20000010000 */
[-CC-:B------:R-:W-:Y:S01]  /*3c40*/  FFMA.FTZ R45, R45, R0.reuse, -R10.reuse ;  /* 0x000000002d2d7223 */ /* 0x180fe2000001080a */
[----:B------:R-:W-:Y:S01]  /*3c50*/  FFMA.FTZ R71, R71, R0, -R10 ;  /* 0x0000000047477223 */ /* 0x000fe2000001080a */
[----:B------:R-:W2:Y:S01]  /*3c60*/  MUFU.EX2 R11, R11 ;  /* 0x0000000b000b7308 */ /* 0x000ea20000000800 */
[----:B------:R-:W-:Y:S01]  /*3c70*/  FADD.FTZ R13, R65, R52 ;  /* 0x00000034410d7221 */ /* 0x000fe20000010000 */
[----:B-1----:R-:W-:-:S03]  /*3c80*/  F2FP.F16.F32.PACK_AB R182, R75, R2 ;  /* 0x000000024bb6723e */ /* 0x002fc600000000ff */
[----:B------:R-:W-:-:S03]  /*3c90*/  FADD.FTZ R54, R28, R13 ;  /* 0x0000000d1c367221 */ /* 0x000fc60000010000 */
[----:B------:R-:W1:Y:S01]  /*3ca0*/  MUFU.EX2 R38, R31 ;  /* 0x0000001f00267308 */ /* 0x000e620000000800 */
[----:B0-----:R-:W-:Y:S01]  /*3cb0*/  FADD.FTZ R52, R7, R36 ;  /* 0x0000002407347221 */ /* 0x001fe20000010000 */
[----:B------:R-:W-:Y:S01]  /*3cc0*/  FADD.FTZ R27, R69, R54 ;  /* 0x00000036451b7221 */ /* 0x000fe20000010000 */
[----:B------:R-:W-:-:S03]  /*3cd0*/  F2FP.F16.F32.PACK_AB R189, R36, R7 ;  /* 0x0000000724bd723e */ /* 0x000fc600000000ff */
[----:B------:R-:W-:Y:S01]  /*3ce0*/  FADD.FTZ R56, R180, R27 ;  /* 0x0000001bb4387221 */ /* 0x000fe20000010000 */
[----:B------:R-:W-:Y:S01]  /*3cf0*/  F2FP.F16.F32.PACK_AB R180, R73, R180 ;  /* 0x000000b449b4723e */ /* 0x000fe200000000ff */
[----:B------:R-:W0:Y:S01]  /*3d00*/  MUFU.EX2 R42, R35 ;  /* 0x00000023002a7308 */ /* 0x000e220000000800 */
[----:B--2---:R-:W-:Y:S01]  /*3d10*/  FADD.FTZ R13, R11, R52 ;  /* 0x000000340b0d7221 */ /* 0x004fe20000010000 */
[----:B------:R-:W-:-:S04]  /*3d20*/  FADD.FTZ R27, R73, R56 ;  /* 0x00000038491b7221 */ /* 0x000fc80000010000 */
[----:B------:R-:W-:Y:S02]  /*3d30*/  FADD.FTZ R56, R2, R27 ;  /* 0x0000001b02387221 */ /* 0x000fe40000010000 */
[----:B------:R-:W2:Y:S01]  /*3d40*/  MUFU.EX2 R15, R15 ;  /* 0x0000000f000f7308 */ /* 0x000ea20000000800 */
[C---:B-1----:R-:W-:Y:S01]  /*3d50*/  FADD.FTZ R54, R38.reuse, R13 ;  /* 0x0000000d26367221 */ /* 0x042fe20000010000 */
[----:B------:R-:W-:Y:S01]  /*3d60*/  FADD.FTZ R27, R75, R56 ;  /* 0x000000384b1b7221 */ /* 0x000fe20000010000 */
[----:B------:R-:W-:Y:S01]  /*3d70*/  F2FP.F16.F32.PACK_AB R191, R38, R11 ;  /* 0x0000000b26bf723e */ /* 0x000fe200000000ff */
[----:B------:R-:W-:Y:S02]  /*3d80*/  VIADD R11, R74, 0xfffffffe ;  /* 0xfffffffe4a0b7836 */ /* 0x000fe40000000000 */
[----:B------:R-:W-:Y:S01]  /*3d90*/  FADD.FTZ R13, R185, R54 ;  /* 0x00000036b90d7221 */ /* 0x000fe20000010000 */
[----:B------:R-:W-:Y:S01]  /*3da0*/  FADD.FTZ R58, R24, R27 ;  /* 0x0000001b183a7221 */ /* 0x000fe20000010000 */
[----:B------:R-:W1:Y:S02]  /*3db0*/  MUFU.EX2 R44, R39 ;  /* 0x00000027002c7308 */ /* 0x000e640000000800 */
[C---:B0-----:R-:W-:Y:S01]  /*3dc0*/  FADD.FTZ R54, R42.reuse, R13 ;  /* 0x0000000d2a367221 */ /* 0x041fe20000010000 */
[----:B------:R-:W-:-:S05]  /*3dd0*/  F2FP.F16.F32.PACK_AB R185, R42, R185 ;  /* 0x000000b92ab9723e */ /* 0x000fca00000000ff */
[----:B------:R-:W0:Y:S01]  /*3de0*/  MUFU.EX2 R21, R21 ;  /* 0x0000001500157308 */ /* 0x000e220000000800 */
[----:B--2---:R-:W-:-:S07]  /*3df0*/  FADD.FTZ R13, R15, R54 ;  /* 0x000000360f0d7221 */ /* 0x004fce0000010000 */
[----:B------:R2:W3:Y:S01]  /*3e00*/  MUFU.EX2 R77, R14 ;  /* 0x0000000e004d7308 */ /* 0x0004e20000000800 */
[C---:B-1----:R-:W-:Y:S01]  /*3e10*/  FADD.FTZ R56, R44.reuse, R13 ;  /* 0x0000000d2c387221 */ /* 0x042fe20000010000 */
[----:B------:R-:W-:-:S06]  /*3e20*/  F2FP.F16.F32.PACK_AB R187, R44, R15 ;  /* 0x0000000f2cbb723e */ /* 0x000fcc00000000ff */
[----:B------:R-:W1:Y:S01]  /*3e30*/  MUFU.EX2 R46, R43 ;  /* 0x0000002b002e7308 */ /* 0x000e620000000800 */
[----:B--2---:R-:W-:Y:S01]  /*3e40*/  FFMA.FTZ R14, R60, R0, -R53 ;  /* 0x000000003c0e7223 */ /* 0x004fe20000010835 */
[----:B0-----:R-:W-:-:S06]  /*3e50*/  FADD.FTZ R13, R21, R56 ;  /* 0x00000038150d7221 */ /* 0x001fcc0000010000 */
[----:B------:R-:W0:Y:S01]  /*3e60*/  MUFU.EX2 R30, R30 ;  /* 0x0000001e001e7308 */ /* 0x000e220000000800 */
[C---:B---3--:R-:W-:Y:S01]  /*3e70*/  FADD.FTZ R27, R77.reuse, R58 ;  /* 0x0000003a4d1b7221 */ /* 0x048fe20000010000 */
[----:B------:R-:W-:-:S06]  /*3e80*/  F2FP.F16.F32.PACK_AB R176, R77, R24 ;  /* 0x000000184db0723e */ /* 0x000fcc00000000ff */
[----:B------:R-:W2:Y:S01]  /*3e90*/  MUFU.EX2 R25, R25 ;  /* 0x0000001900197308 */ /* 0x000ea20000000800 */
[C---:B-1----:R-:W-:Y:S01]  /*3ea0*/  FADD.FTZ R10, R46.reuse, R13 ;  /* 0x0000000d2e0a7221 */ /* 0x042fe20000010000 */
[----:B------:R-:W-:-:S06]  /*3eb0*/  F2FP.F16.F32.PACK_AB R181, R46, R21 ;  /* 0x000000152eb5723e */ /* 0x000fcc00000000ff */
[----:B------:R1:W3:Y:S01]  /*3ec0*/  MUFU.EX2 R79, R32 ;  /* 0x00000020004f7308 */ /* 0x0002e20000000800 */
[----:B0-----:R-:W-:-:S07]  /*3ed0*/  FADD.FTZ R56, R30, R27 ;  /* 0x0000001b1e387221 */ /* 0x001fce0000010000 */
[----:B------:R-:W0:Y:S01]  /*3ee0*/  MUFU.EX2 R48, R47 ;  /* 0x0000002f00307308 */ /* 0x000e220000000800 */
[-CC-:B-1----:R-:W-:Y:S01]  /*3ef0*/  FFMA.FTZ R32, R64, R0.reuse, -R53.reuse ;  /* 0x0000000040207223 */ /* 0x182fe20000010835 */
[----:B--2---:R-:W-:Y:S01]  /*3f00*/  FADD.FTZ R13, R25, R10 ;  /* 0x0000000a190d7221 */ /* 0x004fe20000010000 */
[----:B------:R-:W-:-:S05]  /*3f10*/  FFMA.FTZ R53, R94, R0, -R53 ;  /* 0x000000005e357223 */ /* 0x000fca0000010835 */
[----:B------:R-:W1:Y:S01]  /*3f20*/  MUFU.EX2 R34, R34 ;  /* 0x0000002200227308 */ /* 0x000e620000000800 */
[C---:B---3--:R-:W-:Y:S01]  /*3f30*/  FADD.FTZ R27, R79.reuse, R56 ;  /* 0x000000384f1b7221 */ /* 0x048fe20000010000 */
[----:B------:R-:W-:-:S06]  /*3f40*/  F2FP.F16.F32.PACK_AB R178, R79, R30 ;  /* 0x0000001e4fb2723e */ /* 0x000fcc00000000ff */
[----:B------:R-:W2:Y:S01]  /*3f50*/  MUFU.EX2 R29, R29 ;  /* 0x0000001d001d7308 */ /* 0x000ea20000000800 */
[C---:B0-----:R-:W-:Y:S01]  /*3f60*/  FADD.FTZ R10, R48.reuse, R13 ;  /* 0x0000000d300a7221 */ /* 0x041fe20000010000 */
[----:B------:R-:W-:-:S06]  /*3f70*/  F2FP.F16.F32.PACK_AB R183, R48, R25 ;  /* 0x0000001930b7723e */ /* 0x000fcc00000000ff */
[----:B------:R-:W0:Y:S01]  /*3f80*/  MUFU.EX2 R50, R51 ;  /* 0x0000003300327308 */ /* 0x000e220000000800 */
[----:B-1----:R-:W-:Y:S01]  /*3f90*/  FADD.FTZ R20, R34, R27 ;  /* 0x0000001b22147221 */ /* 0x002fe20000010000 */
[----:B------:R-:W-:-:S03]  /*3fa0*/  F2FP.F16.F32.PACK_AB R172, R81, R34 ;  /* 0x0000002251ac723e */ /* 0x000fc600000000ff */
[----:B------:R-:W-:-:S03]  /*3fb0*/  FADD.FTZ R27, R81, R20 ;  /* 0x00000014511b7221 */ /* 0x000fc60000010000 */
[----:B------:R-:W1:Y:S01]  /*3fc0*/  MUFU.EX2 R14, R14 ;  /* 0x0000000e000e7308 */ /* 0x000e620000000800 */
[----:B--2---:R-:W-:-:S07]  /*3fd0*/  FADD.FTZ R13, R29, R10 ;  /* 0x0000000a1d0d7221 */ /* 0x004fce0000010000 */
        /* <DEDUP_REMOVED lines=10> */
[----:B0-----:R-:W-:Y:S01]  /*4080*/  FADD.FTZ R10, R52, R13 ;  /* 0x0000000d340a7221 */ /* 0x001fe20000010000 */
[----:B------:R-:W-:Y:S01]  /*4090*/  IMAD.IADD R13, R16, 0x1, -R17 ;  /* 0x00000001100d7824 */ /* 0x000fe200078e0a11 */
[----:B------:R-:W-:-:S03]  /*40a0*/  F2FP.F16.F32.PACK_AB R179, R52, R33 ;  /* 0x0000002134b3723e */ /* 0x000fc600000000ff */
[----:B------:R-:W-:Y:S02]  /*40b0*/  IMAD R24, R193, 0x80, R13 ;  /* 0x00000080c1187824 */ /* 0x000fe400078e020d */
[----:B------:R-:W0:Y:S01]  /*40c0*/  MUFU.EX2 R54, R59 ;  /* 0x0000003b00367308 */ /* 0x000e220000000800 */
[----:B-1----:R-:W-:Y:S01]  /*40d0*/  FADD.FTZ R20, R32, R27 ;  /* 0x0000001b20147221 */ /* 0x002fe20000010000 */
[C---:B------:R-:W-:Y:S02]  /*40e0*/  F2FP.F16.F32.PACK_AB R168, R85.reuse, R32 ;  /* 0x0000002055a8723e */ /* 0x040fe400000000ff */
[----:B------:R-:W-:Y:S01]  /*40f0*/  R2UR UR6, R24 ;  /* 0x00000000180672ca */ /* 0x000fe200000e0000 */
[----:B------:R-:W-:-:S03]  /*4100*/  FADD.FTZ R31, R85, R20 ;  /* 0x00000014551f7221 */ /* 0x000fc60000010000 */
[----:B------:R-:W1:Y:S01]  /*4110*/  MUFU.EX2 R37, R37 ;  /* 0x0000002500257308 */ /* 0x000e620000000800 */
[----:B--2---:R-:W-:-:S07]  /*4120*/  FADD.FTZ R27, R3, R10 ;  /* 0x0000000a031b7221 */ /* 0x004fce0000010000 */
[----:B------:R-:W2:Y:S01]  /*4130*/  MUFU.EX2 R12, R63 ;  /* 0x0000003f000c7308 */ /* 0x000ea20000000800 */
[C---:B0-----:R-:W-:Y:S01]  /*4140*/  FADD.FTZ R14, R54.reuse, R27 ;  /* 0x0000001b360e7221 */ /* 0x041fe20000010000 */
[----:B------:R-:W-:Y:S01]  /*4150*/  UIADD3 UR4, UR6, UR4, URZ ;  /* 0x0000000406047290 */ /* 0x000fe2000fffe03f */
[----:B------:R-:W-:-:S05]  /*4160*/  F2FP.F16.F32.PACK_AB R173, R54, R3 ;  /* 0x0000000336ad723e */ /* 0x000fca00000000ff */
[----:B------:R-:W0:Y:S01]  /*4170*/  MUFU.EX2 R41, R41 ;  /* 0x0000002900297308 */ /* 0x000e220000000800 */
[----:B-1----:R-:W-:-:S07]  /*4180*/  FADD.FTZ R27, R37, R14 ;  /* 0x0000000e251b7221 */ /* 0x002fce0000010000 */
[----:B------:R-:W1:Y:S01]  /*4190*/  MUFU.EX2 R2, R67 ;  /* 0x0000004300027308 */ /* 0x000e620000000800 */
[C---:B--2---:R-:W-:Y:S01]  /*41a0*/  FADD.FTZ R20, R12.reuse, R27 ;  /* 0x0000001b0c147221 */ /* 0x044fe20000010000 */
[----:B------:R-:W-:-:S06]  /*41b0*/  F2FP.F16.F32.PACK_AB R175, R12, R37 ;  /* 0x000000250caf723e */ /* 0x000fcc00000000ff */
[----:B------:R-:W2:Y:S01]  /*41c0*/  MUFU.EX2 R40, R40 ;  /* 0x0000002800287308 */ /* 0x000ea20000000800 */
[----:B0-----:R-:W-:-:S07]  /*41d0*/  FADD.FTZ R7, R41, R20 ;  /* 0x0000001429077221 */ /* 0x001fce0000010000 */
[----:B------:R-:W0:Y:S01]  /*41e0*/  MUFU.EX2 R45, R45 ;  /* 0x0000002d002d7308 */ /* 0x000e220000000800 */
[C---:B-1----:R-:W-:Y:S01]  /*41f0*/  FADD.FTZ R20, R2.reuse, R7 ;  /* 0x0000000702147221 */ /* 0x042fe20000010000 */
[----:B------:R-:W-:-:S06]  /*4200*/  F2FP.F16.F32.PACK_AB R169, R2, R41 ;  /* 0x0000002902a9723e */ /* 0x000fcc00000000ff */
[----:B------:R-:W1:Y:S01]  /*4210*/  MUFU.EX2 R53, R53 ;  /* 0x0000003500357308 */ /* 0x000e620000000800 */
[----:B--2---:R-:W-:-:S07]  /*4220*/  FADD.FTZ R10, R40, R31 ;  /* 0x0000001f280a7221 */ /* 0x004fce0000010000 */
[----:B------:R-:W2:Y:S01]  /*4230*/  MUFU.EX2 R14, R71 ;  /* 0x00000047000e7308 */ /* 0x000ea20000000800 */
[----:B0-----:R-:W-:Y:S01]  /*4240*/  FADD.FTZ R7, R45, R20 ;  /* 0x000000142d077221 */ /* 0x001fe20000010000 */
[C---:B-1----:R-:W-:Y:S01]  /*4250*/  FADD.FTZ R10, R53.reuse, R10 ;  /* 0x0000000a350a7221 */ /* 0x042fe20000010000 */
[----:B------:R-:W-:Y:S02]  /*4260*/  F2FP.F16.F32.PACK_AB R170, R53, R40 ;  /* 0x0000002835aa723e */ /* 0x000fe400000000ff */
[C---:B--2---:R-:W-:Y:S01]  /*4270*/  FADD.FTZ R7, R14.reuse, R7 ;  /* 0x000000070e077221 */ /* 0x044fe20000010000 */
        /* <DEDUP_REMOVED lines=13> */
.L_x_1078:
[----:B------:R-:W-:-:S11]  /*4350*/  UISETP.NE.AND UP1, UPT, UR5, 0x1, UPT ;  /* 0x000000010500788c */ /* 0x000fd6000bf25270 */
[----:B------:R-:W-:Y:S02]  /*4360*/  @UP1 ULDC.64 UR6, c[0x0][0x9e8] ;  /* 0x00027a0000061ab9 */ /* 0x000fe40000000a00 */
[----:B------:R-:W-:-:S04]  /*4370*/  UIMAD.WIDE.U32 UR14, UR11, UR6, URZ ;  /* 0x000000060b0e72a5 */ /* 0x000fc8000f8e003f */
[----:B------:R-:W-:-:S12]  /*4380*/  @UP1 USHF.R.U32.HI UR11, URZ, UR7, UR15 ;  /* 0x000000073f0b1299 */ /* 0x000fd8000801160f */
.L_x_1079:
[----:B------:R-:W-:-:S04]  /*4390*/  UIMAD UR5, UR11, UR5, UR5 ;  /* 0x000000050b0572a4 */ /* 0x000fc8000f8e0205 */
[----:B------:R-:W-:-:S04]  /*43a0*/  UISETP.LT.AND UP1, UPT, UR4, UR5, UPT ;  /* 0x000000050400728c */ /* 0x000fc8000bf21270 */
[----:B------:R-:W-:-:S12]  /*43b0*/  USEL UR4, UR4, UR5, UP1 ;  /* 0x0000000504047287 */ /* 0x000fd80008800000 */
.L_x_1077:
[----:B------:R-:W-:Y:S01]  /*43c0*/  R2UR UR6, R192 ;  /* 0x00000000c00672ca */ /* 0x000fe200000e0000 */
        /* <DEDUP_REMOVED lines=60> */
[----:B------:R-:W-:Y:S02]  /*4790*/  VIADD R21, R15, 0x8 ;  /* 0x000000080f157836 */ /* 0x000fe40000000000 */
[----:B------:R-:W-:-:S03]  /*47a0*/  IMAD.MOV.U32 R119, RZ, RZ, RZ ;  /* 0x000000ffff777224 */ /* 0x000fc600078e00ff */
[----:B------:R-:W-:-:S07]  /*47b0*/  LOP3.LUT R195, RZ, R21, RZ, 0x33, !PT ;  /* 0x00000015ffc37212 */ /* 0x000fce00078e33ff */
.L_x_1097:
[----:B------:R-:W-:-:S04]  /*47c0*/  UIADD3 UR4, UR36, 0x1, URZ ;  /* 0x0000000124047890 */ /* 0x000fc8000fffe03f */
[----:B------:R-:W-:-:S04]  /*47d0*/  UISETP.NE.AND UP1, UPT, UR4, 0x2, UPT ;  /* 0x000000020400788c */ /* 0x000fc8000bf25270 */
[----:B------:R-:W-:Y:S02]  /*47e0*/  USEL UR7, URZ, 0x1, UP1 ;  /* 0x000000013f077887 */ /* 0x000fe40008800000 */
[----:B------:R-:W-:Y:S02]  /*47f0*/  USEL UR4, UR4, URZ, UP1 ;  /* 0x0000003f04047287 */ /* 0x000fe40008800000 */
[----:B------:R-:W-:Y:S01]  /*4800*/  ULOP3.LUT UR7, UR37, UR7, URZ, 0x3c, !UPT ;  /* 0x0000000725077292 */ /* 0x000fe2000f8e3c3f */
[----:B------:R-:W-:Y:S11]  /*4810*/  @!P0 BRA `(.L_x_1081) ;  /* 0x0000000000048947 */ /* 0x000ff60003800000 */
[----:B------:R-:W-:Y:S01]  /*4820*/  BPT.TRAP 0x1 ;  /* 0x000000040000795c */ /* 0x000fe20000300000 */
.L_x_1081:
[----:B------:R-:W-:Y:S01]  /*4830*/  ULEA UR5, UR4, UR38, 0x3 ;  /* 0x0000002604057291 */ /* 0x000fe2000f8e183f */
[----:B------:R-:W-:-:S05]  /*4840*/  IMAD.U32 R0, RZ, RZ, UR7 ;  /* 0x00000007ff007e24 */ /* 0x000fca000f8e00ff */
[----:B------:R-:W-:-:S04]  /*4850*/  SHF.L.U32 R0, R0, 0x1f, RZ ;  /* 0x0000001f00007819 */ /* 0x000fc800000006ff */
[----:B------:R0:W1:Y:S01]  /*4860*/  SYNCS.PHASECHK.TRANS64.TRYWAIT P1, [UR5+0x30830], R0 ;  /* 0x03083000ff0075a7 */ /* 0x0000620008020145 */
[----:B------:R-:W-:Y:S05]  /*4870*/  @!P0 BRA `(.L_x_1082) ;  /* 0x0000000000048947 */ /* 0x000fea0003800000 */
[----:B------:R-:W-:Y:S01]  /*4880*/  BPT.TRAP 0x1 ;  /* 0x000000040000795c */ /* 0x000fe20000300000 */
.L_x_1082:
[----:B-1----:R-:W-:Y:S05]  /*4890*/  @P1 BRA `(.L_x_1083) ;  /* 0x0000000000081947 */ /* 0x002fea0003800000 */
[----:B------:R-:W1:Y:S02]  /*48a0*/  SYNCS.PHASECHK.TRANS64.TRYWAIT P1, [UR5+0x30830], R0 ;  /* 0x03083000ff0075a7 */ /* 0x000e640008020145 */
[----:B-1----:R-:W-:Y:S05]  /*48b0*/  @!P1 BRA `(.L_x_1084) ;  /* 0x0000010800bc9947 */ /* 0x002fea0003800000 */
.L_x_1083:
[----:B------:R-:W-:Y:S01]  /*48c0*/  R2UR UR52, R8 ;  /* 0x00000000083472ca */ /* 0x000fe200000e0000 */
[----:B------:R-:W-:Y:S01]  /*48d0*/  UIMAD UR6, UR4, 0x900, UR39 ;  /* 0x00000900040678a4 */ /* 0x000fe2000f8e0227 */
[----:B------:R-:W-:Y:S01]  /*48e0*/  R2UR UR53, R9 ;  /* 0x00000000093572ca */ /* 0x000fe200000e0000 */
[----:B-1----:R-:W-:Y:S01]  /*48f0*/  WARPGROUP.ARRIVE ;  /* 0x00000000000079c5 */ /* 0x002fe20000000000 */
        /* <DEDUP_REMOVED lines=35> */
[----:B------:R-:W-:Y:S01]  /*4b30*/  UMOV UR52, UR56 ;  /* 0x0000003800347c82 */ /* 0x000fe20008000000 */
[----:B------:R-:W-:Y:S01]  /*4b40*/  UMOV UR53, UR57 ;  /* 0x0000003900357c82 */ /* 0x000fe20008000000 */
        /* <DEDUP_REMOVED lines=84> */
[-C--:B------:R-:W-:Y:S01]  /*5090*/  FMUL.FTZ R111, R111, R3.reuse ;  /* 0x000000036f6f7220 */ /* 0x080fe20000410000 */
[-C--:B------:R-:W-:Y:S01]  /*50a0*/  FMUL.FTZ R114, R114, R3.reuse ;  /* 0x0000000372727220 */ /* 0x080fe20000410000 */
        /* <DEDUP_REMOVED lines=36> */
.L_x_1085:
[----:B------:R-:W-:Y:S01]  /*52f0*/  ULEA UR14, UR36, UR38, 0x3 ;  /* 0x00000026240e7291 */ /* 0x000fe2000f8e183f */
[----:B0-----:R-:W-:-:S05]  /*5300*/  IMAD.U32 R0, RZ, RZ, UR37 ;  /* 0x00000025ff007e24 */ /* 0x001fca000f8e00ff */
[----:B------:R-:W-:-:S04]  /*5310*/  SHF.L.U32 R0, R0, 0x1f, RZ ;  /* 0x0000001f00007819 */ /* 0x000fc800000006ff */
[----:B------:R0:W1:Y:S01]  /*5320*/  SYNCS.PHASECHK.TRANS64.TRYWAIT P1, [UR14+0x30850], R0 ;  /* 0x03085000ff0075a7 */ /* 0x000062000802014e */
[----:B------:R-:W-:Y:S05]  /*5330*/  @!P0 BRA `(.L_x_1086) ;  /* 0x0000000000048947 */ /* 0x000fea0003800000 */
[----:B------:R-:W-:Y:S01]  /*5340*/  BPT.TRAP 0x1 ;  /* 0x000000040000795c */ /* 0x000fe20000300000 */
.L_x_1086:
[----:B-1----:R-:W-:Y:S05]  /*5350*/  @P1 BRA `(.L_x_1087) ;  /* 0x0000000000081947 */ /* 0x002fea0003800000 */
[----:B------:R-:W1:Y:S02]  /*5360*/  SYNCS.PHASECHK.TRANS64.TRYWAIT P1, [UR14+0x30850], R0 ;  /* 0x03085000ff0075a7 */ /* 0x000e64000802014e */
[----:B-1----:R-:W-:Y:S05]  /*5370*/  @!P1 BRA `(.L_x_1088) ;  /* 0x0000010000249947 */ /* 0x002fea0003800000 */
.L_x_1087:
[----:B------:R-:W-:Y:S01]  /*5380*/  UIADD3 UR6, UR38, 0x400, URZ ;  /* 0x0000040026067890 */ /* 0x000fe2000fffe03f */
[----:B------:R-:W-:Y:S01]  /*5390*/  WARPGROUP.ARRIVE ;  /* 0x00000000000079c5 */ /* 0x000fe20000000000 */
[----:B------:R-:W-:-:S05]  /*53a0*/  UMOV UR11, 0x40000040 ;  /* 0x40000040000b7882 */ /* 0x000fca0000000000 */
[----:B------:R-:W2:Y:S01]  /*53b0*/  S2R R194, SR_TID.X ;  /* 0x0000000000c27919 */ /* 0x000ea20000002100 */
[----:B------:R-:W-:Y:S01]  /*53c0*/  USHF.R.U32.HI UR6, URZ, 0x4, UR6 ;  /* 0x000000043f067899 */ /* 0x000fe20008011606 */
[----:B01----:R-:W-:Y:S01]  /*53d0*/  IMAD.U32 R0, RZ, RZ, UR5 ;  /* 0x00000005ff007e24 */ /* 0x003fe2000f8e00ff */
[----:B------:R-:W-:Y:S01]  /*53e0*/  ULDC UR15, c[0x0][0x9dc] ;  /* 0x00027700000f7ab9 */ /* 0x000fe20000000800 */
[----:B------:R-:W-:Y:S01]  /*53f0*/  IMAD R3, R11, -0x60, RZ ;  /* 0xffffffa00b037824 */ /* 0x000fe200078e02ff */
[----:B------:R-:W-:-:S04]  /*5400*/  ULOP3.LUT UR6, UR6, 0x3fff, URZ, 0xc0, !UPT ;  /* 0x00003fff06067892 */ /* 0x000fc8000f8ec03f */
[----:B------:R-:W-:Y:S01]  /*5410*/  ULOP3.LUT UR6, UR6, 0x3000000, URZ, 0xfc, !UPT ;  /* 0x0300000006067892 */ /* 0x000fe2000f8efc3f */
[----:B------:R-:W-:-:S03]  /*5420*/  IADD3 R2, R3, 0x1, R16 ;  /* 0x0000000103027810 */ /* 0x000fc60007ffe010 */
[----:B------:R-:W-:-:S07]  /*5430*/  UIMAD UR6, UR36, 0x900, UR6 ;  /* 0x00000900240678a4 */ /* 0x000fce000f8e0206 */
[----:B------:R-:W-:Y:S02]  /*5440*/  UMOV UR10, UR6 ;  /* 0x00000006000a7c82 */ /* 0x000fe40008000000 */
[----:B------:R-:W-:Y:S01]  /*5450*/  HGMMA.64x192x16.F32 R24, R188, gdesc[UR8].tnspB, R24, gsb0 ;  /* 0x42e00008bc187df0 */ /* 0x000fe20008000818 */
[----:B------:R-:W-:Y:S01]  /*5460*/  UIADD3 UR10, UR6, 0x80, URZ ;  /* 0x00000080060a7890 */ /* 0x000fe2000fffe03f */
[----:B------:R-:W-:Y:S01]  /*5470*/  UMOV UR11, 0x40000040 ;  /* 0x40000040000b7882 */ /* 0x000fe20000000000 */
[----:B--2---:R-:W-:-:S13]  /*5480*/  LOP3.LUT P1, RZ, R194, 0x7f, RZ, 0xc0, !PT ;  /* 0x0000007fc2ff7812 */ /* 0x004fda000782c0ff */
        /* <DEDUP_REMOVED lines=29> */
[----:B------:R0:W-:Y:S01]  /*5660*/  @!P1 SYNCS.ARRIVE.TRANS64.RED.A1T0 RZ, [R0+URZ], RZ ;  /* 0x000000ff00ff99a7 */ /* 0x0001e2000810043f */
[----:B------:R-:W-:Y:S01]  /*5670*/  PLOP3.LUT P1, PT, PT, PT, UP0, 0x40, 0x0 ;  /* 0x000000000000781c */ /* 0x000fe20003f2e808 */
[----:B------:R-:W-:-:S04]  /*5680*/  IMAD.IADD R169, R2, 0x1, -R17 ;  /* 0x0000000102a97824 */ /* 0x000fc800078e0a11 */
[C---:B------:R-:W-:Y:S02]  /*5690*/  IMAD R169, R18.reuse, -0x2, R169 ;  /* 0xfffffffe12a97824 */ /* 0x040fe400078e02a9 */
[----:B0-----:R-:W-:Y:S02]  /*56a0*/  IMAD R0, R18, -0x2, R3 ;  /* 0xfffffffe12007824 */ /* 0x001fe400078e0203 */
        /* <DEDUP_REMOVED lines=8> */
[----:B------:R-:W-:Y:S02]  /*5730*/  IMAD.U32 R20, RZ, RZ, UR59 ;  /* 0x0000003bff147e24 */ /* 0x000fe4000f8e00ff */
[----:B------:R-:W-:-:S03]  /*5740*/  IMAD.IADD R169, R6, 0x1, R13 ;  /* 0x0000000106a97824 */ /* 0x000fc600078e020d */
[----:B------:R-:W-:Y:S02]  /*5750*/  ISETP.NE.AND P1, PT, R20, 0x1, PT ;  /* 0x000000011400780c */ /* 0x000fe40003f25270 */
[----:B------:R-:W-:-:S11]  /*5760*/  LOP3.LUT R169, RZ, R169, RZ, 0x33, !PT ;  /* 0x000000a9ffa97212 */ /* 0x000fd600078e33ff */
[----:B------:R-:W0:Y:S02]  /*5770*/  @P1 LDC.64 R170, c[0x0][0x9e8] ;  /* 0x00027a00ffaa1b82 */ /* 0x000e240000000a00 */
[----:B0-----:R-:W-:-:S05]  /*5780*/  @P1 IMAD.HI.U32 R14, R169, R170, RZ ;  /* 0x000000aaa90e1227 */ /* 0x001fca00078e00ff */
[----:B------:R-:W-:-:S04]  /*5790*/  @P1 SHF.R.U32.HI R169, RZ, R171, R14 ;  /* 0x000000abffa91219 */ /* 0x000fc8000001160e */
[----:B------:R-:W-:Y:S01]  /*57a0*/  LOP3.LUT R169, RZ, R169, RZ, 0x33, !PT ;  /* 0x000000a9ffa97212 */ /* 0x000fe200078e33ff */
[----:B------:R-:W-:Y:S06]  /*57b0*/  BRA `(.L_x_1092) ;  /* 0x0000000000187947 */ /* 0x000fec0003800000 */
.L_x_1091:
[----:B------:R-:W-:Y:S02]  /*57c0*/  IMAD.U32 R20, RZ, RZ, UR59 ;  /* 0x0000003bff147e24 */ /* 0x000fe4000f8e00ff */
[----:B------:R-:W-:-:S03]  /*57d0*/  IMAD.MOV.U32 R169, RZ, RZ, R15 ;  /* 0x000000ffffa97224 */ /* 0x000fc600078e000f */
[----:B------:R-:W-:-:S13]  /*57e0*/  ISETP.NE.AND P1, PT, R20, 0x1, PT ;  /* 0x000000011400780c */ /* 0x000fda0003f25270 */
[----:B------:R-:W0:Y:S02]  /*57f0*/  @P1 LDC.64 R170, c[0x0][0x9e8] ;  /* 0x00027a00ffaa1b82 */ /* 0x000e240000000a00 */
[----:B0-----:R-:W-:-:S05]  /*5800*/  @P1 IMAD.HI.U32 R14, R15, R170, RZ ;  /* 0x000000aa0f0e1227 */ /* 0x001fca00078e00ff */
[----:B------:R-:W-:-:S07]  /*5810*/  @P1 SHF.R.U32.HI R169, RZ, R171, R14 ;  /* 0x000000abffa91219 */ /* 0x000fce000001160e */
.L_x_1092:
[----:B------:R-:W-:Y:S05]  /*5820*/  BSYNC B0 ;  /* 0x0000000000007941 */ /* 0x000fea0003800000 */
.L_x_1090:
[----:B------:R-:W-:-:S05]  /*5830*/  IMAD R169, R169, R20, R0 ;  /* 0x00000014a9a97224 */ /* 0x000fca00078e0200 */
[----:B------:R-:W-:Y:S02]  /*5840*/  VIADDMNMX R2, R169, R20, R2, PT ;  /* 0x00000014a9027246 */ /* 0x000fe40003800102 */
[----:B------:R-:W-:-:S07]  /*5850*/  VIMNMX R12, R12, R169, !PT ;  /* 0x000000a90c0c7248 */ /* 0x000fce0007fe0100 */
.L_x_1089:
        /* <DEDUP_REMOVED lines=93> */
[----:B------:R-:W-:Y:S02]  /*5e30*/  ISETP.GE.AND P3, PT, R3, 0x51, PT ;  /* 0x000000510300780c */ /* 0x000fe40003f66270 */
[----:B------:R-:W-:Y:S02]  /*5e40*/  IADD3 R14, R207, 0x8, R6 ;  /* 0x00000008cf0e7810 */ /* 0x000fe40007ffe006 */
        /* <DEDUP_REMOVED lines=15> */
[----:B------:R-:W-:Y:S02]  /*5f40*/  FSEL R120, R120, -INF , !P6 ;  /* 0xff80000078787808 */ /* 0x000fe40007000000 */
[----:B------:R-:W-:-:S04]  /*5f50*/  ISETP.GE.AND P6, PT, R3, 0x5a, PT ;  /* 0x0000005a0300780c */ /* 0x000fc80003fc6270 */
[----:B------:R-:W-:Y:S02]  /*5f60*/  P2R R124, PR, RZ, 0x40 ;  /* 0x00000040ff7c7803 */ /* 0x000fe40000000000 */
[----:B------:R-:W-:Y:S02]  /*5f70*/  ISETP.GT.AND P6, PT, R12, 0x59, !P6 ;  /* 0x000000590c00780c */ /* 0x000fe400077c4270 */
[----:B------:R-:W-:Y:S02]  /*5f80*/  IADD3 R12, R209, 0x8, R6 ;  /* 0x00000008d10c7810 */ /* 0x000fe40007ffe006 */
[----:B------:R-:W-:-:S04]  /*5f90*/  ISETP.LT.OR P6, PT, R2, 0x5a, P6 ;  /* 0x0000005a0200780c */ /* 0x000fc800037c1670 */
[----:B------:R-:W-:Y:S02]  /*5fa0*/  FSEL R165, R165, -INF , !P6 ;  /* 0xff800000a5a57808 */ /* 0x000fe40007000000 */
[----:B------:R-:W-:-:S13]  /*5fb0*/  PLOP3.LUT P6, PT, PT, PT, UP0, 0x40, 0x0 ;  /* 0x000000000000781c */ /* 0x000fda0003fce808 */
[----:B------:R-:W-:Y:S05]  /*5fc0*/  @P6 BRA `(.L_x_1093) ;  /* 0x0000000000546947 */ /* 0x000fea0003800000 */
[----:B------:R-:W-:Y:S01]  /*5fd0*/  ISETP.GT.AND P6, PT, R21, -0x1, PT ;  /* 0xffffffff1500780c */ /* 0x000fe20003fc4270 */
[----:B------:R-:W-:-:S12]  /*5fe0*/  BSSY B0, `(.L_x_1094) ;  /* 0x0000010000007945 */ /* 0x000fd80003800000 */
[----:B------:R-:W-:Y:S05]  /*5ff0*/  @P6 BRA `(.L_x_1095) ;  /* 0x0000000000206947 */ /* 0x000fea0003800000 */
[----:B------:R-:W-:-:S05]  /*6000*/  IMAD.U32 R128, RZ, RZ, UR59 ;  /* 0x0000003bff807e24 */ /* 0x000fca000f8e00ff */
[----:B------:R-:W-:-:S13]  /*6010*/  ISETP.NE.AND P6, PT, R128, 0x1, PT ;  /* 0x000000018000780c */ /* 0x000fda0003fc5270 */
[----:B------:R-:W0:Y:S02]  /*6020*/  @P6 LDC.64 R2, c[0x0][0x9e8] ;  /* 0x00027a00ff026b82 */ /* 0x000e240000000a00 */
[----:B0-----:R-:W-:-:S04]  /*6030*/  @P6 IMAD.HI.U32 R20, R195, R2, RZ ;  /* 0x00000002c3146227 */ /* 0x001fc800078e00ff */
[----:B------:R-:W-:Y:S01]  /*6040*/  IMAD.MOV.U32 R2, RZ, RZ, R195 ;  /* 0x000000ffff027224 */ /* 0x000fe200078e00c3 */
[----:B------:R-:W-:-:S04]  /*6050*/  @P6 SHF.R.U32.HI R2, RZ, R3, R20 ;  /* 0x00000003ff026219 */ /* 0x000fc80000011614 */
[----:B------:R-:W-:Y:S01]  /*6060*/  LOP3.LUT R121, RZ, R2, RZ, 0x33, !PT ;  /* 0x00000002ff797212 */ /* 0x000fe200078e33ff */
[----:B------:R-:W-:Y:S06]  /*6070*/  BRA `(.L_x_1096) ;  /* 0x0000000000187947 */ /* 0x000fec0003800000 */
.L_x_1095:
[----:B------:R-:W-:Y:S02]  /*6080*/  IMAD.U32 R128, RZ, RZ, UR59 ;  /* 0x0000003bff807e24 */ /* 0x000fe4000f8e00ff */
[----:B------:R-:W-:-:S03]  /*6090*/  IMAD.MOV.U32 R121, RZ, RZ, R21 ;  /* 0x000000ffff797224 */ /* 0x000fc600078e0015 */
[----:B------:R-:W-:-:S13]  /*60a0*/  ISETP.NE.AND P6, PT, R128, 0x1, PT ;  /* 0x000000018000780c */ /* 0x000fda0003fc5270 */
[----:B------:R-:W0:Y:S02]  /*60b0*/  @P6 LDC.64 R2, c[0x0][0x9e8] ;  /* 0x00027a00ff026b82 */ /* 0x000e240000000a00 */
[----:B0-----:R-:W-:-:S05]  /*60c0*/  @P6 IMAD.HI.U32 R2, R21, R2, RZ ;  /* 0x0000000215026227 */ /* 0x001fca00078e00ff */
[----:B------:R-:W-:-:S07]  /*60d0*/  @P6 SHF.R.U32.HI R121, RZ, R3, R2 ;  /* 0x00000003ff796219 */ /* 0x000fce0000011602 */
.L_x_1096:
[----:B------:R-:W-:Y:S05]  /*60e0*/  BSYNC B0 ;  /* 0x0000000000007941 */ /* 0x000fea0003800000 */
.L_x_1094:
[----:B------:R-:W-:-:S05]  /*60f0*/  IMAD R3, R121, R128, R0 ;  /* 0x0000008079037224 */ /* 0x000fca00078e0200 */
[----:B------:R-:W-:Y:S02]  /*6100*/  VIADDMNMX R12, R3, R128, R12, PT ;  /* 0x00000080030c7246 */ /* 0x000fe4000380010c */
[----:B------:R-:W-:-:S07]  /*6110*/  VIMNMX R14, R14, R3, !PT ;  /* 0x000000030e0e7248 */ /* 0x000fce0007fe0100 */
.L_x_1093:
        /* <DEDUP_REMOVED lines=44> */
[----:B------:R-:W-:Y:S02]  /*63e0*/  FSEL R209, R138, -INF , !P1 ;  /* 0xff8000008ad17808 */ /* 0x000fe40004800000 */
[----:B------:R-:W-:Y:S01]  /*63f0*/  ISETP.NE.AND P1, PT, R132, RZ, PT ;  /* 0x000000ff8400720c */ /* 0x000fe20003f25270 */
[----:B------:R-:W-:Y:S01]  /*6400*/  IMAD.U32 R132, RZ, RZ, UR14 ;  /* 0x0000000eff847e24 */ /* 0x000fe2000f8e00ff */
        /* <DEDUP_REMOVED lines=27> */
[----:B------:R-:W0:Y:S01]  /*65c0*/  LDC R0, c[0x0][0x988] ;  /* 0x00026200ff007b82 */ /* 0x000e220000000800 */
[----:B------:R-:W-:Y:S01]  /*65d0*/  ISETP.NE.AND P1, PT, R144, RZ, PT ;  /* 0x000000ff9000720c */ /* 0x000fe20003f25270 */
[----:B------:R-:W1:Y:S01]  /*65e0*/  SHFL.BFLY PT, R121, R20, 0x2, 0x1f ;  /* 0x0c401f0014797f89 */ /* 0x000e6200000e0000 */
        /* <DEDUP_REMOVED lines=14> */
[----:B-1----:R-:W-:Y:S02]  /*66d0*/  FMNMX.FTZ R126, R20, R121, !PT ;  /* 0x00000079147e7209 */ /* 0x002fe40007810000 */
[----:B------:R-:W-:Y:S02]  /*66e0*/  ISETP.GT.AND P1, PT, R14, 0x39, !P1 ;  /* 0x000000390e00780c */ /* 0x000fe40004f24270 */
[C---:B------:R-:W-:Y:S01]  /*66f0*/  ISETP.LT.OR P5, PT, R12.reuse, 0x59, P5 ;  /* 0x000000590c00780c */ /* 0x040fe20002fa1670 */
[----:B------:R-:W1:Y:S01]  /*6700*/  SHFL.BFLY PT, R121, R126, 0x1, 0x1f ;  /* 0x0c201f007e797f89 */ /* 0x000e6200000e0000 */
[----:B------:R-:W-:-:S04]  /*6710*/  ISETP.LT.OR P1, PT, R12, 0x3a, P1 ;  /* 0x0000003a0c00780c */ /* 0x000fc80000f21670 */
[----:B------:R-:W-:Y:S02]  /*6720*/  FSEL R151, R151, -INF , !P1 ;  /* 0xff80000097977808 */ /* 0x000fe40004800000 */
[----:B------:R-:W-:-:S04]  /*6730*/  ISETP.NE.AND P1, PT, R180, RZ, PT ;  /* 0x000000ffb400720c */ /* 0x000fc80003f25270 */
[----:B------:R-:W-:-:S04]  /*6740*/  ISETP.GT.AND P1, PT, R14, 0x40, !P1 ;  /* 0x000000400e00780c */ /* 0x000fc80004f24270 */
[----:B------:R-:W-:-:S04]  /*6750*/  ISETP.LT.OR P1, PT, R12, 0x41, P1 ;  /* 0x000000410c00780c */ /* 0x000fc80000f21670 */
[----:B------:R-:W-:Y:S02]  /*6760*/  FSEL R127, R154, -INF , !P1 ;  /* 0xff8000009a7f7808 */ /* 0x000fe40004800000 */
[----:B------:R-:W-:Y:S02]  /*6770*/  ISETP.NE.AND P1, PT, R152, RZ, PT ;  /* 0x000000ff9800720c */ /* 0x000fe40003f25270 */
[----:B-1----:R-:W-:Y:S02]  /*6780*/  FMNMX.FTZ R121, R126, R121, !PT ;  /* 0x000000797e797209 */ /* 0x002fe40007810000 */
[----:B------:R-:W-:-:S03]  /*6790*/  ISETP.GT.AND P1, PT, R14, 0x41, !P1 ;  /* 0x000000410e00780c */ /* 0x000fc60004f24270 */
[----:B0-----:R-:W-:Y:S01]  /*67a0*/  FMUL.FTZ R2, R121, R0 ;  /* 0x0000000079027220 */ /* 0x001fe20000410000 */
        /* <DEDUP_REMOVED lines=29> */
[--C-:B------:R-:W-:Y:S01]  /*6980*/  FFMA.FTZ R172, R133, R0, -R2.reuse ;  /* 0x0000000085ac7223 */ /* 0x100fe20000010802 */
[----:B------:R-:W-:Y:S01]  /*6990*/  FSEL R185, R166, -INF , !P5 ;  /* 0xff800000a6b97808 */ /* 0x000fe20006800000 */
[----:B------:R0:W-:Y:S01]  /*69a0*/  MUFU.EX2 R163, R14 ;  /* 0x0000000e00a37308 */ /* 0x0001e20000000800 */
[----:B------:R-:W-:Y:S01]  /*69b0*/  FMNMX.FTZ R20, R217, R20, !PT ;  /* 0x00000014d9147209 */ /* 0x000fe20007810000 */
[-CC-:B------:R-:W-:Y:S01]  /*69c0*/  FFMA.FTZ R176, R125, R0.reuse, -R2.reuse ;  /* 0x000000007db07223 */ /* 0x180fe20000010802 */
[----:B------:R-:W-:Y:S01]  /*69d0*/  FSEL R167, R167, -INF , !P2 ;  /* 0xff800000a7a77808 */ /* 0x000fe20005000000 */
[--C-:B------:R-:W-:Y:S01]  /*69e0*/  FFMA.FTZ R223, R120, R0, -R2.reuse ;  /* 0x0000000078df7223 */ /* 0x100fe20000010802 */
[----:B------:R-:W-:Y:S01]  /*69f0*/  FMNMX.FTZ R20, R207, R20, !PT ;  /* 0x00000014cf147209 */ /* 0x000fe20007810000 */
[-CC-:B------:R-:W-:Y:S01]  /*6a00*/  FFMA.FTZ R125, R145, R0.reuse, -R2.reuse ;  /* 0x00000000917d7223 */ /* 0x180fe20000010802 */
[-CC-:B------:R-:W-:Y:S01]  /*6a10*/  FFMA.FTZ R145, R153, R0.reuse, -R2.reuse ;  /* 0x0000000099917223 */ /* 0x180fe20000010802 */
[--C-:B------:R-:W-:Y:S01]  /*6a20*/  FFMA.FTZ R188, R177, R0, -R2.reuse ;  /* 0x00000000b1bc7223 */ /* 0x100fe20000010802 */
[----:B------:R-:W-:Y:S01]  /*6a30*/  FMNMX.FTZ R20, R215, R20, !PT ;  /* 0x00000014d7147209 */ /* 0x000fe20007810000 */
[-CC-:B------:R-:W-:Y:S01]  /*6a40*/  FFMA.FTZ R178, R129, R0.reuse, -R2.reuse ;  /* 0x0000000081b27223 */ /* 0x180fe20000010802 */
[----:B0-----:R-:W-:Y:S01]  /*6a50*/  FSEL R14, R121, RZ, P1 ;  /* 0x000000ff790e7208 */ /* 0x001fe20000800000 */
[--C-:B------:R-:W-:Y:S01]  /*6a60*/  FFMA.FTZ R177, R181, R0, -R2.reuse ;  /* 0x00000000b5b17223 */ /* 0x100fe20000010802 */
[----:B------:R-:W-:Y:S01]  /*6a70*/  FMNMX.FTZ R20, R209, R20, !PT ;  /* 0x00000014d1147209 */ /* 0x000fe20007810000 */
[-CC-:B------:R-:W-:Y:S01]  /*6a80*/  FFMA.FTZ R129, R149, R0.reuse, -R2.reuse ;  /* 0x0000000095817223 */ /* 0x180fe20000010802 */
[--C-:B------:R-:W-:Y:S01]  /*6a90*/  FFMA.FTZ R174, R137, R0, -R2.reuse ;  /* 0x0000000089ae7223 */ /* 0x100fe20000010802 */
[----:B------:R-:W-:Y:S01]  /*6aa0*/  FADD.FTZ R153, -R14, R5 ;  /* 0x000000050e997221 */ /* 0x000fe20000010100 */
[----:B------:R-:W-:Y:S01]  /*6ab0*/  FMNMX.FTZ R20, R213, R20, !PT ;  /* 0x00000014d5147209 */ /* 0x000fe20007810000 */
[-CC-:B------:R-:W-:Y:S01]  /*6ac0*/  FFMA.FTZ R186, R187, R0.reuse, -R2.reuse ;  /* 0x00000000bbba7223 */ /* 0x180fe20000010802 */
[-CC-:B------:R-:W-:Y:S01]  /*6ad0*/  FFMA.FTZ R181, R189, R0.reuse, -R2.reuse ;  /* 0x00000000bdb57223 */ /* 0x180fe20000010802 */
[----:B------:R-:W-:Y:S01]  /*6ae0*/  FMUL.FTZ R153, R153, R0 ;  /* 0x0000000099997220 */ /* 0x000fe20000410000 */
        /* <DEDUP_REMOVED lines=14> */
[----:B------:R-:W0:Y:S03]  /*6bd0*/  MUFU.EX2 R2, R153 ;  /* 0x0000009900027308 */ /* 0x000e260000000800 */
[----:B------:R-:W-:-:S04]  /*6be0*/  FMNMX.FTZ R20, R151, R20, !PT ;  /* 0x0000001497147209 */ /* 0x000fc80007810000 */
[----:B------:R-:W-:Y:S01]  /*6bf0*/  FMNMX.FTZ R20, R127, R20, !PT ;  /* 0x000000147f147209 */ /* 0x000fe20007810000 */
[----:B------:R-:W1:Y:S03]  /*6c00*/  MUFU.EX2 R188, R188 ;  /* 0x000000bc00bc7308 */ /* 0x000e660000000800 */
[----:B------:R-:W-:-:S04]  /*6c10*/  FMNMX.FTZ R20, R155, R20, !PT ;  /* 0x000000149b147209 */ /* 0x000fc80007810000 */
[----:B------:R-:W-:Y:S01]  /*6c20*/  FMNMX.FTZ R20, R123, R20, !PT ;  /* 0x000000147b147209 */ /* 0x000fe20007810000 */
[----:B------:R-:W2:Y:S03]  /*6c30*/  MUFU.EX2 R190, R190 ;  /* 0x000000be00be7308 */ /* 0x000ea60000000800 */
[----:B------:R-:W-:-:S04]  /*6c40*/  FMNMX.FTZ R20, R159, R20, !PT ;  /* 0x000000149f147209 */ /* 0x000fc80007810000 */
[----:B------:R-:W-:Y:S01]  /*6c50*/  FMNMX.FTZ R20, R183, R20, !PT ;  /* 0x00000014b7147209 */ /* 0x000fe20007810000 */
[----:B------:R-:W3:Y:S03]  /*6c60*/  MUFU.EX2 R177, R177 ;  /* 0x000000b100b17308 */ /* 0x000ee60000000800 */
[----:B------:R-:W-:-:S04]  /*6c70*/  FMNMX.FTZ R20, R175, R20, !PT ;  /* 0x00000014af147209 */ /* 0x000fc80007810000 */
[----:B------:R-:W-:Y:S01]  /*6c80*/  FMNMX.FTZ R20, R185, R20, !PT ;  /* 0x00000014b9147209 */ /* 0x000fe20007810000 */
[----:B------:R-:W4:Y:S03]  /*6c90*/  MUFU.EX2 R184, R184 ;  /* 0x000000b800b87308 */ /* 0x000f260000000800 */
[----:B------:R-:W-:-:S05]  /*6ca0*/  FMNMX.FTZ R20, R167, R20, !PT ;  /* 0x00000014a7147209 */ /* 0x000fca0007810000 */
[----:B------:R-:W5:Y:S01]  /*6cb0*/  SHFL.BFLY PT, R173, R20, 0x2, 0x1f ;  /* 0x0c401f0014ad7f89 */ /* 0x000f6200000e0000 */
[----:B------:R-:W4:Y:S08]  /*6cc0*/  MUFU.EX2 R179, R179 ;  /* 0x000000b300b37308 */ /* 0x000f300000000800 */
[----:B------:R-:W4:Y:S08]  /*6cd0*/  MUFU.EX2 R186, R186 ;  /* 0x000000ba00ba7308 */ /* 0x000f300000000800 */
[----:B------:R-:W-:Y:S01]  /*6ce0*/  MUFU.EX2 R181, R181 ;  /* 0x000000b500b57308 */ /* 0x000fe20000000800 */
[----:B-----5:R-:W-:-:S07]  /*6cf0*/  FMNMX.FTZ R173, R20, R173, !PT ;  /* 0x000000ad14ad7209 */ /* 0x020fce0007810000 */
[----:B------:R-:W-:Y:S01]  /*6d00*/  MUFU.EX2 R180, R180 ;  /* 0x000000b400b47308 */ /* 0x000fe20000000800 */
[----:B------:R-:W5:Y:S07]  /*6d10*/  SHFL.BFLY PT, R12, R173, 0x1, 0x1f ;  /* 0x0c201f00ad0c7f89 */ /* 0x000f6e00000e0000 */
[----:B------:R-:W-:Y:S08]  /*6d20*/  MUFU.EX2 R182, R182 ;  /* 0x000000b600b67308 */ /* 0x000ff00000000800 */
[----:B------:R-:W-:Y:S08]  /*6d30*/  MUFU.EX2 R141, R141 ;  /* 0x0000008d008d7308 */ /* 0x000ff00000000800 */
[----:B------:R-:W-:Y:S01]  /*6d40*/  MUFU.EX2 R176, R176 ;  /* 0x000000b000b07308 */ /* 0x000fe20000000800 */
[----:B-----5:R-:W-:-:S04]  /*6d50*/  FMNMX.FTZ R133, R173, R12, !PT ;  /* 0x0000000cad857209 */ /* 0x020fc80007810000 */
[C---:B------:R-:W-:Y:S01]  /*6d60*/  FSETP.NEU.FTZ.AND P1, PT, R133.reuse, -INF , PT ;  /* 0xff8000008500780b */ /* 0x040fe20003f3d000 */
[----:B------:R-:W-:Y:S02]  /*6d70*/  FMUL.FTZ R120, R133, R0 ;  /* 0x0000000085787220 */ /* 0x000fe40000410000 */
[----:B------:R-:W-:Y:S03]  /*6d80*/  MUFU.EX2 R125, R125 ;  /* 0x0000007d007d7308 */ /* 0x000fe60000000800 */
[----:B------:R-:W-:-:S05]  /*6d90*/  FSEL R120, R120, RZ, P1 ;  /* 0x000000ff78787208 */ /* 0x000fca0000800000 */
[----:B------:R-:W-:Y:S01]  /*6da0*/  MUFU.EX2 R178, R178 ;  /* 0x000000b200b27308 */ /* 0x000fe20000000800 */
[-CC-:B------:R-:W-:Y:S01]  /*6db0*/  FFMA.FTZ R191, R3, R0.reuse, -R120.reuse ;  /* 0x0000000003bf7223 */ /* 0x180fe20000010878 */
[----:B------:R-:W-:Y:S01]  /*6dc0*/  FSEL R3, R133, RZ, P1 ;  /* 0x000000ff85037208 */ /* 0x000fe20000800000 */
[-CC-:B------:R-:W-:Y:S01]  /*6dd0*/  FFMA.FTZ R12, R225, R0.reuse, -R120.reuse ;  /* 0x00000000e10c7223 */ /* 0x180fe20000010878 */
[-CC-:B------:R-:W-:Y:S01]  /*6de0*/  FFMA.FTZ R189, R221, R0.reuse, -R120.reuse ;  /* 0x00000000ddbd7223 */ /* 0x180fe20000010878 */
[-CC-:B------:R-:W-:Y:S01]  /*6df0*/  FFMA.FTZ R126, R139, R0.reuse, -R120.reuse ;  /* 0x000000008b7e7223 */ /* 0x180fe20000010878 */
[----:B------:R-:W-:Y:S01]  /*6e00*/  FFMA.FTZ R139, R143, R0, -R120 ;  /* 0x000000008f8b7223 */ /* 0x000fe20000010878 */
[----:B------:R-:W-:Y:S01]  /*6e10*/  FADD.FTZ R3, -R3, R4 ;  /* 0x0000000403037221 */ /* 0x000fe20000010100 */
[----:B0-----:R-:W-:Y:S01]  /*6e20*/  FFMA.FTZ R143, R2, R10, R223 ;  /* 0x0000000a028f7223 */ /* 0x001fe200000100df */
[----:B------:R-:W-:Y:S01]  /*6e30*/  MUFU.EX2 R12, R12 ;  /* 0x0000000c000c7308 */ /* 0x000fe20000000800 */
[-CC-:B------:R-:W-:Y:S01]  /*6e40*/  FFMA.FTZ R14, R219, R0.reuse, -R120.reuse ;  /* 0x00000000db0e7223 */ /* 0x180fe20000010878 */
[-C--:B------:R-:W-:Y:S01]  /*6e50*/  FMUL.FTZ R3, R3, R0.reuse ;  /* 0x0000000003037220 */ /* 0x080fe20000410000 */
[----:B-1----:R-:W-:Y:S01]  /*6e60*/  FADD.FTZ R143, R188, R143 ;  /* 0x0000008fbc8f7221 */ /* 0x002fe20000010000 */
[-CC-:B------:R-:W-:Y:S01]  /*6e70*/  FFMA.FTZ R20, R211, R0.reuse, -R120.reuse ;  /* 0x00000000d3147223 */ /* 0x180fe20000010878 */
[-CC-:B------:R-:W-:Y:S01]  /*6e80*/  FFMA.FTZ R153, R217, R0.reuse, -R120.reuse ;  /* 0x00000000d9997223 */ /* 0x180fe20000010878 */
[-CC-:B------:R-:W-:Y:S01]  /*6e90*/  FFMA.FTZ R187, R207, R0.reuse, -R120.reuse ;  /* 0x00000000cfbb7223 */ /* 0x180fe20000010878 */
[----:B--2---:R-:W-:Y:S01]  /*6ea0*/  FADD.FTZ R10, R190, R143 ;  /* 0x0000008fbe0a7221 */ /* 0x004fe20000010000 */
[----:B------:R-:W0:Y:S01]  /*6eb0*/  MUFU.EX2 R3, R3 ;  /* 0x0000000300037308 */ /* 0x000e220000000800 */
[-CC-:B------:R-:W-:Y:S01]  /*6ec0*/  FFMA.FTZ R122, R215, R0.reuse, -R120.reuse ;  /* 0x00000000d77a7223 */ /* 0x180fe20000010878 */
[-C--:B------:R-:W-:Y:S01]  /*6ed0*/  FFMA.FTZ R124, R209, R0.reuse, -R120 ;  /* 0x00000000d17c7223 */ /* 0x080fe20000010878 */
[----:B---3--:R-:W-:Y:S01]  /*6ee0*/  FADD.FTZ R143, R177, R10 ;  /* 0x0000000ab18f7221 */ /* 0x008fe20000010000 */
[-CC-:B------:R-:W-:Y:S01]  /*6ef0*/  FFMA.FTZ R4, R135, R0.reuse, -R120.reuse ;  /* 0x0000000087047223 */ /* 0x180fe20000010878 */
[-CC-:B------:R-:W-:Y:S01]  /*6f00*/  FFMA.FTZ R135, R147, R0.reuse, -R120.reuse ;  /* 0x0000000093877223 */ /* 0x180fe20000010878 */
[-CC-:B------:R-:W-:Y:S01]  /*6f10*/  FFMA.FTZ R157, R213, R0.reuse, -R120.reuse ;  /* 0x00000000d59d7223 */ /* 0x180fe20000010878 */
[----:B----4-:R-:W-:Y:S01]  /*6f20*/  FADD.FTZ R128, R184, R143 ;  /* 0x0000008fb8807221 */ /* 0x010fe20000010000 */
[----:B------:R-:W1:Y:S01]  /*6f30*/  MUFU.EX2 R189, R189 ;  /* 0x000000bd00bd7308 */ /* 0x000e620000000800 */
[-CC-:B------:R-:W-:Y:S01]  /*6f40*/  FFMA.FTZ R173, R127, R0.reuse, -R120.reuse ;  /* 0x000000007fad7223 */ /* 0x180fe20000010878 */
[-C--:B------:R-:W-:Y:S01]  /*6f50*/  FFMA.FTZ R131, R131, R0.reuse, -R120 ;  /* 0x0000000083837223 */ /* 0x080fe20000010878 */
[----:B------:R-:W-:Y:S01]  /*6f60*/  FADD.FTZ R143, R179, R128 ;  /* 0x00000080b38f7221 */ /* 0x000fe20000010000 */
[-CC-:B------:R-:W-:Y:S01]  /*6f70*/  FFMA.FTZ R128, R151, R0.reuse, -R120.reuse ;  /* 0x0000000097807223 */ /* 0x180fe20000010878 */
[-CC-:B------:R-:W-:Y:S01]  /*6f80*/  FFMA.FTZ R123, R123, R0.reuse, -R120.reuse ;  /* 0x000000007b7b7223 */ /* 0x180fe20000010878 */
[-C--:B------:R-:W-:Y:S01]  /*6f90*/  FFMA.FTZ R159, R159, R0.reuse, -R120 ;  /* 0x000000009f9f7223 */ /* 0x080fe20000010878 */
[----:B------:R-:W-:Y:S01]  /*6fa0*/  FADD.FTZ R130, R186, R143 ;  /* 0x0000008fba827221 */ /* 0x000fe20000010000 */
[----:B------:R-:W2:Y:S01]  /*6fb0*/  MUFU.EX2 R191, R191 ;  /* 0x000000bf00bf7308 */ /* 0x000ea20000000800 */
[----:B0-----:R-:W-:Y:S01]  /*6fc0*/  FFMA.FTZ R10, R3, R7, R12 ;  /* 0x00000007030a7223 */ /* 0x001fe2000001000c */
[-C--:B------:R-:W-:Y:S01]  /*6fd0*/  FFMA.FTZ R183, R183, R0.reuse, -R120 ;  /* 0x00000000b7b77223 */ /* 0x080fe20000010878 */
[----:B------:R-:W-:Y:S01]  /*6fe0*/  FADD.FTZ R147, R181, R130 ;  /* 0x00000082b5937221 */ /* 0x000fe20000010000 */
[-CC-:B------:R-:W-:Y:S01]  /*6ff0*/  FFMA.FTZ R175, R175, R0.reuse, -R120.reuse ;  /* 0x00000000afaf7223 */ /* 0x180fe20000010878 */
[----:B------:R-:W-:Y:S01]  /*7000*/  FFMA.FTZ R185, R185, R0, -R120 ;  /* 0x00000000b9b97223 */ /* 0x000fe20000010878 */
[----:B------:R-:W-:Y:S01]  /*7010*/  ISETP.GT.AND P1, PT, R11, UR58, PT ;  /* 0x0000003a0b007c0c */ /* 0x000fe2000bf24270 */
[----:B------:R-:W-:Y:S01]  /*7020*/  FADD.FTZ R130, R180, R147 ;  /* 0x00000093b4827221 */ /* 0x000fe20000010000 */
[----:B------:R-:W0:Y:S01]  /*7030*/  MUFU.EX2 R14, R14 ;  /* 0x0000000e000e7308 */ /* 0x000e220000000800 */
[----:B-1----:R-:W-:Y:S01]  /*7040*/  FADD.FTZ R10, R189, R10 ;  /* 0x0000000abd0a7221 */ /* 0x002fe20000010000 */
[----:B------:R-:W-:Y:S01]  /*7050*/  F2FP.F16.F32.PACK_AB R190, R177, R190 ;  /* 0x000000beb1be723e */ /* 0x000fe200000000ff */
[----:B------:R-:W-:Y:S01]  /*7060*/  FADD.FTZ R127, R163, R130 ;  /* 0x00000082a37f7221 */ /* 0x000fe20000010000 */
[----:B------:R-:W-:Y:S01]  /*7070*/  @!P6 VIADD R130, R132, 0x30860 ;  /* 0x000308608482e836 */ /* 0x000fe20000000000 */
[----:B------:R-:W-:Y:S01]  /*7080*/  F2FP.F16.F32.PACK_AB R184, R179, R184 ;  /* 0x000000b8b3b8723e */ /* 0x000fe200000000ff */
[----:B------:R-:W-:-:S02]  /*7090*/  VIADD R11, R11, 0xffffffff ;  /* 0xffffffff0b0b7836 */ /* 0x000fc40000000000 */
[----:B------:R-:W-:Y:S01]  /*70a0*/  FADD.FTZ R132, R182, R127 ;  /* 0x0000007fb6847221 */ /* 0x000fe20000010000 */
[----:B------:R-:W1:Y:S01]  /*70b0*/  MUFU.EX2 R20, R20 ;  /* 0x0000001400147308 */ /* 0x000e620000000800 */
[----:B--2---:R-:W-:Y:S01]  /*70c0*/  FADD.FTZ R143, R191, R10 ;  /* 0x0000000abf8f7221 */ /* 0x004fe20000010000 */
[----:B------:R-:W-:Y:S01]  /*70d0*/  @!P6 PRMT R134, RZ, 0x654, R130 ;  /* 0x00000654ff86e816 */ /* 0x000fe20000000082 */
[-CC-:B------:R-:W-:Y:S01]  /*70e0*/  FFMA.FTZ R130, R155, R0.reuse, -R120.reuse ;  /* 0x000000009b827223 */ /* 0x180fe20000010878 */
[----:B------:R-:W-:Y:S01]  /*70f0*/  FFMA.FTZ R120, R167, R0, -R120 ;  /* 0x00000000a7787223 */ /* 0x000fe20000010878 */
[----:B------:R-:W-:Y:S01]  /*7100*/  F2FP.F16.F32.PACK_AB R186, R181, R186 ;  /* 0x000000bab5ba723e */ /* 0x000fe200000000ff */
[----:B------:R2:W-:Y:S01]  /*7110*/  @!P6 SYNCS.ARRIVE.TRANS64.RED.A1T0 RZ, [R134+URZ], RZ ;  /* 0x000000ff86ffe9a7 */ /* 0x0005e2000810043f */
[----:B------:R-:W-:Y:S01]  /*7120*/  F2FP.F16.F32.PACK_AB R188, R188, R223 ;  /* 0x000000dfbcbc723e */ /* 0x000fe200000000ff */
[----:B------:R-:W3:Y:S01]  /*7130*/  MUFU.EX2 R153, R153 ;  /* 0x0000009900997308 */ /* 0x000ee20000000800 */
[----:B0-----:R-:W-:Y:S01]  /*7140*/  FADD.FTZ R143, R14, R143 ;  /* 0x0000008f0e8f7221 */ /* 0x001fe20000010000 */
[----:B------:R-:W-:-:S02]  /*7150*/  F2FP.F16.F32.PACK_AB R180, R163, R180 ;  /* 0x000000b4a3b4723e */ /* 0x000fc400000000ff */
[----:B------:R-:W-:Y:S02]  /*7160*/  F2FP.F16.F32.PACK_AB R182, R141, R182 ;  /* 0x000000b68db6723e */ /* 0x000fe400000000ff */
[----:B------:R-:W-:Y:S02]  /*7170*/  F2FP.F16.F32.PACK_AB R189, R189, R12 ;  /* 0x0000000cbdbd723e */ /* 0x000fe400000000ff */
[----:B------:R-:W0:Y:S01]  /*7180*/  MUFU.EX2 R187, R187 ;  /* 0x000000bb00bb7308 */ /* 0x000e220000000800 */
[----:B-1----:R-:W-:Y:S01]  /*7190*/  FADD.FTZ R10, R20, R143 ;  /* 0x0000008f140a7221 */ /* 0x002fe20000010000 */
[----:B------:R-:W-:-:S06]  /*71a0*/  F2FP.F16.F32.PACK_AB R191, R14, R191 ;  /* 0x000000bf0ebf723e */ /* 0x000fcc00000000ff */
[----:B------:R-:W1:Y:S01]  /*71b0*/  MUFU.EX2 R122, R122 ;  /* 0x0000007a007a7308 */ /* 0x000e620000000800 */
[----:B---3--:R-:W-:-:S07]  /*71c0*/  FADD.FTZ R10, R153, R10 ;  /* 0x0000000a990a7221 */ /* 0x008fce0000010000 */
[----:B------:R-:W3:Y:S01]  /*71d0*/  MUFU.EX2 R124, R124 ;  /* 0x0000007c007c7308 */ /* 0x000ee20000000800 */
[----:B0-----:R-:W-:-:S07]  /*71e0*/  FADD.FTZ R127, R187, R10 ;  /* 0x0000000abb7f7221 */ /* 0x001fce0000010000 */
[----:B------:R-:W0:Y:S01]  /*71f0*/  MUFU.EX2 R157, R157 ;  /* 0x0000009d009d7308 */ /* 0x000e220000000800 */
[C---:B-1----:R-:W-:Y:S01]  /*7200*/  FADD.FTZ R127, R122.reuse, R127 ;  /* 0x0000007f7a7f7221 */ /* 0x042fe20000010000 */
[----:B------:R-:W-:-:S06]  /*7210*/  F2FP.F16.F32.PACK_AB R187, R122, R187 ;  /* 0x000000bb7abb723e */ /* 0x000fcc00000000ff */
[----:B------:R-:W1:Y:S01]  /*7220*/  MUFU.EX2 R126, R126 ;  /* 0x0000007e007e7308 */ /* 0x000e620000000800 */
[----:B---3--:R-:W-:-:S07]  /*7230*/  FADD.FTZ R10, R124, R127 ;  /* 0x0000007f7c0a7221 */ /* 0x008fce0000010000 */
[----:B------:R-:W3:Y:S01]  /*7240*/  MUFU.EX2 R129, R129 ;  /* 0x0000008100817308 */ /* 0x000ee20000000800 */
[C---:B0-----:R-:W-:Y:S01]  /*7250*/  FADD.FTZ R127, R157.reuse, R10 ;  /* 0x0000000a9d7f7221 */ /* 0x041fe20000010000 */
[----:B------:R-:W-:-:S06]  /*7260*/  F2FP.F16.F32.PACK_AB R181, R157, R124 ;  /* 0x0000007c9db5723e */ /* 0x000fcc00000000ff */
[----:B------:R0:W-:Y:S01]  /*7270*/  MUFU.EX2 R7, R131 ;  /* 0x0000008300077308 */ /* 0x0001e20000000800 */
[----:B-1----:R-:W-:-:S07]  /*7280*/  FADD.FTZ R10, R126, R127 ;  /* 0x0000007f7e0a7221 */ /* 0x002fce0000010000 */
[----:B------:R-:W1:Y:S01]  /*7290*/  MUFU.EX2 R139, R139 ;  /* 0x0000008b008b7308 */ /* 0x000e620000000800 */
[----:B0-----:R-:W-:-:S04]  /*72a0*/  FADD.FTZ R131, R141, R132 ;  /* 0x000000848d837221 */ /* 0x001fc80000010000 */
[----:B------:R-:W-:Y:S01]  /*72b0*/  FADD.FTZ R132, R176, R131 ;  /* 0x00000083b0847221 */ /* 0x000fe20000010000 */
[C---:B------:R-:W-:Y:S02]  /*72c0*/  F2FP.F16.F32.PACK_AB R176, R125.reuse, R176 ;  /* 0x000000b07db0723e */ /* 0x040fe400000000ff */
[----:B------:R-:W0:Y:S01]  /*72d0*/  MUFU.EX2 R172, R172 ;  /* 0x000000ac00ac7308 */ /* 0x000e220000000800 */
[----:B------:R-:W-:-:S04]  /*72e0*/  FADD.FTZ R131, R125, R132 ;  /* 0x000000847d837221 */ /* 0x000fc80000010000 */
[----:B------:R-:W-:Y:S01]  /*72f0*/  FADD.FTZ R132, R178, R131 ;  /* 0x00000083b2847221 */ /* 0x000fe20000010000 */
[C---:B---3--:R-:W-:Y:S02]  /*7300*/  F2FP.F16.F32.PACK_AB R178, R129.reuse, R178 ;  /* 0x000000b281b2723e */ /* 0x048fe400000000ff */
[----:B------:R-:W3:Y:S01]  /*7310*/  MUFU.EX2 R4, R4 ;  /* 0x0000000400047308 */ /* 0x000ee20000000800 */
[----:B------:R-:W-:Y:S01]  /*7320*/  FADD.FTZ R131, R129, R132 ;  /* 0x0000008481837221 */ /* 0x000fe20000010000 */
[----:B-1----:R-:W-:-:S06]  /*7330*/  FADD.FTZ R127, R139, R10 ;  /* 0x0000000a8b7f7221 */ /* 0x002fcc0000010000 */
[----:B------:R-:W1:Y:S01]  /*7340*/  MUFU.EX2 R145, R145 ;  /* 0x0000009100917308 */ /* 0x000e620000000800 */
[----:B0-----:R-:W-:-:S07]  /*7350*/  FADD.FTZ R132, R172, R131 ;  /* 0x00000083ac847221 */ /* 0x001fce0000010000 */
[----:B------:R-:W0:Y:S01]  /*7360*/  MUFU.EX2 R135, R135 ;  /* 0x0000008700877308 */ /* 0x000e220000000800 */
[----:B---3--:R-:W-:-:S07]  /*7370*/  FADD.FTZ R10, R4, R127 ;  /* 0x0000007f040a7221 */ /* 0x008fce0000010000 */
[----:B------:R-:W-:Y:S01]  /*7380*/  MUFU.EX2 R174, R174 ;  /* 0x000000ae00ae7308 */ /* 0x000fe20000000800 */
[----:B-1----:R-:W-:-:S07]  /*7390*/  F2FP.F16.F32.PACK_AB R172, R145, R172 ;  /* 0x000000ac91ac723e */ /* 0x002fce00000000ff */
[----:B------:R-:W1:Y:S01]  /*73a0*/  MUFU.EX2 R128, R128 ;  /* 0x0000008000807308 */ /* 0x000e620000000800 */
[C---:B0-----:R-:W-:Y:S01]  /*73b0*/  FADD.FTZ R10, R135.reuse, R10 ;  /* 0x0000000a870a7221 */ /* 0x041fe20000010000 */
[----:B------:R-:W-:Y:S01]  /*73c0*/  F2FP.F16.F32.PACK_AB R177, R135, R4 ;  /* 0x0000000487b1723e */ /* 0x000fe200000000ff */
[----:B------:R-:W-:-:S05]  /*73d0*/  IMAD.MOV.U32 R4, RZ, RZ, R133 ;  /* 0x000000ffff047224 */ /* 0x000fca00078e0085 */
[----:B------:R-:W0:Y:S08]  /*73e0*/  MUFU.EX2 R137, R137 ;  /* 0x0000008900897308 */ /* 0x000e300000000800 */
[----:B------:R-:W-:Y:S01]  /*73f0*/  MUFU.EX2 R173, R173 ;  /* 0x000000ad00ad7308 */ /* 0x000fe20000000800 */
[----:B-1----:R-:W-:-:S07]  /*7400*/  F2FP.F16.F32.PACK_AB R179, R128, R7 ;  /* 0x0000000780b3723e */ /* 0x002fce00000000ff */
[----:B------:R-:W1:Y:S08]  /*7410*/  MUFU.EX2 R168, R168 ;  /* 0x000000a800a87308 */ /* 0x000e700000000800 */
[----:B--2---:R2:W-:Y:S08]  /*7420*/  MUFU.EX2 R134, R123 ;  /* 0x0000007b00867308 */ /* 0x0045f00000000800 */
[----:B------:R-:W3:Y:S01]  /*7430*/  MUFU.EX2 R130, R130 ;  /* 0x0000008200827308 */ /* 0x000ee20000000800 */
[----:B--2---:R-:W-:-:S04]  /*7440*/  FADD.FTZ R123, R145, R132 ;  /* 0x00000084917b7221 */ /* 0x004fc80000010000 */
[----:B------:R-:W-:Y:S01]  /*7450*/  FADD.FTZ R132, R174, R123 ;  /* 0x0000007bae847221 */ /* 0x000fe20000010000 */
[----:B------:R-:W-:Y:S01]  /*7460*/  FADD.FTZ R123, R7, R10 ;  /* 0x0000000a077b7221 */ /* 0x000fe20000010000 */
[C---:B0-----:R-:W-:Y:S01]  /*7470*/  F2FP.F16.F32.PACK_AB R174, R137.reuse, R174 ;  /* 0x000000ae89ae723e */ /* 0x041fe200000000ff */
[----:B------:R-:W0:Y:S01]  /*7480*/  MUFU.EX2 R149, R149 ;  /* 0x0000009500957308 */ /* 0x000e220000000800 */
[----:B------:R-:W-:Y:S01]  /*7490*/  FADD.FTZ R127, R137, R132 ;  /* 0x00000084897f7221 */ /* 0x000fe20000010000 */
[----:B------:R-:W-:-:S03]  /*74a0*/  FADD.FTZ R10, R128, R123 ;  /* 0x0000007b800a7221 */ /* 0x000fc60000010000 */
[----:B-1----:R-:W-:Y:S01]  /*74b0*/  FADD.FTZ R132, R168, R127 ;  /* 0x0000007fa8847221 */ /* 0x002fe20000010000 */
[----:B------:R-:W-:Y:S02]  /*74c0*/  FADD.FTZ R123, R173, R10 ;  /* 0x0000000aad7b7221 */ /* 0x000fe40000010000 */
[----:B------:R-:W1:Y:S01]  /*74d0*/  MUFU.EX2 R159, R159 ;  /* 0x0000009f009f7308 */ /* 0x000e620000000800 */
[C---:B---3--:R-:W-:Y:S01]  /*74e0*/  F2FP.F16.F32.PACK_AB R173, R130.reuse, R173 ;  /* 0x000000ad82ad723e */ /* 0x048fe200000000ff */
[----:B------:R-:W-:-:S04]  /*74f0*/  FADD.FTZ R123, R130, R123 ;  /* 0x0000007b827b7221 */ /* 0x000fc80000010000 */
[----:B------:R-:W-:Y:S02]  /*7500*/  FADD.FTZ R123, R134, R123 ;  /* 0x0000007b867b7221 */ /* 0x000fe40000010000 */
[----:B------:R2:W3:Y:S01]  /*7510*/  MUFU.EX2 R136, R183 ;  /* 0x000000b700887308 */ /* 0x0004e20000000800 */
[C---:B0-----:R-:W-:Y:S01]  /*7520*/  FADD.FTZ R125, R149.reuse, R132 ;  /* 0x00000084957d7221 */ /* 0x041fe20000010000 */
[----:B------:R-:W-:-:S06]  /*7530*/  F2FP.F16.F32.PACK_AB R168, R149, R168 ;  /* 0x000000a895a8723e */ /* 0x000fcc00000000ff */
[----:B------:R0:W4:Y:S01]  /*7540*/  MUFU.EX2 R169, R175 ;  /* 0x000000af00a97308 */ /* 0x0001220000000800 */
[----:B-1----:R-:W-:Y:S01]  /*7550*/  FADD.FTZ R123, R159, R123 ;  /* 0x0000007b9f7b7221 */ /* 0x002fe20000010000 */
[----:B--2---:R-:W-:-:S06]  /*7560*/  F2FP.F16.F32.PACK_AB R183, R139, R126 ;  /* 0x0000007e8bb7723e */ /* 0x004fcc00000000ff */
[----:B------:R-:W1:Y:S01]  /*7570*/  MUFU.EX2 R170, R170 ;  /* 0x000000aa00aa7308 */ /* 0x000e620000000800 */
[----:B---3--:R-:W-:Y:S01]  /*7580*/  FADD.FTZ R123, R136, R123 ;  /* 0x0000007b887b7221 */ /* 0x008fe20000010000 */
[----:B0-----:R-:W-:-:S06]  /*7590*/  F2FP.F16.F32.PACK_AB R175, R159, R134 ;  /* 0x000000869faf723e */ /* 0x001fcc00000000ff */
[----:B------:R0:W2:Y:S01]  /*75a0*/  MUFU.EX2 R132, R185 ;  /* 0x000000b900847308 */ /* 0x0000a20000000800 */
[C---:B----4-:R-:W-:Y:S01]  /*75b0*/  FADD.FTZ R123, R169.reuse, R123 ;  /* 0x0000007ba97b7221 */ /* 0x050fe20000010000 */
[----:B------:R-:W-:-:S06]  /*75c0*/  F2FP.F16.F32.PACK_AB R169, R169, R136 ;  /* 0x00000088a9a9723e */ /* 0x000fcc00000000ff */
[----:B------:R-:W3:Y:S01]  /*75d0*/  MUFU.EX2 R5, R5 ;  /* 0x0000000500057308 */ /* 0x000ee20000000800 */
[----:B-1----:R-:W-:Y:S01]  /*75e0*/  FADD.FTZ R10, R170, R125 ;  /* 0x0000007daa0a7221 */ /* 0x002fe20000010000 */
[----:B0-----:R-:W-:-:S06]  /*75f0*/  F2FP.F16.F32.PACK_AB R185, R153, R20 ;  /* 0x0000001499b9723e */ /* 0x001fcc00000000ff */
[----:B------:R-:W0:Y:S01]  /*7600*/  MUFU.EX2 R120, R120 ;  /* 0x0000007800787308 */ /* 0x000e220000000800 */
[----:B--2---:R-:W-:Y:S01]  /*7610*/  FADD.FTZ R123, R132, R123 ;  /* 0x0000007b847b7221 */ /* 0x004fe20000010000 */
[C---:B---3--:R-:W-:Y:S01]  /*7620*/  FADD.FTZ R10, R5.reuse, R10 ;  /* 0x0000000a050a7221 */ /* 0x048fe20000010000 */
[----:B------:R-:W-:Y:S01]  /*7630*/  F2FP.F16.F32.PACK_AB R170, R5, R170 ;  /* 0x000000aa05aa723e */ /* 0x000fe200000000ff */
[----:B------:R-:W-:Y:S02]  /*7640*/  IMAD.MOV.U32 R5, RZ, RZ, R121 ;  /* 0x000000ffff057224 */ /* 0x000fe400078e0079 */
[C---:B0-----:R-:W-:Y:S01]  /*7650*/  FADD.FTZ R7, R120.reuse, R123 ;  /* 0x0000007b78077221 */ /* 0x041fe20000010000 */
[----:B------:R-:W-:Y:S01]  /*7660*/  F2FP.F16.F32.PACK_AB R171, R120, R132 ;  /* 0x0000008478ab723e */ /* 0x000fe200000000ff */
[----:B------:R-:W-:Y:S06]  /*7670*/  @P1 BRA `(.L_x_1097) ;  /* 0xffffffd000501947 */ /* 0x000fec000383ffff */
[----:B------:R-:W-:Y:S01]  /*7680*/  IMAD.MOV.U32 R4, RZ, RZ, R133 ;  /* 0x000000ffff047224 */ /* 0x000fe200078e0085 */
[----:B------:R-:W-:Y:S01]  /*7690*/  UMOV UR36, UR4 ;  /* 0x0000000400247c82 */ /* 0x000fe20008000000 */
[----:B------:R-:W-:Y:S01]  /*76a0*/  IMAD.MOV.U32 R5, RZ, RZ, R121 ;  /* 0x000000ffff057224 */ /* 0x000fe200078e0079 */
[----:B------:R-:W-:-:S06]  /*76b0*/  UMOV UR37, UR7 ;  /* 0x0000000700257c82 */ /* 0x000fcc0008000000 */
.L_x_1080:
[----:B------:R-:W-:Y:S01]  /*76c0*/  IADD3 R12, R16, 0x80, -R17 ;  /* 0x00000080100c7810 */ /* 0x000fe20007ffe811 */
[----:B------:R-:W-:Y:S02]  /*76d0*/  ULDC UR7, c[0x0][0x9e4] ;  /* 0x0002790000077ab9 */ /* 0x000fe40000000800 */
[----:B------:R-:W-:Y:S02]  /*76e0*/  UISETP.GE.AND UP0, UPT, UR7, 0x1, UPT ;  /* 0x000000010700788c */ /* 0x000fe4000bf06270 */
[----:B------:R-:W-:-:S04]  /*76f0*/  IMAD R12, R193, 0x80, R12 ;  /* 0x00000080c10c7824 */ /* 0x000fc800078e020c */
[----:B------:R-:W-:Y:S02]  /*7700*/  PLOP3.LUT P1, PT, PT, PT, UP0, 0x40, 0x0 ;  /* 0x000000000000781c */ /* 0x000fe40003f2e808 */
[----:B------:R-:W-:-:S13]  /*7710*/  R2UR UR6, R12 ;  /* 0x000000000c0672ca */ /* 0x000fda00000e0000 */
[----:B------:R-:W-:Y:S01]  /*7720*/  UIADD3 UR10, UR6, -UR10, URZ ;  /* 0x8000000a060a7290 */ /* 0x000fe2000fffe03f */
[----:B------:R-:W-:Y:S11]  /*7730*/  @P1 BRA `(.L_x_1098) ;  /* 0x0000000000441947 */ /* 0x000ff60003800000 */
        /* <DEDUP_REMOVED lines=10> */
.L_x_1099:
[----:B------:R-:W-:-:S11]  /*77e0*/  UISETP.NE.AND UP1, UPT, UR7, 0x1, UPT ;  /* 0x000000010700788c */ /* 0x000fd6000bf25270 */
[----:B------:R-:W-:Y:S02]  /*77f0*/  @UP1 ULDC.64 UR14, c[0x0][0x9e8] ;  /* 0x00027a00000e1ab9 */ /* 0x000fe40000000a00 */
[----:B------:R-:W-:-:S04]  /*7800*/  UIMAD.WIDE.U32 UR4, UR6, UR14, URZ ;  /* 0x0000000e060472a5 */ /* 0x000fc8000f8e003f */
[----:B------:R-:W-:-:S12]  /*7810*/  @UP1 USHF.R.U32.HI UR6, URZ, UR15, UR5 ;  /* 0x0000000f3f061299 */ /* 0x000fd80008011605 */
.L_x_1100:
[----:B------:R-:W-:-:S04]  /*7820*/  UIMAD UR6, UR6, UR7, URZ ;  /* 0x00000007060672a4 */ /* 0x000fc8000f8e023f */
[----:B------:R-:W-:-:S04]  /*7830*/  UISETP.LT.AND UP1, UPT, UR10, UR6, UPT ;  /* 0x000000060a00728c */ /* 0x000fc8000bf21270 */
[----:B------:R-:W-:-:S12]  /*7840*/  USEL UR10, UR10, UR6, !UP1 ;  /* 0x000000060a0a7287 */ /* 0x000fd8000c800000 */
.L_x_1098:
[----:B------:R-:W-:Y:S01]  /*7850*/  UIADD3 UR4, UR10, 0x5f, URZ ;  /* 0x0000005f0a047890 */ /* 0x000fe2000fffe03f */
[----:B------:R-:W-:-:S03]  /*7860*/  R2UR UR6, R192 ;  /* 0x00000000c00672ca */ /* 0x000fc600000e0000 */
        /* <DEDUP_REMOVED lines=11> */
.L_x_1110:
[----:B------:R-:W-:-:S04]  /*7920*/  UIADD3 UR5, UR4, 0x1, URZ ;  /* 0x0000000104057890 */ /* 0x000fc8000fffe03f */
[----:B------:R-:W-:-:S04]  /*7930*/  UISETP.NE.AND UP1, UPT, UR5, 0x2, UPT ;  /* 0x000000020500788c */ /* 0x000fc8000bf25270 */
[----:B------:R-:W-:Y:S02]  /*7940*/  USEL UR37, URZ, 0x1, UP1 ;  /* 0x000000013f257887 */ /* 0x000fe40008800000 */
[----:B------:R-:W-:Y:S02]  /*7950*/  USEL UR36, UR5, URZ, UP1 ;  /* 0x0000003f05247287 */ /* 0x000fe40008800000 */
[----:B------:R-:W-:Y:S01]  /*7960*/  ULOP3.LUT UR37, UR7, UR37, URZ, 0x3c, !UPT ;  /* 0x0000002507257292 */ /* 0x000fe2000f8e3c3f */
[----:B------:R-:W-:Y:S11]  /*7970*/  @!P0 BRA `(.L_x_1102) ;  /* 0x0000000000048947 */ /* 0x000ff60003800000 */
[----:B------:R-:W-:Y:S01]  /*7980*/  BPT.TRAP 0x1 ;  /* 0x000000040000795c */ /* 0x000fe20000300000 */
.L_x_1102:
[----:B------:R-:W-:Y:S01]  /*7990*/  ULEA UR5, UR36, UR38, 0x3 ;  /* 0x0000002624057291 */ /* 0x000fe2000f8e183f */
[----:B------:R-:W-:-:S05]  /*79a0*/  IMAD.U32 R0, RZ, RZ, UR37 ;  /* 0x00000025ff007e24 */ /* 0x000fca000f8e00ff */
[----:B------:R-:W-:-:S04]  /*79b0*/  SHF.L.U32 R0, R0, 0x1f, RZ ;  /* 0x0000001f00007819 */ /* 0x000fc800000006ff */
[----:B------:R0:W1:Y:S01]  /*79c0*/  SYNCS.PHASECHK.TRANS64.TRYWAIT P1, [UR5+0x30830], R0 ;  /* 0x03083000ff0075a7 */ /* 0x0000620008020145 */
[----:B------:R-:W-:Y:S05]  /*79d0*/  @!P0 BRA `(.L_x_1103) ;  /* 0x0000000000048947 */ /* 0x000fea0003800000 */
[----:B------:R-:W-:Y:S01]  /*79e0*/  BPT.TRAP 0x1 ;  /* 0x000000040000795c */ /* 0x000fe20000300000 */
.L_x_1103:
[----:B-1----:R-:W-:Y:S05]  /*79f0*/  @P1 BRA `(.L_x_1104) ;  /* 0x0000000000081947 */ /* 0x002fea0003800000 */
[----:B------:R-:W1:Y:S02]  /*7a00*/  SYNCS.PHASECHK.TRANS64.TRYWAIT P1, [UR5+0x30830], R0 ;  /* 0x03083000ff0075a7 */ /* 0x000e640008020145 */
[----:B-1----:R-:W-:Y:S05]  /*7a10*/  @!P1 BRA `(.L_x_1105) ;  /* 0x000000d800949947 */ /* 0x002fea0003800000 */
.L_x_1104:
        /* <DEDUP_REMOVED lines=163> */
.L_x_1106:
[----:B------:R-:W-:Y:S01]  /*8450*/  ULEA UR10, UR4, UR38, 0x3 ;  /* 0x00000026040a7291 */ /* 0x000fe2000f8e183f */
[----:B01----:R-:W-:-:S05]  /*8460*/  IMAD.U32 R0, RZ, RZ, UR7 ;  /* 0x00000007ff007e24 */ /* 0x003fca000f8e00ff */
[----:B------:R-:W-:-:S04]  /*8470*/  SHF.L.U32 R0, R0, 0x1f, RZ ;  /* 0x0000001f00007819 */ /* 0x000fc800000006ff */
[----:B------:R0:W1:Y:S01]  /*8480*/  SYNCS.PHASECHK.TRANS64.TRYWAIT P1, [UR10+0x30850], R0 ;  /* 0x03085000ff0075a7 */ /* 0x000062000802014a */
[----:B------:R-:W-:Y:S05]  /*8490*/  @!P0 BRA `(.L_x_1107) ;  /* 0x0000000000048947 */ /* 0x000fea0003800000 */
[----:B------:R-:W-:Y:S01]  /*84a0*/  BPT.TRAP 0x1 ;  /* 0x000000040000795c */ /* 0x000fe20000300000 */
.L_x_1107:
[----:B-1----:R-:W-:Y:S05]  /*84b0*/  @P1 BRA `(.L_x_1108) ;  /* 0x0000000000081947 */ /* 0x002fea0003800000 */
[----:B------:R-:W1:Y:S02]  /*84c0*/  SYNCS.PHASECHK.TRANS64.TRYWAIT P1, [UR10+0x30850], R0 ;  /* 0x03085000ff0075a7 */ /* 0x000e64000802014a */
[----:B-1----:R-:W-:Y:S05]  /*84d0*/  @!P1 BRA `(.L_x_1109) ;  /* 0x000000cc00fc9947 */ /* 0x002fea0003800000 */
.L_x_1108:
[----:B------:R-:W-:Y:S01]  /*84e0*/  UIADD3 UR6, UR38, 0x400, URZ ;  /* 0x0000040026067890 */ /* 0x000fe2000fffe03f */
[----:B------:R-:W-:Y:S01]  /*84f0*/  WARPGROUP.ARRIVE ;  /* 0x00000000000079c5 */ /* 0x000fe20000000000 */
[----:B------:R-:W-:Y:S01]  /*8500*/  UMOV UR7, 0x40000040 ;  /* 0x4000004000077882 */ /* 0x000fe20000000000 */
[----:B01----:R-:W-:Y:S01]  /*8510*/  FMNMX.FTZ R0, R120, R12, !PT ;  /* 0x0000000c78007209 */ /* 0x003fe20007810000 */
[----:B------:R-:W-:Y:S01]  /*8520*/  USHF.R.U32.HI UR6, URZ, 0x4, UR6 ;  /* 0x000000043f067899 */ /* 0x000fe20008011606 */
[----:B------:R-:W-:Y:S02]  /*8530*/  FMNMX.FTZ R4, R122, R13, !PT ;  /* 0x0000000d7a047209 */ /* 0x000fe40007810000 */
[----:B------:R-:W0:Y:S01]  /*8540*/  S2R R193, SR_TID.X ;  /* 0x0000000000c17919 */ /* 0x000e220000002100 */
[----:B------:R-:W-:Y:S01]  /*8550*/  FMNMX.FTZ R3, R121, R0, !PT ;  /* 0x0000000079037209 */ /* 0x000fe20007810000 */
[----:B------:R-:W-:Y:S01]  /*8560*/  ULOP3.LUT UR6, UR6, 0x3fff, URZ, 0xc0, !UPT ;  /* 0x00003fff06067892 */ /* 0x000fe2000f8ec03f */
[----:B------:R-:W-:-:S02]  /*8570*/  FMNMX.FTZ R21, R123, R4, !PT ;  /* 0x000000047b157209 */ /* 0x000fc40007810000 */
[----:B------:R-:W-:Y:S01]  /*8580*/  FMNMX.FTZ R0, R124, R3, !PT ;  /* 0x000000037c007209 */ /* 0x000fe20007810000 */
[----:B------:R-:W-:Y:S01]  /*8590*/  ULOP3.LUT UR6, UR6, 0x3000000, URZ, 0xfc, !UPT ;  /* 0x0300000006067892 */ /* 0x000fe2000f8efc3f */
[----:B------:R-:W-:Y:S02]  /*85a0*/  FMNMX.FTZ R4, R126, R21, !PT ;  /* 0x000000157e047209 */ /* 0x000fe40007810000 */
[----:B------:R-:W-:Y:S01]  /*85b0*/  FMNMX.FTZ R3, R125, R0, !PT ;  /* 0x000000007d037209 */ /* 0x000fe20007810000 */
[----:B------:R-:W-:Y:S01]  /*85c0*/  UIMAD UR4, UR4, 0x900, UR6 ;  /* 0x00000900040478a4 */ /* 0x000fe2000f8e0206 */
[----:B------:R-:W-:Y:S02]  /*85d0*/  FMNMX.FTZ R21, R127, R4, !PT ;  /* 0x000000047f157209 */ /* 0x000fe40007810000 */
[----:B------:R-:W-:Y:S02]  /*85e0*/  FMNMX.FTZ R0, R128, R3, !PT ;  /* 0x0000000380007209 */ /* 0x000fe40007810000 */
[----:B------:R-:W-:-:S02]  /*85f0*/  FMNMX.FTZ R4, R130, R21, !PT ;  /* 0x0000001582047209 */ /* 0x000fc40007810000 */
[----:B------:R-:W-:Y:S01]  /*8600*/  UMOV UR6, UR4 ;  /* 0x0000000400067c82 */ /* 0x000fe20008000000 */
[----:B------:R-:W-:Y:S01]  /*8610*/  FMNMX.FTZ R3, R129, R0, !PT ;  /* 0x0000000081037209 */ /* 0x000fe20007810000 */
[----:B------:R-:W-:Y:S01]  /*8620*/  HGMMA.64x192x16.F32 R24, R188, gdesc[UR4].tnspB, R24, gsb0 ;  /* 0x42e00004bc187df0 */ /* 0x000fe20008000818 */
[----:B------:R-:W-:Y:S01]  /*8630*/  UIADD3 UR6, UR4, 0x80, URZ ;  /* 0x0000008004067890 */ /* 0x000fe2000fffe03f */
[----:B------:R-:W-:Y:S01]  /*8640*/  FMNMX.FTZ R21, R131, R4, !PT ;  /* 0x0000000483157209 */ /* 0x000fe20007810000 */
[----:B------:R-:W-:Y:S01]  /*8650*/  UMOV UR7, 0x40000040 ;  /* 0x4000004000077882 */ /* 0x000fe20000000000 */
[----:B------:R-:W-:Y:S02]  /*8660*/  FMNMX.FTZ R0, R132, R3, !PT ;  /* 0x0000000384007209 */ /* 0x000fe40007810000 */
[----:B------:R-:W-:Y:S02]  /*8670*/  FMNMX.FTZ R4, R134, R21, !PT ;  /* 0x0000001586047209 */ /* 0x000fe40007810000 */
[----:B------:R-:W-:-:S04]  /*8680*/  FMNMX.FTZ R3, R133, R0, !PT ;  /* 0x0000000085037209 */ /* 0x000fc80007810000 */
[----:B------:R-:W-:Y:S02]  /*8690*/  FMNMX.FTZ R0, R136, R3, !PT ;  /* 0x0000000388007209 */ /* 0x000fe40007810000 */
[----:B0-----:R-:W-:Y:S02]  /*86a0*/  LOP3.LUT P1, RZ, R193, 0x7f, RZ, 0xc0, !PT ;  /* 0x0000007fc1ff7812 */ /* 0x001fe4000782c0ff */
        /* <DEDUP_REMOVED lines=17> */
[----:B-1----:R-:W-:-:S05]  /*87c0*/  FMNMX.FTZ R14, R2, R3, !PT ;  /* 0x00000003020e7209 */ /* 0x002fca0007810000 */
[----:B------:R-:W1:Y:S02]  /*87d0*/  SHFL.BFLY PT, R5, R14, 0x1, 0x1f ;  /* 0x0c201f000e057f89 */ /* 0x000e6400000e0000 */
[----:B-1----:R-:W-:-:S05]  /*87e0*/  FMNMX.FTZ R5, R14, R5, !PT ;  /* 0x000000050e057209 */ /* 0x002fca0007810000 */
[----:B------:R-:W-:-:S04]  /*87f0*/  FADD.FTZ R3, -R5, R12 ;  /* 0x0000000c05037221 */ /* 0x000fc80000010100 */
[-C--:B0-----:R-:W-:Y:S01]  /*8800*/  FMUL.FTZ R12, R3, R0.reuse ;  /* 0x00000000030c7220 */ /* 0x081fe20000410000 */
[----:B------:R-:W-:-:S03]  /*8810*/  FMUL.FTZ R3, R5, R0 ;  /* 0x0000000005037220 */ /* 0x000fc60000410000 */
[----:B------:R0:W-:Y:S01]  /*8820*/  MUFU.EX2 R2, R12 ;  /* 0x0000000c00027308 */ /* 0x0001e20000000800 */
[-CC-:B------:R-:W-:Y:S01]  /*8830*/  FFMA.FTZ R21, R125, R0.reuse, -R3.reuse ;  /* 0x000000007d157223 */ /* 0x180fe20000010803 */
[-CC-:B------:R-:W-:Y:S01]  /*8840*/  FFMA.FTZ R15, R120, R0.reuse, -R3.reuse ;  /* 0x00000000780f7223 */ /* 0x180fe20000010803 */
[-CC-:B------:R-:W-:Y:S01]  /*8850*/  FFMA.FTZ R14, R164, R0.reuse, -R3.reuse ;  /* 0x00000000a40e7223 */ /* 0x180fe20000010803 */
[----:B------:R-:W-:-:S04]  /*8860*/  FFMA.FTZ R165, R165, R0, -R3 ;  /* 0x00000000a5a57223 */ /* 0x000fc80000010803 */
[----:B------:R-:W-:Y:S01]  /*8870*/  MUFU.EX2 R15, R15 ;  /* 0x0000000f000f7308 */ /* 0x000fe20000000800 */
[----:B0-----:R-:W-:-:S07]  /*8880*/  FFMA.FTZ R12, R160, R0, -R3 ;  /* 0x00000000a00c7223 */ /* 0x001fce0000010803 */
[----:B------:R-:W-:Y:S08]  /*8890*/  MUFU.EX2 R21, R21 ;  /* 0x0000001500157308 */ /* 0x000ff00000000800 */
[----:B------:R-:W-:Y:S08]  /*88a0*/  MUFU.EX2 R12, R12 ;  /* 0x0000000c000c7308 */ /* 0x000ff00000000800 */
[----:B------:R-:W-:Y:S01]  /*88b0*/  MUFU.EX2 R14, R14 ;  /* 0x0000000e000e7308 */ /* 0x000fe20000000800 */
[----:B------:R-:W-:-:S02]  /*88c0*/  WARPGROUP.DEPBAR.LE gsb0, 0x0 ;  /* 0x00008000000079c5 */ /* 0x000fc40000010000 */
[----:B------:R-:W-:Y:S01]  /*88d0*/  WARPGROUP.ARRIVE ;  /* 0x00000000000079c5 */ /* 0x000fe20000000000 */
[--C-:B------:R-:W-:Y:S01]  /*88e0*/  FFMA.FTZ R188, R121, R0, -R3.reuse ;  /* 0x0000000079bc7223 */ /* 0x100fe20000010803 */
[----:B------:R-:W-:Y:S01]  /*88f0*/  FMNMX.FTZ R121, R135, R4, !PT ;  /* 0x0000000487797209 */ /* 0x000fe20007810000 */
[----:B------:R-:W-:-:S03]  /*8900*/  FFMA.FTZ R190, R124, R0, -R3 ;  /* 0x000000007cbe7223 */ /* 0x000fc60000010803 */
[----:B------:R-:W-:Y:S01]  /*8910*/  HGMMA.64x192x16.F32 R24, R184, gdesc[UR4].tnspB, R24, gsb0 ;  /* 0x42e00004b8187df0 */ /* 0x000fe20008000818 */
[----:B------:R-:W-:Y:S01]  /*8920*/  UIADD3 UR6, UR4, 0x100, URZ ;  /* 0x0000010004067890 */ /* 0x000fe2000fffe03f */
[----:B------:R-:W-:Y:S01]  /*8930*/  FMNMX.FTZ R4, R138, R121, !PT ;  /* 0x000000798a047209 */ /* 0x000fe20007810000 */
[----:B------:R-:W-:Y:S01]  /*8940*/  UMOV UR7, 0x40000040 ;  /* 0x4000004000077882 */ /* 0x000fe20000000000 */
[----:B------:R-:W-:Y:S02]  /*8950*/  MUFU.EX2 R188, R188 ;  /* 0x000000bc00bc7308 */ /* 0x000fe40000000800 */
[----:B------:R-:W-:-:S04]  /*8960*/  FMNMX.FTZ R121, R139, R4, !PT ;  /* 0x000000048b797209 */ /* 0x000fc80007810000 */
[----:B------:R-:W-:Y:S01]  /*8970*/  FMNMX.FTZ R4, R142, R121, !PT ;  /* 0x000000798e047209 */ /* 0x000fe20007810000 */
[----:B------:R-:W-:Y:S01]  /*8980*/  FFMA.FTZ R121, R129, R0, -R3 ;  /* 0x0000000081797223 */ /* 0x000fe20000010803 */
[----:B------:R-:W-:Y:S02]  /*8990*/  MUFU.EX2 R190, R190 ;  /* 0x000000be00be7308 */ /* 0x000fe40000000800 */
[----:B------:R-:W-:-:S04]  /*89a0*/  FMNMX.FTZ R125, R143, R4, !PT ;  /* 0x000000048f7d7209 */ /* 0x000fc80007810000 */
[----:B------:R-:W-:Y:S02]  /*89b0*/  FMNMX.FTZ R4, R146, R125, !PT ;  /* 0x0000007d92047209 */ /* 0x000fe40007810000 */
[----:B------:R-:W-:Y:S02]  /*89c0*/  MUFU.EX2 R121, R121 ;  /* 0x0000007900797308 */ /* 0x000fe40000000800 */
[----:B------:R-:W-:-:S04]  /*89d0*/  FMNMX.FTZ R125, R147, R4, !PT ;  /* 0x00000004937d7209 */ /* 0x000fc80007810000 */
[----:B------:R-:W-:Y:S01]  /*89e0*/  FMNMX.FTZ R4, R150, R125, !PT ;  /* 0x0000007d96047209 */ /* 0x000fe20007810000 */
[----:B------:R-:W-:-:S03]  /*89f0*/  FFMA.FTZ R125, R133, R0, -R3 ;  /* 0x00000000857d7223 */ /* 0x000fc60000010803 */
[----:B------:R-:W-:-:S03]  /*8a00*/  FMNMX.FTZ R129, R151, R4, !PT ;  /* 0x0000000497817209 */ /* 0x000fc60007810000 */
[----:B------:R-:W-:Y:S01]  /*8a10*/  MUFU.EX2 R125, R125 ;  /* 0x0000007d007d7308 */ /* 0x000fe20000000800 */
[----:B------:R-:W-:-:S04]  /*8a20*/  FMNMX.FTZ R4, R154, R129, !PT ;  /* 0x000000819a047209 */ /* 0x000fc80007810000 */
[----:B------:R-:W-:-:S04]  /*8a30*/  FMNMX.FTZ R129, R155, R4, !PT ;  /* 0x000000049b817209 */ /* 0x000fc80007810000 */
[----:B------:R-:W-:Y:S01]  /*8a40*/  FMNMX.FTZ R4, R158, R129, !PT ;  /* 0x000000819e047209 */ /* 0x000fe20007810000 */
[-CC-:B------:R-:W-:Y:S01]  /*8a50*/  FFMA.FTZ R129, R137, R0.reuse, -R3.reuse ;  /* 0x0000000089817223 */ /* 0x180fe20000010803 */
[-CC-:B------:R-:W-:Y:S01]  /*8a60*/  FFMA.FTZ R137, R145, R0.reuse, -R3.reuse ;  /* 0x0000000091897223 */ /* 0x180fe20000010803 */
[--C-:B------:R-:W-:Y:S01]  /*8a70*/  FFMA.FTZ R145, R153, R0, -R3.reuse ;  /* 0x0000000099917223 */ /* 0x100fe20000010803 */
[----:B------:R-:W-:Y:S01]  /*8a80*/  FMNMX.FTZ R133, R159, R4, !PT ;  /* 0x000000049f857209 */ /* 0x000fe20007810000 */
[----:B------:R-:W-:Y:S02]  /*8a90*/  FFMA.FTZ R153, R161, R0, -R3 ;  /* 0x00000000a1997223 */ /* 0x000fe40000010803 */
[----:B------:R-:W-:Y:S01]  /*8aa0*/  MUFU.EX2 R129, R129 ;  /* 0x0000008100817308 */ /* 0x000fe20000000800 */
[----:B------:R-:W-:-:S04]  /*8ab0*/  FMNMX.FTZ R4, R162, R133, !PT ;  /* 0x00000085a2047209 */ /* 0x000fc80007810000 */
[----:B------:R-:W-:-:S03]  /*8ac0*/  FMNMX.FTZ R133, R163, R4, !PT ;  /* 0x00000004a3857209 */ /* 0x000fc60007810000 */
[----:B------:R-:W-:Y:S01]  /*8ad0*/  MUFU.EX2 R137, R137 ;  /* 0x0000008900897308 */ /* 0x000fe20000000800 */
[----:B------:R-:W-:Y:S01]  /*8ae0*/  FMNMX.FTZ R4, R166, R133, !PT ;  /* 0x00000085a6047209 */ /* 0x000fe20007810000 */
[-CC-:B------:R-:W-:Y:S01]  /*8af0*/  FFMA.FTZ R133, R141, R0.reuse, -R3.reuse ;  /* 0x000000008d857223 */ /* 0x180fe20000010803 */
[-CC-:B------:R-:W-:Y:S01]  /*8b00*/  FFMA.FTZ R141, R149, R0.reuse, -R3.reuse ;  /* 0x00000000958d7223 */ /* 0x180fe20000010803 */
[----:B------:R-:W-:Y:S01]  /*8b10*/  FFMA.FTZ R149, R157, R0, -R3 ;  /* 0x000000009d957223 */ /* 0x000fe20000010803 */
[----:B------:R-:W-:-:S03]  /*8b20*/  FMNMX.FTZ R4, R167, R4, !PT ;  /* 0x00000004a7047209 */ /* 0x000fc60007810000 */
[----:B------:R-:W-:Y:S08]  /*8b30*/  MUFU.EX2 R133, R133 ;  /* 0x0000008500857308 */ /* 0x000ff00000000800 */
[----:B------:R-:W-:Y:S08]  /*8b40*/  MUFU.EX2 R141, R141 ;  /* 0x0000008d008d7308 */ /* 0x000ff00000000800 */
[----:B------:R-:W-:Y:S08]  /*8b50*/  MUFU.EX2 R145, R145 ;  /* 0x0000009100917308 */ /* 0x000ff00000000800 */
[----:B------:R-:W-:Y:S08]  /*8b60*/  MUFU.EX2 R149, R149 ;  /* 0x0000009500957308 */ /* 0x000ff00000000800 */
[----:B------:R-:W0:Y:S01]  /*8b70*/  MUFU.EX2 R153, R153 ;  /* 0x0000009900997308 */ /* 0x000e220000000800 */
[----:B------:R-:W-:-:S02]  /*8b80*/  WARPGROUP.DEPBAR.LE gsb0, 0x0 ;  /* 0x00008000000079c5 */ /* 0x000fc40000010000 */
[----:B------:R-:W-:Y:S01]  /*8b90*/  WARPGROUP.ARRIVE ;  /* 0x00000000000079c5 */ /* 0x000fe20000000000 */
[-CC-:B------:R-:W-:Y:S01]  /*8ba0*/  FFMA.FTZ R184, R128, R0.reuse, -R3.reuse ;  /* 0x0000000080b87223 */ /* 0x180fe20000010803 */
[----:B------:R-:W-:-:S04]  /*8bb0*/  FFMA.FTZ R186, R132, R0, -R3 ;  /* 0x0000000084ba7223 */ /* 0x000fc80000010803 */
[----:B------:R-:W-:Y:S01]  /*8bc0*/  HGMMA.64x192x16.F32 R24, R180, gdesc[UR4].tnspB, R24, gsb0 ;  /* 0x42e00004b4187df0 */ /* 0x000fe20008000818 */
[----:B------:R-:W-:Y:S01]  /*8bd0*/  UIADD3 UR6, UR4, 0x180, URZ ;  /* 0x0000018004067890 */ /* 0x000fe2000fffe03f */
[----:B------:R-:W-:Y:S01]  /*8be0*/  MUFU.EX2 R184, R184 ;  /* 0x000000b800b87308 */ /* 0x000fe20000000800 */
[----:B------:R-:W-:-:S07]  /*8bf0*/  UMOV UR7, 0x40000040 ;  /* 0x4000004000077882 */ /* 0x000fce0000000000 */
[----:B------:R-:W-:Y:S01]  /*8c00*/  MUFU.EX2 R186, R186 ;  /* 0x000000ba00ba7308 */ /* 0x000fe20000000800 */
[----:B------:R-:W-:Y:S02]  /*8c10*/  WARPGROUP.DEPBAR.LE gsb0, 0x0 ;  /* 0x00008000000079c5 */ /* 0x000fe40000010000 */
[----:B------:R-:W-:Y:S01]  /*8c20*/  WARPGROUP.ARRIVE ;  /* 0x00000000000079c5 */ /* 0x000fe20000000000 */
[-CC-:B------:R-:W-:Y:S01]  /*8c30*/  FFMA.FTZ R180, R136, R0.reuse, -R3.reuse ;  /* 0x0000000088b47223 */ /* 0x180fe20000010803 */
[----:B------:R-:W-:-:S05]  /*8c40*/  FFMA.FTZ R182, R140, R0, -R3 ;  /* 0x000000008cb67223 */ /* 0x000fca0000010803 */
        /* <DEDUP_REMOVED lines=12> */
[----:B------:R-:W-:Y:S01]  /*8d10*/  UMOV UR7, 0x40000040 ;  /* 0x4000004000077882 */ /* 0x000fe20000000000 */
[----:B------:R-:W-:-:S06]  /*8d20*/  UMOV UR4, UR36 ;  /* 0x0000002400047c82 */ /* 0x000fcc0008000000 */
[----:B------:R-:W-:Y:S01]  /*8d30*/  MUFU.EX2 R178, R178 ;  /* 0x000000b200b27308 */ /* 0x000fe20000000800 */
[----:B------:R-:W-:Y:S02]  /*8d40*/  WARPGROUP.DEPBAR.LE gsb0, 0x0 ;  /* 0x00008000000079c5 */ /* 0x000fe40000010000 */
[----:B------:R-:W-:Y:S01]  /*8d50*/  WARPGROUP.ARRIVE ;  /* 0x00000000000079c5 */ /* 0x000fe20000000000 */
[----:B------:R-:W1:Y:S01]  /*8d60*/  SHFL.BFLY PT, R173, R4, 0x2, 0x1f ;  /* 0x0c401f0004ad7f89 */ /* 0x000e6200000e0000 */
[-CC-:B------:R-:W-:Y:S01]  /*8d70*/  FFMA.FTZ R172, R152, R0.reuse, -R3.reuse ;  /* 0x0000000098ac7223 */ /* 0x180fe20000010803 */
[----:B------:R-:W-:-:S04]  /*8d80*/  FFMA.FTZ R174, R156, R0, -R3 ;  /* 0x000000009cae7223 */ /* 0x000fc80000010803 */
        /* <DEDUP_REMOVED lines=9> */
[----:B------:R-:W1:Y:S02]  /*8e20*/  MUFU.EX2 R13, R165 ;  /* 0x000000a5000d7308 */ /* 0x000e640000000800 */
[-C--:B------:R-:W-:Y:S01]  /*8e30*/  FMUL.FTZ R3, R3, R0.reuse ;  /* 0x0000000003037220 */ /* 0x080fe20000410000 */
[-CC-:B------:R-:W-:Y:S01]  /*8e40*/  FFMA.FTZ R20, R122, R0.reuse, -R157.reuse ;  /* 0x000000007a147223 */ /* 0x180fe2000001089d */
[-CC-:B------:R-:W-:Y:S01]  /*8e50*/  FFMA.FTZ R189, R123, R0.reuse, -R157.reuse ;  /* 0x000000007bbd7223 */ /* 0x180fe2000001089d */
[-CC-:B------:R-:W-:Y:S01]  /*8e60*/  FFMA.FTZ R191, R126, R0.reuse, -R157.reuse ;  /* 0x000000007ebf7223 */ /* 0x180fe2000001089d */
[----:B------:R-:W-:Y:S02]  /*8e70*/  IMAD.U32 R123, RZ, RZ, UR5 ;  /* 0x00000005ff7b7e24 */ /* 0x000fe4000f8e00ff */
[-CC-:B------:R-:W-:Y:S01]  /*8e80*/  FFMA.FTZ R120, R127, R0.reuse, -R157.reuse ;  /* 0x000000007f787223 */ /* 0x180fe2000001089d */
[----:B------:R-:W-:Y:S01]  /*8e90*/  MUFU.EX2 R3, R3 ;  /* 0x0000000300037308 */ /* 0x000fe20000000800 */
[----:B------:R-:W-:Y:S01]  /*8ea0*/  FFMA.FTZ R185, R130, R0, -R157 ;  /* 0x0000000082b97223 */ /* 0x000fe2000001089d */
[----:B------:R-:W-:-:S02]  /*8eb0*/  @!P1 VIADD R123, R123, 0x30840 ;  /* 0x000308407b7b9836 */ /* 0x000fc40000000000 */
[-CC-:B------:R-:W-:Y:S01]  /*8ec0*/  FFMA.FTZ R122, R131, R0.reuse, -R157.reuse ;  /* 0x00000000837a7223 */ /* 0x180fe2000001089d */
[-CC-:B------:R-:W-:Y:S01]  /*8ed0*/  FFMA.FTZ R187, R134, R0.reuse, -R157.reuse ;  /* 0x0000000086bb7223 */ /* 0x180fe2000001089d */
[-CC-:B------:R-:W-:Y:S01]  /*8ee0*/  FFMA.FTZ R124, R135, R0.reuse, -R157.reuse ;  /* 0x00000000877c7223 */ /* 0x180fe2000001089d */
[-C--:B------:R-:W-:Y:S01]  /*8ef0*/  FFMA.FTZ R181, R138, R0.reuse, -R157 ;  /* 0x000000008ab57223 */ /* 0x080fe2000001089d */
[----:B------:R-:W-:Y:S01]  /*8f00*/  @!P1 PRMT R123, RZ, 0x654, R123 ;  /* 0x00000654ff7b9816 */ /* 0x000fe2000000007b */
        /* <DEDUP_REMOVED lines=9> */
[-CC-:B------:R-:W-:Y:S01]  /*8fa0*/  FFMA.FTZ R154, R154, R0.reuse, -R157.reuse ;  /* 0x000000009a9a7223 */ /* 0x180fe2000001089d */
[-CC-:B------:R-:W-:Y:S01]  /*8fb0*/  FFMA.FTZ R155, R155, R0.reuse, -R157.reuse ;  /* 0x000000009b9b7223 */ /* 0x180fe2000001089d */
[-CC-:B------:R-:W-:Y:S01]  /*8fc0*/  FFMA.FTZ R158, R158, R0.reuse, -R157.reuse ;  /* 0x000000009e9e7223 */ /* 0x180fe2000001089d */
[-CC-:B------:R-:W-:Y:S01]  /*8fd0*/  FFMA.FTZ R159, R159, R0.reuse, -R157.reuse ;  /* 0x000000009f9f7223 */ /* 0x180fe2000001089d */
[-CC-:B------:R-:W-:Y:S01]  /*8fe0*/  FFMA.FTZ R162, R162, R0.reuse, -R157.reuse ;  /* 0x00000000a2a27223 */ /* 0x180fe2000001089d */
[-CC-:B------:R-:W-:Y:S01]  /*8ff0*/  FFMA.FTZ R163, R163, R0.reuse, -R157.reuse ;  /* 0x00000000a3a37223 */ /* 0x180fe2000001089d */
[----:B------:R-:W-:Y:S01]  /*9000*/  IMAD.U32 R127, RZ, RZ, UR10 ;  /* 0x0000000aff7f7e24 */ /* 0x000fe2000f8e00ff */
[----:B------:R-:W4:Y:S01]  /*9010*/  MUFU.EX2 R191, R191 ;  /* 0x000000bf00bf7308 */ /* 0x000f220000000800 */
[-CC-:B------:R-:W-:Y:S01]  /*9020*/  FFMA.FTZ R166, R166, R0.reuse, -R157.reuse ;  /* 0x00000000a6a67223 */ /* 0x180fe2000001089d */
[----:B------:R-:W-:Y:S01]  /*9030*/  FFMA.FTZ R157, R167, R0, -R157 ;  /* 0x00000000a79d7223 */ /* 0x000fe2000001089d */
[----:B------:R-:W-:-:S05]  /*9040*/  @!P1 VIADD R127, R127, 0x30860 ;  /* 0x000308607f7f9836 */ /* 0x000fca0000000000 */
[----:B------:R-:W5:Y:S01]  /*9050*/  MUFU.EX2 R120, R120 ;  /* 0x0000007800787308 */ /* 0x000f620000000800 */
[----:B------:R-:W-:-:S07]  /*9060*/  @!P1 PRMT R127, RZ, 0x654, R127 ;  /* 0x00000654ff7f9816 */ /* 0x000fce000000007f */
[----:B------:R-:W5:Y:S08]  /*9070*/  MUFU.EX2 R185, R185 ;  /* 0x000000b900b97308 */ /* 0x000f700000000800 */
        /* <DEDUP_REMOVED lines=11> */
[----:B------:R-:W5:Y:S01]  /*9130*/  MUFU.EX2 R173, R154 ;  /* 0x0000009a00ad7308 */ /* 0x000f620000000800 */
[----:B------:R-:W-:-:S02]  /*9140*/  WARPGROUP.DEPBAR.LE gsb0, 0x0 ;  /* 0x00008000000079c5 */ /* 0x000fc40000010000 */
[----:B------:R2:W-:Y:S05]  /*9150*/  @!P1 SYNCS.ARRIVE.TRANS64.RED.A1T0 RZ, [R123+URZ], RZ ;  /* 0x000000ff7bff99a7 */ /* 0x0005ea000810043f */
[----:B------:R-:W5:Y:S01]  /*9160*/  MUFU.EX2 R155, R155 ;  /* 0x0000009b009b7308 */ /* 0x000f620000000800 */
[----:B0-----:R-:W-:Y:S02]  /*9170*/  F2FP.F16.F32.PACK_AB R168, R153, R12 ;  /* 0x0000000c99a8723e */ /* 0x001fe400000000ff */
[----:B-1----:R-:W-:Y:S01]  /*9180*/  F2FP.F16.F32.PACK_AB R170, R13, R14 ;  /* 0x0000000e0daa723e */ /* 0x002fe200000000ff */
[----:B--2---:R-:W-:Y:S01]  /*9190*/  FFMA.FTZ R123, R2, R10, R15 ;  /* 0x0000000a027b7223 */ /* 0x004fe2000001000f */
[----:B------:R-:W-:-:S03]  /*91a0*/  FFMA.FTZ R10, R3, R7, R20 ;  /* 0x00000007030a7223 */ /* 0x000fc60000010014 */
[----:B------:R-:W0:Y:S01]  /*91b0*/  MUFU.EX2 R175, R158 ;  /* 0x0000009e00af7308 */ /* 0x000e220000000800 */
[----:B------:R1:W-:Y:S01]  /*91c0*/  @!P1 SYNCS.ARRIVE.TRANS64.RED.A1T0 RZ, [R127+URZ], RZ ;  /* 0x000000ff7fff99a7 */ /* 0x0003e2000810043f */
[C---:B------:R-:W-:Y:S01]  /*91d0*/  FADD.FTZ R123, R188.reuse, R123 ;  /* 0x0000007bbc7b7221 */ /* 0x040fe20000010000 */
[----:B---3--:R-:W-:Y:S01]  /*91e0*/  FADD.FTZ R10, R189, R10 ;  /* 0x0000000abd0a7221 */ /* 0x008fe20000010000 */
[----:B------:R-:W-:Y:S02]  /*91f0*/  F2FP.F16.F32.PACK_AB R188, R188, R15 ;  /* 0x0000000fbcbc723e */ /* 0x000fe400000000ff */
[----:B------:R-:W-:Y:S01]  /*9200*/  FADD.FTZ R132, R190, R123 ;  /* 0x0000007bbe847221 */ /* 0x000fe20000010000 */
[----:B----4-:R-:W-:Y:S01]  /*9210*/  FADD.FTZ R7, R191, R10 ;  /* 0x0000000abf077221 */ /* 0x010fe20000010000 */
[----:B------:R-:W-:Y:S01]  /*9220*/  F2FP.F16.F32.PACK_AB R189, R189, R20 ;  /* 0x00000014bdbd723e */ /* 0x000fe200000000ff */
[----:B------:R-:W2:Y:S01]  /*9230*/  MUFU.EX2 R159, R159 ;  /* 0x0000009f009f7308 */ /* 0x000ea20000000800 */
[----:B------:R-:W-:Y:S01]  /*9240*/  FADD.FTZ R123, R21, R132 ;  /* 0x00000084157b7221 */ /* 0x000fe20000010000 */
[C---:B-----5:R-:W-:Y:S01]  /*9250*/  FADD.FTZ R10, R120.reuse, R7 ;  /* 0x00000007780a7221 */ /* 0x060fe20000010000 */
[----:B------:R-:W-:-:S02]  /*9260*/  F2FP.F16.F32.PACK_AB R191, R120, R191 ;  /* 0x000000bf78bf723e */ /* 0x000fc400000000ff */
[----:B------:R-:W-:Y:S01]  /*9270*/  FADD.FTZ R132, R184, R123 ;  /* 0x0000007bb8847221 */ /* 0x000fe20000010000 */
[----:B------:R-:W-:Y:S01]  /*9280*/  FADD.FTZ R7, R185, R10 ;  /* 0x0000000ab9077221 */ /* 0x000fe20000010000 */
[----:B------:R-:W-:Y:S01]  /*9290*/  ISETP.GT.AND P1, PT, R11, UR58, PT ;  /* 0x0000003a0b007c0c */ /* 0x000fe2000bf24270 */
[----:B------:R-:W3:Y:S01]  /*92a0*/  MUFU.EX2 R169, R162 ;  /* 0x000000a200a97308 */ /* 0x000ee20000000800 */
[----:B------:R-:W-:Y:S01]  /*92b0*/  FADD.FTZ R123, R121, R132 ;  /* 0x00000084797b7221 */ /* 0x000fe20000010000 */
[----:B------:R-:W-:Y:S01]  /*92c0*/  FADD.FTZ R10, R122, R7 ;  /* 0x000000077a0a7221 */ /* 0x000fe20000010000 */
[----:B------:R-:W-:Y:S01]  /*92d0*/  F2FP.F16.F32.PACK_AB R190, R21, R190 ;  /* 0x000000be15be723e */ /* 0x000fe200000000ff */
[----:B------:R-:W-:Y:S02]  /*92e0*/  VIADD R11, R11, 0xffffffff ;  /* 0xffffffff0b0b7836 */ /* 0x000fe40000000000 */
[----:B------:R-:W-:Y:S01]  /*92f0*/  FADD.FTZ R132, R186, R123 ;  /* 0x0000007bba847221 */ /* 0x000fe20000010000 */
[----:B------:R-:W-:Y:S01]  /*9300*/  FADD.FTZ R7, R187, R10 ;  /* 0x0000000abb077221 */ /* 0x000fe20000010000 */
[----:B------:R-:W-:Y:S01]  /*9310*/  F2FP.F16.F32.PACK_AB R184, R121, R184 ;  /* 0x000000b879b8723e */ /* 0x000fe200000000ff */
[----:B------:R-:W4:Y:S01]  /*9320*/  MUFU.EX2 R163, R163 ;  /* 0x000000a300a37308 */ /* 0x000f220000000800 */
[----:B------:R-:W-:Y:S01]  /*9330*/  FADD.FTZ R123, R125, R132 ;  /* 0x000000847d7b7221 */ /* 0x000fe20000010000 */
[----:B------:R-:W-:Y:S01]  /*9340*/  FADD.FTZ R10, R124, R7 ;  /* 0x000000077c0a7221 */ /* 0x000fe20000010000 */
[----:B------:R-:W-:-:S02]  /*9350*/  F2FP.F16.F32.PACK_AB R185, R122, R185 ;  /* 0x000000b97ab9723e */ /* 0x000fc400000000ff */
[----:B------:R-:W-:Y:S01]  /*9360*/  FADD.FTZ R132, R180, R123 ;  /* 0x0000007bb4847221 */ /* 0x000fe20000010000 */
[----:B------:R-:W-:Y:S01]  /*9370*/  FADD.FTZ R7, R181, R10 ;  /* 0x0000000ab5077221 */ /* 0x000fe20000010000 */
[----:B------:R-:W-:Y:S01]  /*9380*/  F2FP.F16.F32.PACK_AB R186, R125, R186 ;  /* 0x000000ba7dba723e */ /* 0x000fe200000000ff */
[----:B------:R-:W5:Y:S01]  /*9390*/  MUFU.EX2 R171, R166 ;  /* 0x000000a600ab7308 */ /* 0x000f620000000800 */
[----:B------:R-:W-:Y:S01]  /*93a0*/  FADD.FTZ R15, R129, R132 ;  /* 0x00000084810f7221 */ /* 0x000fe20000010000 */
[----:B------:R-:W-:Y:S01]  /*93b0*/  FADD.FTZ R10, R126, R7 ;  /* 0x000000077e0a7221 */ /* 0x000fe20000010000 */
[----:B------:R-:W-:Y:S02]  /*93c0*/  F2FP.F16.F32.PACK_AB R187, R124, R187 ;  /* 0x000000bb7cbb723e */ /* 0x000fe400000000ff */
[----:B------:R-:W-:Y:S01]  /*93d0*/  FADD.FTZ R132, R182, R15 ;  /* 0x0000000fb6847221 */ /* 0x000fe20000010000 */
[----:B------:R-:W-:Y:S01]  /*93e0*/  FADD.FTZ R7, R183, R10 ;  /* 0x0000000ab7077221 */ /* 0x000fe20000010000 */
[----:B------:R-:W-:Y:S01]  /*93f0*/  F2FP.F16.F32.PACK_AB R180, R129, R180 ;  /* 0x000000b481b4723e */ /* 0x000fe200000000ff */
[----:B------:R-:W1:Y:S01]  /*9400*/  MUFU.EX2 R120, R157 ;  /* 0x0000009d00787308 */ /* 0x000e620000000800 */
        /* <DEDUP_REMOVED lines=22> */
[----:B0-----:R-:W-:Y:S01]  /*9570*/  FADD.FTZ R10, R175, R10 ;  /* 0x0000000aaf0a7221 */ /* 0x001fe20000010000 */
[----:B------:R-:W-:Y:S02]  /*9580*/  F2FP.F16.F32.PACK_AB R172, R145, R172 ;  /* 0x000000ac91ac723e */ /* 0x000fe400000000ff */
[----:B------:R-:W-:Y:S01]  /*9590*/  FADD.FTZ R7, R149, R20 ;  /* 0x0000001495077221 */ /* 0x000fe20000010000 */
[----:B--2---:R-:W-:Y:S01]  /*95a0*/  FADD.FTZ R10, R159, R10 ;  /* 0x0000000a9f0a7221 */ /* 0x004fe20000010000 */
[----:B------:R-:W-:Y:S02]  /*95b0*/  F2FP.F16.F32.PACK_AB R173, R155, R173 ;  /* 0x000000ad9bad723e */ /* 0x000fe400000000ff */
[----:B------:R-:W-:Y:S01]  /*95c0*/  FADD.FTZ R20, R12, R7 ;  /* 0x000000070c147221 */ /* 0x000fe20000010000 */
[----:B---3--:R-:W-:Y:S01]  /*95d0*/  FADD.FTZ R10, R169, R10 ;  /* 0x0000000aa90a7221 */ /* 0x008fe20000010000 */
[----:B------:R-:W-:-:S02]  /*95e0*/  F2FP.F16.F32.PACK_AB R174, R149, R174 ;  /* 0x000000ae95ae723e */ /* 0x000fc400000000ff */
[----:B------:R-:W-:Y:S01]  /*95f0*/  FADD.FTZ R7, R153, R20 ;  /* 0x0000001499077221 */ /* 0x000fe20000010000 */
[----:B----4-:R-:W-:Y:S01]  /*9600*/  FADD.FTZ R10, R163, R10 ;  /* 0x0000000aa30a7221 */ /* 0x010fe20000010000 */
[----:B------:R-:W-:Y:S02]  /*9610*/  F2FP.F16.F32.PACK_AB R175, R159, R175 ;  /* 0x000000af9faf723e */ /* 0x000fe400000000ff */
[----:B------:R-:W-:Y:S01]  /*9620*/  FADD.FTZ R12, R14, R7 ;  /* 0x000000070e0c7221 */ /* 0x000fe20000010000 */
[----:B-----5:R-:W-:Y:S01]  /*9630*/  FADD.FTZ R7, R171, R10 ;  /* 0x0000000aab077221 */ /* 0x020fe20000010000 */
[----:B------:R-:W-:Y:S02]  /*9640*/  F2FP.F16.F32.PACK_AB R169, R163, R169 ;  /* 0x000000a9a3a9723e */ /* 0x000fe400000000ff */
[----:B------:R-:W-:Y:S01]  /*9650*/  FADD.FTZ R10, R13, R12 ;  /* 0x0000000c0d0a7221 */ /* 0x000fe20000010000 */
[C---:B-1----:R-:W-:Y:S01]  /*9660*/  FADD.FTZ R7, R120.reuse, R7 ;  /* 0x0000000778077221 */ /* 0x042fe20000010000 */
[----:B------:R-:W-:Y:S01]  /*9670*/  F2FP.F16.F32.PACK_AB R171, R120, R171 ;  /* 0x000000ab78ab723e */ /* 0x000fe200000000ff */
[----:B------:R-:W-:-:S02]  /*9680*/  IMAD.MOV.U32 R13, RZ, RZ, R4 ;  /* 0x000000ffff0d7224 */ /* 0x000fc400078e0004 */
[----:B------:R-:W-:Y:S01]  /*9690*/  IMAD.MOV.U32 R12, RZ, RZ, R5 ;  /* 0x000000ffff0c7224 */ /* 0x000fe200078e0005 */
[----:B------:R-:W-:Y:S06]  /*96a0*/  @P1 BRA `(.L_x_1110) ;  /* 0xffffffe0009c1947 */ /* 0x000fec000383ffff */
.L_x_1101:
[----:B------:R-:W-:-:S13]  /*96b0*/  R2UR UR4, R192 ;  /* 0x00000000c00472ca */ /* 0x000fda00000e0000 */
[----:B------:R-:W-:-:S13]  /*96c0*/  ISETP.GE.AND P1, PT, R11, UR4, PT ;  /* 0x000000040b007c0c */ /* 0x000fda000bf26270 */
[----:B------:R-:W-:Y:S05]  /*96d0*/  @!P1 BRA `(.L_x_1111) ;  /* 0x0000002c00d49947 */ /* 0x000fea0003800000 */
[----:B------:R-:W-:Y:S01]  /*96e0*/  IMAD.IADD R13, R16, 0x1, -R17 ;  /* 0x00000001100d7824 */ /* 0x000fe200078e0a11 */
[----:B------:R-:W-:Y:S01]  /*96f0*/  UMOV UR7, UR37 ;  /* 0x0000002500077c82 */ /* 0x000fe20008000000 */
[----:B------:R-:W-:Y:S01]  /*9700*/  IMAD.MOV.U32 R12, RZ, RZ, R4 ;  /* 0x000000ffff0c7224 */ /* 0x000fe200078e0004 */
[----:B------:R-:W-:Y:S01]  /*9710*/  UMOV UR4, UR36 ;  /* 0x0000002400047c82 */ /* 0x000fe20008000000 */
[----:B------:R-:W-:Y:S01]  /*9720*/  IMAD.MOV.U32 R14, RZ, RZ, R5 ;  /* 0x000000ffff0e7224 */ /* 0x000fe200078e0005 */
[----:B------:R-:W-:Y:S01]  /*9730*/  IADD3 R21, R13, 0x8, R6 ;  /* 0x000000080d157810 */ /* 0x000fe20007ffe006 */
[----:B------:R-:W-:Y:S01]  /*9740*/  IMAD.IADD R13, R6, 0x1, R13 ;  /* 0x00000001060d7824 */ /* 0x000fe200078e020d */
[----:B------:R-:W-:Y:S01]  /*9750*/  ULDC UR58, c[0x0][0x9e4] ;  /* 0x00027900003a7ab9 */ /* 0x000fe20000000800 */
[----:B------:R-:W-:Y:S01]  /*9760*/  ULDC UR59, c[0x0][0x9dc] ;  /* 0x00027700003b7ab9 */ /* 0x000fe20000000800 */
[----:B------:R-:W-:-:S07]  /*9770*/  LOP3.LUT R15, RZ, R21, RZ, 0x33, !PT ;  /* 0x00000015ff0f7212 */ /* 0x000fce00078e33ff */
.L_x_1128:
[----:B------:R-:W-:-:S04]  /*9780*/  UIADD3 UR5, UR4, 0x1, URZ ;  /* 0x0000000104057890 */ /* 0x000fc8000fffe03f */
[----:B------:R-:W-:-:S04]  /*9790*/  UISETP.NE.AND UP1, UPT, UR5, 0x2, UPT ;  /* 0x000000020500788c */ /* 0x000fc8000bf25270 */
[----:B------:R-:W-:Y:S02]  /*97a0*/  USEL UR37, URZ, 0x1, UP1 ;  /* 0x000000013f257887 */ /* 0x000fe40008800000 */
[----:B------:R-:W-:Y:S02]  /*97b0*/  USEL UR36, UR5, URZ, UP1 ;  /* 0x0000003f05247287 */ /* 0x000fe40008800000 */
[----:B------:R-:W-:Y:S01]  /*97c0*/  ULOP3.LUT UR37, UR7, UR37, URZ, 0x3c, !UPT ;  /* 0x0000002507257292 */ /* 0x000fe2000f8e3c3f */
[----:B------:R-:W-:Y:S11]  /*97d0*/  @!P0 BRA `(.L_x_1112) ;  /* 0x0000000000048947 */ /* 0x000ff60003800000 */
[----:B------:R-:W-:Y:S01]  /*97e0*/  BPT.TRAP 0x1 ;  /* 0x000000040000795c */ /* 0x000fe20000300000 */
.L_x_1112:
[----:B------:R-:W-:Y:S01]  /*97f0*/  ULEA UR5, UR36, UR38, 0x3 ;  /* 0x0000002624057291 */ /* 0x000fe2000f8e183f */
[----:B------:R-:W-:-:S05]  /*9800*/  IMAD.U32 R0, RZ, RZ, UR37 ;  /* 0x00000025ff007e24 */ /* 0x000fca000f8e00ff */
[----:B------:R-:W-:-:S04]  /*9810*/  SHF.L.U32 R0, R0, 0x1f, RZ ;  /* 0x0000001f00007819 */ /* 0x000fc800000006ff */
[----:B------:R0:W1:Y:S01]  /*9820*/  SYNCS.PHASECHK.TRANS64.TRYWAIT P1, [UR5+0x30830], R0 ;  /* 0x03083000ff0075a7 */ /* 0x0000620008020145 */
[----:B------:R-:W-:Y:S05]  /*9830*/  @!P0 BRA `(.L_x_1113) ;  /* 0x0000000000048947 */ /* 0x000fea0003800000 */
[----:B------:R-:W-:Y:S01]  /*9840*/  BPT.TRAP 0x1 ;  /* 0x000000040000795c */ /* 0x000fe20000300000 */
.L_x_1113:
[----:B-1----:R-:W-:Y:S05]  /*9850*/  @P1 BRA `(.L_x_1114) ;  /* 0x0000000000081947 */ /* 0x002fea0003800000 */
[----:B------:R-:W1:Y:S02]  /*9860*/  SYNCS.PHASECHK.TRANS64.TRYWAIT P1, [UR5+0x30830], R0 ;  /* 0x03083000ff0075a7 */ /* 0x000e640008020145 */
[----:B-1----:R-:W-:Y:S05]  /*9870*/  @!P1 BRA `(.L_x_1115) ;  /* 0x000000bc002c9947 */ /* 0x002fea0003800000 */
.L_x_1114:
        /* <DEDUP_REMOVED lines=163> */
.L_x_1116:
[----:B------:R-:W-:Y:S01]  /*a2b0*/  ULEA UR10, UR4, UR38, 0x3 ;  /* 0x00000026040a7291 */ /* 0x000fe2000f8e183f */
[----:B01----:R-:W-:-:S05]  /*a2c0*/  IMAD.U32 R0, RZ, RZ, UR7 ;  /* 0x00000007ff007e24 */ /* 0x003fca000f8e00ff */
[----:B------:R-:W-:-:S04]  /*a2d0*/  SHF.L.U32 R0, R0, 0x1f, RZ ;  /* 0x0000001f00007819 */ /* 0x000fc800000006ff */
[----:B------:R0:W1:Y:S01]  /*a2e0*/  SYNCS.PHASECHK.TRANS64.TRYWAIT P1, [UR10+0x30850], R0 ;  /* 0x03085000ff0075a7 */ /* 0x000062000802014a */
[----:B------:R-:W-:Y:S05]  /*a2f0*/  @!P0 BRA `(.L_x_1117) ;  /* 0x0000000000048947 */ /* 0x000fea0003800000 */
[----:B------:R-:W-:Y:S01]  /*a300*/  BPT.TRAP 0x1 ;  /* 0x000000040000795c */ /* 0x000fe20000300000 */
.L_x_1117:
[----:B-1----:R-:W-:Y:S05]  /*a310*/  @P1 BRA `(.L_x_1118) ;  /* 0x0000000000081947 */ /* 0x002fea0003800000 */
[----:B------:R-:W1:Y:S02]  /*a320*/  SYNCS.PHASECHK.TRANS64.TRYWAIT P1, [UR10+0x30850], R0 ;  /* 0x03085000ff0075a7 */ /* 0x000e64000802014a */
[----:B-1----:R-:W-:Y:S05]  /*a330*/  @!P1 BRA `(.L_x_1119) ;  /* 0x000000b000949947 */ /* 0x002fea0003800000 */
.L_x_1118:
        /* <DEDUP_REMOVED lines=11> */
[----:B------:R-:W-:Y:S02]  /*a3f0*/  UIMAD UR4, UR4, 0x900, UR6 ;  /* 0x00000900040478a4 */ /* 0x000fe4000f8e0206 */
[----:B------:R-:W-:-:S04]  /*a400*/  IMAD.IADD R3, R2, 0x1, -R17 ;  /* 0x0000000102037824 */ /* 0x000fc800078e0a11 */
[----:B------:R-:W-:Y:S01]  /*a410*/  IMAD R3, R18, -0x2, R3 ;  /* 0xfffffffe12037824 */ /* 0x000fe200078e0203 */
        /* <DEDUP_REMOVED lines=8> */
[----:B------:R-:W-:Y:S01]  /*a4a0*/  WARPGROUP.ARRIVE ;  /* 0x00000000000079c5 */ /* 0x000fe20000000000 */
[----:B------:R-:W-:-:S04]  /*a4b0*/  VIADD R189, R3, UR11 ;  /* 0x0000000b03bd7c36 */ /* 0x000fc80008000000 */
[----:B------:R-:W-:Y:S01]  /*a4c0*/  IMAD.IADD R2, R6, 0x1, R189 ;  /* 0x0000000106027824 */ /* 0x000fe200078e02bd */
        /* <DEDUP_REMOVED lines=18> */
[----:B------:R-:W-:-:S06]  /*a5f0*/  ULOP3.LUT UR4, URZ, UR59, URZ, 0x33, !UPT ;  /* 0x0000003b3f047292 */ /* 0x000fcc000f8e333f */
[----:B------:R-:W-:-:S04]  /*a600*/  VIADD R191, R3, UR4 ;  /* 0x0000000403bf7c36 */ /* 0x000fc80008000000 */
[----:B------:R-:W-:Y:S01]  /*a610*/  IMAD.IADD R4, R6, 0x1, R191 ;  /* 0x0000000106047824 */ /* 0x000fe200078e02bf */
[----:B------:R-:W-:Y:S02]  /*a620*/  WARPGROUP.DEPBAR.LE gsb0, 0x0 ;  /* 0x00008000000079c5 */ /* 0x000fe40000010000 */
[----:B------:R-:W-:-:S06]  /*a630*/  WARPGROUP.ARRIVE ;  /* 0x00000000000079c5 */ /* 0x000fcc0000000000 */
[----:B------:R-:W-:Y:S03]  /*a640*/  HGMMA.64x192x16.F32 R24, R168, gdesc[UR4].tnspB, R24, gsb0 ;  /* 0x42e00004a8187df0 */ /* 0x000fe60008000818 */
[----:B------:R-:W-:Y:S02]  /*a650*/  WARPGROUP.DEPBAR.LE gsb0, 0x0 ;  /* 0x00008000000079c5 */ /* 0x000fe40000010000 */
[----:B------:R0:W-:Y:S01]  /*a660*/  @!P1 SYNCS.ARRIVE.TRANS64.RED.A1T0 RZ, [R0+URZ], RZ ;  /* 0x000000ff00ff99a7 */ /* 0x0001e2000810043f */
[----:B------:R-:W-:Y:S01]  /*a670*/  PLOP3.LUT P1, PT, PT, PT, UP0, 0x40, 0x0 ;  /* 0x000000000000781c */ /* 0x000fe20003f2e808 */
[----:B0-----:R-:W-:-:S12]  /*a680*/  IMAD R0, R18, -0x2, R5 ;  /* 0xfffffffe12007824 */ /* 0x001fd800078e0205 */
[----:B------:R-:W-:Y:S05]  /*a690*/  @P1 BRA `(.L_x_1120) ;  /* 0x0000000000581947 */ /* 0x000fea0003800000 */
[----:B------:R-:W-:Y:S01]  /*a6a0*/  ISETP.GT.AND P1, PT, R13, -0x1, PT ;  /* 0xffffffff0d00780c */ /* 0x000fe20003f24270 */
[----:B------:R-:W-:-:S12]  /*a6b0*/  BSSY B0, `(.L_x_1121) ;  /* 0x0000011000007945 */ /* 0x000fd80003800000 */
[----:B------:R-:W-:Y:S05]  /*a6c0*/  @P1 BRA `(.L_x_1122) ;  /* 0x0000000000241947 */ /* 0x000fea0003800000 */
[----:B------:R-:W-:Y:S01]  /*a6d0*/  IMAD.U32 R168, RZ, RZ, UR58 ;  /* 0x0000003affa87e24 */ /* 0x000fe2000f8e00ff */
[----:B------:R-:W-:-:S04]  /*a6e0*/  IADD3 R3, R6, R16, -R17 ;  /* 0x0000001006037210 */ /* 0x000fc80007ffe811 */
[----:B------:R-:W-:Y:S02]  /*a6f0*/  ISETP.NE.AND P1, PT, R168, 0x1, PT ;  /* 0x00000001a800780c */ /* 0x000fe40003f25270 */
[----:B------:R-:W-:-:S11]  /*a700*/  LOP3.LUT R3, RZ, R3, RZ, 0x33, !PT ;  /* 0x00000003ff037212 */ /* 0x000fd600078e33ff */
[----:B------:R-:W0:Y:S02]  /*a710*/  @P1 LDC.64 R170, c[0x0][0x9e8] ;  /* 0x00027a00ffaa1b82 */ /* 0x000e240000000a00 */
[----:B0-----:R-:W-:-:S05]  /*a720*/  @P1 IMAD.HI.U32 R20, R3, R170, RZ ;  /* 0x000000aa03141227 */ /* 0x001fca00078e00ff */
[----:B------:R-:W-:-:S04]  /*a730*/  @P1 SHF.R.U32.HI R3, RZ, R171, R20 ;  /* 0x000000abff031219 */ /* 0x000fc80000011614 */
[----:B------:R-:W-:Y:S01]  /*a740*/  LOP3.LUT R3, RZ, R3, RZ, 0x33, !PT ;  /* 0x00000003ff037212 */ /* 0x000fe200078e33ff */
[----:B------:R-:W-:Y:S06]  /*a750*/  BRA `(.L_x_1123) ;  /* 0x0000000000187947 */ /* 0x000fec0003800000 */
.L_x_1122:
[----:B------:R-:W-:Y:S02]  /*a760*/  IMAD.U32 R168, RZ, RZ, UR58 ;  /* 0x0000003affa87e24 */ /* 0x000fe4000f8e00ff */
[----:B------:R-:W-:-:S03]  /*a770*/  IMAD.MOV.U32 R3, RZ, RZ, R13 ;  /* 0x000000ffff037224 */ /* 0x000fc600078e000d */
[----:B------:R-:W-:-:S13]  /*a780*/  ISETP.NE.AND P1, PT, R168, 0x1, PT ;  /* 0x00000001a800780c */ /* 0x000fda0003f25270 */
[----:B------:R-:W0:Y:S02]  /*a790*/  @P1 LDC.64 R170, c[0x0][0x9e8] ;  /* 0x00027a00ffaa1b82 */ /* 0x000e240000000a00 */
[----:B0-----:R-:W-:-:S05]  /*a7a0*/  @P1 IMAD.HI.U32 R20, R13, R170, RZ ;  /* 0x000000aa0d141227 */ /* 0x001fca00078e00ff */
[----:B------:R-:W-:-:S07]  /*a7b0*/  @P1 SHF.R.U32.HI R3, RZ, R171, R20 ;  /* 0x000000abff031219 */ /* 0x000fce0000011614 */
.L_x_1123:
[----:B------:R-:W-:Y:S05]  /*a7c0*/  BSYNC B0 ;  /* 0x0000000000007941 */ /* 0x000fea0003800000 */
.L_x_1121:
[----:B------:R-:W-:-:S05]  /*a7d0*/  IMAD R3, R3, R168, R0 ;  /* 0x000000a803037224 */ /* 0x000fca00078e0200 */
[----:B------:R-:W-:Y:S02]  /*a7e0*/  VIADDMNMX R2, R3, R168, R2, PT ;  /* 0x000000a803027246 */ /* 0x000fe40003800102 */
[----:B------:R-:W-:-:S07]  /*a7f0*/  VIMNMX R4, R4, R3, !PT ;  /* 0x0000000304047248 */ /* 0x000fce0007fe0100 */
.L_x_1120:
        /* <DEDUP_REMOVED lines=113> */
[----:B------:R-:W-:-:S04]  /*af10*/  ISETP.GT.AND P6, PT, R4, 0x59, !P6 ;  /* 0x000000590400780c */ /* 0x000fc800077c4270 */
[----:B------:R-:W-:Y:S02]  /*af20*/  ISETP.LT.OR P6, PT, R2, 0x5a, P6 ;  /* 0x0000005a0200780c */ /* 0x000fe400037c1670 */
[----:B------:R-:W-:Y:S02]  /*af30*/  IADD3 R2, R189, 0x8, R6 ;  /* 0x00000008bd027810 */ /* 0x000fe40007ffe006 */
        /* <DEDUP_REMOVED lines=14> */
.L_x_1126:
[----:B------:R-:W-:Y:S02]  /*b020*/  IMAD.U32 R124, RZ, RZ, UR58 ;  /* 0x0000003aff7c7e24 */ /* 0x000fe4000f8e00ff */
[----:B------:R-:W-:-:S03]  /*b030*/  IMAD.MOV.U32 R189, RZ, RZ, R21 ;  /* 0x000000ffffbd7224 */ /* 0x000fc600078e0015 */
[----:B------:R-:W-:-:S13]  /*b040*/  ISETP.NE.AND P6, PT, R124, 0x1, PT ;  /* 0x000000017c00780c */ /* 0x000fda0003fc5270 */
[----:B------:R-:W0:Y:S02]  /*b050*/  @P6 LDC.64 R4, c[0x0][0x9e8] ;  /* 0x00027a00ff046b82 */ /* 0x000e240000000a00 */
[----:B0-----:R-:W-:-:S05]  /*b060*/  @P6 IMAD.HI.U32 R4, R21, R4, RZ ;  /* 0x0000000415046227 */ /* 0x001fca00078e00ff */
[----:B------:R-:W-:-:S07]  /*b070*/  @P6 SHF.R.U32.HI R189, RZ, R5, R4 ;  /* 0x00000005ffbd6219 */ /* 0x000fce0000011604 */
.L_x_1127:
[----:B------:R-:W-:Y:S05]  /*b080*/  BSYNC B0 ;  /* 0x0000000000007941 */ /* 0x000fea0003800000 */
.L_x_1125:
[----:B------:R-:W-:-:S05]  /*b090*/  IMAD R5, R189, R124, R0 ;  /* 0x0000007cbd057224 */ /* 0x000fca00078e0200 */
[----:B------:R-:W-:Y:S02]  /*b0a0*/  VIADDMNMX R2, R5, R124, R2, PT ;  /* 0x0000007c05027246 */ /* 0x000fe40003800102 */
[----:B------:R-:W-:-:S07]  /*b0b0*/  VIMNMX R20, R20, R5, !PT ;  /* 0x0000000514147248 */ /* 0x000fce0007fe0100 */
.L_x_1124:
[C---:B------:R-:W-:Y:S01]  /*b0c0*/  ISETP.GT.AND P1, PT, R20.reuse, 0x1, !P1 ;  /* 0x000000011400780c */ /* 0x040fe20004f24270 */
[----:B------:R-:W-:Y:S01]  /*b0d0*/  UMOV UR7, UR37 ;  /* 0x0000002500077c82 */ /* 0x000fe20008000000 */
[----:B------:R-:W-:Y:S02]  /*b0e0*/  ISETP.GT.AND P2, PT, R20, 0x8, !P2 ;  /* 0x000000081400780c */ /* 0x000fe40005744270 */
        /* <DEDUP_REMOVED lines=30> */
[----:B------:R-:W-:Y:S01]  /*b2d0*/  FSEL R191, R134, -INF , !P1 ;  /* 0xff80000086bf7808 */ /* 0x000fe20004800000 */
[----:B------:R-:W-:Y:S01]  /*b2e0*/  IMAD.U32 R134, RZ, RZ, UR10 ;  /* 0x0000000aff867e24 */ /* 0x000fe2000f8e00ff */
        /* <DEDUP_REMOVED lines=59> */
[----:B------:R-:W-:Y:S02]  /*b6a0*/  ISETP.LT.OR P1, PT, R2, 0x3a, P1 ;  /* 0x0000003a0200780c */ /* 0x000fe40000f21670 */
[----:B------:R-:W-:-:S02]  /*b6b0*/  R2UR UR4, R192 ;  /* 0x00000000c00472ca */ /* 0x000fc400000e0000 */
        /* <DEDUP_REMOVED lines=44> */
[----:B------:R-:W-:Y:S01]  /*b980*/  MUFU.EX2 R188, R188 ;  /* 0x000000bc00bc7308 */ /* 0x000fe20000000800 */
[----:B------:R-:W-:Y:S01]  /*b990*/  FMNMX.FTZ R4, R191, R4, !PT ;  /* 0x00000004bf047209 */ /* 0x000fe20007810000 */
[-CC-:B------:R-:W-:Y:S01]  /*b9a0*/  FFMA.FTZ R173, R173, R0.reuse, -R120.reuse ;  /* 0x00000000adad7223 */ /* 0x180fe20000010878 */
[----:B------:R-:W-:Y:S01]  /*b9b0*/  FSEL R149, R5, RZ, P1 ;  /* 0x000000ff05957208 */ /* 0x000fe20000800000 */
[--C-:B------:R-:W-:Y:S01]  /*b9c0*/  FFMA.FTZ R184, R183, R0, -R120.reuse ;  /* 0x00000000b7b87223 */ /* 0x100fe20000010878 */
[----:B------:R-:W-:Y:S01]  /*b9d0*/  FMNMX.FTZ R4, R209, R4, !PT ;  /* 0x00000004d1047209 */ /* 0x000fe20007810000 */
[-CC-:B------:R-:W-:Y:S01]  /*b9e0*/  FFMA.FTZ R175, R175, R0.reuse, -R120.reuse ;  /* 0x00000000afaf7223 */ /* 0x180fe20000010878 */
[----:B------:R-:W-:Y:S01]  /*b9f0*/  FFMA.FTZ R172, R125, R0, -R120 ;  /* 0x000000007dac7223 */ /* 0x000fe20000010878 */
[----:B------:R-:W-:Y:S01]  /*ba00*/  FADD.FTZ R149, -R149, R14 ;  /* 0x0000000e95957221 */ /* 0x000fe20000010100 */
[----:B------:R-:W-:Y:S01]  /*ba10*/  FMNMX.FTZ R4, R193, R4, !PT ;  /* 0x00000004c1047209 */ /* 0x000fe20007810000 */
[----:B------:R-:W-:Y:S01]  /*ba20*/  MUFU.EX2 R217, R217 ;  /* 0x000000d900d97308 */ /* 0x000fe20000000800 */
[-CC-:B------:R-:W-:Y:S01]  /*ba30*/  FFMA.FTZ R177, R177, R0.reuse, -R120.reuse ;  /* 0x00000000b1b17223 */ /* 0x180fe20000010878 */
[----:B------:R-:W-:Y:S01]  /*ba40*/  FMUL.FTZ R2, R149, R0 ;  /* 0x0000000095027220 */ /* 0x000fe20000410000 */
        /* <DEDUP_REMOVED lines=13> */
[----:B------:R-:W1:Y:S01]  /*bb20*/  MUFU.EX2 R190, R190 ;  /* 0x000000be00be7308 */ /* 0x000e620000000800 */
[-CC-:B------:R-:W-:Y:S01]  /*bb30*/  FFMA.FTZ R129, R157, R0.reuse, -R120.reuse ;  /* 0x000000009d817223 */ /* 0x180fe20000010878 */
[--C-:B------:R-:W-:Y:S01]  /*bb40*/  FFMA.FTZ R133, R161, R0, -R120.reuse ;  /* 0x00000000a1857223 */ /* 0x100fe20000010878 */
[----:B------:R-:W-:Y:S01]  /*bb50*/  FMNMX.FTZ R4, R147, R4, !PT ;  /* 0x0000000493047209 */ /* 0x000fe20007810000 */
[----:B------:R-:W-:Y:S01]  /*bb60*/  FFMA.FTZ R137, R165, R0, -R120 ;  /* 0x00000000a5897223 */ /* 0x000fe20000010878 */
[----:B------:R-:W-:-:S02]  /*bb70*/  LOP3.LUT P6, RZ, R194, 0x7f, RZ, 0xc0, !PT ;  /* 0x0000007fc2ff7812 */ /* 0x000fc400078cc0ff */
[----:B------:R-:W-:Y:S01]  /*bb80*/  FMNMX.FTZ R4, R131, R4, !PT ;  /* 0x0000000483047209 */ /* 0x000fe20007810000 */
[----:B------:R-:W2:Y:S03]  /*bb90*/  MUFU.EX2 R173, R173 ;  /* 0x000000ad00ad7308 */ /* 0x000ea60000000800 */
[----:B------:R-:W-:-:S04]  /*bba0*/  FMNMX.FTZ R4, R151, R4, !PT ;  /* 0x0000000497047209 */ /* 0x000fc80007810000 */
[----:B------:R-:W-:Y:S01]  /*bbb0*/  FMNMX.FTZ R4, R127, R4, !PT ;  /* 0x000000047f047209 */ /* 0x000fe20007810000 */
[----:B------:R-:W3:Y:S03]  /*bbc0*/  MUFU.EX2 R184, R184 ;  /* 0x000000b800b87308 */ /* 0x000ee60000000800 */
[----:B------:R-:W-:-:S04]  /*bbd0*/  FMNMX.FTZ R4, R155, R4, !PT ;  /* 0x000000049b047209 */ /* 0x000fc80007810000 */
[----:B------:R-:W-:Y:S01]  /*bbe0*/  FMNMX.FTZ R4, R123, R4, !PT ;  /* 0x000000047b047209 */ /* 0x000fe20007810000 */
[----:B------:R4:W-:Y:S03]  /*bbf0*/  MUFU.EX2 R163, R20 ;  /* 0x0000001400a37308 */ /* 0x0009e60000000800 */
[----:B------:R-:W-:-:S04]  /*bc00*/  FMNMX.FTZ R4, R159, R4, !PT ;  /* 0x000000049f047209 */ /* 0x000fc80007810000 */
[----:B------:R-:W-:Y:S01]  /*bc10*/  FMNMX.FTZ R4, R179, R4, !PT ;  /* 0x00000004b3047209 */ /* 0x000fe20007810000 */
[----:B------:R-:W-:Y:S03]  /*bc20*/  MUFU.EX2 R175, R175 ;  /* 0x000000af00af7308 */ /* 0x000fe60000000800 */
[----:B------:R-:W-:-:S04]  /*bc30*/  FMNMX.FTZ R4, R171, R4, !PT ;  /* 0x00000004ab047209 */ /* 0x000fc80007810000 */
[----:B------:R-:W-:Y:S01]  /*bc40*/  FMNMX.FTZ R4, R181, R4, !PT ;  /* 0x00000004b5047209 */ /* 0x000fe20007810000 */
[----:B------:R-:W-:Y:S03]  /*bc50*/  MUFU.EX2 R186, R186 ;  /* 0x000000ba00ba7308 */ /* 0x000fe60000000800 */
[----:B------:R-:W-:-:S05]  /*bc60*/  FMNMX.FTZ R4, R167, R4, !PT ;  /* 0x00000004a7047209 */ /* 0x000fca0007810000 */
[----:B------:R-:W5:Y:S01]  /*bc70*/  SHFL.BFLY PT, R3, R4, 0x2, 0x1f ;  /* 0x0c401f0004037f89 */ /* 0x000f6200000e0000 */
[----:B------:R-:W-:Y:S08]  /*bc80*/  MUFU.EX2 R177, R177 ;  /* 0x000000b100b17308 */ /* 0x000ff00000000800 */
[----:B------:R-:W-:Y:S08]  /*bc90*/  MUFU.EX2 R180, R180 ;  /* 0x000000b400b47308 */ /* 0x000ff00000000800 */
        /* <DEDUP_REMOVED lines=9> */
[CC--:B------:R-:W-:Y:S02]  /*bd30*/  FMUL.FTZ R122, R4.reuse, R0.reuse ;  /* 0x00000000047a7220 */ /* 0x0c0fe40000410000 */
[----:B------:R-:W-:Y:S01]  /*bd40*/  MUFU.EX2 R121, R121 ;  /* 0x0000007900797308 */ /* 0x000fe20000000800 */
[----:B------:R-:W-:Y:S02]  /*bd50*/  FSEL R3, R4, RZ, P1 ;  /* 0x000000ff04037208 */ /* 0x000fe40000800000 */
[----:B------:R-:W-:Y:S02]  /*bd60*/  FSEL R122, R122, RZ, P1 ;  /* 0x000000ff7a7a7208 */ /* 0x000fe40000800000 */
[----:B------:R-:W-:Y:S01]  /*bd70*/  ISETP.GT.AND P1, PT, R11, UR4, PT ;  /* 0x000000040b007c0c */ /* 0x000fe2000bf24270 */
[----:B------:R-:W-:Y:S02]  /*bd80*/  FADD.FTZ R3, -R3, R12 ;  /* 0x0000000c03037221 */ /* 0x000fe40000010100 */
[----:B------:R-:W-:Y:S01]  /*bd90*/  MUFU.EX2 R172, R172 ;  /* 0x000000ac00ac7308 */ /* 0x000fe20000000800 */
[-CC-:B------:R-:W-:Y:S01]  /*bda0*/  FFMA.FTZ R14, R219, R0.reuse, -R122.reuse ;  /* 0x00000000db0e7223 */ /* 0x180fe2000001087a */
[-CC-:B------:R-:W-:Y:S01]  /*bdb0*/  FFMA.FTZ R149, R215, R0.reuse, -R122.reuse ;  /* 0x00000000d7957223 */ /* 0x180fe2000001087a */
[-C--:B------:R-:W-:Y:S01]  /*bdc0*/  FMUL.FTZ R3, R3, R0.reuse ;  /* 0x0000000003037220 */ /* 0x080fe20000410000 */
[--C-:B------:R-:W-:Y:S01]  /*bdd0*/  FFMA.FTZ R183, R139, R0, -R122.reuse ;  /* 0x000000008bb77223 */ /* 0x100fe2000001087a */
[----:B0-----:R-:W-:Y:S01]  /*bde0*/  FFMA.FTZ R139, R2, R10, R217 ;  /* 0x0000000a028b7223 */ /* 0x001fe200000100d9 */
[-CC-:B----4-:R-:W-:Y:S01]  /*bdf0*/  FFMA.FTZ R20, R189, R0.reuse, -R122.reuse ;  /* 0x00000000bd147223 */ /* 0x190fe2000001087a */
[-CC-:B------:R-:W-:Y:S01]  /*be00*/  FFMA.FTZ R153, R213, R0.reuse, -R122.reuse ;  /* 0x00000000d5997223 */ /* 0x180fe2000001087a */
[----:B------:R-:W-:Y:S01]  /*be10*/  MUFU.EX2 R14, R14 ;  /* 0x0000000e000e7308 */ /* 0x000fe20000000800 */
[----:B------:R-:W-:Y:S01]  /*be20*/  FADD.FTZ R139, R188, R139 ;  /* 0x0000008bbc8b7221 */ /* 0x000fe20000010000 */
[-CC-:B------:R-:W-:Y:S01]  /*be30*/  FFMA.FTZ R185, R195, R0.reuse, -R122.reuse ;  /* 0x00000000c3b97223 */ /* 0x180fe2000001087a */
[-CC-:B------:R-:W-:Y:S01]  /*be40*/  FFMA.FTZ R120, R211, R0.reuse, -R122.reuse ;  /* 0x00000000d3787223 */ /* 0x180fe2000001087a */
[-CC-:B------:R-:W-:Y:S01]  /*be50*/  FFMA.FTZ R143, R143, R0.reuse, -R122.reuse ;  /* 0x000000008f8f7223 */ /* 0x180fe2000001087a */
[----:B-1----:R-:W-:Y:S01]  /*be60*/  FADD.FTZ R10, R190, R139 ;  /* 0x0000008bbe0a7221 */ /* 0x002fe20000010000 */
[-CC-:B------:R-:W-:Y:S01]  /*be70*/  FFMA.FTZ R187, R191, R0.reuse, -R122.reuse ;  /* 0x00000000bfbb7223 */ /* 0x180fe2000001087a */
[-C--:B------:R-:W-:Y:S01]  /*be80*/  FFMA.FTZ R124, R209, R0.reuse, -R122 ;  /* 0x00000000d17c7223 */ /* 0x080fe2000001087a */
[----:B------:R-:W0:Y:S01]  /*be90*/  MUFU.EX2 R3, R3 ;  /* 0x0000000300037308 */ /* 0x000e220000000800 */
[----:B--2---:R-:W-:Y:S01]  /*bea0*/  FADD.FTZ R139, R173, R10 ;  /* 0x0000000aad8b7221 */ /* 0x004fe20000010000 */
[-CC-:B------:R-:W-:Y:S01]  /*beb0*/  FFMA.FTZ R126, R193, R0.reuse, -R122.reuse ;  /* 0x00000000c17e7223 */ /* 0x180fe2000001087a */
[-CC-:B------:R-:W-:Y:S01]  /*bec0*/  FFMA.FTZ R131, R131, R0.reuse, -R122.reuse ;  /* 0x0000000083837223 */ /* 0x180fe2000001087a */
[-CC-:B------:R-:W-:Y:S01]  /*bed0*/  FFMA.FTZ R157, R207, R0.reuse, -R122.reuse ;  /* 0x00000000cf9d7223 */ /* 0x180fe2000001087a */
[----:B---3--:R-:W-:Y:S01]  /*bee0*/  FADD.FTZ R130, R184, R139 ;  /* 0x0000008bb8827221 */ /* 0x008fe20000010000 */
[-CC-:B------:R-:W-:Y:S01]  /*bef0*/  FFMA.FTZ R128, R135, R0.reuse, -R122.reuse ;  /* 0x0000000087807223 */ /* 0x180fe2000001087a */
[-CC-:B------:R-:W-:Y:S01]  /*bf00*/  FFMA.FTZ R135, R147, R0.reuse, -R122.reuse ;  /* 0x0000000093877223 */ /* 0x180fe2000001087a */
[----:B------:R-:W1:Y:S01]  /*bf10*/  MUFU.EX2 R149, R149 ;  /* 0x0000009500957308 */ /* 0x000e620000000800 */
[-CC-:B------:R-:W-:Y:S01]  /*bf20*/  FFMA.FTZ R127, R127, R0.reuse, -R122.reuse ;  /* 0x000000007f7f7223 */ /* 0x180fe2000001087a */
[-CC-:B------:R-:W-:Y:S01]  /*bf30*/  FFMA.FTZ R123, R123, R0.reuse, -R122.reuse ;  /* 0x000000007b7b7223 */ /* 0x180fe2000001087a */
[-CC-:B------:R-:W-:Y:S01]  /*bf40*/  FFMA.FTZ R159, R159, R0.reuse, -R122.reuse ;  /* 0x000000009f9f7223 */ /* 0x180fe2000001087a */
[-CC-:B------:R-:W-:Y:S01]  /*bf50*/  FFMA.FTZ R179, R179, R0.reuse, -R122.reuse ;  /* 0x00000000b3b37223 */ /* 0x180fe2000001087a */
[-CC-:B------:R-:W-:Y:S01]  /*bf60*/  FFMA.FTZ R171, R171, R0.reuse, -R122.reuse ;  /* 0x00000000abab7223 */ /* 0x180fe2000001087a */
[----:B------:R-:W-:Y:S01]  /*bf70*/  FFMA.FTZ R181, R181, R0, -R122 ;  /* 0x00000000b5b57223 */ /* 0x000fe2000001087a */
[----:B------:R-:W-:Y:S01]  /*bf80*/  UMOV UR4, UR36 ;  /* 0x0000002400047c82 */ /* 0x000fe20008000000 */
[----:B------:R-:W2:Y:S01]  /*bf90*/  MUFU.EX2 R20, R20 ;  /* 0x0000001400147308 */ /* 0x000ea20000000800 */
[----:B0-----:R-:W-:Y:S01]  /*bfa0*/  FFMA.FTZ R10, R3, R7, R14 ;  /* 0x00000007030a7223 */ /* 0x001fe2000001000e */
[----:B------:R-:W-:Y:S01]  /*bfb0*/  F2FP.F16.F32.PACK_AB R190, R173, R190 ;  /* 0x000000beadbe723e */ /* 0x000fe200000000ff */
[----:B------:R-:W-:Y:S01]  /*bfc0*/  VIADD R11, R11, 0xffffffff ;  /* 0xffffffff0b0b7836 */ /* 0x000fe20000000000 */
[----:B------:R-:W-:-:S02]  /*bfd0*/  F2FP.F16.F32.PACK_AB R184, R175, R184 ;  /* 0x000000b8afb8723e */ /* 0x000fc400000000ff */
[----:B------:R-:W-:Y:S02]  /*bfe0*/  F2FP.F16.F32.PACK_AB R188, R188, R217 ;  /* 0x000000d9bcbc723e */ /* 0x000fe400000000ff */
[----:B------:R-:W0:Y:S01]  /*bff0*/  MUFU.EX2 R153, R153 ;  /* 0x0000009900997308 */ /* 0x000e220000000800 */
[C---:B-1----:R-:W-:Y:S01]  /*c000*/  FADD.FTZ R139, R149.reuse, R10 ;  /* 0x0000000a958b7221 */ /* 0x042fe20000010000 */
[----:B------:R-:W-:Y:S01]  /*c010*/  F2FP.F16.F32.PACK_AB R189, R149, R14 ;  /* 0x0000000e95bd723e */ /* 0x000fe200000000ff */
[----:B------:R-:W-:-:S05]  /*c020*/  IMAD.MOV.U32 R14, RZ, RZ, R5 ;  /* 0x000000ffff0e7224 */ /* 0x000fca00078e0005 */
[----:B------:R-:W1:Y:S01]  /*c030*/  MUFU.EX2 R185, R185 ;  /* 0x000000b900b97308 */ /* 0x000e620000000800 */
[----:B--2---:R-:W-:-:S07]  /*c040*/  FADD.FTZ R10, R20, R139 ;  /* 0x0000008b140a7221 */ /* 0x004fce0000010000 */
[----:B------:R2:W-:Y:S01]  /*c050*/  MUFU.EX2 R12, R143 ;  /* 0x0000008f000c7308 */ /* 0x0005e20000000800 */
[C---:B0-----:R-:W-:Y:S01]  /*c060*/  FADD.FTZ R10, R153.reuse, R10 ;  /* 0x0000000a990a7221 */ /* 0x041fe20000010000 */
[----:B------:R-:W-:-:S06]  /*c070*/  F2FP.F16.F32.PACK_AB R191, R153, R20 ;  /* 0x0000001499bf723e */ /* 0x000fcc00000000ff */
[----:B------:R-:W0:Y:S01]  /*c080*/  MUFU.EX2 R120, R120 ;  /* 0x0000007800787308 */ /* 0x000e220000000800 */
[----:B--2---:R-:W-:Y:S01]  /*c090*/  FADD.FTZ R143, R175, R130 ;  /* 0x00000082af8f7221 */ /* 0x004fe20000010000 */
[----:B------:R-:W-:-:S03]  /*c0a0*/  FFMA.FTZ R130, R151, R0, -R122 ;  /* 0x0000000097827223 */ /* 0x000fc6000001087a */
[----:B------:R-:W-:Y:S01]  /*c0b0*/  FADD.FTZ R132, R186, R143 ;  /* 0x0000008fba847221 */ /* 0x000fe20000010000 */
[C---:B------:R-:W-:Y:S02]  /*c0c0*/  F2FP.F16.F32.PACK_AB R186, R177.reuse, R186 ;  /* 0x000000bab1ba723e */ /* 0x040fe400000000ff */
[----:B------:R-:W2:Y:S01]  /*c0d0*/  MUFU.EX2 R187, R187 ;  /* 0x000000bb00bb7308 */ /* 0x000ea20000000800 */
[----:B------:R-:W-:-:S04]  /*c0e0*/  FADD.FTZ R139, R177, R132 ;  /* 0x00000084b18b7221 */ /* 0x000fc80000010000 */
[----:B------:R-:W-:Y:S01]  /*c0f0*/  FADD.FTZ R132, R180, R139 ;  /* 0x0000008bb4847221 */ /* 0x000fe20000010000 */
[C---:B------:R-:W-:Y:S02]  /*c100*/  F2FP.F16.F32.PACK_AB R180, R163.reuse, R180 ;  /* 0x000000b4a3b4723e */ /* 0x040fe400000000ff */
[----:B------:R-:W3:Y:S01]  /*c110*/  MUFU.EX2 R124, R124 ;  /* 0x0000007c007c7308 */ /* 0x000ee20000000800 */
[----:B------:R-:W-:Y:S01]  /*c120*/  FADD.FTZ R139, R163, R132 ;  /* 0x00000084a38b7221 */ /* 0x000fe20000010000 */
[----:B------:R-:W-:-:S03]  /*c130*/  @!P6 VIADD R132, R134, 0x30860 ;  /* 0x000308608684e836 */ /* 0x000fc60000000000 */
[----:B------:R-:W-:Y:S01]  /*c140*/  FADD.FTZ R134, R182, R139 ;  /* 0x0000008bb6867221 */ /* 0x000fe20000010000 */
[C---:B------:R-:W-:Y:S02]  /*c150*/  F2FP.F16.F32.PACK_AB R182, R141.reuse, R182 ;  /* 0x000000b68db6723e */ /* 0x040fe400000000ff */
[----:B------:R-:W4:Y:S01]  /*c160*/  MUFU.EX2 R126, R126 ;  /* 0x0000007e007e7308 */ /* 0x000f220000000800 */
[----:B------:R-:W-:Y:S01]  /*c170*/  FADD.FTZ R139, R141, R134 ;  /* 0x000000868d8b7221 */ /* 0x000fe20000010000 */
[----:B------:R-:W-:Y:S01]  /*c180*/  @!P6 PRMT R136, RZ, 0x654, R132 ;  /* 0x00000654ff88e816 */ /* 0x000fe20000000084 */
[-CC-:B------:R-:W-:Y:S01]  /*c190*/  FFMA.FTZ R132, R155, R0.reuse, -R122.reuse ;  /* 0x000000009b847223 */ /* 0x180fe2000001087a */
[----:B------:R-:W-:Y:S01]  /*c1a0*/  FFMA.FTZ R122, R167, R0, -R122 ;  /* 0x00000000a77a7223 */ /* 0x000fe2000001087a */
[----:B------:R-:W-:Y:S01]  /*c1b0*/  FADD.FTZ R134, R176, R139 ;  /* 0x0000008bb0867221 */ /* 0x000fe20000010000 */
[----:B------:R5:W-:Y:S01]  /*c1c0*/  @!P6 SYNCS.ARRIVE.TRANS64.RED.A1T0 RZ, [R136+URZ], RZ ;  /* 0x000000ff88ffe9a7 */ /* 0x000be2000810043f */
[----:B------:R-:W-:Y:S01]  /*c1d0*/  F2FP.F16.F32.PACK_AB R176, R145, R176 ;  /* 0x000000b091b0723e */ /* 0x000fe200000000ff */
[----:B------:R1:W-:Y:S08]  /*c1e0*/  MUFU.EX2 R7, R131 ;  /* 0x0000008300077308 */ /* 0x0003f00000000800 */
[----:B------:R-:W5:Y:S01]  /*c1f0*/  MUFU.EX2 R157, R157 ;  /* 0x0000009d009d7308 */ /* 0x000f620000000800 */
[----:B-1----:R-:W-:Y:S01]  /*c200*/  FADD.FTZ R131, R185, R10 ;  /* 0x0000000ab9837221 */ /* 0x002fe20000010000 */
[----:B0-----:R-:W-:-:S03]  /*c210*/  F2FP.F16.F32.PACK_AB R185, R120, R185 ;  /* 0x000000b978b9723e */ /* 0x001fc600000000ff */
[----:B------:R-:W-:-:S03]  /*c220*/  FADD.FTZ R10, R120, R131 ;  /* 0x00000083780a7221 */ /* 0x000fc60000010000 */
[----:B------:R-:W0:Y:S01]  /*c230*/  MUFU.EX2 R183, R183 ;  /* 0x000000b700b77308 */ /* 0x000e220000000800 */
[----:B--2---:R-:W-:Y:S01]  /*c240*/  FADD.FTZ R131, R187, R10 ;  /* 0x0000000abb837221 */ /* 0x004fe20000010000 */
[----:B---3--:R-:W-:-:S03]  /*c250*/  F2FP.F16.F32.PACK_AB R187, R124, R187 ;  /* 0x000000bb7cbb723e */ /* 0x008fc600000000ff */
[----:B------:R-:W-:-:S03]  /*c260*/  FADD.FTZ R131, R124, R131 ;  /* 0x000000837c837221 */ /* 0x000fc60000010000 */
[----:B------:R-:W1:Y:S01]  /*c270*/  MUFU.EX2 R128, R128 ;  /* 0x0000008000807308 */ /* 0x000e620000000800 */
[----:B----4-:R-:W-:Y:S01]  /*c280*/  FADD.FTZ R10, R126, R131 ;  /* 0x000000837e0a7221 */ /* 0x010fe20000010000 */
[----:B------:R-:W-:-:S03]  /*c290*/  FADD.FTZ R131, R145, R134 ;  /* 0x0000008691837221 */ /* 0x000fc60000010000 */
[----:B-----5:R-:W-:Y:S01]  /*c2a0*/  FADD.FTZ R10, R157, R10 ;  /* 0x0000000a9d0a7221 */ /* 0x020fe20000010000 */
[----:B------:R-:W-:Y:S01]  /*c2b0*/  FADD.FTZ R134, R178, R131 ;  /* 0x00000083b2867221 */ /* 0x000fe20000010000 */
[----:B------:R-:W-:Y:S01]  /*c2c0*/  F2FP.F16.F32.PACK_AB R178, R121, R178 ;  /* 0x000000b279b2723e */ /* 0x000fe200000000ff */
[----:B------:R-:W2:Y:S01]  /*c2d0*/  MUFU.EX2 R125, R125 ;  /* 0x0000007d007d7308 */ /* 0x000ea20000000800 */
[----:B0-----:R-:W-:Y:S01]  /*c2e0*/  FADD.FTZ R131, R183, R10 ;  /* 0x0000000ab7837221 */ /* 0x001fe20000010000 */
[----:B------:R-:W-:Y:S01]  /*c2f0*/  FADD.FTZ R139, R121, R134 ;  /* 0x00000086798b7221 */ /* 0x000fe20000010000 */
[C---:B------:R-:W-:Y:S02]  /*c300*/  F2FP.F16.F32.PACK_AB R183, R12.reuse, R183 ;  /* 0x000000b70cb7723e */ /* 0x040fe400000000ff */
[----:B------:R-:W-:Y:S01]  /*c310*/  FADD.FTZ R131, R12, R131 ;  /* 0x000000830c837221 */ /* 0x000fe20000010000 */
[----:B------:R-:W-:Y:S01]  /*c320*/  FADD.FTZ R134, R172, R139 ;  /* 0x0000008bac867221 */ /* 0x000fe20000010000 */
[----:B------:R-:W-:Y:S01]  /*c330*/  IMAD.MOV.U32 R12, RZ, RZ, R4 ;  /* 0x000000ffff0c7224 */ /* 0x000fe200078e0004 */
[----:B------:R-:W0:Y:S01]  /*c340*/  MUFU.EX2 R135, R135 ;  /* 0x0000008700877308 */ /* 0x000e220000000800 */
[----:B-1----:R-:W-:-:S07]  /*c350*/  FADD.FTZ R10, R128, R131 ;  /* 0x00000083800a7221 */ /* 0x002fce0000010000 */
[----:B------:R-:W1:Y:S01]  /*c360*/  MUFU.EX2 R174, R174 ;  /* 0x000000ae00ae7308 */ /* 0x000e620000000800 */
[----:B--2---:R-:W-:-:S07]  /*c370*/  F2FP.F16.F32.PACK_AB R172, R125, R172 ;  /* 0x000000ac7dac723e */ /* 0x004fce00000000ff */
[----:B------:R-:W-:Y:S01]  /*c380*/  MUFU.EX2 R130, R130 ;  /* 0x0000008200827308 */ /* 0x000fe20000000800 */
[C---:B0-----:R-:W-:Y:S01]  /*c390*/  FADD.FTZ R10, R135.reuse, R10 ;  /* 0x0000000a870a7221 */ /* 0x041fe20000010000 */
[----:B------:R-:W-:-:S06]  /*c3a0*/  F2FP.F16.F32.PACK_AB R177, R135, R128 ;  /* 0x0000008087b1723e */ /* 0x000fcc00000000ff */
[----:B------:R-:W0:Y:S08]  /*c3b0*/  MUFU.EX2 R129, R129 ;  /* 0x0000008100817308 */ /* 0x000e300000000800 */
[----:B------:R-:W-:Y:S08]  /*c3c0*/  MUFU.EX2 R127, R127 ;  /* 0x0000007f007f7308 */ /* 0x000ff00000000800 */
[----:B------:R-:W2:Y:S08]  /*c3d0*/  MUFU.EX2 R168, R168 ;  /* 0x000000a800a87308 */ /* 0x000eb00000000800 */
[----:B------:R3:W-:Y:S08]  /*c3e0*/  MUFU.EX2 R136, R123 ;  /* 0x0000007b00887308 */ /* 0x0007f00000000800 */
[----:B------:R-:W4:Y:S01]  /*c3f0*/  MUFU.EX2 R132, R132 ;  /* 0x0000008400847308 */ /* 0x000f220000000800 */
[----:B---3--:R-:W-:-:S04]  /*c400*/  FADD.FTZ R123, R125, R134 ;  /* 0x000000867d7b7221 */ /* 0x008fc80000010000 */
[----:B-1----:R-:W-:Y:S01]  /*c410*/  FADD.FTZ R134, R174, R123 ;  /* 0x0000007bae867221 */ /* 0x002fe20000010000 */
[----:B------:R-:W-:Y:S01]  /*c420*/  FADD.FTZ R123, R7, R10 ;  /* 0x0000000a077b7221 */ /* 0x000fe20000010000 */
[C---:B0-----:R-:W-:Y:S01]  /*c430*/  F2FP.F16.F32.PACK_AB R174, R129.reuse, R174 ;  /* 0x000000ae81ae723e */ /* 0x041fe200000000ff */
[----:B------:R-:W0:Y:S01]  /*c440*/  MUFU.EX2 R133, R133 ;  /* 0x0000008500857308 */ /* 0x000e220000000800 */
[----:B------:R-:W-:Y:S01]  /*c450*/  FADD.FTZ R131, R129, R134 ;  /* 0x0000008681837221 */ /* 0x000fe20000010000 */
[----:B------:R-:W-:-:S03]  /*c460*/  FADD.FTZ R10, R130, R123 ;  /* 0x0000007b820a7221 */ /* 0x000fc60000010000 */
[----:B--2---:R-:W-:Y:S01]  /*c470*/  FADD.FTZ R134, R168, R131 ;  /* 0x00000083a8867221 */ /* 0x004fe20000010000 */
[----:B------:R-:W-:Y:S02]  /*c480*/  FADD.FTZ R121, R127, R10 ;  /* 0x0000000a7f797221 */ /* 0x000fe40000010000 */
[----:B------:R-:W1:Y:S01]  /*c490*/  MUFU.EX2 R159, R159 ;  /* 0x0000009f009f7308 */ /* 0x000e620000000800 */
[C---:B----4-:R-:W-:Y:S01]  /*c4a0*/  F2FP.F16.F32.PACK_AB R173, R132.reuse, R127 ;  /* 0x0000007f84ad723e */ /* 0x050fe200000000ff */
[----:B------:R-:W-:-:S04]  /*c4b0*/  FADD.FTZ R121, R132, R121 ;  /* 0x0000007984797221 */ /* 0x000fc80000010000 */
[----:B------:R-:W-:Y:S02]  /*c4c0*/  FADD.FTZ R121, R136, R121 ;  /* 0x0000007988797221 */ /* 0x000fe40000010000 */
[----:B------:R2:W3:Y:S01]  /*c4d0*/  MUFU.EX2 R138, R179 ;  /* 0x000000b3008a7308 */ /* 0x0004e20000000800 */
[C---:B0-----:R-:W-:Y:S01]  /*c4e0*/  FADD.FTZ R123, R133.reuse, R134 ;  /* 0x00000086857b7221 */ /* 0x041fe20000010000 */
[----:B------:R-:W-:-:S06]  /*c4f0*/  F2FP.F16.F32.PACK_AB R168, R133, R168 ;  /* 0x000000a885a8723e */ /* 0x000fcc00000000ff */
[----:B------:R-:W0:Y:S01]  /*c500*/  MUFU.EX2 R169, R171 ;  /* 0x000000ab00a97308 */ /* 0x000e220000000800 */
[C---:B-1----:R-:W-:Y:S01]  /*c510*/  FADD.FTZ R121, R159.reuse, R121 ;  /* 0x000000799f797221 */ /* 0x042fe20000010000 */
[----:B--2---:R-:W-:Y:S02]  /*c520*/  F2FP.F16.F32.PACK_AB R179, R130, R7 ;  /* 0x0000000782b3723e */ /* 0x004fe400000000ff */
[----:B------:R-:W-:-:S04]  /*c530*/  F2FP.F16.F32.PACK_AB R175, R159, R136 ;  /* 0x000000889faf723e */ /* 0x000fc800000000ff */
[----:B------:R-:W1:Y:S01]  /*c540*/  MUFU.EX2 R170, R170 ;  /* 0x000000aa00aa7308 */ /* 0x000e620000000800 */
[----:B---3--:R-:W-:-:S07]  /*c550*/  FADD.FTZ R121, R138, R121 ;  /* 0x000000798a797221 */ /* 0x008fce0000010000 */
[----:B------:R2:W3:Y:S01]  /*c560*/  MUFU.EX2 R134, R181 ;  /* 0x000000b500867308 */ /* 0x0004e20000000800 */
[C---:B0-----:R-:W-:Y:S01]  /*c570*/  FADD.FTZ R121, R169.reuse, R121 ;  /* 0x00000079a9797221 */ /* 0x041fe20000010000 */
[----:B------:R-:W-:-:S06]  /*c580*/  F2FP.F16.F32.PACK_AB R169, R169, R138 ;  /* 0x0000008aa9a9723e */ /* 0x000fcc00000000ff */
[----:B------:R-:W0:Y:S01]  /*c590*/  MUFU.EX2 R137, R137 ;  /* 0x0000008900897308 */ /* 0x000e220000000800 */
[----:B-1----:R-:W-:Y:S01]  /*c5a0*/  FADD.FTZ R10, R170, R123 ;  /* 0x0000007baa0a7221 */ /* 0x002fe20000010000 */
[----:B--2---:R-:W-:-:S06]  /*c5b0*/  F2FP.F16.F32.PACK_AB R181, R157, R126 ;  /* 0x0000007e9db5723e */ /* 0x004fcc00000000ff */
[----:B------:R-:W1:Y:S01]  /*c5c0*/  MUFU.EX2 R122, R122 ;  /* 0x0000007a007a7308 */ /* 0x000e620000000800 */
[----:B---3--:R-:W-:Y:S01]  /*c5d0*/  FADD.FTZ R121, R134, R121 ;  /* 0x0000007986797221 */ /* 0x008fe20000010000 */
[C---:B0-----:R-:W-:Y:S01]  /*c5e0*/  FADD.FTZ R10, R137.reuse, R10 ;  /* 0x0000000a890a7221 */ /* 0x041fe20000010000 */
[----:B------:R-:W-:Y:S02]  /*c5f0*/  F2FP.F16.F32.PACK_AB R170, R137, R170 ;  /* 0x000000aa89aa723e */ /* 0x000fe400000000ff */
[C---:B-1----:R-:W-:Y:S01]  /*c600*/  FADD.FTZ R7, R122.reuse, R121 ;  /* 0x000000797a077221 */ /* 0x042fe20000010000 */
[----:B------:R-:W-:Y:S01]  /*c610*/  F2FP.F16.F32.PACK_AB R171, R122, R134 ;  /* 0x000000867aab723e */ /* 0x000fe200000000ff */
[----:B------:R-:W-:Y:S06]  /*c620*/  @P1 BRA `(.L_x_1128) ;  /* 0xffffffd000541947 */ /* 0x000fec000383ffff */
.L_x_1111:
        /* <DEDUP_REMOVED lines=99> */
.L_x_1129:
[----:B------:R-:W-:Y:S01]  /*cc60*/  ULEA UR5, UR36, UR38, 0x3 ;  /* 0x0000002624057291 */ /* 0x000fe2000f8e183f */
[----:B------:R-:W-:-:S05]  /*cc70*/  IMAD.U32 R2, RZ, RZ, UR37 ;  /* 0x00000025ff027e24 */ /* 0x000fca000f8e00ff */
[----:B------:R-:W-:-:S04]  /*cc80*/  SHF.L.U32 R2, R2, 0x1f, RZ ;  /* 0x0000001f02027819 */ /* 0x000fc800000006ff */
[----:B------:R0:W1:Y:S01]  /*cc90*/  SYNCS.PHASECHK.TRANS64.TRYWAIT P1, [UR5+0x30850], R2 ;  /* 0x03085002ff0075a7 */ /* 0x0000620008020145 */
[----:B------:R-:W-:Y:S05]  /*cca0*/  @!P0 BRA `(.L_x_1130) ;  /* 0x0000000000048947 */ /* 0x000fea0003800000 */
[----:B------:R-:W-:Y:S01]  /*ccb0*/  BPT.TRAP 0x1 ;  /* 0x000000040000795c */ /* 0x000fe20000300000 */
.L_x_1130:
[----:B-1----:R-:W-:Y:S05]  /*ccc0*/  @P1 BRA `(.L_x_1131) ;  /* 0x0000000000081947 */ /* 0x002fea0003800000 */
[----:B------:R-:W1:Y:S02]  /*ccd0*/  SYNCS.PHASECHK.TRANS64.TRYWAIT P0, [UR5+0x30850], R2 ;  /* 0x03085002ff0075a7 */ /* 0x000e640008000145 */
[----:B-1----:R-:W-:Y:S05]  /*cce0*/  @!P0 BRA `(.L_x_1132) ;  /* 0x0000008800408947 */ /* 0x002fea0003800000 */
.L_x_1131:
[----:B------:R-:W-:Y:S01]  /*ccf0*/  UIADD3 UR38, UR38, 0x400, URZ ;  /* 0x0000040026267890 */ /* 0x000fe2000fffe03f */
[----:B------:R-:W-:Y:S01]  /*cd00*/  WARPGROUP.ARRIVE ;  /* 0x00000000000079c5 */ /* 0x000fe20000000000 */
[----:B------:R-:W-:Y:S01]  /*cd10*/  UMOV UR7, 0x40000040 ;  /* 0x4000004000077882 */ /* 0x000fe20000000000 */
[----:B01----:R-:W0:Y:S01]  /*cd20*/  SHFL.BFLY PT, R2, R7, 0x2, 0x1f ;  /* 0x0c401f0007027f89 */ /* 0x003e2200000e0000 */
[----:B------:R-:W-:Y:S01]  /*cd30*/  USHF.R.U32.HI UR38, URZ, 0x4, UR38 ;  /* 0x000000043f267899 */ /* 0x000fe20008011626 */
[----:B------:R-:W-:Y:S01]  /*cd40*/  IMAD.MOV.U32 R8, RZ, RZ, RZ ;  /* 0x000000ffff087224 */ /* 0x000fe200078e00ff */
[----:B------:R-:W-:Y:S01]  /*cd50*/  R2UR UR8, R199 ;  /* 0x00000000c70872ca */ /* 0x000fe200000e0000 */
[----:B------:R-:W1:Y:S01]  /*cd60*/  SHFL.BFLY PT, R3, R10, 0x2, 0x1f ;  /* 0x0c401f000a037f89 */ /* 0x000e6200000e0000 */
[----:B------:R-:W-:Y:S01]  /*cd70*/  ULOP3.LUT UR38, UR38, 0x3fff, URZ, 0xc0, !UPT ;  /* 0x00003fff26267892 */ /* 0x000fe2000f8ec03f */
[----:B------:R-:W2:Y:S03]  /*cd80*/  S2R R14, SR_TID.X ;  /* 0x00000000000e7919 */ /* 0x000ea60000002100 */
        /* <DEDUP_REMOVED lines=8> */
[----:B0-----:R-:W-:Y:S01]  /*ce10*/  FADD.FTZ R6, R2, R7 ;  /* 0x0000000702067221 */ /* 0x001fe20000010000 */
[----:B------:R-:W-:Y:S01]  /*ce20*/  UMOV UR7, 0x40000040 ;  /* 0x4000004000077882 */ /* 0x000fe20000000000 */
[----:B------:R-:W-:-:S02]  /*ce30*/  IMAD.U32 R7, RZ, RZ, UR5 ;  /* 0x00000005ff077e24 */ /* 0x000fc4000f8e00ff */
[----:B-1----:R-:W-:Y:S01]  /*ce40*/  FADD.FTZ R3, R3, R10 ;  /* 0x0000000a03037221 */ /* 0x002fe20000010000 */
[----:B------:R-:W-:Y:S01]  /*ce50*/  IMAD.MOV.U32 R10, RZ, RZ, RZ ;  /* 0x000000ffff0a7224 */ /* 0x000fe200078e00ff */
[----:B------:R-:W0:Y:S01]  /*ce60*/  SHFL.BFLY PT, R9, R6, 0x1, 0x1f ;  /* 0x0c201f0006097f89 */ /* 0x000e2200000e0000 */
[----:B------:R-:W-:Y:S01]  /*ce70*/  IMAD.U32 R199, RZ, RZ, UR8 ;  /* 0x00000008ffc77e24 */ /* 0x000fe2000f8e00ff */
[----:B------:R-:W-:Y:S02]  /*ce80*/  USEL UR36, UR36, URZ, UP0 ;  /* 0x0000003f24247287 */ /* 0x000fe40008000000 */
[----:B------:R-:W1:Y:S01]  /*ce90*/  SHFL.BFLY PT, R2, R3, 0x1, 0x1f ;  /* 0x0c201f0003027f89 */ /* 0x000e6200000e0000 */
[----:B--2---:R-:W-:Y:S01]  /*cea0*/  LOP3.LUT P2, RZ, R14, 0x7f, RZ, 0xc0, !PT ;  /* 0x0000007f0eff7812 */ /* 0x004fe2000784c0ff */
[----:B0-----:R-:W-:Y:S01]  /*ceb0*/  FADD.FTZ R13, R6, R9 ;  /* 0x00000009060d7221 */ /* 0x001fe20000010000 */
[----:B-1----:R-:W-:-:S04]  /*cec0*/  FADD.FTZ R12, R3, R2 ;  /* 0x00000002030c7221 */ /* 0x002fc80000010000 */
[----:B------:R-:W-:Y:S01]  /*ced0*/  FSETP.NE.FTZ.AND P1, PT, R13, RZ, PT ;  /* 0x000000ff0d00720b */ /* 0x000fe20003f35000 */
[----:B------:R-:W-:Y:S02]  /*cee0*/  IMAD.MOV.U32 R2, RZ, RZ, -0x800000 ;  /* 0xff800000ff027424 */ /* 0x000fe400078e00ff */
[----:B------:R-:W-:Y:S01]  /*cef0*/  IMAD.MOV.U32 R3, RZ, RZ, -0x800000 ;  /* 0xff800000ff037424 */ /* 0x000fe200078e00ff */
[----:B------:R-:W-:-:S09]  /*cf00*/  FSETP.NE.FTZ.AND P0, PT, R12, RZ, PT ;  /* 0x000000ff0c00720b */ /* 0x000fd20003f15000 */
[----:B------:R-:W0:Y:S01]  /*cf10*/  @P1 MUFU.LG2 R11, R13 ;  /* 0x0000000d000b1308 */ /* 0x000e220000000c00 */
[----:B------:R-:W-:-:S03]  /*cf20*/  @P1 FMUL.FTZ R14, R0, 0.69314718246459960938 ;  /* 0x3f317218000e1820 */ /* 0x000fc60000410000 */
[----:B------:R-:W-:Y:S01]  /*cf30*/  @P0 FMUL.FTZ R6, R0, 0.69314718246459960938 ;  /* 0x3f31721800060820 */ /* 0x000fe20000410000 */
[----:B------:R-:W-:-:S03]  /*cf40*/  @!P2 VIADD R0, R7, 0x30860 ;  /* 0x000308600700a836 */ /* 0x000fc60000000000 */
[----:B------:R-:W1:Y:S08]  /*cf50*/  @P0 MUFU.LG2 R9, R12 ;  /* 0x0000000c00090308 */ /* 0x000e700000000c00 */
[----:B------:R-:W2:Y:S01]  /*cf60*/  @P1 MUFU.RCP R10, R13 ;  /* 0x0000000d000a1308 */ /* 0x000ea20000001000 */
[----:B0-----:R-:W-:-:S04]  /*cf70*/  @P1 FMUL.FTZ R11, R11, 0.69314718246459960938 ;  /* 0x3f3172180b0b1820 */ /* 0x001fc80000410000 */
[----:B------:R-:W-:Y:S01]  /*cf80*/  @P1 FFMA.FTZ R2, R14, R4, R11 ;  /* 0x000000040e021223 */ /* 0x000fe2000001000b */
[----:B------:R-:W-:Y:S02]  /*cf90*/  @!P2 PRMT R4, RZ, 0x654, R0 ;  /* 0x00000654ff04a816 */ /* 0x000fe40000000000 */
[----:B------:R-:W0:Y:S01]  /*cfa0*/  @P0 MUFU.RCP R8, R12 ;  /* 0x0000000c00080308 */ /* 0x000e220000001000 */
[----:B-1----:R-:W-:-:S04]  /*cfb0*/  @P0 FMUL.FTZ R9, R9, 0.69314718246459960938 ;  /* 0x3f31721809090820 */ /* 0x002fc80000410000 */
        /* <DEDUP_REMOVED lines=30> */
[----:B--2---:R-:W-:Y:S01]  /*d1a0*/  FMUL.FTZ R127, R43, R10 ;  /* 0x0000000a2b7f7220 */ /* 0x004fe20000410000 */
[----:B0-----:R-:W-:Y:S01]  /*d1b0*/  FMUL.FTZ R0, R32, R8 ;  /* 0x0000000820007220 */ /* 0x001fe20000410000 */
        /* <DEDUP_REMOVED lines=94> */
.L_x_1062:
[----:B------:R-:W0:Y:S01]  /*d7a0*/  S2R R5, SR_CgaCtaId ;  /* 0x0000000000057919 */ /* 0x000e220000008800 */
[----:B------:R-:W-:Y:S01]  /*d7b0*/  MOV R38, 0x400 ;  /* 0x0000040000267802 */ /* 0x000fe20000000f00 */
[----:B------:R-:W-:Y:S01]  /*d7c0*/  BSSY B0, `(.L_x_1133) ;  /* 0x0000251000007945 */ /* 0x000fe20003800000 */
[----:B------:R-:W-:Y:S02]  /*d7d0*/  BAR.SYNC.DEFER_BLOCKING 0x5, 0x120 ;  /* 0x0144800000007b1d */ /* 0x000fe40000010000 */
[----:B0-----:R-:W-:-:S05]  /*d7e0*/  LEA R38, R5, R38, 0x18 ;  /* 0x0000002605267211 */ /* 0x001fca00078ec0ff */
[----:B------:R-:W0:Y:S02]  /*d7f0*/  LDS.128 R192, [R38+0x308d0] ;  /* 0x0308d00026c07984 */ /* 0x000e240000000c00 */
[----:B0-----:R-:W-:Y:S02]  /*d800*/  R2UR UR6, R194 ;  /* 0x00000000c20672ca */ /* 0x001fe400000e0000 */
[----:B------:R-:W-:Y:S01]  /*d810*/  R2UR UR5, R195 ;  /* 0x00000000c30572ca */ /* 0x000fe200000e0000 */
[----:B------:R-:W-:Y:S06]  /*d820*/  BAR.ARV 0x4, 0x120 ;  /* 0x0104800000007b1d */ /* 0x000fec0000002000 */
[----:B------:R-:W-:Y:S08]  /*d830*/  @P0 BRA `(.L_x_1134) ;  /* 0x00000018003c0947 */ /* 0x000ff00003800000 */
[----:B------:R-:W0:Y:S01]  /*d840*/  S2R R5, SR_SWINHI ;  /* 0x0000000000057919 */ /* 0x000e220000002f00 */
[----:B------:R-:W-:Y:S01]  /*d850*/  F2FP.F16.F32.PACK_AB R6, R123, R6 ;  /* 0x000000067b06723e */ /* 0x000fe200000000ff */
[----:B------:R-:W-:Y:S01]  /*d860*/  ULDC.64 UR8, c[0x0][0xbd8] ;  /* 0x0002f60000087ab9 */ /* 0x000fe20000000a00 */
[----:B------:R-:W-:Y:S01]  /*d870*/  R2UR UR4, R198 ;  /* 0x00000000c60472ca */ /* 0x000fe200000e0000 */
[----:B------:R-:W-:Y:S01]  /*d880*/  UISETP.NE.U32.AND UP0, UPT, UR8, URZ, UPT ;  /* 0x0000003f0800728c */ /* 0x000fe2000bf05070 */
[----:B------:R-:W-:Y:S02]  /*d890*/  F2FP.F16.F32.PACK_AB R88, R89, R88 ;  /* 0x000000585958723e */ /* 0x000fe400000000ff */
[----:B------:R-:W-:Y:S01]  /*d8a0*/  F2FP.F16.F32.PACK_AB R89, R43, R90 ;  /* 0x0000005a2b59723e */ /* 0x000fe200000000ff */
[----:B------:R-:W-:Y:S01]  /*d8b0*/  UISETP.NE.AND.EX UP0, UPT, UR9, URZ, UPT, UP0 ;  /* 0x0000003f0900728c */ /* 0x000fe2000bf05300 */
[----:B------:R-:W-:Y:S02]  /*d8c0*/  F2FP.F16.F32.PACK_AB R96, R97, R96 ;  /* 0x000000606160723e */ /* 0x000fe400000000ff */
[----:B------:R-:W-:Y:S01]  /*d8d0*/  F2FP.F16.F32.PACK_AB R90, R93, R92 ;  /* 0x0000005c5d5a723e */ /* 0x000fe200000000ff */
[----:B------:R-:W-:Y:S01]  /*d8e0*/  ULDC.64 UR8, c[0x0][0xbd8] ;  /* 0x0002f60000087ab9 */ /* 0x000fe20000000a00 */
[----:B------:R-:W-:-:S02]  /*d8f0*/  F2FP.F16.F32.PACK_AB R91, R42, R91 ;  /* 0x0000005b2a5b723e */ /* 0x000fc400000000ff */
[----:B------:R-:W-:Y:S01]  /*d900*/  F2FP.F16.F32.PACK_AB R97, R99, R98 ;  /* 0x000000626361723e */ /* 0x000fe200000000ff */
[----:B------:R-:W-:Y:S01]  /*d910*/  UIMAD.WIDE UR8, UR4, 0x4, UR8 ;  /* 0x00000004040878a5 */ /* 0x000fe2000f8e0208 */
        /* <DEDUP_REMOVED lines=8> */
[----:B------:R-:W-:Y:S02]  /*d9a0*/  MOV R16, R38 ;  /* 0x0000002600107202 */ /* 0x000fe40000000f00 */
[----:B0-----:R-:W-:Y:S02]  /*d9b0*/  MOV R17, R5 ;  /* 0x0000000500117202 */ /* 0x001fe40000000f00 */
[----:B------:R-:W-:-:S02]  /*d9c0*/  F2FP.F16.F32.PACK_AB R114, R117, R116 ;  /* 0x000000747572723e */ /* 0x000fc400000000ff */
[----:B------:R-:W-:Y:S01]  /*d9d0*/  F2FP.F16.F32.PACK_AB R115, R119, R118 ;  /* 0x000000767773723e */ /* 0x000fe200000000ff */
[----:B------:R-:W-:-:S03]  /*d9e0*/  IMAD.WIDE R4, R203, 0x2, R16 ;  /* 0x00000002cb047825 */ /* 0x000fc600078e0210 */
[C---:B------:R-:W-:Y:S02]  /*d9f0*/  LOP3.LUT R21, R4.reuse, 0x380, RZ, 0xc0, !PT ;  /* 0x0000038004157812 */ /* 0x040fe400078ec0ff */
[C---:B------:R-:W-:Y:S02]  /*da00*/  IADD3 R75, P2, R4.reuse, 0x20, RZ ;  /* 0x00000020044b7810 */ /* 0x040fe40007f5e0ff */
[C---:B------:R-:W-:Y:S02]  /*da10*/  IADD3 R95, P1, R4.reuse, 0x40, RZ ;  /* 0x00000040045f7810 */ /* 0x040fe40007f3e0ff */
[C---:B------:R-:W-:Y:S01]  /*da20*/  IADD3 R135, P6, R4.reuse, 0x60, RZ ;  /* 0x0000006004877810 */ /* 0x040fe20007fde0ff */
[--C-:B------:R-:W-:Y:S01]  /*da30*/  IMAD.X R9, RZ, RZ, R5.reuse, P2 ;  /* 0x000000ffff097224 */ /* 0x100fe200010e0605 */
[C---:B------:R-:W-:Y:S01]  /*da40*/  IADD3 R137, P5, R4.reuse, 0x4000, RZ ;  /* 0x0000400004897810 */ /* 0x040fe20007fbe0ff */
[--C-:B------:R-:W-:Y:S01]  /*da50*/  IMAD.X R11, RZ, RZ, R5.reuse, P1 ;  /* 0x000000ffff0b7224 */ /* 0x100fe200008e0605 */
[----:B------:R-:W-:Y:S01]  /*da60*/  SHF.R.U64 R21, R21, 0x3, RZ ;  /* 0x0000000315157819 */ /* 0x000fe200000012ff */
[--C-:B------:R-:W-:Y:S01]  /*da70*/  IMAD.X R13, RZ, RZ, R5.reuse, P6 ;  /* 0x000000ffff0d7224 */ /* 0x100fe200030e0605 */
[C---:B------:R-:W-:Y:S01]  /*da80*/  IADD3 R139, P0, R4.reuse, 0x4020, RZ ;  /* 0x00004020048b7810 */ /* 0x040fe20007f1e0ff */
[----:B------:R-:W-:Y:S01]  /*da90*/  IMAD.X R15, RZ, RZ, R5, P5 ;  /* 0x000000ffff0f7224 */ /* 0x000fe200028e0605 */
[----:B------:R-:W-:-:S02]  /*daa0*/  IADD3 R141, P4, R4, 0x4040, RZ ;  /* 0x00004040048d7810 */ /* 0x000fc40007f9e0ff */
[C---:B------:R-:W-:Y:S01]  /*dab0*/  IADD3 R143, P3, R4.reuse, 0x4060, RZ ;  /* 0x00004060048f7810 */ /* 0x040fe20007f7e0ff */
[--C-:B------:R-:W-:Y:S01]  /*dac0*/  IMAD.X R25, RZ, RZ, R5.reuse, P0 ;  /* 0x000000ffff197224 */ /* 0x100fe200000e0605 */
[C---:B------:R-:W-:Y:S01]  /*dad0*/  IADD3 R145, P2, R4.reuse, 0x8000, RZ ;  /* 0x0000800004917810 */ /* 0x040fe20007f5e0ff */
[--C-:B------:R-:W-:Y:S01]  /*dae0*/  IMAD.X R27, RZ, RZ, R5.reuse, P4 ;  /* 0x000000ffff1b7224 */ /* 0x100fe200020e0605 */
[C---:B------:R-:W-:Y:S01]  /*daf0*/  IADD3 R147, P1, R4.reuse, 0x8020, RZ ;  /* 0x0000802004937810 */ /* 0x040fe20007f3e0ff */
[--C-:B------:R-:W-:Y:S01]  /*db00*/  IMAD.X R29, RZ, RZ, R5.reuse, P3 ;  /* 0x000000ffff1d7224 */ /* 0x100fe200018e0605 */
[C---:B------:R-:W-:Y:S01]  /*db10*/  IADD3 R149, P6, R4.reuse, 0x8040, RZ ;  /* 0x0000804004957810 */ /* 0x040fe20007fde0ff */
[--C-:B------:R-:W-:Y:S01]  /*db20*/  IMAD.X R31, RZ, RZ, R5.reuse, P2 ;  /* 0x000000ffff1f7224 */ /* 0x100fe200010e0605 */
[----:B------:R-:W-:Y:S01]  /*db30*/  IADD3 R151, P5, R4, 0x8060, RZ ;  /* 0x0000806004977810 */ /* 0x000fe20007fbe0ff */
[--C-:B------:R-:W-:Y:S01]  /*db40*/  IMAD.X R33, RZ, RZ, R5.reuse, P1 ;  /* 0x000000ffff217224 */ /* 0x100fe200008e0605 */
[----:B------:R-:W-:Y:S01]  /*db50*/  LOP3.LUT R4, R21, R4, RZ, 0x3c, !PT ;  /* 0x0000000415047212 */ /* 0x000fe200078e3cff */
[--C-:B------:R-:W-:Y:S01]  /*db60*/  IMAD.X R35, RZ, RZ, R5.reuse, P6 ;  /* 0x000000ffff237224 */ /* 0x100fe200030e0605 */
[----:B------:R-:W-:Y:S01]  /*db70*/  LOP3.LUT R8, R75, 0x380, RZ, 0xc0, !PT ;  /* 0x000003804b087812 */ /* 0x000fe200078ec0ff */
[----:B------:R-:W-:Y:S01]  /*db80*/  IMAD.X R21, RZ, RZ, R5, P5 ;  /* 0x000000ffff157224 */ /* 0x000fe200028e0605 */
[----:B------:R-:W-:-:S02]  /*db90*/  LOP3.LUT R10, R95, 0x380, RZ, 0xc0, !PT ;  /* 0x000003805f0a7812 */ /* 0x000fc400078ec0ff */
[----:B------:R-:W-:Y:S02]  /*dba0*/  LOP3.LUT R12, R135, 0x380, RZ, 0xc0, !PT ;  /* 0x00000380870c7812 */ /* 0x000fe400078ec0ff */
[----:B------:R-:W-:Y:S02]  /*dbb0*/  LOP3.LUT R14, R137, 0x380, RZ, 0xc0, !PT ;  /* 0x00000380890e7812 */ /* 0x000fe400078ec0ff */
[----:B------:R-:W-:Y:S02]  /*dbc0*/  LOP3.LUT R24, R139, 0x380, RZ, 0xc0, !PT ;  /* 0x000003808b187812 */ /* 0x000fe400078ec0ff */
[----:B------:R-:W-:Y:S02]  /*dbd0*/  LOP3.LUT R26, R141, 0x380, RZ, 0xc0, !PT ;  /* 0x000003808d1a7812 */ /* 0x000fe400078ec0ff */
[----:B------:R-:W-:Y:S02]  /*dbe0*/  SHF.R.U64 R8, R8, 0x3, RZ ;  /* 0x0000000308087819 */ /* 0x000fe400000012ff */
[----:B------:R-:W-:-:S02]  /*dbf0*/  SHF.R.U64 R10, R10, 0x3, RZ ;  /* 0x000000030a0a7819 */ /* 0x000fc400000012ff */
[----:B------:R-:W-:Y:S02]  /*dc00*/  LOP3.LUT R28, R143, 0x380, RZ, 0xc0, !PT ;  /* 0x000003808f1c7812 */ /* 0x000fe400078ec0ff */
[----:B------:R-:W-:Y:S02]  /*dc10*/  LOP3.LUT R30, R145, 0x380, RZ, 0xc0, !PT ;  /* 0x00000380911e7812 */ /* 0x000fe400078ec0ff */
[----:B------:R-:W-:Y:S02]  /*dc20*/  MOV R132, R4 ;  /* 0x0000000400847202 */ /* 0x000fe40000000f00 */
[----:B------:R-:W-:Y:S02]  /*dc30*/  F2FP.F16.F32.PACK_AB R4, R20, R7 ;  /* 0x000000071404723e */ /* 0x000fe400000000ff */
[----:B------:R-:W-:Y:S02]  /*dc40*/  SHF.R.U64 R12, R12, 0x3, RZ ;  /* 0x000000030c0c7819 */ /* 0x000fe400000012ff */
[----:B------:R-:W-:-:S02]  /*dc50*/  SHF.R.U64 R14, R14, 0x3, RZ ;  /* 0x000000030e0e7819 */ /* 0x000fc400000012ff */
[----:B------:R-:W-:Y:S02]  /*dc60*/  F2FP.F16.F32.PACK_AB R5, R128, R133 ;  /* 0x000000858005723e */ /* 0x000fe400000000ff */
[----:B------:R-:W-:Y:S02]  /*dc70*/  LOP3.LUT R20, R147, 0x380, RZ, 0xc0, !PT ;  /* 0x0000038093147812 */ /* 0x000fe400078ec0ff */
[----:B------:R-:W-:Y:S01]  /*dc80*/  F2FP.F16.F32.PACK_AB R7, R131, R32 ;  /* 0x000000208307723e */ /* 0x000fe200000000ff */
[----:B------:R-:W-:Y:S01]  /*dc90*/  BAR.SYNC.DEFER_BLOCKING 0x1, 0x100 ;  /* 0x0044000000007b1d */ /* 0x000fe20000010000 */
[----:B------:R-:W-:Y:S02]  /*dca0*/  SHF.R.U64 R24, R24, 0x3, RZ ;  /* 0x0000000318187819 */ /* 0x000fe400000012ff */
[----:B------:R-:W-:Y:S02]  /*dcb0*/  SHF.R.U64 R26, R26, 0x3, RZ ;  /* 0x000000031a1a7819 */ /* 0x000fe400000012ff */
[----:B------:R-:W-:-:S02]  /*dcc0*/  LOP3.LUT R74, R151, 0x380, RZ, 0xc0, !PT ;  /* 0x00000380974a7812 */ /* 0x000fc400078ec0ff */
[----:B------:R-:W-:Y:S02]  /*dcd0*/  LOP3.LUT R8, R8, R75, RZ, 0x3c, !PT ;  /* 0x0000004b08087212 */ /* 0x000fe400078e3cff */
[----:B------:R-:W-:Y:S02]  /*dce0*/  LOP3.LUT R10, R10, R95, RZ, 0x3c, !PT ;  /* 0x0000005f0a0a7212 */ /* 0x000fe400078e3cff */
[----:B------:R-:W-:Y:S02]  /*dcf0*/  SHF.R.U64 R28, R28, 0x3, RZ ;  /* 0x000000031c1c7819 */ /* 0x000fe400000012ff */
[----:B------:R-:W-:Y:S02]  /*dd00*/  SHF.R.U64 R30, R30, 0x3, RZ ;  /* 0x000000031e1e7819 */ /* 0x000fe400000012ff */
[----:B------:R-:W-:Y:S02]  /*dd10*/  LOP3.LUT R12, R12, R135, RZ, 0x3c, !PT ;  /* 0x000000870c0c7212 */ /* 0x000fe400078e3cff */
[----:B------:R-:W-:-:S02]  /*dd20*/  LOP3.LUT R14, R14, R137, RZ, 0x3c, !PT ;  /* 0x000000890e0e7212 */ /* 0x000fc400078e3cff */
[----:B------:R-:W-:Y:S02]  /*dd30*/  LOP3.LUT R34, R149, 0x380, RZ, 0xc0, !PT ;  /* 0x0000038095227812 */ /* 0x000fe400078ec0ff */
[----:B------:R-:W-:Y:S02]  /*dd40*/  SHF.R.U64 R20, R20, 0x3, RZ ;  /* 0x0000000314147819 */ /* 0x000fe400000012ff */
[----:B------:R-:W-:Y:S01]  /*dd50*/  LOP3.LUT R24, R24, R139, RZ, 0x3c, !PT ;  /* 0x0000008b18187212 */ /* 0x000fe200078e3cff */
[----:B------:R0:W-:Y:S01]  /*dd60*/  STSM.16.M88.4 [R132], R4 ;  /* 0x0000000484007844 */ /* 0x0001e20000000200 */
[----:B------:R-:W-:Y:S02]  /*dd70*/  LOP3.LUT R26, R26, R141, RZ, 0x3c, !PT ;  /* 0x0000008d1a1a7212 */ /* 0x000fe400078e3cff */
[----:B------:R-:W-:Y:S02]  /*dd80*/  SHF.R.U64 R74, R74, 0x3, RZ ;  /* 0x000000034a4a7819 */ /* 0x000fe400000012ff */
[----:B------:R-:W-:-:S02]  /*dd90*/  LOP3.LUT R28, R28, R143, RZ, 0x3c, !PT ;  /* 0x0000008f1c1c7212 */ /* 0x000fc400078e3cff */
[----:B------:R-:W-:Y:S02]  /*dda0*/  LOP3.LUT R30, R30, R145, RZ, 0x3c, !PT ;  /* 0x000000911e1e7212 */ /* 0x000fe400078e3cff */
[----:B------:R-:W-:Y:S02]  /*ddb0*/  MOV R131, R8 ;  /* 0x0000000800837202 */ /* 0x000fe40000000f00 */
[----:B------:R-:W-:Y:S02]  /*ddc0*/  MOV R130, R10 ;  /* 0x0000000a00827202 */ /* 0x000fe40000000f00 */
[----:B------:R-:W-:Y:S02]  /*ddd0*/  F2FP.F16.F32.PACK_AB R8, R41, R40 ;  /* 0x000000282908723e */ /* 0x000fe400000000ff */
[----:B------:R-:W-:Y:S02]  /*dde0*/  F2FP.F16.F32.PACK_AB R9, R127, R122 ;  /* 0x0000007a7f09723e */ /* 0x000fe400000000ff */
[----:B0-----:R-:W-:-:S02]  /*ddf0*/  F2FP.F16.F32.PACK_AB R4, R121, R0 ;  /* 0x000000007904723e */ /* 0x001fc400000000ff */
[----:B------:R-:W-:Y:S02]  /*de00*/  F2FP.F16.F32.PACK_AB R5, R126, R125 ;  /* 0x0000007d7e05723e */ /* 0x000fe400000000ff */
[----:B------:R-:W-:Y:S02]  /*de10*/  F2FP.F16.F32.PACK_AB R6, R37, R36 ;  /* 0x000000242506723e */ /* 0x000fe400000000ff */
[----:B------:R-:W-:Y:S02]  /*de20*/  F2FP.F16.F32.PACK_AB R7, R129, R124 ;  /* 0x0000007c8107723e */ /* 0x000fe400000000ff */
[----:B------:R-:W-:Y:S02]  /*de30*/  F2FP.F16.F32.PACK_AB R10, R45, R44 ;  /* 0x0000002c2d0a723e */ /* 0x000fe400000000ff */
[----:B------:R-:W-:Y:S01]  /*de40*/  F2FP.F16.F32.PACK_AB R11, R47, R120 ;  /* 0x000000782f0b723e */ /* 0x000fe200000000ff */
[----:B------:R0:W-:Y:S01]  /*de50*/  STSM.16.M88.4 [R131], R4 ;  /* 0x0000000483007844 */ /* 0x0001e20000000200 */
[----:B------:R-:W-:-:S02]  /*de60*/  SHF.R.U64 R34, R34, 0x3, RZ ;  /* 0x0000000322227819 */ /* 0x000fc400000012ff */
[----:B------:R-:W-:Y:S01]  /*de70*/  LOP3.LUT R32, R20, R147, RZ, 0x3c, !PT ;  /* 0x0000009314207212 */ /* 0x000fe200078e3cff */
[----:B------:R1:W-:Y:S01]  /*de80*/  STSM.16.M88.4 [R130], R8 ;  /* 0x0000000882007844 */ /* 0x0003e20000000200 */
[----:B------:R-:W-:Y:S02]  /*de90*/  MOV R128, R12 ;  /* 0x0000000c00807202 */ /* 0x000fe40000000f00 */
[----:B------:R-:W-:Y:S02]  /*dea0*/  MOV R123, R14 ;  /* 0x0000000e007b7202 */ /* 0x000fe40000000f00 */
[----:B------:R-:W-:Y:S02]  /*deb0*/  LOP3.LUT R20, R74, R151, RZ, 0x3c, !PT ;  /* 0x000000974a147212 */ /* 0x000fe400078e3cff */
[----:B------:R-:W-:Y:S02]  /*dec0*/  MOV R95, R24 ;  /* 0x00000018005f7202 */ /* 0x000fe40000000f00 */
[----:B------:R-:W-:-:S02]  /*ded0*/  MOV R94, R26 ;  /* 0x0000001a005e7202 */ /* 0x000fc40000000f00 */
[----:B------:R-:W-:Y:S02]  /*dee0*/  F2FP.F16.F32.PACK_AB R12, R49, R48 ;  /* 0x00000030310c723e */ /* 0x000fe400000000ff */
[----:B------:R-:W-:Y:S02]  /*def0*/  F2FP.F16.F32.PACK_AB R13, R51, R50 ;  /* 0x00000032330d723e */ /* 0x000fe400000000ff */
[----:B------:R-:W-:Y:S02]  /*df00*/  F2FP.F16.F32.PACK_AB R14, R53, R52 ;  /* 0x00000034350e723e */ /* 0x000fe400000000ff */
[----:B------:R-:W-:Y:S02]  /*df10*/  F2FP.F16.F32.PACK_AB R15, R55, R54 ;  /* 0x00000036370f723e */ /* 0x000fe400000000ff */
[----:B------:R-:W-:Y:S02]  /*df20*/  MOV R75, R28 ;  /* 0x0000001c004b7202 */ /* 0x000fe40000000f00 */
[----:B------:R-:W-:Y:S01]  /*df30*/  MOV R74, R30 ;  /* 0x0000001e004a7202 */ /* 0x000fe20000000f00 */
[----:B------:R-:W-:Y:S01]  /*df40*/  STSM.16.M88.4 [R128], R12 ;  /* 0x0000000c80007844 */ /* 0x000fe20000000200 */
[----:B------:R-:W-:-:S02]  /*df50*/  F2FP.F16.F32.PACK_AB R24, R57, R56 ;  /* 0x000000383918723e */ /* 0x000fc400000000ff */
        /* <DEDUP_REMOVED lines=8> */
[----:B------:R-:W-:Y:S02]  /*dfe0*/  LOP3.LUT R34, R34, R149, RZ, 0x3c, !PT ;  /* 0x0000009522227212 */ /* 0x000fe400078e3cff */
[----:B0-----:R-:W-:Y:S01]  /*dff0*/  F2FP.F16.F32.PACK_AB R4, R73, R72 ;  /* 0x000000484904723e */ /* 0x001fe200000000ff */
[----:B------:R-:W-:Y:S01]  /*e000*/  STSM.16.M88.4 [R95], R28 ;  /* 0x0000001c5f007844 */ /* 0x000fe20000000200 */
[----:B------:R-:W-:Y:S02]  /*e010*/  F2FP.F16.F32.PACK_AB R5, R46, R39 ;  /* 0x000000272e05723e */ /* 0x000fe400000000ff */
[----:B------:R-:W-:Y:S02]  /*e020*/  F2FP.F16.F32.PACK_AB R6, R77, R76 ;  /* 0x0000004c4d06723e */ /* 0x000fe400000000ff */
[----:B------:R-:W-:-:S02]  /*e030*/  F2FP.F16.F32.PACK_AB R7, R79, R78 ;  /* 0x0000004e4f07723e */ /* 0x000fc400000000ff */
[----:B-1----:R-:W-:Y:S02]  /*e040*/  F2FP.F16.F32.PACK_AB R8, R81, R80 ;  /* 0x000000505108723e */ /* 0x002fe400000000ff */
[----:B------:R-:W-:Y:S01]  /*e050*/  F2FP.F16.F32.PACK_AB R9, R83, R82 ;  /* 0x000000525309723e */ /* 0x000fe200000000ff */
[----:B------:R0:W-:Y:S01]  /*e060*/  STSM.16.M88.4 [R94], R4 ;  /* 0x000000045e007844 */ /* 0x0001e20000000200 */
[----:B------:R-:W-:Y:S02]  /*e070*/  F2FP.F16.F32.PACK_AB R10, R85, R84 ;  /* 0x00000054550a723e */ /* 0x000fe400000000ff */
[----:B------:R-:W-:Y:S02]  /*e080*/  F2FP.F16.F32.PACK_AB R11, R87, R86 ;  /* 0x00000056570b723e */ /* 0x000fe400000000ff */
[----:B------:R-:W-:Y:S02]  /*e090*/  MOV R32, R32 ;  /* 0x0000002000207202 */ /* 0x000fe40000000f00 */
[----:B------:R-:W-:Y:S01]  /*e0a0*/  MOV R34, R34 ;  /* 0x0000002200227202 */ /* 0x000fe20000000f00 */
[----:B------:R1:W-:Y:S01]  /*e0b0*/  STSM.16.M88.4 [R75], R8 ;  /* 0x000000084b007844 */ /* 0x0003e20000000200 */
[----:B------:R-:W-:-:S02]  /*e0c0*/  MOV R20, R20 ;  /* 0x0000001400147202 */ /* 0x000fc40000000f00 */
[----:B------:R-:W-:Y:S01]  /*e0d0*/  PLOP3.LUT P0, PT, PT, PT, UP0, 0x80, 0x0 ;  /* 0x000000000000781c */ /* 0x000fe20003f0f008 */
[----:B------:R1:W-:Y:S04]  /*e0e0*/  STSM.16.M88.4 [R74], R88 ;  /* 0x000000584a007844 */ /* 0x0003e80000000200 */
[----:B------:R1:W-:Y:S01]  /*e0f0*/  STSM.16.M88.4 [R32], R96 ;  /* 0x0000006020007844 */ /* 0x0003e20000000200 */
[----:B0-----:R-:W-:Y:S02]  /*e100*/  IMAD.U32 R4, RZ, RZ, UR8 ;  /* 0x00000008ff047e24 */ /* 0x001fe4000f8e00ff */
[----:B------:R-:W-:Y:S01]  /*e110*/  IMAD.U32 R5, RZ, RZ, UR9 ;  /* 0x00000009ff057e24 */ /* 0x000fe2000f8e00ff */
[----:B------:R1:W-:Y:S01]  /*e120*/  STSM.16.M88.4 [R34], R104 ;  /* 0x0000006822007844 */ /* 0x0003e20000000200 */
[----:B------:R-:W-:-:S03]  /*e130*/  ULDC.64 UR8, c[0x0][0xbe0] ;  /* 0x0002f80000087ab9 */ /* 0x000fc60000000a00 */
[----:B------:R1:W-:Y:S01]  /*e140*/  STSM.16.M88.4 [R20], R112 ;  /* 0x0000007014007844 */ /* 0x0003e20000000200 */
[----:B------:R-:W-:Y:S01]  /*e150*/  UISETP.NE.U32.AND UP1, UPT, UR8, URZ, UPT ;  /* 0x0000003f0800728c */ /* 0x000fe2000bf25070 */
[----:B------:R-:W-:Y:S03]  /*e160*/  BAR.SYNC.DEFER_BLOCKING 0x1, 0x100 ;  /* 0x0044000000007b1d */ /* 0x000fe60000010000 */
[----:B------:R-:W-:-:S05]  /*e170*/  UISETP.NE.AND.EX UP1, UPT, UR9, URZ, UPT, UP1 ;  /* 0x0000003f0900728c */ /* 0x000fca000bf25310 */
[----:B------:R-:W0:Y:S01]  /*e180*/  LDC R37, c[0x0][0xa88] ;  /* 0x0002a200ff257b82 */ /* 0x000e220000000800 */
[----:B------:R-:W-:Y:S01]  /*e190*/  PLOP3.LUT P1, PT, PT, PT, UP1, 0x80, 0x0 ;  /* 0x000000000000781c */ /* 0x000fe20003f2f018 */
[----:B------:R-:W-:-:S04]  /*e1a0*/  IMAD R7, R22, 0x40, R19 ;  /* 0x0000004016077824 */ /* 0x000fc800078e0213 */
[----:B------:R-:W-:Y:S02]  /*e1b0*/  @UP1 ULDC.64 UR8, c[0x0][0xbe0] ;  /* 0x0002f80000081ab9 */ /* 0x000fe40000000a00 */
[----:B------:R-:W-:Y:S01]  /*e1c0*/  @UP1 UIMAD.WIDE UR8, UR4, 0x4, UR8 ;  /* 0x00000004040818a5 */ /* 0x000fe2000f8e0208 */
[----:B------:R-:W-:-:S05]  /*e1d0*/  IMAD.WIDE R16, R7, 0x2, R16 ;  /* 0x0000000207107825 */ /* 0x000fca00078e0210 */
[----:B------:R-:W-:Y:S02]  /*e1e0*/  IMAD.U32 R6, RZ, RZ, UR8 ;  /* 0x00000008ff067e24 */ /* 0x000fe4000f8e00ff */
[----:B------:R-:W-:Y:S01]  /*e1f0*/  IMAD.U32 R7, RZ, RZ, UR9 ;  /* 0x00000009ff077e24 */ /* 0x000fe2000f8e00ff */
[----:B------:R-:W2:Y:S01]  /*e200*/  @P0 LDG.E R0, desc[UR60][R4.64] ;  /* 0x0000003c04000981 */ /* 0x000ea2000c1e1900 */
[----:B------:R-:W-:Y:S01]  /*e210*/  UMOV UR4, URZ ;  /* 0x0000003f00047c82 */ /* 0x000fe20008000000 */
[----:B------:R-:W-:Y:S02]  /*e220*/  IADD3 R33, P5, R16, 0x1000, RZ ;  /* 0x0000100010217810 */ /* 0x000fe40007fbe0ff */
[----:B0-----:R1:W5:Y:S01]  /*e230*/  @P1 LDG.E R37, desc[UR60][R6.64] ;  /* 0x0000003c06251981 */ /* 0x001362000c1e1900 */
[----:B--2---:R-:W-:Y:S01]  /*e240*/  @P0 R2UR UR4, R0 ;  /* 0x00000000000402ca */ /* 0x004fe200000e0000 */
[----:B-1----:R-:W-:-:S14]  /*e250*/  @P1 BRA `(.L_x_1135) ;  /* 0x0000000000101947 */ /* 0x002fdc0003800000 */
[----:B------:R-:W-:Y:S05]  /*e260*/  @!P0 BRA `(.L_x_1135) ;  /* 0x00000000000c8947 */ /* 0x000fea0003800000 */
[----:B------:R-:W2:Y:S04]  /*e270*/  LDG.E R0, desc[UR60][R4.64] ;  /* 0x0000003c04007981 */ /* 0x000ea8000c1e1900 */
[----:B-----5:R-:W2:Y:S02]  /*e280*/  LDG.E R37, desc[UR60][R4.64+0x4] ;  /* 0x0000043c04257981 */ /* 0x020ea4000c1e1900 */
[----:B--2---:R-:W-:-:S07]  /*e290*/  IMAD.IADD R37, R37, 0x1, -R0 ;  /* 0x0000000125257824 */ /* 0x004fce00078e0a00 */
.L_x_1135:
[----:B------:R-:W-:Y:S01]  /*e2a0*/  R2UR UR17, R197 ;  /* 0x00000000c51172ca */ /* 0x000fe200000e0000 */
[----:B------:R-:W-:Y:S01]  /*e2b0*/  ULDC.64 UR12, c[0x0][0xb70] ;  /* 0x0002dc00000c7ab9 */ /* 0x000fe20000000a00 */
[----:B------:R-:W-:Y:S01]  /*e2c0*/  R2UR UR15, R198 ;  /* 0x00000000c60f72ca */ /* 0x000fe200000e0000 */
[----:B------:R-:W-:Y:S01]  /*e2d0*/  USHF.R.S32.HI UR11, URZ, 0x1f, UR4 ;  /* 0x0000001f3f0b7899 */ /* 0x000fe20008011404 */
[----:B------:R-:W-:Y:S01]  /*e2e0*/  IADD3 R5, P3, R16, 0x3000, RZ ;  /* 0x0000300010057810 */ /* 0x000fe20007f7e0ff */
[----:B------:R-:W-:Y:S01]  /*e2f0*/  UMOV UR10, UR4 ;  /* 0x00000004000a7c82 */ /* 0x000fe20008000000 */
[----:B------:R-:W-:Y:S01]  /*e300*/  IMAD R6, R196, 0x80, R201 ;  /* 0x00000080c4067824 */ /* 0x000fe200078e02c9 */
[----:B------:R-:W-:Y:S02]  /*e310*/  IADD3 R57, P0, R16, 0x4000, RZ ;  /* 0x0000400010397810 */ /* 0x000fe40007f1e0ff */
[----:B------:R-:W-:Y:S02]  /*e320*/  LOP3.LUT R4, R5, 0x380, RZ, 0xc0, !PT ;  /* 0x0000038005047812 */ /* 0x000fe400078ec0ff */
[----:B------:R-:W-:-:S02]  /*e330*/  SHF.R.S32.HI R0, RZ, 0x1f, R6 ;  /* 0x0000001fff007819 */ /* 0x000fc40000011406 */
[----:B------:R-:W-:Y:S01]  /*e340*/  USHF.R.S32.HI UR14, URZ, 0x1f, UR17 ;  /* 0x0000001f3f0e7899 */ /* 0x000fe20008011411 */
[----:B------:R-:W-:Y:S01]  /*e350*/  SHF.R.U64 R4, R4, 0x3, RZ ;  /* 0x0000000304047819 */ /* 0x000fe200000012ff */
[----:B------:R-:W-:Y:S01]  /*e360*/  UIMAD.WIDE.U32 UR8, UR17, UR12, UR10 ;  /* 0x0000000c110872a5 */ /* 0x000fe2000f8e000a */
[----:B------:R-:W-:Y:S01]  /*e370*/  IADD3 R9, P4, R16, 0x2000, RZ ;  /* 0x0000200010097810 */ /* 0x000fe20007f9e0ff */
[----:B------:R-:W-:Y:S01]  /*e380*/  UIMAD UR7, UR14, UR12, URZ ;  /* 0x0000000c0e0772a4 */ /* 0x000fe2000f8e023f */
[----:B------:R-:W-:Y:S02]  /*e390*/  LOP3.LUT R4, R4, R5, RZ, 0x3c, !PT ;  /* 0x0000000504047212 */ /* 0x000fe400078e3cff */
[C---:B------:R-:W-:Y:S01]  /*e3a0*/  IADD3 R45, P1, R16.reuse, 0x5000, RZ ;  /* 0x00005000102d7810 */ /* 0x040fe20007f3e0ff */
[----:B------:R-:W-:Y:S01]  /*e3b0*/  UIMAD UR10, UR17, UR13, UR7 ;  /* 0x0000000d110a72a4 */ /* 0x000fe2000f8e0207 */
[----:B------:R-:W-:Y:S01]  /*e3c0*/  IADD3 R29, P2, R16, 0x6000, RZ ;  /* 0x00006000101d7810 */ /* 0x000fe20007f5e0ff */
[----:B------:R-:W-:Y:S01]  /*e3d0*/  USHF.R.S32.HI UR7, URZ, 0x1f, UR15 ;  /* 0x0000001f3f077899 */ /* 0x000fe2000801140f */
[----:B------:R-:W-:Y:S01]  /*e3e0*/  LOP3.LUT R56, R57, 0x380, RZ, 0xc0, !PT ;  /* 0x0000038039387812 */ /* 0x000fe200078ec0ff */
[----:B------:R-:W-:Y:S01]  /*e3f0*/  ULDC.64 UR12, c[0x0][0xb78] ;  /* 0x0002de00000c7ab9 */ /* 0x000fe20000000a00 */
[----:B------:R-:W-:Y:S01]  /*e400*/  USEL UR15, UR15, URZ, !UP0 ;  /* 0x0000003f0f0f7287 */ /* 0x000fe2000c000000 */
[----:B------:R-:W-:Y:S01]  /*e410*/  LOP3.LUT R32, R33, 0x380, RZ, 0xc0, !PT ;  /* 0x0000038021207812 */ /* 0x000fe200078ec0ff */
[----:B------:R-:W-:Y:S01]  /*e420*/  USEL UR16, UR7, URZ, !UP0 ;  /* 0x0000003f07107287 */ /* 0x000fe2000c000000 */
[----:B------:R-:W-:Y:S01]  /*e430*/  LOP3.LUT R8, R9, 0x380, RZ, 0xc0, !PT ;  /* 0x0000038009087812 */ /* 0x000fe200078ec0ff */
[----:B------:R-:W-:Y:S01]  /*e440*/  UIADD3 UR9, UR9, UR10, URZ ;  /* 0x0000000a09097290 */ /* 0x000fe2000fffe03f */
[----:B------:R-:W-:Y:S01]  /*e450*/  LOP3.LUT R44, R45, 0x380, RZ, 0xc0, !PT ;  /* 0x000003802d2c7812 */ /* 0x000fe200078ec0ff */
[----:B------:R-:W-:Y:S01]  /*e460*/  UIMAD UR7, UR16, UR12, URZ ;  /* 0x0000000c100772a4 */ /* 0x000fe2000f8e023f */
[----:B------:R-:W-:Y:S01]  /*e470*/  LOP3.LUT R28, R29, 0x380, RZ, 0xc0, !PT ;  /* 0x000003801d1c7812 */ /* 0x000fe200078ec0ff */
[----:B------:R-:W-:Y:S01]  /*e480*/  UIMAD.WIDE.U32 UR8, UR15, UR12, UR8 ;  /* 0x0000000c0f0872a5 */ /* 0x000fe2000f8e0008 */
[----:B------:R-:W-:Y:S01]  /*e490*/  SHF.R.U64 R56, R56, 0x3, RZ ;  /* 0x0000000338387819 */ /* 0x000fe200000012ff */
[----:B------:R-:W-:Y:S01]  /*e4a0*/  UIMAD UR7, UR15, UR13, UR7 ;  /* 0x0000000d0f0772a4 */ /* 0x000fe2000f8e0207 */
[----:B------:R-:W-:-:S02]  /*e4b0*/  SHF.R.U64 R32, R32, 0x3, RZ ;  /* 0x0000000320207819 */ /* 0x000fc400000012ff */
[----:B------:R-:W-:Y:S02]  /*e4c0*/  SHF.R.U64 R8, R8, 0x3, RZ ;  /* 0x0000000308087819 */ /* 0x000fe400000012ff */
[----:B------:R-:W-:Y:S01]  /*e4d0*/  IADD3 R5, P6, R6, UR8, RZ ;  /* 0x0000000806057c10 */ /* 0x000fe2000ffde0ff */
[----:B------:R-:W-:Y:S01]  /*e4e0*/  IMAD.U32 R7, RZ, RZ, UR7 ;  /* 0x00000007ff077e24 */ /* 0x000fe2000f8e00ff */
[----:B------:R-:W-:Y:S02]  /*e4f0*/  SHF.R.U64 R44, R44, 0x3, RZ ;  /* 0x000000032c2c7819 */ /* 0x000fe400000012ff */
[----:B------:R-:W-:Y:S02]  /*e500*/  SHF.R.U64 R28, R28, 0x3, RZ ;  /* 0x000000031c1c7819 */ /* 0x000fe400000012ff */
[----:B------:R-:W-:Y:S01]  /*e510*/  IADD3.X R0, R0, UR9, R7, P6, !PT ;  /* 0x0000000900007c10 */ /* 0x000fe2000b7fe407 */
[----:B------:R-:W-:Y:S01]  /*e520*/  ULDC.64 UR8, c[0x0][0xb40] ;  /* 0x0002d00000087ab9 */ /* 0x000fe20000000a00 */
[----:B------:R-:W-:Y:S01]  /*e530*/  LOP3.LUT R56, R56, R57, RZ, 0x3c, !PT ;  /* 0x0000003938387212 */ /* 0x000fe200078e3cff */
[----:B------:R-:W-:Y:S01]  /*e540*/  IMAD.X R57, RZ, RZ, R17, P0 ;  /* 0x000000ffff397224 */ /* 0x000fe200000e0611 */
[----:B------:R-:W-:-:S02]  /*e550*/  LEA R20, P6, R5, UR8, 0x2 ;  /* 0x0000000805147c11 */ /* 0x000fc4000f8c10ff */
[----:B------:R-:W-:Y:S02]  /*e560*/  LOP3.LUT P0, RZ, R200, 0x3, RZ, 0xc0, !PT ;  /* 0x00000003c8ff7812 */ /* 0x000fe4000780c0ff */
[----:B------:R-:W-:Y:S01]  /*e570*/  LEA.HI.X R21, R5, UR9, R0, 0x2, P6 ;  /* 0x0000000905157c11 */ /* 0x000fe2000b0f1400 */
[----:B------:R-:W-:Y:S01]  /*e580*/  VIADD R0, R6, 0x8 ;  /* 0x0000000806007836 */ /* 0x000fe20000000000 */
        /* <DEDUP_REMOVED lines=8> */
[C---:B------:R-:W-:Y:S01]  /*e610*/  IADD3 R13, P6, R16.reuse, 0x7000, RZ ;  /* 0x00007000100d7810 */ /* 0x040fe20007fde0ff */
[----:B------:R-:W-:Y:S01]  /*e620*/  IMAD.X R29, RZ, RZ, R17, P2 ;  /* 0x000000ffff1d7224 */ /* 0x000fe200010e0611 */
[C---:B------:R-:W-:Y:S01]  /*e630*/  IADD3 R61, P5, R16.reuse, 0x8000, RZ ;  /* 0x00008000103d7810 */ /* 0x040fe20007fbe0ff */
[----:B------:R-:W-:Y:S01]  /*e640*/  ULDC.64 UR8, c[0x0][0xaa0] ;  /* 0x0002a80000087ab9 */ /* 0x000fe20000000a00 */
[----:B------:R-:W-:-:S02]  /*e650*/  IADD3 R53, P4, R16, 0x9000, RZ ;  /* 0x0000900010357810 */ /* 0x000fc40007f9e0ff */
[----:B------:R-:W-:Y:S02]  /*e660*/  IADD3 R41, P3, R16, 0xa000, RZ ;  /* 0x0000a00010297810 */ /* 0x000fe40007f7e0ff */
[-C--:B-----5:R-:W-:Y:S02]  /*e670*/  ISETP.GE.OR P1, PT, R6, R37.reuse, P0 ;  /* 0x000000250600720c */ /* 0x0a0fe40000726670 */
[----:B------:R-:W-:Y:S02]  /*e680*/  IADD3 R7, P2, R16, 0xb000, RZ ;  /* 0x0000b00010077810 */ /* 0x000fe40007f5e0ff */
[----:B------:R-:W-:Y:S02]  /*e690*/  ISETP.GE.OR P0, PT, R0, R37, P0 ;  /* 0x000000250000720c */ /* 0x000fe40000706670 */
[----:B------:R-:W-:Y:S01]  /*e6a0*/  LOP3.LUT R11, R16, 0x380, RZ, 0xc0, !PT ;  /* 0x00000380100b7812 */ /* 0x000fe200078ec0ff */
[----:B------:R-:W-:Y:S01]  /*e6b0*/  IMAD.X R25, RZ, RZ, R17, P2 ;  /* 0x000000ffff197224 */ /* 0x000fe200010e0611 */
[----:B------:R-:W-:-:S02]  /*e6c0*/  LOP3.LUT R12, R13, 0x380, RZ, 0xc0, !PT ;  /* 0x000003800d0c7812 */ /* 0x000fc400078ec0ff */
[----:B------:R-:W-:Y:S02]  /*e6d0*/  LOP3.LUT R60, R61, 0x380, RZ, 0xc0, !PT ;  /* 0x000003803d3c7812 */ /* 0x000fe400078ec0ff */
[----:B------:R-:W-:Y:S01]  /*e6e0*/  LOP3.LUT R52, R53, 0x380, RZ, 0xc0, !PT ;  /* 0x0000038035347812 */ /* 0x000fe200078ec0ff */
[----:B------:R-:W-:Y:S01]  /*e6f0*/  @!P1 STG.E desc[UR60][R20.64], R3 ;  /* 0x0000000314009986 */ /* 0x000fe2000c10193c */
[----:B------:R-:W-:Y:S02]  /*e700*/  LOP3.LUT R40, R41, 0x380, RZ, 0xc0, !PT ;  /* 0x0000038029287812 */ /* 0x000fe400078ec0ff */
[----:B------:R-:W-:Y:S01]  /*e710*/  LOP3.LUT R0, R7, 0x380, RZ, 0xc0, !PT ;  /* 0x0000038007007812 */ /* 0x000fe200078ec0ff */
[----:B------:R0:W-:Y:S01]  /*e720*/  @!P0 STG.E desc[UR60][R20.64+0x20], R2 ;  /* 0x0000200214008986 */ /* 0x0001e2000c10193c */
[----:B------:R-:W-:Y:S02]  /*e730*/  SHF.R.U64 R11, R11, 0x3, RZ ;  /* 0x000000030b0b7819 */ /* 0x000fe400000012ff */
[----:B------:R-:W-:Y:S01]  /*e740*/  SHF.R.U64 R12, R12, 0x3, RZ ;  /* 0x000000030c0c7819 */ /* 0x000fe200000012ff */
[----:B------:R-:W-:Y:S01]  /*e750*/  UIMAD UR7, UR11, UR8, URZ ;  /* 0x000000080b0772a4 */ /* 0x000fe2000f8e023f */
[----:B------:R-:W-:Y:S01]  /*e760*/  SHF.R.U64 R60, R60, 0x3, RZ ;  /* 0x000000033c3c7819 */ /* 0x000fe200000012ff */
[----:B------:R-:W5:Y:S01]  /*e770*/  LD.E.128 R32, desc[UR60][R32.64] ;  /* 0x0000003c20207980 */ /* 0x000f62000c101d00 */
[----:B------:R-:W-:-:S02]  /*e780*/  SHF.R.U64 R52, R52, 0x3, RZ ;  /* 0x0000000334347819 */ /* 0x000fc400000012ff */
[----:B------:R-:W-:Y:S01]  /*e790*/  SHF.R.U64 R40, R40, 0x3, RZ ;  /* 0x0000000328287819 */ /* 0x000fe200000012ff */
[----:B------:R-:W5:Y:S01]  /*e7a0*/  LD.E.128 R56, desc[UR60][R56.64] ;  /* 0x0000003c38387980 */ /* 0x000f62000c101d00 */
[----:B------:R-:W-:Y:S02]  /*e7b0*/  SHF.R.U64 R0, R0, 0x3, RZ ;  /* 0x0000000300007819 */ /* 0x000fe400000012ff */
[----:B------:R-:W-:Y:S01]  /*e7c0*/  LOP3.LUT R16, R11, R16, RZ, 0x3c, !PT ;  /* 0x000000100b107212 */ /* 0x000fe200078e3cff */
[----:B0-----:R-:W-:Y:S01]  /*e7d0*/  IMAD.MOV.U32 R2, RZ, RZ, R19 ;  /* 0x000000ffff027224 */ /* 0x001fe200078e0013 */
[----:B------:R-:W-:Y:S01]  /*e7e0*/  LOP3.LUT R12, R12, R13, RZ, 0x3c, !PT ;  /* 0x0000000d0c0c7212 */ /* 0x000fe200078e3cff */
[--C-:B------:R-:W-:Y:S01]  /*e7f0*/  IMAD.X R13, RZ, RZ, R17.reuse, P6 ;  /* 0x000000ffff0d7224 */ /* 0x100fe200030e0611 */
[----:B------:R-:W-:Y:S01]  /*e800*/  LOP3.LUT R60, R60, R61, RZ, 0x3c, !PT ;  /* 0x0000003d3c3c7212 */ /* 0x000fe200078e3cff */
[--C-:B------:R-:W-:Y:S01]  /*e810*/  IMAD.X R61, RZ, RZ, R17.reuse, P5 ;  /* 0x000000ffff3d7224 */ /* 0x100fe200028e0611 */
[----:B------:R-:W-:Y:S01]  /*e820*/  LOP3.LUT R52, R52, R53, RZ, 0x3c, !PT ;  /* 0x0000003534347212 */ /* 0x000fe200078e3cff */
[--C-:B------:R-:W-:Y:S01]  /*e830*/  IMAD.X R53, RZ, RZ, R17.reuse, P4 ;  /* 0x000000ffff357224 */ /* 0x100fe200020e0611 */
[----:B------:R-:W-:Y:S01]  /*e840*/  LOP3.LUT R40, R40, R41, RZ, 0x3c, !PT ;  /* 0x0000002928287212 */ /* 0x000fe200078e3cff */
[----:B------:R-:W-:Y:S01]  /*e850*/  IMAD.X R41, RZ, RZ, R17, P3 ;  /* 0x000000ffff297224 */ /* 0x000fe200018e0611 */
[----:B------:R-:W-:Y:S01]  /*e860*/  LOP3.LUT R24, R0, R7, RZ, 0x3c, !PT ;  /* 0x0000000700187212 */ /* 0x000fe200078e3cff */
[----:B------:R0:W5:Y:S01]  /*e870*/  LD.E.128 R48, desc[UR60][R16.64] ;  /* 0x0000003c10307980 */ /* 0x000162000c101d00 */
[----:B------:R-:W-:Y:S01]  /*e880*/  SHF.R.S32.HI R3, RZ, 0x1f, R19 ;  /* 0x0000001fff037819 */ /* 0x000fe20000011413 */
[----:B------:R-:W-:-:S02]  /*e890*/  UIMAD UR7, UR4, UR9, UR7 ;  /* 0x00000009040772a4 */ /* 0x000fc4000f8e0207 */
[----:B------:R-:W5:Y:S04]  /*e8a0*/  LD.E.128 R8, desc[UR60][R8.64] ;  /* 0x0000003c08087980 */ /* 0x000f68000c101d00 */
[----:B------:R-:W5:Y:S01]  /*e8b0*/  LD.E.128 R4, desc[UR60][R4.64] ;  /* 0x0000003c04047980 */ /* 0x000f62000c101d00 */
[----:B0-----:R-:W-:Y:S01]  /*e8c0*/  IMAD.U32 R17, RZ, RZ, UR8 ;  /* 0x00000008ff117e24 */ /* 0x001fe2000f8e00ff */
[----:B------:R-:W-:Y:S02]  /*e8d0*/  ULDC.64 UR8, c[0x0][0xae0] ;  /* 0x0002b80000087ab9 */ /* 0x000fe40000000a00 */
[----:B------:R-:W5:Y:S01]  /*e8e0*/  LD.E.128 R44, desc[UR60][R44.64] ;  /* 0x0000003c2c2c7980 */ /* 0x000f62000c101d00 */
[----:B------:R-:W-:-:S03]  /*e8f0*/  IMAD.WIDE.U32 R2, R17, UR4, R2 ;  /* 0x0000000411027c25 */ /* 0x000fc6000f8e0002 */
[----:B------:R-:W5:Y:S04]  /*e900*/  LD.E.128 R28, desc[UR60][R28.64] ;  /* 0x0000003c1c1c7980 */ /* 0x000f68000c101d00 */
[----:B------:R-:W5:Y:S04]  /*e910*/  LD.E.128 R12, desc[UR60][R12.64] ;  /* 0x0000003c0c0c7980 */ /* 0x000f68000c101d00 */
[----:B------:R-:W5:Y:S04]  /*e920*/  LD.E.128 R60, desc[UR60][R60.64] ;  /* 0x0000003c3c3c7980 */ /* 0x000f68000c101d00 */
[----:B------:R-:W5:Y:S04]  /*e930*/  LD.E.128 R52, desc[UR60][R52.64] ;  /* 0x0000003c34347980 */ /* 0x000f68000c101d00 */
[----:B------:R-:W5:Y:S04]  /*e940*/  LD.E.128 R40, desc[UR60][R40.64] ;  /* 0x0000003c28287980 */ /* 0x000f68000c101d00 */
[----:B------:R-:W5:Y:S01]  /*e950*/  LD.E.128 R24, desc[UR60][R24.64] ;  /* 0x0000003c18187980 */ /* 0x000f62000c101d00 */
[----:B------:R-:W-:Y:S01]  /*e960*/  UIMAD UR4, UR14, UR8, URZ ;  /* 0x000000080e0472a4 */ /* 0x000fe2000f8e023f */
[----:B------:R-:W-:Y:S01]  /*e970*/  @!PT LDS RZ, [RZ] ;  /* 0x00000000fffff984 */ /* 0x000fe20000000800 */
[----:B------:R-:W-:Y:S01]  /*e980*/  @!PT LDS RZ, [RZ] ;  /* 0x00000000fffff984 */ /* 0x000fe20000000800 */
[----:B------:R-:W-:Y:S01]  /*e990*/  @!PT LDS RZ, [RZ] ;  /* 0x00000000fffff984 */ /* 0x000fe20000000800 */
[----:B------:R-:W-:Y:S01]  /*e9a0*/  @!PT LDS RZ, [RZ] ;  /* 0x00000000fffff984 */ /* 0x000fe20000000800 */
[----:B------:R0:W-:Y:S06]  /*e9b0*/  MEMBAR.ALL.CTA ;  /* 0x0000000000007992 */ /* 0x0001ec0000008000 */
[----:B0-----:R-:W0:Y:S01]  /*e9c0*/  FENCE.VIEW.ASYNC.S ;  /* 0x00000000000073c6 */ /* 0x001e220000000000 */
[----:B------:R-:W-:-:S02]  /*e9d0*/  VIADD R3, R3, UR7 ;  /* 0x0000000703037c36 */ /* 0x000fc40008000000 */
[----:B------:R-:W-:Y:S01]  /*e9e0*/  IMAD.U32 R17, RZ, RZ, UR8 ;  /* 0x00000008ff117e24 */ /* 0x000fe2000f8e00ff */
[----:B------:R-:W-:Y:S01]  /*e9f0*/  UIMAD UR4, UR17, UR9, UR4 ;  /* 0x00000009110472a4 */ /* 0x000fe2000f8e0204 */
[----:B------:R-:W-:Y:S02]  /*ea00*/  IMAD R37, R196, -0x80, R37 ;  /* 0xffffff80c4257824 */ /* 0x000fe400078e0225 */
[----:B------:R-:W-:Y:S01]  /*ea10*/  IMAD.WIDE.U32 R2, R17, UR17, R2 ;  /* 0x0000001111027c25 */ /* 0x000fe2000f8e0002 */
[----:B------:R-:W-:Y:S02]  /*ea20*/  ULDC.64 UR8, c[0x0][0xae8] ;  /* 0x0002ba0000087ab9 */ /* 0x000fe40000000a00 */
[----:B------:R-:W-:Y:S01]  /*ea30*/  ISETP.GE.AND P3, PT, R22, R37, PT ;  /* 0x000000251600720c */ /* 0x000fe20003f66270 */
[----:B------:R-:W-:Y:S01]  /*ea40*/  VIADD R3, R3, UR4 ;  /* 0x0000000403037c36 */ /* 0x000fe20008000000 */
[----:B------:R-:W-:Y:S01]  /*ea50*/  UIMAD UR4, UR16, UR8, URZ ;  /* 0x00000008100472a4 */ /* 0x000fe2000f8e023f */
[----:B------:R-:W-:-:S02]  /*ea60*/  VIADD R38, R38, 0x30820 ;  /* 0x0003082026267836 */ /* 0x000fc40000000000 */
[C---:B------:R-:W-:Y:S02]  /*ea70*/  VIADD R0, R22.reuse, 0x20 ;  /* 0x0000002016007836 */ /* 0x040fe40000000000 */
[----:B------:R-:W-:Y:S01]  /*ea80*/  IMAD.U32 R21, RZ, RZ, UR8 ;  /* 0x00000008ff157e24 */ /* 0x000fe2000f8e00ff */
[----:B------:R-:W-:Y:S01]  /*ea90*/  UIMAD UR4, UR15, UR9, UR4 ;  /* 0x000000090f0472a4 */ /* 0x000fe2000f8e0204 */
[----:B------:R-:W-:Y:S01]  /*eaa0*/  PRMT R38, RZ, 0x654, R38 ;  /* 0x00000654ff267816 */ /* 0x000fe20000000026 */
[----:B------:R-:W-:Y:S01]  /*eab0*/  VIADD R16, R22, 0x60 ;  /* 0x0000006016107836 */ /* 0x000fe20000000000 */
[-C--:B------:R-:W-:Y:S01]  /*eac0*/  ISETP.GE.AND P0, PT, R0, R37.reuse, PT ;  /* 0x000000250000720c */ /* 0x080fe20003f06270 */
[----:B------:R-:W-:Y:S01]  /*ead0*/  IMAD.WIDE.U32 R20, R21, UR15, R2 ;  /* 0x0000000f15147c25 */ /* 0x000fe2000f8e0002 */
[--C-:B------:R-:W-:Y:S01]  /*eae0*/  SHF.R.S32.HI R23, RZ, 0x1f, R22.reuse ;  /* 0x0000001fff177819 */ /* 0x100fe20000011416 */
[----:B0-----:R0:W-:Y:S02]  /*eaf0*/  SYNCS.ARRIVE.TRANS64.RED.A1T0 RZ, [R38+URZ], RZ ;  /* 0x000000ff26ff79a7 */ /* 0x0011e4000810043f */
[----:B------:R-:W-:Y:S01]  /*eb00*/  VIADD R0, R22, 0x40 ;  /* 0x0000004016007836 */ /* 0x000fe20000000000 */
[----:B------:R-:W-:Y:S01]  /*eb10*/  BSSY B1, `(.L_x_1136) ;  /* 0x0000019000017945 */ /* 0x000fe20003800000 */
[----:B------:R-:W-:Y:S01]  /*eb20*/  VIADD R39, R21, UR4 ;  /* 0x0000000415277c36 */ /* 0x000fe20008000000 */
[-C--:B------:R-:W-:Y:S01]  /*eb30*/  ISETP.GE.AND P2, PT, R16, R37.reuse, PT ;  /* 0x000000251000720c */ /* 0x080fe20003f46270 */
[----:B------:R-:W-:Y:S01]  /*eb40*/  IMAD.WIDE R16, R196, 0x80, R22 ;  /* 0x00000080c4107825 */ /* 0x000fe200078e0216 */
[----:B------:R-:W-:Y:S01]  /*eb50*/  ISETP.GE.AND P1, PT, R0, R37, PT ;  /* 0x000000250000720c */ /* 0x000fe20003f26270 */
[----:B0-----:R-:W-:-:S12]  /*eb60*/  @P3 BRA `(.L_x_1137) ;  /* 0x00000000004c3947 */ /* 0x001fd80003800000 */
        /* <DEDUP_REMOVED lines=19> */
.L_x_1137:
[----:B------:R-:W-:Y:S05]  /*eca0*/  BSYNC B1 ;  /* 0x0000000000017941 */ /* 0x000fea0003800000 */
.L_x_1136:
[----:B------:R-:W-:Y:S04]  /*ecb0*/  BSSY B1, `(.L_x_1138) ;  /* 0x0000017000017945 */ /* 0x000fe80003800000 */
[----:B------:R-:W-:Y:S05]  /*ecc0*/  @P0 BRA `(.L_x_1139) ;  /* 0x0000000000540947 */ /* 0x000fea0003800000 */
[----:B0-----:R-:W-:Y:S01]  /*ecd0*/  IADD3 R37, P0, R16, 0x20, RZ ;  /* 0x0000002010257810 */ /* 0x001fe20007f1e0ff */
[C---:B------:R-:W-:Y:S01]  /*ece0*/  VIADD R2, R19.reuse, 0x40 ;  /* 0x0000004013027836 */ /* 0x040fe20000000000 */
[----:B------:R-:W-:Y:S01]  /*ecf0*/  ULDC UR4, c[0x0][0xa8c] ;  /* 0x0002a30000047ab9 */ /* 0x000fe20000000800 */
[----:B------:R-:W-:Y:S01]  /*ed00*/  ULDC.64 UR8, c[0x0][0xad8] ;  /* 0x0002b60000087ab9 */ /* 0x000fe20000000a00 */
[----:B------:R-:W-:Y:S01]  /*ed10*/  IMAD.MOV.U32 R3, RZ, RZ, R39 ;  /* 0x000000ffff037224 */ /* 0x000fe200078e0027 */
[C---:B------:R-:W-:Y:S01]  /*ed20*/  ISETP.GE.AND P3, PT, R19.reuse, UR4, PT ;  /* 0x0000000413007c0c */ /* 0x040fe2000bf66270 */
        /* <DEDUP_REMOVED lines=15> */
.L_x_1139:
[----:B------:R-:W-:Y:S05]  /*ee20*/  BSYNC B1 ;  /* 0x0000000000017941 */ /* 0x000fea0003800000 */
.L_x_1138:
[----:B------:R-:W-:Y:S04]  /*ee30*/  BSSY B1, `(.L_x_1140) ;  /* 0x0000017000017945 */ /* 0x000fe80003800000 */
[----:B------:R-:W-:Y:S05]  /*ee40*/  @P1 BRA `(.L_x_1141) ;  /* 0x0000000000541947 */ /* 0x000fea0003800000 */
[----:B-1---5:R-:W-:Y:S01]  /*ee50*/  IADD3 R33, P0, R16, 0x40, RZ ;  /* 0x0000004010217810 */ /* 0x022fe20007f1e0ff */
        /* <DEDUP_REMOVED lines=20> */
.L_x_1141:
[----:B------:R-:W-:Y:S05]  /*efa0*/  BSYNC B1 ;  /* 0x0000000000017941 */ /* 0x000fea0003800000 */
.L_x_1140:
[----:B------:R-:W-:Y:S05]  /*efb0*/  @P2 BRA `(.L_x_1142) ;  /* 0x0000000c00442947 */ /* 0x000fea0003800000 */
[----:B--2--5:R-:W-:Y:S01]  /*efc0*/  IADD3 R9, P0, R16, 0x60, RZ ;  /* 0x0000006010097810 */ /* 0x024fe20007f1e0ff */
[----:B------:R-:W-:Y:S01]  /*efd0*/  ULDC.64 UR8, c[0x0][0xad8] ;  /* 0x0002b60000087ab9 */ /* 0x000fe20000000a00 */
[----:B------:R-:W-:Y:S01]  /*efe0*/  IMAD.MOV.U32 R2, RZ, RZ, R20 ;  /* 0x000000ffff027224 */ /* 0x000fe200078e0014 */
[----:B------:R-:W-:Y:S01]  /*eff0*/  ULDC UR4, c[0x0][0xa8c] ;  /* 0x0002a30000047ab9 */ /* 0x000fe20000000800 */
[----:B------:R-:W-:Y:S01]  /*f000*/  IMAD.MOV.U32 R3, RZ, RZ, R39 ;  /* 0x000000ffff037224 */ /* 0x000fe200078e0027 */
[C---:B------:R-:W-:Y:S01]  /*f010*/  ISETP.GE.AND P1, PT, R19.reuse, UR4, PT ;  /* 0x0000000413007c0c */ /* 0x040fe2000bf26270 */
[----:B------:R-:W-:Y:S02]  /*f020*/  IMAD.X R16, RZ, RZ, R17, P0 ;  /* 0x000000ffff107224 */ /* 0x000fe400000e0611 */
[----:B------:R-:W-:Y:S02]  /*f030*/  VIADD R0, R19, 0x40 ;  /* 0x0000004013007836 */ /* 0x000fe40000000000 */
[----:B------:R-:W-:-:S02]  /*f040*/  IMAD R16, R16, UR8, RZ ;  /* 0x0000000810107c24 */ /* 0x000fc4000f8e02ff */
[----:B------:R-:W-:Y:S01]  /*f050*/  IMAD.WIDE.U32 R2, R9, UR8, R2 ;  /* 0x0000000809027c25 */ /* 0x000fe2000f8e0002 */
[----:B------:R-:W-:-:S03]  /*f060*/  ISETP.GE.AND P2, PT, R0, UR4, PT ;  /* 0x0000000400007c0c */ /* 0x000fc6000bf46270 */
[----:B------:R-:W-:Y:S01]  /*f070*/  IMAD R9, R9, UR9, R16 ;  /* 0x0000000909097c24 */ /* 0x000fe2000f8e0210 */
[----:B------:R-:W-:Y:S01]  /*f080*/  ULDC.64 UR8, c[0x0][0xa80] ;  /* 0x0002a00000087ab9 */ /* 0x000fe20000000a00 */
        /* <DEDUP_REMOVED lines=10> */
.L_x_1134:
[----:B------:R-:W-:Y:S01]  /*f130*/  R2UR UR7, R198 ;  /* 0x00000000c60772ca */ /* 0x000fe200000e0000 */
[----:B------:R-:W-:Y:S01]  /*f140*/  ULDC.64 UR8, c[0x0][0xbd8] ;  /* 0x0002f60000087ab9 */ /* 0x000fe20000000a00 */
[----:B------:R-:W-:Y:S01]  /*f150*/  IMAD.MOV.U32 R9, RZ, RZ, RZ ;  /* 0x000000ffff097224 */ /* 0x000fe200078e00ff */
[----:B------:R-:W-:Y:S01]  /*f160*/  UISETP.NE.U32.AND UP0, UPT, UR8, URZ, UPT ;  /* 0x0000003f0800728c */ /* 0x000fe2000bf05070 */
[----:B------:R-:W-:-:S03]  /*f170*/  R2UR UR4, R197 ;  /* 0x00000000c50472ca */ /* 0x000fc600000e0000 */
[----:B------:R-:W-:-:S03]  /*f180*/  UISETP.NE.AND.EX UP0, UPT, UR9, URZ, UPT, UP0 ;  /* 0x0000003f0900728c */ /* 0x000fc6000bf05300 */
[----:B------:R-:W-:-:S03]  /*f190*/  ULDC.64 UR8, c[0x0][0xbd8] ;  /* 0x0002f60000087ab9 */ /* 0x000fc60000000a00 */
[----:B------:R-:W-:Y:S01]  /*f1a0*/  UIMAD.WIDE UR8, UR7, 0x4, UR8 ;  /* 0x00000004070878a5 */ /* 0x000fe2000f8e0208 */
[----:B------:R-:W0:Y:S01]  /*f1b0*/  LDC R7, c[0x0][0xa88] ;  /* 0x0002a200ff077b82 */ /* 0x000e220000000800 */
[----:B------:R-:W-:-:S04]  /*f1c0*/  PLOP3.LUT P1, PT, PT, PT, UP0, 0x80, 0x0 ;  /* 0x000000000000781c */ /* 0x000fc80003f2f008 */
[----:B------:R-:W-:Y:S02]  /*f1d0*/  IMAD.U32 R2, RZ, RZ, UR8 ;  /* 0x00000008ff027e24 */ /* 0x000fe4000f8e00ff */
[----:B------:R-:W-:Y:S01]  /*f1e0*/  IMAD.U32 R3, RZ, RZ, UR9 ;  /* 0x00000009ff037e24 */ /* 0x000fe2000f8e00ff */
[----:B------:R-:W-:Y:S02]  /*f1f0*/  ULDC.64 UR8, c[0x0][0xbe0] ;  /* 0x0002f80000087ab9 */ /* 0x000fe40000000a00 */
[----:B------:R-:W-:-:S04]  /*f200*/  UISETP.NE.U32.AND UP1, UPT, UR8, URZ, UPT ;  /* 0x0000003f0800728c */ /* 0x000fc8000bf25070 */
[----:B------:R-:W-:Y:S01]  /*f210*/  UISETP.NE.AND.EX UP1, UPT, UR9, URZ, UPT, UP1 ;  /* 0x0000003f0900728c */ /* 0x000fe2000bf25310 */
[----:B------:R1:W5:Y:S05]  /*f220*/  @P1 LDG.E R9, desc[UR60][R2.64] ;  /* 0x0000003c02091981 */ /* 0x00036a000c1e1900 */
[----:B------:R-:W-:-:S05]  /*f230*/  PLOP3.LUT P2, PT, PT, PT, UP1, 0x80, 0x0 ;  /* 0x000000000000781c */ /* 0x000fca0003f4f018 */
[----:B------:R-:W-:Y:S02]  /*f240*/  @UP1 ULDC.64 UR8, c[0x0][0xbe0] ;  /* 0x0002f80000081ab9 */ /* 0x000fe40000000a00 */
[----:B------:R-:W-:-:S06]  /*f250*/  @UP1 UIMAD.WIDE UR8, UR7, 0x4, UR8 ;  /* 0x00000004070818a5 */ /* 0x000fcc000f8e0208 */
[----:B------:R-:W-:Y:S02]  /*f260*/  IMAD.U32 R4, RZ, RZ, UR8 ;  /* 0x00000008ff047e24 */ /* 0x000fe4000f8e00ff */
[----:B------:R-:W-:-:S05]  /*f270*/  IMAD.U32 R5, RZ, RZ, UR9 ;  /* 0x00000009ff057e24 */ /* 0x000fca000f8e00ff */
[----:B0-----:R1:W5:Y:S01]  /*f280*/  @P2 LDG.E R7, desc[UR60][R4.64] ;  /* 0x0000003c04072981 */ /* 0x001362000c1e1900 */
[----:B------:R-:W-:Y:S01]  /*f290*/  USHF.R.S32.HI UR8, URZ, 0x1f, UR4 ;  /* 0x0000001f3f087899 */ /* 0x000fe20008011404 */
[----:B------:R-:W-:Y:S01]  /*f2a0*/  ISETP.GT.AND P0, PT, R205, 0x7f, PT ;  /* 0x0000007fcd00780c */ /* 0x000fe20003f04270 */
[----:B------:R-:W-:-:S12]  /*f2b0*/  @P2 BRA `(.L_x_1143) ;  /* 0x0000000000102947 */ /* 0x000fd80003800000 */
[----:B------:R-:W-:Y:S05]  /*f2c0*/  @!P1 BRA `(.L_x_1143) ;  /* 0x00000000000c9947 */ /* 0x000fea0003800000 */
[----:B------:R-:W2:Y:S04]  /*f2d0*/  LDG.E R0, desc[UR60][R2.64] ;  /* 0x0000003c02007981 */ /* 0x000ea8000c1e1900 */
[----:B-----5:R-:W2:Y:S02]  /*f2e0*/  LDG.E R7, desc[UR60][R2.64+0x4] ;  /* 0x0000043c02077981 */ /* 0x020ea4000c1e1900 */
[----:B--2---:R-:W-:-:S07]  /*f2f0*/  IMAD.IADD R7, R7, 0x1, -R0 ;  /* 0x0000000107077824 */ /* 0x004fce00078e0a00 */
.L_x_1143:
[----:B------:R-:W-:Y:S01]  /*f300*/  R2UR UR7, R198 ;  /* 0x00000000c60772ca */ /* 0x000fe200000e0000 */
[----:B------:R-:W-:Y:S01]  /*f310*/  BSSY B1, `(.L_x_1144) ;  /* 0x0000020000017945 */ /* 0x000fe20003800000 */
[----:B------:R-:W-:Y:S02]  /*f320*/  SHF.R.S32.HI R8, RZ, 0x1f, R19 ;  /* 0x0000001fff087819 */ /* 0x000fe40000011413 */
[----:B-----5:R-:W-:-:S09]  /*f330*/  SHF.R.S32.HI R6, RZ, 0x1f, R9 ;  /* 0x0000001fff067819 */ /* 0x020fd20000011409 */
[----:B------:R-:W-:Y:S02]  /*f340*/  USHF.R.S32.HI UR4, URZ, 0x1f, UR7 ;  /* 0x0000001f3f047899 */ /* 0x000fe40008011407 */
[----:B------:R-:W-:Y:S02]  /*f350*/  USEL UR10, UR7, URZ, !UP0 ;  /* 0x0000003f070a7287 */ /* 0x000fe4000c000000 */
[----:B------:R-:W-:Y:S01]  /*f360*/  USEL UR9, UR4, URZ, !UP0 ;  /* 0x0000003f04097287 */ /* 0x000fe2000c000000 */
[----:B------:R-:W-:Y:S11]  /*f370*/  @P0 BRA `(.L_x_1145) ;  /* 0x0000000000640947 */ /* 0x000ff60003800000 */
[----:B------:R-:W0:Y:S02]  /*f380*/  S2R R0, SR_TID.X ;  /* 0x0000000000007919 */ /* 0x000e240000002100 */
[----:B0-----:R-:W-:-:S04]  /*f390*/  IMAD R0, R196, 0x80, R0 ;  /* 0x00000080c4007824 */ /* 0x001fc800078e0200 */
[----:B------:R-:W-:-:S05]  /*f3a0*/  VIADD R0, R0, 0xffffff80 ;  /* 0xffffff8000007836 */ /* 0x000fca0000000000 */
[----:B------:R-:W-:-:S13]  /*f3b0*/  ISETP.GE.AND P0, PT, R0, R7, PT ;  /* 0x000000070000720c */ /* 0x000fda0003f06270 */
[----:B------:R-:W-:Y:S05]  /*f3c0*/  @P0 BRA `(.L_x_1145) ;  /* 0x0000000000500947 */ /* 0x000fea0003800000 */
[----:B------:R-:W-:Y:S01]  /*f3d0*/  R2UR UR7, R197 ;  /* 0x00000000c50772ca */ /* 0x000fe200000e0000 */
[----:B------:R-:W-:Y:S01]  /*f3e0*/  ULDC.64 UR12, c[0x0][0xb70] ;  /* 0x0002dc00000c7ab9 */ /* 0x000fe20000000a00 */
[C---:B-1----:R-:W-:Y:S01]  /*f3f0*/  IADD3 R2, P0, R0.reuse, R9, RZ ;  /* 0x0000000900027210 */ /* 0x042fe20007f1e0ff */
[----:B------:R-:W-:Y:S02]  /*f400*/  UIMAD UR4, UR8, UR12, URZ ;  /* 0x0000000c080472a4 */ /* 0x000fe4000f8e023f */
[----:B------:R-:W-:Y:S01]  /*f410*/  IMAD.U32 R5, RZ, RZ, UR12 ;  /* 0x0000000cff057e24 */ /* 0x000fe2000f8e00ff */
[----:B------:R-:W-:-:S07]  /*f420*/  LEA.HI.X.SX32 R3, R0, R6, 0x1, P0 ;  /* 0x0000000600037211 */ /* 0x000fce00000f0eff */
[----:B------:R-:W-:Y:S02]  /*f430*/  UIMAD UR4, UR7, UR13, UR4 ;  /* 0x0000000d070472a4 */ /* 0x000fe4000f8e0204 */
[----:B------:R-:W-:Y:S01]  /*f440*/  IMAD.WIDE.U32 R2, R5, UR7, R2 ;  /* 0x0000000705027c25 */ /* 0x000fe2000f8e0002 */
[----:B------:R-:W-:Y:S02]  /*f450*/  ULDC.64 UR12, c[0x0][0xb78] ;  /* 0x0002de00000c7ab9 */ /* 0x000fe40000000a00 */
[----:B------:R-:W-:Y:S01]  /*f460*/  UIMAD UR7, UR9, UR12, URZ ;  /* 0x0000000c090772a4 */ /* 0x000fe2000f8e023f */
[----:B------:R-:W-:Y:S02]  /*f470*/  VIADD R3, R3, UR4 ;  /* 0x0000000403037c36 */ /* 0x000fe40008000000 */
[----:B------:R-:W-:Y:S01]  /*f480*/  IMAD.U32 R5, RZ, RZ, UR12 ;  /* 0x0000000cff057e24 */ /* 0x000fe2000f8e00ff */
[----:B------:R-:W-:-:S03]  /*f490*/  UIMAD UR7, UR10, UR13, UR7 ;  /* 0x0000000d0a0772a4 */ /* 0x000fc6000f8e0207 */
[----:B------:R-:W-:Y:S01]  /*f4a0*/  IMAD.WIDE.U32 R2, R5, UR10, R2 ;  /* 0x0000000a05027c25 */ /* 0x000fe2000f8e0002 */
[----:B------:R-:W-:-:S03]  /*f4b0*/  ULDC.64 UR12, c[0x0][0xb40] ;  /* 0x0002d000000c7ab9 */ /* 0x000fc60000000a00 */
[----:B------:R-:W-:Y:S01]  /*f4c0*/  VIADD R3, R3, UR7 ;  /* 0x0000000703037c36 */ /* 0x000fe20008000000 */
[----:B------:R-:W-:-:S04]  /*f4d0*/  LEA R4, P0, R2, UR12, 0x2 ;  /* 0x0000000c02047c11 */ /* 0x000fc8000f8010ff */
[----:B------:R-:W-:Y:S01]  /*f4e0*/  LEA.HI.X R5, R2, UR13, R3, 0x2, P0 ;  /* 0x0000000d02057c11 */ /* 0x000fe200080f1403 */
[----:B------:R-:W-:-:S05]  /*f4f0*/  IMAD.MOV.U32 R3, RZ, RZ, -0x800000 ;  /* 0xff800000ff037424 */ /* 0x000fca00078e00ff */
[----:B------:R0:W-:Y:S03]  /*f500*/  STG.E desc[UR60][R4.64], R3 ;  /* 0x0000000304007986 */ /* 0x0001e6000c10193c */
.L_x_1145:
[----:B------:R-:W-:Y:S05]  /*f510*/  BSYNC B1 ;  /* 0x0000000000017941 */ /* 0x000fea0003800000 */
.L_x_1144:
[----:B------:R-:W-:Y:S01]  /*f520*/  R2UR UR7, R197 ;  /* 0x00000000c50772ca */ /* 0x000fe200000e0000 */
[----:B------:R-:W-:Y:S01]  /*f530*/  ULDC.64 UR12, c[0x0][0xaa0] ;  /* 0x0002a800000c7ab9 */ /* 0x000fe20000000a00 */
[----:B-1----:R-:W-:Y:S01]  /*f540*/  IMAD.MOV.U32 R2, RZ, RZ, R19 ;  /* 0x000000ffff027224 */ /* 0x002fe200078e0013 */
[----:B------:R-:W-:Y:S01]  /*f550*/  BSSY B1, `(.L_x_1146) ;  /* 0x0000031000017945 */ /* 0x000fe20003800000 */
[----:B0-----:R-:W-:Y:S02]  /*f560*/  IMAD.MOV.U32 R3, RZ, RZ, R8 ;  /* 0x000000ffff037224 */ /* 0x001fe400078e0008 */
[----:B------:R-:W-:Y:S02]  /*f570*/  IMAD R0, R6, UR12, RZ ;  /* 0x0000000c06007c24 */ /* 0x000fe4000f8e02ff */
[----:B------:R-:W-:-:S04]  /*f580*/  IMAD.WIDE.U32 R2, R9, UR12, R2 ;  /* 0x0000000c09027c25 */ /* 0x000fc8000f8e0002 */
[----:B------:R-:W-:Y:S01]  /*f590*/  IMAD R9, R9, UR13, R0 ;  /* 0x0000000d09097c24 */ /* 0x000fe2000f8e0200 */
[----:B------:R-:W-:Y:S01]  /*f5a0*/  ULDC.64 UR12, c[0x0][0xae0] ;  /* 0x0002b800000c7ab9 */ /* 0x000fe20000000a00 */
[----:B------:R-:W-:Y:S01]  /*f5b0*/  IMAD R7, R196, -0x80, R7 ;  /* 0xffffff80c4077824 */ /* 0x000fe200078e0207 */
[----:B------:R-:W-:Y:S01]  /*f5c0*/  UIMAD UR4, UR8, UR12, URZ ;  /* 0x0000000c080472a4 */ /* 0x000fe2000f8e023f */
[----:B------:R-:W-:Y:S02]  /*f5d0*/  IMAD.IADD R3, R3, 0x1, R9 ;  /* 0x0000000103037824 */ /* 0x000fe400078e0209 */
[----:B------:R-:W-:Y:S01]  /*f5e0*/  IMAD.U32 R5, RZ, RZ, UR12 ;  /* 0x0000000cff057e24 */ /* 0x000fe2000f8e00ff */
[----:B------:R-:W-:Y:S01]  /*f5f0*/  UIMAD UR4, UR7, UR13, UR4 ;  /* 0x0000000d070472a4 */ /* 0x000fe2000f8e0204 */
[C---:B------:R-:W-:Y:S01]  /*f600*/  VIADD R0, R22.reuse, 0x20 ;  /* 0x0000002016007836 */ /* 0x040fe20000000000 */
[----:B------:R-:W-:Y:S01]  /*f610*/  ISETP.GE.AND P3, PT, R22, R7, PT ;  /* 0x000000071600720c */ /* 0x000fe20003f66270 */
[----:B------:R-:W-:Y:S01]  /*f620*/  IMAD.WIDE.U32 R2, R5, UR7, R2 ;  /* 0x0000000705027c25 */ /* 0x000fe2000f8e0002 */
[----:B------:R-:W-:-:S02]  /*f630*/  ULDC.64 UR12, c[0x0][0xae8] ;  /* 0x0002ba00000c7ab9 */ /* 0x000fc40000000a00 */
[-C--:B------:R-:W-:Y:S01]  /*f640*/  ISETP.GE.AND P2, PT, R0, R7.reuse, PT ;  /* 0x000000070000720c */ /* 0x080fe20003f46270 */
[----:B------:R-:W-:Y:S01]  /*f650*/  VIADD R3, R3, UR4 ;  /* 0x0000000403037c36 */ /* 0x000fe20008000000 */
[----:B------:R-:W-:Y:S01]  /*f660*/  UIMAD UR4, UR9, UR12, URZ ;  /* 0x0000000c090472a4 */ /* 0x000fe2000f8e023f */
[C---:B------:R-:W-:Y:S02]  /*f670*/  VIADD R4, R22.reuse, 0x40 ;  /* 0x0000004016047836 */ /* 0x040fe40000000000 */
[----:B------:R-:W-:Y:S01]  /*f680*/  VIADD R0, R22, 0x60 ;  /* 0x0000006016007836 */ /* 0x000fe20000000000 */
[----:B------:R-:W-:Y:S01]  /*f690*/  UIMAD UR4, UR10, UR13, UR4 ;  /* 0x0000000d0a0472a4 */ /* 0x000fe2000f8e0204 */
[----:B------:R-:W-:Y:S01]  /*f6a0*/  IMAD.U32 R5, RZ, RZ, UR12 ;  /* 0x0000000cff057e24 */ /* 0x000fe2000f8e00ff */
[-C--:B------:R-:W-:Y:S01]  /*f6b0*/  ISETP.GE.AND P1, PT, R4, R7.reuse, PT ;  /* 0x000000070400720c */ /* 0x080fe20003f26270 */
[----:B------:R-:W-:Y:S01]  /*f6c0*/  IMAD.MOV.U32 R6, RZ, RZ, R22 ;  /* 0x000000ffff067224 */ /* 0x000fe200078e0016 */
[----:B------:R-:W-:Y:S01]  /*f6d0*/  ISETP.GE.AND P0, PT, R0, R7, PT ;  /* 0x000000070000720c */ /* 0x000fe20003f06270 */
[----:B------:R-:W-:Y:S01]  /*f6e0*/  IMAD.WIDE.U32 R4, R5, UR10, R2 ;  /* 0x0000000a05047c25 */ /* 0x000fe2000f8e0002 */
[----:B------:R-:W-:-:S03]  /*f6f0*/  SHF.R.S32.HI R7, RZ, 0x1f, R22 ;  /* 0x0000001fff077819 */ /* 0x000fc60000011416 */
[----:B------:R-:W-:Y:S02]  /*f700*/  VIADD R11, R5, UR4 ;  /* 0x00000004050b7c36 */ /* 0x000fe40008000000 */
        /* <DEDUP_REMOVED lines=21> */
.L_x_1147:
[----:B------:R-:W-:Y:S05]  /*f860*/  BSYNC B1 ;  /* 0x0000000000017941 */ /* 0x000fea0003800000 */
.L_x_1146:
        /* <DEDUP_REMOVED lines=23> */
.L_x_1149:
[----:B------:R-:W-:Y:S05]  /*f9e0*/  BSYNC B1 ;  /* 0x0000000000017941 */ /* 0x000fea0003800000 */
.L_x_1148:
[----:B------:R-:W-:Y:S04]  /*f9f0*/  BSSY B1, `(.L_x_1150) ;  /* 0x0000017000017945 */ /* 0x000fe80003800000 */
[----:B------:R-:W-:Y:S05]  /*fa00*/  @P1 BRA `(.L_x_1151) ;  /* 0x0000000000541947 */ /* 0x000fea0003800000 */
[----:B01----:R-:W-:Y:S01]  /*fa10*/  IADD3 R9, P1, R6, 0x40, RZ ;  /* 0x0000004006097810 */ /* 0x003fe20007f3e0ff */
        /* <DEDUP_REMOVED lines=20> */
.L_x_1151:
[----:B------:R-:W-:Y:S05]  /*fb60*/  BSYNC B1 ;  /* 0x0000000000017941 */ /* 0x000fea0003800000 */
.L_x_1150:
        /* <DEDUP_REMOVED lines=22> */
.L_x_1142:
[----:B------:R-:W-:Y:S05]  /*fcd0*/  BSYNC B0 ;  /* 0x0000000000007941 */ /* 0x000fea0003800000 */
.L_x_1133:
[----:B------:R-:W-:Y:S02]  /*fce0*/  ULDC UR4, c[0x0][0xc14] ;  /* 0x0003050000047ab9 */ /* 0x000fe40000000800 */
[----:B------:R-:W-:-:S06]  /*fcf0*/  UISETP.GE.AND UP0, UPT, UR5, UR4, UPT ;  /* 0x000000040500728c */ /* 0x000fcc000bf06270 */
[----:B------:R-:W-:-:S13]  /*fd00*/  PLOP3.LUT P0, PT, PT, PT, UP0, 0x80, 0x0 ;  /* 0x000000000000781c */ /* 0x000fda0003f0f008 */
[----:B------:R-:W-:Y:S05]  /*fd10*/  @!P0 BRA `(.L_x_1152) ;  /* 0xffffff1000288947 */ /* 0x000fea000383ffff */
[----:B------:R-:W-:Y:S05]  /*fd20*/  EXIT ;  /* 0x000000000000794d */ /* 0x000fea0003800000 */
.L_x_1051:
[----:B------:R-:W-:-:S08]  /*fd30*/  NOP ;  /* 0x0000000000007918 */ /* 0x000fd00000000000 */
[----:B0-----:R-:W0:-:S00]  /*fd40*/  USETMAXREG.DEALLOC.CTAPOOL 0x18 ;  /* 0x00000018000079c8 */ /* 0x001e0000080e0500 */
[----:B0-----:R-:W-:-:S06]  /*fd50*/  LOP3.LUT R0, R0, 0x3, RZ, 0xc0, !PT ;  /* 0x0000000300007812 */ /* 0x001fcc00078ec0ff */
[----:B------:R-:W0:Y:S02]  /*fd60*/  SHFL.IDX PT, R0, R0, RZ, 0x1f ;  /* 0x00001fff00007589 */ /* 0x000e2400000e0000 */
[----:B0-----:R-:W-:-:S13]  /*fd70*/  ISETP.NE.AND P0, PT, R0, RZ, PT ;  /* 0x000000ff0000720c */ /* 0x001fda0003f05270 */
[----:B------:R-:W-:Y:S05]  /*fd80*/  @P0 EXIT ;  /* 0x000000000000094d */ /* 0x000fea0003800000 */
[----:B------:R-:W2:Y:S01]  /*fd90*/  LDL.LU R6, [R1] ;  /* 0x0000000001067983 */ /* 0x000ea20000300800 */
[----:B------:R-:W-:Y:S01]  /*fda0*/  ULDC UR5, c[0x0][0xc14] ;  /* 0x0003050000057ab9 */ /* 0x000fe20000000800 */
[----:B------:R-:W0:Y:S01]  /*fdb0*/  S2R R2, SR_TID.X ;  /* 0x0000000000027919 */ /* 0x000e220000002100 */
[----:B------:R-:W-:Y:S01]  /*fdc0*/  CS2R R16, SRZ ;  /* 0x0000000000107805 */ /* 0x000fe2000001ff00 */
[----:B------:R-:W1:Y:S01]  /*fdd0*/  S2UR UR6, SR_CTAID.X ;  /* 0x00000000000679c3 */ /* 0x000e620000002500 */
[----:B------:R-:W-:Y:S01]  /*fde0*/  ULDC UR4, c[0x0][0xc10] ;  /* 0x0003040000047ab9 */ /* 0x000fe20000000800 */
[----:B0-----:R-:W-:-:S04]  /*fdf0*/  LOP3.LUT R7, R2, 0x1f, RZ, 0xc0, !PT ;  /* 0x0000001f02077812 */ /* 0x001fc800078ec0ff */
[----:B------:R-:W-:Y:S02]  /*fe00*/  ISETP.NE.AND P0, PT, R7, 0x1f, PT ;  /* 0x0000001f0700780c */ /* 0x000fe40003f05270 */
[----:B--2---:R-:W-:-:S11]  /*fe10*/  LOP3.LUT R6, R6, 0xffffffdf, RZ, 0xc0, !PT ;  /* 0xffffffdf06067812 */ /* 0x004fd600078ec0ff */
[----:B------:R-:W-:Y:S02]  /*fe20*/  @P0 LOP3.LUT R6, R6, 0x20, RZ, 0xfc, !PT ;  /* 0x0000002006060812 */ /* 0x000fe400078efcff */
[----:B------:R-:W-:-:S13]  /*fe30*/  ISETP.GE.OR P0, PT, R7, UR5, !P0 ;  /* 0x0000000507007c0c */ /* 0x000fda000c706670 */
[----:B------:R-:W0:Y:S02]  /*fe40*/  @!P0 LDC.64 R2, c[0x0][0xc58] ;  /* 0x00031600ff028b82 */ /* 0x000e240000000a00 */
[----:B0-----:R-:W-:-:S05]  /*fe50*/  @!P0 IMAD.WIDE.U32 R2, R7, 0x4, R2 ;  /* 0x0000000407028825 */ /* 0x001fca00078e0002 */
[----:B------:R-:W2:Y:S01]  /*fe60*/  @!P0 LDG.E R17, desc[UR60][R2.64] ;  /* 0x0000003c02118981 */ /* 0x000ea2000c1e1900 */
[C---:B------:R-:W-:Y:S02]  /*fe70*/  ISETP.NE.AND P1, PT, R7.reuse, RZ, PT ;  /* 0x000000ff0700720c */ /* 0x040fe40003f25270 */
[----:B------:R-:W-:Y:S02]  /*fe80*/  ISETP.GE.U32.AND P0, PT, R7, 0x2, PT ;  /* 0x000000020700780c */ /* 0x000fe40003f06070 */
[----:B------:R-:W-:-:S09]  /*fe90*/  LOP3.LUT R6, R6, 0xfffffffe, RZ, 0xc0, !PT ;  /* 0xfffffffe06067812 */ /* 0x000fd200078ec0ff */
[----:B------:R-:W-:-:S04]  /*fea0*/  @P1 LOP3.LUT R6, R6, 0x1, RZ, 0xfc, !PT ;  /* 0x0000000106061812 */ /* 0x000fc800078efcff */
[----:B------:R-:W-:-:S04]  /*feb0*/  LOP3.LUT R6, R6, 0xffffffef, RZ, 0xc0, !PT ;  /* 0xffffffef06067812 */ /* 0x000fc800078ec0ff */
[----:B------:R-:W-:-:S04]  /*fec0*/  @P0 LOP3.LUT R6, R6, 0x10, RZ, 0xfc, !PT ;  /* 0x0000001006060812 */ /* 0x000fc800078efcff */
[----:B------:R-:W-:Y:S01]  /*fed0*/  LOP3.LUT R6, R6, 0xfffffff7, RZ, 0xc0, !PT ;  /* 0xfffffff706067812 */ /* 0x000fe200078ec0ff */
[----:B------:R-:W-:Y:S01]  /*fee0*/  IMAD.MOV.U32 R19, RZ, RZ, RZ ;  /* 0x000000ffff137224 */ /* 0x000fe200078e00ff */
[----:B--2---:R-:W0:Y:S02]  /*fef0*/  SHFL.UP PT, R0, R17, 0x1, RZ ;  /* 0x0420000011007989 */ /* 0x004e2400000e00ff */
[----:B0-----:R-:W-:-:S05]  /*ff00*/  SEL R0, R0, RZ, P1 ;  /* 0x000000ff00007207 */ /* 0x001fca0000800000 */
[----:B------:R-:W-:-:S05]  /*ff10*/  IMAD.IADD R0, R17, 0x1, R0 ;  /* 0x0000000111007824 */ /* 0x000fca00078e0200 */
[----:B------:R-:W0:Y:S02]  /*ff20*/  SHFL.UP PT, R4, R0, 0x2, RZ ;  /* 0x0440000000047989 */ /* 0x000e2400000e00ff */
[----:B0-----:R-:W-:-:S05]  /*ff30*/  SEL R5, R4, RZ, P0 ;  /* 0x000000ff04057207 */ /* 0x001fca0000000000 */
[----:B------:R-:W-:-:S05]  /*ff40*/  IMAD.IADD R5, R0, 0x1, R5 ;  /* 0x0000000100057824 */ /* 0x000fca00078e0205 */
[----:B------:R-:W0:Y:S01]  /*ff50*/  SHFL.UP PT, R4, R5, 0x4, RZ ;  /* 0x0480000005047989 */ /* 0x000e2200000e00ff */
[----:B------:R-:W-:-:S04]  /*ff60*/  ISETP.GE.U32.AND P0, PT, R7, 0x4, PT ;  /* 0x000000040700780c */ /* 0x000fc80003f06070 */
[----:B0-----:R-:W-:-:S05]  /*ff70*/  SEL R4, R4, RZ, P0 ;  /* 0x000000ff04047207 */ /* 0x001fca0000000000 */
[----:B------:R-:W-:-:S05]  /*ff80*/  IMAD.IADD R4, R5, 0x1, R4 ;  /* 0x0000000105047824 */ /* 0x000fca00078e0204 */
[----:B------:R-:W0:Y:S01]  /*ff90*/  SHFL.UP PT, R2, R4, 0x8, RZ ;  /* 0x0500000004027989 */ /* 0x000e2200000e00ff */
[----:B------:R-:W-:Y:S02]  /*ffa0*/  @P0 LOP3.LUT R6, R6, 0x8, RZ, 0xfc, !PT ;  /* 0x0000000806060812 */ /* 0x000fe400078efcff */
[----:B------:R-:W-:-:S04]  /*ffb0*/  ISETP.GE.U32.AND P0, PT, R7, 0x8, PT ;  /* 0x000000080700780c */ /* 0x000fc80003f06070 */
[----:B0-----:R-:W-:-:S05]  /*ffc0*/  SEL R3, R2, RZ, P0 ;  /* 0x000000ff02037207 */ /* 0x001fca0000000000 */
[----:B------:R-:W-:-:S05]  /*ffd0*/  IMAD.IADD R3, R4, 0x1, R3 ;  /* 0x0000000104037824 */ /* 0x000fca00078e0203 */
[----:B------:R-:W0:Y:S01]  /*ffe0*/  SHFL.UP PT, R0, R3, 0x10, RZ ;  /* 0x0600000003007989 */ /* 0x000e2200000e00ff */
[----:B------:R-:W-:-:S04]  /*fff0*/  LOP3.LUT R6, R6, 0xfffffffb, RZ, 0xc0, !PT ;  /* 0xfffffffb06067812 */ /* 0x000fc800078ec0ff */
[----:B------:R-:W-:Y:S02]  /*10000*/  @P0 LOP3.LUT R6, R6, 0x4, RZ, 0xfc, !PT ;  /* 0x0000000406060812 */ /* 0x000fe400078efcff */
[----:B------:R-:W-:-:S04]  /*10010*/  ISETP.GE.U32.AND P0, PT, R7, 0x10, PT ;  /* 0x000000100700780c */ /* 0x000fc80003f06070 */
[----:B0-----:R-:W-:-:S05]  /*10020*/  SEL R0, R0, RZ, P0 ;  /* 0x000000ff00007207 */ /* 0x001fca0000000000 */
[----:B------:R-:W-:-:S05]  /*10030*/  IMAD.IADD R0, R3, 0x1, R0 ;  /* 0x0000000103007824 */ /* 0x000fca00078e0200 */
[----:B------:R-:W0:Y:S01]  /*10040*/  SHFL.IDX PT, R2, R0, 0x1f, 0x1f ;  /* 0x03e01f0000027f89 */ /* 0x000e2200000e0000 */
[----:B------:R-:W-:-:S04]  /*10050*/  LOP3.LUT R6, R6, 0xfffffffd, RZ, 0xc0, !PT ;  /* 0xfffffffd06067812 */ /* 0x000fc800078ec0ff */
[----:B------:R-:W-:-:S05]  /*10060*/  @P0 LOP3.LUT R6, R6, 0x2, RZ, 0xfc, !PT ;  /* 0x0000000206060812 */ /* 0x000fca00078efcff */
[----:B------:R2:W-:Y:S01]  /*10070*/  STL [R1], R6 ;  /* 0x0000000601007387 */ /* 0x0005e20000100800 */
[----:B0-----:R-:W-:-:S05]  /*10080*/  IMAD R4, R2, UR4, RZ ;  /* 0x0000000402047c24 */ /* 0x001fca000f8e02ff */
[----:B-1----:R-:W-:Y:S01]  /*10090*/  ISETP.GT.AND P0, PT, R4, UR6, PT ;  /* 0x0000000604007c0c */ /* 0x002fe2000bf04270 */
[----:B------:R-:W-:-:S12]  /*100a0*/  IMAD.MOV.U32 R5, RZ, RZ, R4 ;  /* 0x000000ffff057224 */ /* 0x000fd800078e0004 */
[----:B--2---:R-:W-:Y:S05]  /*100b0*/  @P0 BRA `(.L_x_1153) ;  /* 0x0000000000bc0947 */ /* 0x004fea0003800000 */
[----:B------:R-:W-:Y:S01]  /*100c0*/  IMAD.MOV.U32 R4, RZ, RZ, R5 ;  /* 0x000000ffff047224 */ /* 0x000fe200078e0005 */
[----:B------:R-:W-:Y:S01]  /*100d0*/  ULDC UR5, c[0x0][0xc14] ;  /* 0x0003050000057ab9 */ /* 0x000fe20000000800 */
[----:B------:R-:W-:Y:S01]  /*100e0*/  IMAD.MOV.U32 R19, RZ, RZ, RZ ;  /* 0x000000ffff137224 */ /* 0x000fe200078e00ff */
[----:B------:R-:W-:Y:S01]  /*100f0*/  ULDC UR7, c[0x0][0xc14] ;  /* 0x0003050000077ab9 */ /* 0x000fe20000000800 */
[----:B------:R-:W-:-:S05]  /*10100*/  ULDC UR4, c[0x0][0xc10] ;  /* 0x0003040000047ab9 */ /* 0x000fca0000000800 */
.L_x_1157:
        /* <DEDUP_REMOVED lines=16> */
.L_x_1156:
[----:B------:R-:W-:Y:S05]  /*10210*/  BSYNC B0 ;  /* 0x0000000000007941 */ /* 0x000fea0003800000 */
.L_x_1155:
[----:B-----5:R-:W1:Y:S01]  /*10220*/  SHFL.UP PT, R0, R17, 0x1, RZ ;  /* 0x0420000011007989 */ /* 0x020e6200000e00ff */
[C---:B------:R-:W-:Y:S02]  /*10230*/  ISETP.NE.AND P0, PT, R6.reuse, RZ, PT ;  /* 0x000000ff0600720c */ /* 0x040fe40003f05270 */
[----:B------:R-:W-:Y:S02]  /*10240*/  ISETP.GE.U32.AND P1, PT, R6, 0x2, PT ;  /* 0x000000020600780c */ /* 0x000fe40003f26070 */
[----:B-1----:R-:W-:Y:S02]  /*10250*/  SEL R0, R0, RZ, P0 ;  /* 0x000000ff00007207 */ /* 0x002fe40000000000 */
[----:B------:R-:W-:-:S03]  /*10260*/  ISETP.GE.U32.AND P0, PT, R6, 0x4, PT ;  /* 0x000000040600780c */ /* 0x000fc60003f06070 */
[----:B------:R-:W-:-:S05]  /*10270*/  IMAD.IADD R0, R17, 0x1, R0 ;  /* 0x0000000111007824 */ /* 0x000fca00078e0200 */
[----:B0-----:R-:W0:Y:S02]  /*10280*/  SHFL.UP PT, R2, R0, 0x2, RZ ;  /* 0x0440000000027989 */ /* 0x001e2400000e00ff */
        /* <DEDUP_REMOVED lines=18> */
.L_x_1153:
[----:B------:R-:W-:-:S04]  /*103b0*/  IMAD.IADD R5, R4, 0x1, -R5 ;  /* 0x0000000104057824 */ /* 0x000fc800078e0a05 */
[----:B------:R-:W-:-:S05]  /*103c0*/  IMAD R2, R0, UR4, R5 ;  /* 0x0000000400027c24 */ /* 0x000fca000f8e0205 */
[----:B------:R-:W-:Y:S02]  /*103d0*/  ISETP.GT.AND P0, PT, R2, UR6, PT ;  /* 0x0000000602007c0c */ /* 0x000fe4000bf04270 */
[----:B------:R-:W0:Y:S11]  /*103e0*/  LDC.64 R2, c[0x0][0xc68] ;  /* 0x00031a00ff027b82 */ /* 0x000e360000000a00 */
[----:B------:R-:W-:-:S04]  /*103f0*/  VOTE.ANY R7, PT, !P0 ;  /* 0x0000000000077806 */ /* 0x000fc800040e0100 */
[----:B------:R-:W1:Y:S02]  /*10400*/  POPC R4, R7 ;  /* 0x0000000700047309 */ /* 0x000e640000000000 */
[----:B-1----:R-:W-:-:S04]  /*10410*/  IMAD.IADD R19, R4, 0x1, R19 ;  /* 0x0000000104137824 */ /* 0x002fc800078e0213 */
[----:B0-----:R-:W-:-:S05]  /*10420*/  IMAD.WIDE R2, R19, 0x4, R2 ;  /* 0x0000000413027825 */ /* 0x001fca00078e0202 */
[----:B------:R-:W2:Y:S01]  /*10430*/  LDG.E R8, desc[UR60][R2.64] ;  /* 0x0000003c02087981 */ /* 0x000ea2000c1e1900 */
[----:B------:R-:W-:-:S03]  /*10440*/  ISETP.NE.AND P0, PT, R7, RZ, PT ;  /* 0x000000ff0700720c */ /* 0x000fc60003f05270 */
[----:B------:R-:W2:Y:S02]  /*10450*/  SHFL.IDX PT, R17, R17, R4, 0x1f ;  /* 0x00001f0411117589 */ /* 0x000ea400000e0000 */
[----:B--2---:R-:W-:-:S05]  /*10460*/  IMAD R6, R17, R8, RZ ;  /* 0x0000000811067224 */ /* 0x004fca00078e02ff */
[----:B------:R-:W-:-:S04]  /*10470*/  IABS R9, R6 ;  /* 0x0000000600097213 */ /* 0x000fc80000000000 */
[----:B------:R-:W0:Y:S08]  /*10480*/  I2F.RP R10, R9 ;  /* 0x00000009000a7306 */ /* 0x000e300000209400 */
[----:B0-----:R-:W0:Y:S02]  /*10490*/  MUFU.RCP R10, R10 ;  /* 0x0000000a000a7308 */ /* 0x001e240000001000 */
[----:B0-----:R-:W-:-:S06]  /*104a0*/  VIADD R11, R10, 0xffffffe ;  /* 0x0ffffffe0a0b7836 */ /* 0x001fcc0000000000 */
[----:B------:R0:W1:Y:S01]  /*104b0*/  F2I.FTZ.U32.TRUNC.NTZ R3, R11 ;  /* 0x0000000b00037305 */ /* 0x000062000021f000 */
[----:B------:R-:W-:Y:S05]  /*104c0*/  @!P0 BRA `(.L_x_1158) ;  /* 0x0000000000088947 */ /* 0x000fea0003800000 */
[----:B------:R-:W-:-:S05]  /*104d0*/  VIADD R7, R4, 0xffffffff ;  /* 0xffffffff04077836 */ /* 0x000fca0000000000 */
[----:B------:R2:W3:Y:S02]  /*104e0*/  SHFL.IDX PT, R16, R0, R7, 0x1f ;  /* 0x00001f0700107589 */ /* 0x0004e400000e0000 */
.L_x_1158:
[----:B-12---:R-:W-:Y:S02]  /*104f0*/  IMAD.MOV R0, RZ, RZ, -R3 ;  /* 0x000000ffff007224 */ /* 0x006fe400078e0a03 */
[----:B---3--:R-:W-:Y:S02]  /*10500*/  IMAD R16, R16, UR4, R5 ;  /* 0x0000000410107c24 */ /* 0x008fe4000f8e0205 */
[----:B------:R-:W-:Y:S02]  /*10510*/  IMAD R5, R0, R9, RZ ;  /* 0x0000000900057224 */ /* 0x000fe400078e02ff */
[----:B------:R-:W-:-:S04]  /*10520*/  IMAD.MOV.U32 R2, RZ, RZ, RZ ;  /* 0x000000ffff027224 */ /* 0x000fc800078e00ff */
[----:B------:R-:W-:Y:S01]  /*10530*/  IMAD.HI.U32 R2, R3, R5, R2 ;  /* 0x0000000503027227 */ /* 0x000fe200078e0002 */
[----:B------:R-:W-:Y:S02]  /*10540*/  IADD3 R5, -R16, UR6, RZ ;  /* 0x0000000610057c10 */ /* 0x000fe4000fffe1ff */
        /* <DEDUP_REMOVED lines=15> */
[----:B------:R-:W-:Y:S02]  /*10640*/  IMAD R0, R8, R7, RZ ;  /* 0x0000000708007224 */ /* 0x000fe400078e02ff */
[----:B------:R-:W-:Y:S02]  /*10650*/  IMAD.MOV R7, RZ, RZ, -R7 ;  /* 0x000000ffff077224 */ /* 0x000fe400078e0a07 */
[----:B------:R-:W-:Y:S02]  /*10660*/  IMAD.MOV R3, RZ, RZ, -R0 ;  /* 0x000000ffff037224 */ /* 0x000fe400078e0a00 */
[----:B------:R-:W-:-:S03]  /*10670*/  IMAD R5, R6, R7, R5 ;  /* 0x0000000706057224 */ /* 0x000fc600078e0205 */
[----:B------:R-:W-:Y:S01]  /*10680*/  VIADDMNMX R8, R3, UR4, R8, PT ;  /* 0x0000000403087c46 */ /* 0x000fe2000b800108 */
[----:B------:R-:W-:Y:S01]  /*10690*/  IMAD.IADD R0, R5, 0x1, R0 ;  /* 0x0000000105007824 */ /* 0x000fe200078e0200 */
[----:B------:R-:W-:Y:S02]  /*106a0*/  IABS R6, R5 ;  /* 0x0000000500067213 */ /* 0x000fe40000000000 */
[----:B------:R-:W-:-:S04]  /*106b0*/  IABS R4, R8 ;  /* 0x0000000800047213 */ /* 0x000fc80000000000 */
[----:B------:R-:W1:Y:S08]  /*106c0*/  I2F.RP R9, R4 ;  /* 0x0000000400097306 */ /* 0x000e700000209400 */
[----:B-1----:R-:W1:Y:S02]  /*106d0*/  MUFU.RCP R9, R9 ;  /* 0x0000000900097308 */ /* 0x002e640000001000 */
[----:B-1----:R-:W-:-:S06]  /*106e0*/  VIADD R2, R9, 0xffffffe ;  /* 0x0ffffffe09027836 */ /* 0x002fcc0000000000 */
[----:B------:R1:W2:Y:S02]  /*106f0*/  F2I.FTZ.U32.TRUNC.NTZ R3, R2 ;  /* 0x0000000200037305 */ /* 0x0002a4000021f000 */
[----:B-1----:R-:W-:Y:S02]  /*10700*/  IMAD.MOV.U32 R2, RZ, RZ, RZ ;  /* 0x000000ffff027224 */ /* 0x002fe400078e00ff */
[----:B--2---:R-:W-:-:S04]  /*10710*/  IMAD.MOV R7, RZ, RZ, -R3 ;  /* 0x000000ffff077224 */ /* 0x004fc800078e0a03 */
[----:B------:R-:W-:-:S04]  /*10720*/  IMAD R7, R7, R4, RZ ;  /* 0x0000000407077224 */ /* 0x000fc800078e02ff */
[----:B------:R-:W-:Y:S01]  /*10730*/  IMAD.HI.U32 R3, R3, R7, R2 ;  /* 0x0000000703037227 */ /* 0x000fe200078e0002 */
[-C--:B------:R-:W-:Y:S02]  /*10740*/  IABS R7, R8.reuse ;  /* 0x0000000800077213 */ /* 0x080fe40000000000 */
[----:B------:R-:W-:-:S03]  /*10750*/  LOP3.LUT R2, R5, R8, RZ, 0x3c, !PT ;  /* 0x0000000805027212 */ /* 0x000fc600078e3cff */
[----:B------:R-:W-:Y:S02]  /*10760*/  IMAD.MOV R7, RZ, RZ, -R7 ;  /* 0x000000ffff077224 */ /* 0x000fe400078e0a07 */
[----:B------:R-:W-:-:S04]  /*10770*/  IMAD.HI.U32 R3, R3, R6, RZ ;  /* 0x0000000603037227 */ /* 0x000fc800078e00ff */
[----:B------:R-:W-:-:S05]  /*10780*/  IMAD R7, R3, R7, R6 ;  /* 0x0000000703077224 */ /* 0x000fca00078e0206 */
[----:B------:R-:W-:-:S13]  /*10790*/  ISETP.GT.U32.AND P0, PT, R4, R7, PT ;  /* 0x000000070400720c */ /* 0x000fda0003f04070 */
[----:B------:R-:W-:Y:S02]  /*107a0*/  @!P0 IMAD.IADD R7, R7, 0x1, -R4 ;  /* 0x0000000107078824 */ /* 0x000fe400078e0a04 */
[----:B------:R-:W-:-:S03]  /*107b0*/  @!P0 VIADD R3, R3, 0x1 ;  /* 0x0000000103038836 */ /* 0x000fc60000000000 */
[----:B------:R-:W-:-:S13]  /*107c0*/  ISETP.GE.U32.AND P0, PT, R7, R4, PT ;  /* 0x000000040700720c */ /* 0x000fda0003f06070 */
[----:B------:R-:W-:Y:S01]  /*107d0*/  @P0 VIADD R3, R3, 0x1 ;  /* 0x0000000103030836 */ /* 0x000fe20000000000 */
[----:B------:R-:W-:-:S13]  /*107e0*/  ISETP.GE.AND P0, PT, R2, RZ, PT ;  /* 0x000000ff0200720c */ /* 0x000fda0003f06270 */
[----:B------:R-:W-:Y:S01]  /*107f0*/  @!P0 IMAD.MOV R3, RZ, RZ, -R3 ;  /* 0x000000ffff038224 */ /* 0x000fe200078e0a03 */
[----:B------:R-:W-:-:S13]  /*10800*/  ISETP.NE.AND P0, PT, R8, RZ, PT ;  /* 0x000000ff0800720c */ /* 0x000fda0003f05270 */
[----:B------:R-:W-:Y:S01]  /*10810*/  @!P0 LOP3.LUT R3, RZ, R8, RZ, 0x33, !PT ;  /* 0x00000008ff038212 */ /* 0x000fe200078e33ff */
[----:B------:R-:W-:-:S04]  /*10820*/  IMAD.MOV R8, RZ, RZ, -R8 ;  /* 0x000000ffff087224 */ /* 0x000fc800078e0a08 */
[----:B------:R-:W-:Y:S01]  /*10830*/  IMAD R18, R3, R8, R0 ;  /* 0x0000000803127224 */ /* 0x000fe200078e0200 */
[----:B------:R-:W-:-:S05]  /*10840*/  LOP3.LUT R0, RZ, R3, RZ, 0x33, !PT ;  /* 0x00000003ff007212 */ /* 0x000fca00078e33ff */
[----:B------:R-:W-:Y:S01]  /*10850*/  IMAD.IADD R17, R17, 0x1, R0 ;  /* 0x0000000111117824 */ /* 0x000fe200078e0200 */
[----:B------:R-:W-:Y:S06]  /*10860*/  BRA `(.L_x_1159) ;  /* 0x00000000000c7947 */ /* 0x000fec0003800000 */
.L_x_1154:
[----:B------:R-:W-:Y:S02]  /*10870*/  IMAD.MOV.U32 R17, RZ, RZ, RZ ;  /* 0x000000ffff117224 */ /* 0x000fe400078e00ff */
[----:B------:R-:W-:Y:S02]  /*10880*/  IMAD.U32 R16, RZ, RZ, UR6 ;  /* 0x00000006ff107e24 */ /* 0x000fe4000f8e00ff */
[----:B------:R-:W-:-:S07]  /*10890*/  IMAD.MOV.U32 R18, RZ, RZ, RZ ;  /* 0x000000ffff127224 */ /* 0x000fce00078e00ff */
.L_x_1159:
[----:B------:R-:W1:Y:S01]  /*108a0*/  S2R R0, SR_TID.X ;  /* 0x0000000000007919 */ /* 0x000e620000002100 */
[----:B------:R-:W-:Y:S01]  /*108b0*/  STL [R1], RZ ;  /* 0x000000ff01007387 */ /* 0x000fe20000100800 */
[----:B-1----:R-:W-:-:S04]  /*108c0*/  LOP3.LUT R0, R0, 0x1f, RZ, 0xc0, !PT ;  /* 0x0000001f00007812 */ /* 0x002fc800078ec0ff */
[----:B------:R-:W-:-:S13]  /*108d0*/  ISETP.NE.AND P0, PT, R0, RZ, PT ;  /* 0x000000ff0000720c */ /* 0x000fda0003f05270 */
[----:B------:R-:W1:Y:S01]  /*108e0*/  @!P0 S2R R3, SR_CgaCtaId ;  /* 0x0000000000038919 */ /* 0x000e620000008800 */
[----:B------:R-:W-:-:S04]  /*108f0*/  @!P0 MOV R0, 0x400 ;  /* 0x0000040000008802 */ /* 0x000fc80000000f00 */
[----:B-1----:R-:W-:-:S05]  /*10900*/  @!P0 LEA R0, R3, R0, 0x18 ;  /* 0x0000000003008211 */ /* 0x002fca00078ec0ff */
[----:B------:R1:W-:Y:S01]  /*10910*/  @!P0 STS.128 [R0+0x308d0], R16 ;  /* 0x0308d01000008388 */ /* 0x0003e20000000c00 */
[----:B------:R-:W-:Y:S06]  /*10920*/  BAR.ARV 0x5, 0x120 ;  /* 0x0144800000007b1d */ /* 0x000fec0000002000 */
[----:B------:R-:W-:Y:S01]  /*10930*/  ISETP.GE.AND P0, PT, R19, UR5, PT ;  /* 0x0000000513007c0c */ /* 0x000fe2000bf06270 */
[----:B-1----:R-:W-:-:S05]  /*10940*/  IMAD.MOV.U32 R0, RZ, RZ, 0x1 ;  /* 0x00000001ff007424 */ /* 0x002fca00078e00ff */
[----:B------:R1:W-:Y:S04]  /*10950*/  STL [R1+0x8], R0 ;  /* 0x0000080001007387 */ /* 0x0003e80000100800 */
[----:B------:R1:W-:Y:S03]  /*10960*/  STL [R1+0x18], RZ ;  /* 0x000018ff01007387 */ /* 0x0003e60000100800 */
[----:B------:R-:W-:Y:S05]  /*10970*/  @P0 BRA `(.L_x_1160) ;  /* 0x0000004400640947 */ /* 0x000fea0003800000 */
[----:B-1----:R-:W-:Y:S01]  /*10980*/  IMAD.MOV.U32 R0, RZ, RZ, 0x1 ;  /* 0x00000001ff007424 */ /* 0x002fe200078e00ff */
[----:B------:R1:W-:Y:S01]  /*10990*/  STL [R1+0x18], RZ ;  /* 0x000018ff01007387 */ /* 0x0003e20000100800 */
[----:B------:R-:W-:Y:S01]  /*109a0*/  ULDC UR38, c[0x0][0xc] ;  /* 0x0000030000267ab9 */ /* 0x000fe20000000800 */
[----:B------:R-:W-:Y:S02]  /*109b0*/  ULDC.64 UR36, c[0x0][0x198] ;  /* 0x0000660000247ab9 */ /* 0x000fe40000000a00 */
[----:B------:R1:W-:Y:S04]  /*109c0*/  STL [R1+0x8], R0 ;  /* 0x0000080001007387 */ /* 0x0003e80000100800 */
[----:B------:R1:W-:Y:S02]  /*109d0*/  STL [R1], RZ ;  /* 0x000000ff01007387 */ /* 0x0003e40000100800 */
.L_x_1235:
[----:B------:R-:W-:Y:S05]  /*109e0*/  YIELD ;  /* 0x0000000000007946 */ /* 0x000fea0003800000 */
[----:B------:R-:W-:Y:S01]  /*109f0*/  ULDC.64 UR4, c[0x0][0xa28] ;  /* 0x00028a0000047ab9 */ /* 0x000fe20000000a00 */
[----:B------:R-:W-:Y:S01]  /*10a00*/  IMAD.MOV.U32 R4, RZ, RZ, RZ ;  /* 0x000000ffff047224 */ /* 0x000fe200078e00ff */
[----:B------:R-:W-:Y:S01]  /*10a10*/  ISETP.NE.U32.AND P0, PT, RZ, UR4, PT ;  /* 0x00000004ff007c0c */ /* 0x000fe2000bf05070 */
[----:B-1----:R-:W-:Y:S01]  /*10a20*/  IMAD.MOV.U32 R0, RZ, RZ, RZ ;  /* 0x000000ffff007224 */ /* 0x002fe200078e00ff */
[----:B------:R-:W-:Y:S02]  /*10a30*/  ULDC.64 UR6, c[0x0][0xa08] ;  /* 0x0002820000067ab9 */ /* 0x000fe40000000a00 */
[----:B------:R-:W-:Y:S01]  /*10a40*/  ISETP.NE.AND.EX P0, PT, RZ, UR5, PT, P0 ;  /* 0x00000005ff007c0c */ /* 0x000fe2000bf05300 */
[----:B------:R-:W-:-:S12]  /*10a50*/  ULDC.64 UR4, c[0x0][0xa00] ;  /* 0x0002800000047ab9 */ /* 0x000fd80000000a00 */
[----:B--2---:R-:W1:Y:S01]  /*10a60*/  @P0 LDC.64 R2, c[0x0][0xa28] ;  /* 0x00028a00ff020b82 */ /* 0x004e620000000a00 */
[----:B------:R-:W-:Y:S01]  /*10a70*/  ISETP.NE.U32.AND P2, PT, RZ, UR4, PT ;  /* 0x00000004ff007c0c */ /* 0x000fe2000bf45070 */
[----:B-1----:R-:W-:-:S05]  /*10a80*/  @P0 IMAD.WIDE R2, R19, 0x4, R2 ;  /* 0x0000000413020825 */ /* 0x002fca00078e0202 */
[----:B------:R1:W5:Y:S01]  /*10a90*/  @P0 LDG.E R4, desc[UR60][R2.64] ;  /* 0x0000003c02040981 */ /* 0x000362000c1e1900 */
[----:B------:R-:W-:Y:S01]  /*10aa0*/  ISETP.NE.AND.EX P2, PT, RZ, UR5, PT, P2 ;  /* 0x00000005ff007c0c */ /* 0x000fe2000bf45320 */
[----:B------:R-:W-:Y:S01]  /*10ab0*/  ULDC.64 UR4, c[0x0][0xa18] ;  /* 0x0002860000047ab9 */ /* 0x000fe20000000a00 */
[----:B-1----:R-:W1:Y:S02]  /*10ac0*/  LDC.64 R2, c[0x0][0xa00] ;  /* 0x00028000ff027b82 */ /* 0x002e640000000a00 */
[----:B-1----:R-:W-:-:S09]  /*10ad0*/  IMAD.WIDE R2, R19, 0x4, R2 ;  /* 0x0000000413027825 */ /* 0x002fd200078e0202 */
[----:B------:R-:W2:Y:S01]  /*10ae0*/  @P2 LDG.E R0, desc[UR60][R2.64] ;  /* 0x0000003c02002981 */ /* 0x000ea2000c1e1900 */
[----:B------:R-:W-:Y:S01]  /*10af0*/  ISETP.NE.U32.AND P1, PT, RZ, UR4, PT ;  /* 0x00000004ff007c0c */ /* 0x000fe2000bf25070 */
[----:B------:R-:W-:-:S03]  /*10b00*/  ULDC UR4, c[0x0][0x288] ;  /* 0x0000a20000047ab9 */ /* 0x000fc60000000800 */
[----:B------:R-:W-:-:S13]  /*10b10*/  ISETP.NE.AND.EX P1, PT, RZ, UR5, PT, P1 ;  /* 0x00000005ff007c0c */ /* 0x000fda000bf25310 */
[----:B------:R-:W1:Y:S02]  /*10b20*/  @P1 LDC.64 R6, c[0x0][0xa18] ;  /* 0x00028600ff061b82 */ /* 0x000e640000000a00 */
[----:B-1----:R-:W-:Y:S01]  /*10b30*/  @P1 IMAD.WIDE R6, R19, 0x4, R6 ;  /* 0x0000000413061825 */ /* 0x002fe200078e0206 */
[----:B--2---:R1:W-:Y:S03]  /*10b40*/  STL [R1+0x1c], R0 ;  /* 0x00001c0001007387 */ /* 0x0043e60000100800 */
[----:B-1----:R-:W-:Y:S01]  /*10b50*/  IMAD.U32 R0, RZ, RZ, UR4 ;  /* 0x00000004ff007e24 */ /* 0x002fe2000f8e00ff */
[----:B------:R-:W-:-:S05]  /*10b60*/  ULDC.64 UR4, c[0x0][0x3f8] ;  /* 0x0000fe0000047ab9 */ /* 0x000fca0000000a00 */
[----:B------:R1:W5:Y:S01]  /*10b70*/  @P1 LDG.E R0, desc[UR60][R6.64] ;  /* 0x0000003c06001981 */ /* 0x000362000c1e1900 */
[----:B------:R-:W-:Y:S01]  /*10b80*/  UISETP.NE.U32.AND UP0, UPT, UR4, URZ, UPT ;  /* 0x0000003f0400728c */ /* 0x000fe2000bf05070 */
[----:B------:R-:W-:Y:S02]  /*10b90*/  ISETP.NE.U32.AND P0, PT, RZ, UR6, PT ;  /* 0x00000006ff007c0c */ /* 0x000fe4000bf05070 */
[----:B------:R-:W-:Y:S01]  /*10ba0*/  ULDC UR4, c[0x0][0x404] ;  /* 0x0001010000047ab9 */ /* 0x000fe20000000800 */
[----:B------:R-:W-:Y:S01]  /*10bb0*/  UISETP.NE.AND.EX UP0, UPT, UR5, URZ, UPT, UP0 ;  /* 0x0000003f0500728c */ /* 0x000fe2000bf05300 */
[----:B------:R-:W-:Y:S02]  /*10bc0*/  ISETP.NE.AND.EX P0, PT, RZ, UR7, PT, P0 ;  /* 0x00000007ff007c0c */ /* 0x000fe4000bf05300 */
[----:B------:R-:W-:Y:S01]  /*10bd0*/  ULDC UR5, c[0x0][0x2e0] ;  /* 0x0000b80000057ab9 */ /* 0x000fe20000000800 */
[----:B------:R-:W-:-:S04]  /*10be0*/  USEL UR4, UR4, 0x1, UP0 ;  /* 0x0000000104047887 */ /* 0x000fc80008000000 */
[----:B------:R-:W-:-:S06]  /*10bf0*/  UIMAD UR4, UR4, UR5, URZ ;  /* 0x00000005040472a4 */ /* 0x000fcc000f8e023f */
[----:B------:R-:W-:Y:S01]  /*10c00*/  IMAD.U32 R5, RZ, RZ, UR4 ;  /* 0x00000004ff057e24 */ /* 0x000fe2000f8e00ff */
[----:B-1----:R-:W-:Y:S06]  /*10c10*/  @P1 BRA `(.L_x_1161) ;  /* 0x0000000000101947 */ /* 0x002fec0003800000 */
[----:B------:R-:W-:Y:S05]  /*10c20*/  @!P2 BRA `(.L_x_1161) ;  /* 0x00000000000ca947 */ /* 0x000fea0003800000 */
[----:B------:R-:W2:Y:S04]  /*10c30*/  LDG.E R7, desc[UR60][R2.64] ;  /* 0x0000003c02077981 */ /* 0x000ea8000c1e1900 */
[----:B-----5:R-:W2:Y:S02]  /*10c40*/  LDG.E R0, desc[UR60][R2.64+0x4] ;  /* 0x0000043c02007981 */ /* 0x020ea4000c1e1900 */
[----:B--2---:R-:W-:-:S07]  /*10c50*/  IMAD.IADD R0, R0, 0x1, -R7 ;  /* 0x0000000100007824 */ /* 0x004fce00078e0a07 */
.L_x_1161:
[----:B------:R-:W1:Y:S01]  /*10c60*/  LDC.64 R2, c[0x0][0xa08] ;  /* 0x00028200ff027b82 */ /* 0x000e620000000a00 */
[----:B------:R-:W-:Y:S01]  /*10c70*/  IMAD.MOV.U32 R7, RZ, RZ, RZ ;  /* 0x000000ffff077224 */ /* 0x000fe200078e00ff */
[----:B------:R-:W-:Y:S01]  /*10c80*/  ULDC.64 UR4, c[0x0][0xa20] ;  /* 0x0002880000047ab9 */ /* 0x000fe20000000a00 */
[----:B-1----:R-:W-:-:S05]  /*10c90*/  IMAD.WIDE R2, R19, 0x4, R2 ;  /* 0x0000000413027825 */ /* 0x002fca00078e0202 */
[----:B------:R-:W2:Y:S01]  /*10ca0*/  @P0 LDG.E R7, desc[UR60][R2.64] ;  /* 0x0000003c02070981 */ /* 0x000ea2000c1e1900 */
[----:B------:R-:W-:-:S04]  /*10cb0*/  ISETP.NE.U32.AND P1, PT, RZ, UR4, PT ;  /* 0x00000004ff007c0c */ /* 0x000fc8000bf25070 */
[----:B------:R-:W-:Y:S01]  /*10cc0*/  ISETP.NE.AND.EX P1, PT, RZ, UR5, PT, P1 ;  /* 0x00000005ff007c0c */ /* 0x000fe2000bf25310 */
[----:B--2--5:R-:W-:-:S05]  /*10cd0*/  IMAD.IADD R6, R7, 0x1, R4 ;  /* 0x0000000107067824 */ /* 0x024fca00078e0204 */
[----:B------:R1:W-:Y:S07]  /*10ce0*/  STL [R1+0x4], R6 ;  /* 0x0000040601007387 */ /* 0x0003ee0000100800 */
[----:B------:R-:W-:Y:S05]  /*10cf0*/  @!P1 BRA `(.L_x_1162) ;  /* 0x0000000000109947 */ /* 0x000fea0003800000 */
[----:B------:R-:W2:Y:S02]  /*10d00*/  LDC.64 R2, c[0x0][0xa20] ;  /* 0x00028800ff027b82 */ /* 0x000ea40000000a00 */
[----:B--2---:R-:W-:-:S05]  /*10d10*/  IMAD.WIDE R2, R19, 0x4, R2 ;  /* 0x0000000413027825 */ /* 0x004fca00078e0202 */
[----:B------:R2:W5:Y:S01]  /*10d20*/  LDG.E R5, desc[UR60][R2.64] ;  /* 0x0000003c02057981 */ /* 0x000562000c1e1900 */
[----:B------:R-:W-:Y:S05]  /*10d30*/  BRA `(.L_x_1163) ;  /* 0x0000000000107947 */ /* 0x000fea0003800000 */
.L_x_1162:
[----:B------:R-:W-:Y:S05]  /*10d40*/  @!P0 BRA `(.L_x_1163) ;  /* 0x00000000000c8947 */ /* 0x000fea0003800000 */
[----:B-1----:R-:W2:Y:S04]  /*10d50*/  LDG.E R6, desc[UR60][R2.64] ;  /* 0x0000003c02067981 */ /* 0x002ea8000c1e1900 */
[----:B------:R-:W2:Y:S02]  /*10d60*/  LDG.E R5, desc[UR60][R2.64+0x4] ;  /* 0x0000043c02057981 */ /* 0x000ea4000c1e1900 */
[----:B--2---:R-:W-:-:S07]  /*10d70*/  IMAD.IADD R5, R5, 0x1, -R6 ;  /* 0x0000000105057824 */ /* 0x004fce00078e0a06 */
.L_x_1163:
[----:B--2---:R-:W2:Y:S01]  /*10d80*/  LDC.64 R2, c[0x0][0x9e0] ;  /* 0x00027800ff027b82 */ /* 0x004ea20000000a00 */
[----:B-----5:R-:W-:Y:S01]  /*10d90*/  IMAD.IADD R7, R5, 0x1, -R4 ;  /* 0x0000000105077824 */ /* 0x020fe200078e0a04 */
[----:B------:R-:W-:-:S04]  /*10da0*/  LEA R9, R17, 0x80, 0x7 ;  /* 0x0000008011097811 */ /* 0x000fc800078e38ff */
[----:B------:R-:W-:Y:S02]  /*10db0*/  IADD3 R9, R7, R9, -R0 ;  /* 0x0000000907097210 */ /* 0x000fe40007ffe800 */
[----:B--2---:R-:W-:-:S03]  /*10dc0*/  ISETP.GE.AND P0, PT, R3, 0x1, PT ;  /* 0x000000010300780c */ /* 0x004fc60003f06270 */
[----:B------:R-:W-:-:S10]  /*10dd0*/  IMAD.IADD R2, R9, 0x1, R2 ;  /* 0x0000000109027824 */ /* 0x000fd400078e0202 */
[----:B------:R-:W-:Y:S05]  /*10de0*/  @!P0 BRA `(.L_x_1164) ;  /* 0x0000000000488947 */ /* 0x000fea0003800000 */
[C---:B------:R-:W-:Y:S01]  /*10df0*/  ISETP.GT.AND P1, PT, R9.reuse, RZ, PT ;  /* 0x000000ff0900720c */ /* 0x040fe20003f24270 */
[----:B------:R-:W-:Y:S01]  /*10e00*/  BSSY B0, `(.L_x_1165) ;  /* 0x000000e000007945 */ /* 0x000fe20003800000 */
[----:B-1----:R-:W-:-:S11]  /*10e10*/  VIADD R6, R9, 0xffffffff ;  /* 0xffffffff09067836 */ /* 0x002fd60000000000 */
        /* <DEDUP_REMOVED lines=8> */
.L_x_1166:
[----:B------:R-:W-:-:S13]  /*10ea0*/  ISETP.NE.AND P1, PT, R3, 0x1, PT ;  /* 0x000000010300780c */ /* 0x000fda0003f25270 */
[----:B------:R-:W1:Y:S02]  /*10eb0*/  @P1 LDC.64 R4, c[0x0][0x9e8] ;  /* 0x00027a00ff041b82 */ /* 0x000e640000000a00 */
[----:B-1----:R-:W-:-:S05]  /*10ec0*/  @P1 IMAD.HI.U32 R4, R6, R4, RZ ;  /* 0x0000000406041227 */ /* 0x002fca00078e00ff */
[----:B------:R-:W-:-:S07]  /*10ed0*/  @P1 SHF.R.U32.HI R6, RZ, R5, R4 ;  /* 0x00000005ff061219 */ /* 0x000fce0000011604 */
.L_x_1167:
[----:B------:R-:W-:Y:S05]  /*10ee0*/  BSYNC B0 ;  /* 0x0000000000007941 */ /* 0x000fea0003800000 */
.L_x_1165:
[----:B------:R-:W-:-:S05]  /*10ef0*/  IMAD R5, R6, R3, R3 ;  /* 0x0000000306057224 */ /* 0x000fca00078e0203 */
[----:B------:R-:W-:-:S07]  /*10f00*/  VIMNMX R2, R2, R5, PT ;  /* 0x0000000502027248 */ /* 0x000fce0003fe0100 */
.L_x_1164:
[----:B------:R-:W-:Y:S01]  /*10f10*/  VIADD R2, R2, 0x5f ;  /* 0x0000005f02027836 */ /* 0x000fe20000000000 */
[----:B------:R-:W-:Y:S01]  /*10f20*/  ULDC UR4, c[0x0][0x9dc] ;  /* 0x0002770000047ab9 */ /* 0x000fe20000000800 */
[----:B------:R-:W-:Y:S02]  /*10f30*/  IMAD R0, R17, 0x80, -R0 ;  /* 0x0000008011007824 */ /* 0x000fe400078e0a00 */
[----:B------:R-:W-:-:S04]  /*10f40*/  IMAD.HI R5, R2, 0x2aaaaaab, RZ ;  /* 0x2aaaaaab02057827 */ /* 0x000fc800078e02ff */
[C---:B------:R-:W-:Y:S02]  /*10f50*/  VIADD R2, R7.reuse, 0x5f ;  /* 0x0000005f07027836 */ /* 0x040fe40000000000 */
[----:B------:R-:W-:Y:S02]  /*10f60*/  IMAD.IADD R7, R7, 0x1, R0 ;  /* 0x0000000107077824 */ /* 0x000fe400078e0200 */
[----:B------:R-:W-:Y:S01]  /*10f70*/  IMAD.HI R4, R2, 0x2aaaaaab, RZ ;  /* 0x2aaaaaab02047827 */ /* 0x000fe200078e02ff */
[----:B------:R-:W-:-:S03]  /*10f80*/  SHF.R.U32.HI R2, RZ, 0x1f, R5 ;  /* 0x0000001fff027819 */ /* 0x000fc60000011605 */
[----:B------:R-:W-:Y:S01]  /*10f90*/  VIADD R0, R7, -UR4 ;  /* 0x8000000407007c36 */ /* 0x000fe20008000000 */
[----:B------:R-:W-:Y:S02]  /*10fa0*/  LEA.HI.SX32 R2, R5, R2, 0x1c ;  /* 0x0000000205027211 */ /* 0x000fe400078fe2ff */
[----:B------:R-:W-:-:S04]  /*10fb0*/  SHF.R.U32.HI R5, RZ, 0x1f, R4 ;  /* 0x0000001fff057819 */ /* 0x000fc80000011604 */
[----:B------:R-:W-:-:S04]  /*10fc0*/  LEA.HI.SX32 R5, R4, R5, 0x1c ;  /* 0x0000000504057211 */ /* 0x000fc800078fe2ff */
[----:B-1----:R-:W-:-:S05]  /*10fd0*/  VIMNMX R6, R5, R2, PT ;  /* 0x0000000205067248 */ /* 0x002fca0003fe0100 */
[----:B------:R1:W-:Y:S01]  /*10fe0*/  STL [R1+0x14], R6 ;  /* 0x0000140601007387 */ /* 0x0003e20000100800 */
[----:B------:R-:W-:Y:S05]  /*10ff0*/  @!P0 BRA `(.L_x_1168) ;  /* 0x0000000000488947 */ /* 0x000fea0003800000 */
[----:B------:R-:W-:Y:S01]  /*11000*/  IMAD.MOV.U32 R2, RZ, RZ, R7 ;  /* 0x000000ffff027224 */ /* 0x000fe200078e0007 */
[----:B------:R-:W-:Y:S04]  /*11010*/  BSSY B0, `(.L_x_1169) ;  /* 0x000000e000007945 */ /* 0x000fe80003800000 */
[----:B------:R-:W-:-:S13]  /*11020*/  ISETP.GT.AND P0, PT, R2, -0x1, PT ;  /* 0xffffffff0200780c */ /* 0x000fda0003f04270 */
[----:B------:R-:W-:Y:S05]  /*11030*/  @P0 BRA `(.L_x_1170) ;  /* 0x00000000001c0947 */ /* 0x000fea0003800000 */
[----:B------:R-:W-:Y:S02]  /*11040*/  ISETP.NE.AND P0, PT, R3, 0x1, PT ;  /* 0x000000010300780c */ /* 0x000fe40003f05270 */
[----:B------:R-:W-:-:S11]  /*11050*/  LOP3.LUT R7, RZ, R2, RZ, 0x33, !PT ;  /* 0x00000002ff077212 */ /* 0x000fd600078e33ff */
[----:B------:R-:W2:Y:S02]  /*11060*/  @P0 LDC.64 R4, c[0x0][0x9e8] ;  /* 0x00027a00ff040b82 */ /* 0x000ea40000000a00 */
[----:B--2---:R-:W-:-:S05]  /*11070*/  @P0 IMAD.HI.U32 R4, R7, R4, RZ ;  /* 0x0000000407040227 */ /* 0x004fca00078e00ff */
[----:B------:R-:W-:-:S04]  /*11080*/  @P0 SHF.R.U32.HI R7, RZ, R5, R4 ;  /* 0x00000005ff070219 */ /* 0x000fc80000011604 */
[----:B------:R-:W-:Y:S01]  /*11090*/  LOP3.LUT R2, RZ, R7, RZ, 0x33, !PT ;  /* 0x00000007ff027212 */ /* 0x000fe200078e33ff */
[----:B------:R-:W-:Y:S06]  /*110a0*/  BRA `(.L_x_1171) ;  /* 0x0000000000107947 */ /* 0x000fec0003800000 */
.L_x_1170:
[----:B------:R-:W-:-:S13]  /*110b0*/  ISETP.NE.AND P0, PT, R3, 0x1, PT ;  /* 0x000000010300780c */ /* 0x000fda0003f05270 */
[----:B------:R-:W2:Y:S02]  /*110c0*/  @P0 LDC.64 R4, c[0x0][0x9e8] ;  /* 0x00027a00ff040b82 */ /* 0x000ea40000000a00 */
[----:B--2---:R-:W-:-:S05]  /*110d0*/  @P0 IMAD.HI.U32 R4, R2, R4, RZ ;  /* 0x0000000402040227 */ /* 0x004fca00078e00ff */
[----:B------:R-:W-:-:S07]  /*110e0*/  @P0 SHF.R.U32.HI R2, RZ, R5, R4 ;  /* 0x00000005ff020219 */ /* 0x000fce0000011604 */
.L_x_1171:
[----:B------:R-:W-:Y:S05]  /*110f0*/  BSYNC B0 ;  /* 0x0000000000007941 */ /* 0x000fea0003800000 */
.L_x_1169:
[----:B------:R-:W-:-:S05]  /*11100*/  IMAD R3, R2, R3, RZ ;  /* 0x0000000302037224 */ /* 0x000fca00078e02ff */
[----:B------:R-:W-:-:S07]  /*11110*/  VIMNMX R0, R0, R3, !PT ;  /* 0x0000000300007248 */ /* 0x000fce0007fe0100 */
.L_x_1168:
[----:B------:R-:W-:Y:S01]  /*11120*/  IMAD.HI R0, R0, 0x2aaaaaab, RZ ;  /* 0x2aaaaaab00007827 */ /* 0x000fe200078e02ff */
[----:B------:R-:W-:Y:S04]  /*11130*/  BSSY B6, `(.L_x_1172) ;  /* 0x000031c000067945 */ /* 0x000fe80003800000 */
[----:B------:R-:W-:-:S04]  /*11140*/  SHF.R.U32.HI R3, RZ, 0x1f, R0 ;  /* 0x0000001fff037819 */ /* 0x000fc80000011600 */
[----:B------:R-:W-:-:S04]  /*11150*/  LEA.HI.SX32 R3, R0, R3, 0x1c ;  /* 0x0000000300037211 */ /* 0x000fc800078fe2ff */
[----:B------:R-:W-:-:S04]  /*11160*/  VIMNMX R2, RZ, R3, !PT ;  /* 0x00000003ff027248 */ /* 0x000fc80007fe0100 */
[----:B------:R-:W-:Y:S01]  /*11170*/  ISETP.GT.AND P0, PT, R6, R2, PT ;  /* 0x000000020600720c */ /* 0x000fe20003f04270 */
[----:B------:R2:W-:-:S12]  /*11180*/  STL [R1+0x10], R2 ;  /* 0x0000100201007387 */ /* 0x0005d80000100800 */
[----:B--2---:R-:W-:Y:S05]  /*11190*/  @P0 BRA `(.L_x_1173) ;  /* 0x0000000000440947 */ /* 0x004fea0003800000 */
[----:B------:R-:W2:Y:S02]  /*111a0*/  S2R R2, SR_TID.X ;  /* 0x0000000000027919 */ /* 0x000ea40000002100 */
[----:B--2---:R-:W-:-:S04]  /*111b0*/  LOP3.LUT R2, R2, 0x1f, RZ, 0xc0, !PT ;  /* 0x0000001f02027812 */ /* 0x004fc800078ec0ff */
[----:B------:R-:W-:-:S13]  /*111c0*/  ISETP.NE.AND P1, PT, R2, RZ, PT ;  /* 0x000000ff0200720c */ /* 0x000fda0003f25270 */
[----:B------:R-:W-:Y:S05]  /*111d0*/  @P1 BRA `(.L_x_1174) ;  /* 0x0000003000441947 */ /* 0x000fea0003800000 */
[----:B------:R-:W2:Y:S01]  /*111e0*/  S2R R7, SR_LANEID ;  /* 0x0000000000077919 */ /* 0x000ea20000000000 */
[----:B------:R-:W-:Y:S01]  /*111f0*/  VOTEU.ANY UR4, UPT, PT ;  /* 0x0000000000047886 */ /* 0x000fe200038e0100 */
[----:B------:R-:W3:Y:S01]  /*11200*/  LDC.64 R2, c[0x0][0xc38] ;  /* 0x00030e00ff027b82 */ /* 0x000ee20000000a00 */
[----:B------:R-:W2:Y:S08]  /*11210*/  FLO.U32 R0, UR4 ;  /* 0x0000000400007d00 */ /* 0x000eb000080e0000 */
[----:B------:R-:W3:Y:S01]  /*11220*/  POPC R5, UR4 ;  /* 0x0000000400057d09 */ /* 0x000ee20008000000 */
[----:B--2---:R-:W-:-:S13]  /*11230*/  ISETP.EQ.U32.AND P0, PT, R0, R7, PT ;  /* 0x000000070000720c */ /* 0x004fda0003f02070 */
[----:B---3--:R-:W2:Y:S01]  /*11240*/  @P0 ATOMG.E.ADD.STRONG.GPU PT, R3, desc[UR60][R2.64], R5 ;  /* 0x00000005020309a8 */ /* 0x008ea200081ee1fc */
[----:B------:R-:W3:Y:S02]  /*11250*/  S2R R4, SR_LTMASK ;  /* 0x0000000000047919 */ /* 0x000ee40000003900 */
[----:B---3--:R-:W-:-:S04]  /*11260*/  LOP3.LUT R4, R4, UR4, RZ, 0xc0, !PT ;  /* 0x0000000404047c12 */ /* 0x008fc8000f8ec0ff */
[----:B------:R-:W3:Y:S01]  /*11270*/  POPC R7, R4 ;  /* 0x0000000400077309 */ /* 0x000ee20000000000 */
[----:B--2---:R-:W3:Y:S02]  /*11280*/  SHFL.IDX PT, R0, R3, R0, 0x1f ;  /* 0x00001f0003007589 */ /* 0x004ee400000e0000 */
[----:B---3--:R-:W-:Y:S01]  /*11290*/  IADD3 R16, R0, UR38, R7 ;  /* 0x0000002600107c10 */ /* 0x008fe2000fffe007 */
[----:B------:R-:W-:Y:S06]  /*112a0*/  BRA `(.L_x_1174) ;  /* 0x0000003000107947 */ /* 0x000fec0003800000 */
.L_x_1173:
[----:B------:R-:W2:Y:S01]  /*112b0*/  S2R R3, SR_CgaCtaId ;  /* 0x0000000000037919 */ /* 0x000ea20000008800 */
[----:B------:R-:W-:-:S04]  /*112c0*/  MOV R0, 0x400 ;  /* 0x0000040000007802 */ /* 0x000fc80000000f00 */
[----:B--2---:R-:W-:-:S05]  /*112d0*/  LEA R2, R3, R0, 0x18 ;  /* 0x0000000003027211 */ /* 0x004fca00078ec0ff */
[----:B------:R2:W-:Y:S01]  /*112e0*/  STL [R1+0xc], R2 ;  /* 0x00000c0201007387 */ /* 0x0005e20000100800 */
[----:B------:R-:W-:-:S05]  /*112f0*/  VIADD R0, R2, 0x1e400 ;  /* 0x0001e40002007836 */ /* 0x000fca0000000000 */
[----:B------:R-:W-:-:S13]  /*11300*/  LOP3.LUT P0, RZ, R0, 0x3ff, RZ, 0xc0, !PT ;  /* 0x000003ff00ff7812 */ /* 0x000fda000780c0ff */
[----:B--2---:R-:W-:Y:S05]  /*11310*/  @!P0 BRA `(.L_x_1175) ;  /* 0x0000000000408947 */ /* 0x004fea0003800000 */
[----:B------:R-:W-:Y:S01]  /*11320*/  MOV R2, 0x0 ;  /* 0x0000000000027802 */ /* 0x000fe20000000f00 */
[----:B------:R-:W-:Y:S01]  /*11330*/  ULDC.64 UR6, c[0x4][0xa8] ;  /* 0x01002a0000067ab9 */ /* 0x000fe20000000a00 */
[----:B------:R-:W-:Y:S01]  /*11340*/  ULDC.64 UR8, c[0x4][0xb0] ;  /* 0x01002c0000087ab9 */ /* 0x000fe20000000a00 */
[----:B------:R-:W-:Y:S01]  /*11350*/  ULDC.64 UR4, c[0x4][0x30] ;  /* 0x01000c0000047ab9 */ /* 0x000fe20000000a00 */
[----:B------:R-:W-:Y:S02]  /*11360*/  IMAD.U32 R4, RZ, RZ, UR6 ;  /* 0x00000006ff047e24 */ /* 0x000fe4000f8e00ff */
[----:B------:R-:W2:Y:S01]  /*11370*/  LDC.64 R2, c[0x4][R2] ;  /* 0x0100000002027b82 */ /* 0x000ea20000000a00 */
[----:B------:R-:W-:Y:S02]  /*11380*/  IMAD.U32 R5, RZ, RZ, UR7 ;  /* 0x00000007ff057e24 */ /* 0x000fe4000f8e00ff */
[----:B-1----:R-:W-:Y:S02]  /*11390*/  IMAD.U32 R6, RZ, RZ, UR8 ;  /* 0x00000008ff067e24 */ /* 0x002fe4000f8e00ff */
[----:B------:R-:W-:-:S02]  /*113a0*/  IMAD.U32 R7, RZ, RZ, UR9 ;  /* 0x00000009ff077e24 */ /* 0x000fc4000f8e00ff */
[----:B------:R-:W-:Y:S02]  /*113b0*/  IMAD.U32 R10, RZ, RZ, UR4 ;  /* 0x00000004ff0a7e24 */ /* 0x000fe4000f8e00ff */
[----:B0-----:R-:W-:Y:S02]  /*113c0*/  IMAD.U32 R11, RZ, RZ, UR5 ;  /* 0x00000005ff0b7e24 */ /* 0x001fe4000f8e00ff */
[----:B------:R-:W-:Y:S02]  /*113d0*/  IMAD.MOV.U32 R8, RZ, RZ, 0x70 ;  /* 0x00000070ff087424 */ /* 0x000fe400078e00ff */
[----:B------:R-:W-:Y:S02]  /*113e0*/  IMAD.MOV.U32 R12, RZ, RZ, 0x1 ;  /* 0x00000001ff0c7424 */ /* 0x000fe400078e00ff */
[----:B------:R-:W-:-:S07]  /*113f0*/  IMAD.MOV.U32 R13, RZ, RZ, RZ ;  /* 0x000000ffff0d7224 */ /* 0x000fce00078e00ff */
[----:B------:R-:W-:-:S07]  /*11400*/  LEPC R20, `(.L_x_1175) ;  /* 0x000000001014794e */ /* 0x000fce0000000000 */
[----:B--2---:R-:W-:Y:S05]  /*11410*/  CALL.ABS.NOINC R2 ;  /* 0x0000000002007343 */ /* 0x004fea0003c00000 */
.L_x_1175:
        /* <DEDUP_REMOVED lines=8> */
[----:B------:R2:W3:Y:S01]  /*114a0*/  LDC.64 R2, c[0x4][R0] ;  /* 0x0100000000027b82 */ /* 0x0004e20000000a00 */
[----:B------:R-:W-:Y:S02]  /*114b0*/  IMAD.U32 R4, RZ, RZ, UR6 ;  /* 0x00000006ff047e24 */ /* 0x000fe4000f8e00ff */
[----:B------:R-:W-:Y:S02]  /*114c0*/  IMAD.U32 R5, RZ, RZ, UR7 ;  /* 0x00000007ff057e24 */ /* 0x000fe4000f8e00ff */
[----:B-1----:R-:W-:Y:S02]  /*114d0*/  IMAD.U32 R6, RZ, RZ, UR8 ;  /* 0x00000008ff067e24 */ /* 0x002fe4000f8e00ff */
[----:B------:R-:W-:-:S02]  /*114e0*/  IMAD.U32 R7, RZ, RZ, UR9 ;  /* 0x00000009ff077e24 */ /* 0x000fc4000f8e00ff */
[----:B------:R-:W-:Y:S02]  /*114f0*/  IMAD.U32 R10, RZ, RZ, UR4 ;  /* 0x00000004ff0a7e24 */ /* 0x000fe4000f8e00ff */
[----:B0-----:R-:W-:Y:S02]  /*11500*/  IMAD.U32 R11, RZ, RZ, UR5 ;  /* 0x00000005ff0b7e24 */ /* 0x001fe4000f8e00ff */
[----:B------:R-:W-:Y:S02]  /*11510*/  IMAD.MOV.U32 R8, RZ, RZ, 0x70 ;  /* 0x00000070ff087424 */ /* 0x000fe400078e00ff */
[----:B------:R-:W-:Y:S02]  /*11520*/  IMAD.MOV.U32 R12, RZ, RZ, 0x1 ;  /* 0x00000001ff0c7424 */ /* 0x000fe400078e00ff */
[----:B--2---:R-:W-:-:S07]  /*11530*/  IMAD.MOV.U32 R13, RZ, RZ, RZ ;  /* 0x000000ffff0d7224 */ /* 0x004fce00078e00ff */
[----:B------:R-:W-:-:S07]  /*11540*/  LEPC R20, `(.L_x_1177) ;  /* 0x000000001014794e */ /* 0x000fce0000000000 */
[----:B---3--:R-:W-:Y:S05]  /*11550*/  CALL.ABS.NOINC R2 ;  /* 0x0000000002007343 */ /* 0x008fea0003c00000 */
.L_x_1177:
[----:B------:R-:W-:Y:S01]  /*11560*/  MOV R2, 0x0 ;  /* 0x0000000000027802 */ /* 0x000fe20000000f00 */
[----:B------:R-:W-:Y:S01]  /*11570*/  ULDC.64 UR6, c[0x4][0xa8] ;  /* 0x01002a0000067ab9 */ /* 0x000fe20000000a00 */
[----:B------:R-:W-:Y:S01]  /*11580*/  ULDC.64 UR8, c[0x4][0xb0] ;  /* 0x01002c0000087ab9 */ /* 0x000fe20000000a00 */
[----:B------:R-:W-:Y:S01]  /*11590*/  ULDC.64 UR4, c[0x4][0x40] ;  /* 0x0100100000047ab9 */ /* 0x000fe20000000a00 */
[----:B------:R-:W-:Y:S02]  /*115a0*/  IMAD.U32 R4, RZ, RZ, UR6 ;  /* 0x00000006ff047e24 */ /* 0x000fe4000f8e00ff */
[----:B------:R-:W0:Y:S01]  /*115b0*/  LDC.64 R2, c[0x4][R2] ;  /* 0x0100000002027b82 */ /* 0x000e220000000a00 */
        /* <DEDUP_REMOVED lines=9> */
[----:B0-----:R-:W-:Y:S05]  /*11650*/  CALL.ABS.NOINC R2 ;  /* 0x0000000002007343 */ /* 0x001fea0003c00000 */
.L_x_1176:
[----:B-1----:R-:W2:Y:S01]  /*11660*/  LDL.LU R6, [R1+0x1c] ;  /* 0x00001c0001067983 */ /* 0x002ea20000300800 */
[----:B------:R-:W1:Y:S01]  /*11670*/  LDC R0, c[0x0][0x428] ;  /* 0x00010a00ff007b82 */ /* 0x000e620000000800 */
[----:B------:R-:W-:Y:S01]  /*11680*/  IMAD.MOV.U32 R4, RZ, RZ, R18 ;  /* 0x000000ffff047224 */ /* 0x000fe200078e0012 */
[----:B------:R-:W-:Y:S01]  /*11690*/  ULDC.64 UR4, c[0x0][0x9f8] ;  /* 0x00027e0000047ab9 */ /* 0x000fe20000000a00 */
[----:B------:R-:W3:Y:S01]  /*116a0*/  S2R R7, SR_TID.X ;  /* 0x0000000000077919 */ /* 0x000ee20000002100 */
[----:B-1----:R-:W-:Y:S02]  /*116b0*/  ISETP.NE.AND P0, PT, R0, 0x1, PT ;  /* 0x000000010000780c */ /* 0x002fe40003f05270 */
[----:B---3--:R-:W-:-:S11]  /*116c0*/  LOP3.LUT R7, R7, 0x1f, RZ, 0xc0, !PT ;  /* 0x0000001f07077812 */ /* 0x008fd600078ec0ff */
[----:B------:R-:W1:Y:S08]  /*116d0*/  @P0 LDC R3, c[0x0][0x42c] ;  /* 0x00010b00ff030b82 */ /* 0x000e700000000800 */
[----:B------:R-:W3:Y:S01]  /*116e0*/  @P0 LDC R5, c[0x0][0x430] ;  /* 0x00010c00ff050b82 */ /* 0x000ee20000000800 */
[----:B-1----:R-:W-:-:S05]  /*116f0*/  @P0 IMAD.HI.U32 R0, R18, R3, RZ ;  /* 0x0000000312000227 */ /* 0x002fca00078e00ff */
[----:B---3--:R-:W-:Y:S01]  /*11700*/  @P0 SHF.R.U32.HI R4, RZ, R5, R0 ;  /* 0x00000005ff040219 */ /* 0x008fe20000011600 */
[----:B------:R-:W-:Y:S01]  /*11710*/  IMAD.MOV.U32 R0, RZ, RZ, R19 ;  /* 0x000000ffff007224 */ /* 0x000fe200078e0013 */
[----:B------:R-:W-:-:S04]  /*11720*/  ISETP.NE.U32.AND P0, PT, RZ, UR4, PT ;  /* 0x00000004ff007c0c */ /* 0x000fc8000bf05070 */
[----:B------:R-:W-:Y:S01]  /*11730*/  ISETP.NE.AND.EX P0, PT, RZ, UR5, PT, P0 ;  /* 0x00000005ff007c0c */ /* 0x000fe2000bf05300 */
[----:B------:R-:W-:-:S12]  /*11740*/  ULDC.64 UR4, c[0x0][0xa00] ;  /* 0x0002800000047ab9 */ /* 0x000fd80000000a00 */
[----:B------:R-:W1:Y:S01]  /*11750*/  @P0 LDC.64 R2, c[0x0][0x9f8] ;  /* 0x00027e00ff020b82 */ /* 0x000e620000000a00 */
[----:B------:R-:W-:-:S04]  /*11760*/  ISETP.NE.AND P6, PT, R7, RZ, PT ;  /* 0x000000ff0700720c */ /* 0x000fc80003fc5270 */
[----:B------:R-:W-:-:S09]  /*11770*/  PLOP3.LUT P1, PT, P6, PT, PT, 0x8, 0x0 ;  /* 0x000000000000781c */ /* 0x000fd2000372e170 */
[----:B------:R-:W-:Y:S01]  /*11780*/  VOTEU.ALL UP1, P6 ;  /* 0x00000000003f7886 */ /* 0x000fe20003020000 */
[----:B-1----:R-:W-:-:S05]  /*11790*/  @P0 IMAD.WIDE R2, R19, 0x4, R2 ;  /* 0x0000000413020825 */ /* 0x002fca00078e0202 */
[----:B------:R1:W5:Y:S01]  /*117a0*/  @P0 LDG.E R0, desc[UR60][R2.64] ;  /* 0x0000003c02000981 */ /* 0x000362000c1e1900 */
[----:B------:R-:W-:Y:S01]  /*117b0*/  ISETP.NE.U32.AND P0, PT, RZ, UR4, PT ;  /* 0x00000004ff007c0c */ /* 0x000fe2000bf05070 */
[----:B------:R-:W-:-:S03]  /*117c0*/  @!UP1 UIADD3 UR8, UP0, UR36, 0x270, URZ ;  /* 0x0000027024089890 */ /* 0x000fc6000ff1e03f */
[----:B------:R-:W-:Y:S01]  /*117d0*/  ISETP.NE.AND.EX P0, PT, RZ, UR5, PT, P0 ;  /* 0x00000005ff007c0c */ /* 0x000fe2000bf05300 */
[----:B------:R-:W-:-:S03]  /*117e0*/  @!UP1 UIADD3.X UR9, URZ, UR37, URZ, UP0, !UPT ;  /* 0x000000253f099290 */ /* 0x000fc600087fe43f */
[----:B------:R-:W-:Y:S01]  /*117f0*/  SEL R7, R19, RZ, !P0 ;  /* 0x000000ff13077207 */ /* 0x000fe20004000000 */
[----:B------:R-:W-:Y:S01]  /*11800*/  VOTEU.ALL UP0, P6 ;  /* 0x00000000003f7886 */ /* 0x000fe20003000000 */
[----:B-12---:R-:W-:-:S07]  /*11810*/  IMAD R8, R17, 0x80, R6 ;  /* 0x0000008011087824 */ /* 0x006fce00078e0206 */
.L_x_1178:
        /* <DEDUP_REMOVED lines=9> */
[----:B-1----:R-:W-:Y:S05]  /*118b0*/  @P1 BRA.U.ANY `(.L_x_1178) ;  /* 0xfffffffd00d81947 */ /* 0x002fea000393ffff */
[----:B------:R-:W1:Y:S01]  /*118c0*/  S2R R2, SR_TID.X ;  /* 0x0000000000027919 */ /* 0x000e620000002100 */
[----:B------:R-:W-:Y:S01]  /*118d0*/  UMOV UR4, 0x40 ;  /* 0x0000004000047882 */ /* 0x000fe20000000000 */
[----:B-1----:R-:W-:-:S04]  /*118e0*/  LOP3.LUT R2, R2, 0x1f, RZ, 0xc0, !PT ;  /* 0x0000001f02027812 */ /* 0x002fc800078ec0ff */
[----:B------:R-:W-:-:S04]  /*118f0*/  ISETP.NE.AND P2, PT, R2, RZ, PT ;  /* 0x000000ff0200720c */ /* 0x000fc80003f45270 */
[----:B------:R-:W-:-:S09]  /*11900*/  PLOP3.LUT P1, PT, P2, PT, PT, 0x8, 0x0 ;  /* 0x000000000000781c */ /* 0x000fd2000172e170 */
[----:B------:R-:W-:-:S05]  /*11910*/  VOTEU.ALL UP0, P2 ;  /* 0x00000000003f7886 */ /* 0x000fca0001000000 */
.L_x_1179:
        /* <DEDUP_REMOVED lines=15> */
.L_x_1180:
        /* <DEDUP_REMOVED lines=9> */
[----:B------:R-:W2:Y:S01]  /*11aa0*/  LDL R5, [R1+0x14] ;  /* 0x0000140001057983 */ /* 0x000ea20000100800 */
[----:B------:R-:W1:Y:S01]  /*11ab0*/  LDC.64 R2, c[0x0][0x3f8] ;  /* 0x0000fe00ff027b82 */ /* 0x000e620000000a00 */
[----:B------:R-:W-:Y:S02]  /*11ac0*/  ULDC.64 UR4, c[0x0][0xa08] ;  /* 0x0002820000047ab9 */ /* 0x000fe40000000a00 */
[----:B-1----:R-:W-:Y:S01]  /*11ad0*/  LOP3.LUT P0, RZ, R2, UR4, RZ, 0xfc, !PT ;  /* 0x0000000402ff7c12 */ /* 0x002fe2000f80fcff */
[----:B------:R-:W-:-:S03]  /*11ae0*/  UMOV UR4, 0xffffffff ;  /* 0xffffffff00047882 */ /* 0x000fc60000000000 */
[----:B------:R-:W-:-:S04]  /*11af0*/  LOP3.LUT P0, RZ, R3, UR5, RZ, 0xfc, P0 ;  /* 0x0000000503ff7c12 */ /* 0x000fc8000800fcff */
[----:B-----5:R-:W-:Y:S01]  /*11b00*/  SEL R6, R0, RZ, !P0 ;  /* 0x000000ff00067207 */ /* 0x020fe20004000000 */
[----:B--2---:R-:W-:Y:S01]  /*11b10*/  VIADD R5, R5, 0xffffffff ;  /* 0xffffffff05057836 */ /* 0x004fe20000000000 */
[----:B------:R-:W-:Y:S07]  /*11b20*/  BRA.DIV UR4, `(.L_x_1181) ;  /* 0x0000003a04c87947 */ /* 0x000fee000b800000 */
.L_x_1251:
[----:B------:R-:W-:Y:S01]  /*11b30*/  UMOV UR4, 0xffffffff ;  /* 0xffffffff00047882 */ /* 0x000fe20000000000 */
[----:B------:R-:W-:Y:S02]  /*11b40*/  SHF.R.S32.HI R17, RZ, 0x1f, R0 ;  /* 0x0000001fff117819 */ /* 0x000fe40000011400 */
[----:B------:R-:W-:Y:S05]  /*11b50*/  BRA.DIV UR4, `(.L_x_1182) ;  /* 0x0000003a04f07947 */ /* 0x000fea000b800000 */
[----:B------:R-:W-:-:S13]  /*11b60*/  ELECT P6, URZ, PT ;  /* 0x00000000003f782f */ /* 0x000fda00038c0000 */
.L_x_1254:
[----:B------:R-:W-:Y:S05]  /*11b70*/  @!P6 BRA `(.L_x_1183) ;  /* 0x000000040028e947 */ /* 0x000fea0003800000 */
[----:B------:R-:W-:-:S04]  /*11b80*/  ISETP.NE.U32.AND P0, PT, R2, RZ, PT ;  /* 0x000000ff0200720c */ /* 0x000fc80003f05070 */
[----:B------:R-:W-:-:S13]  /*11b90*/  ISETP.NE.AND.EX P0, PT, R3, RZ, PT, P0 ;  /* 0x000000ff0300720c */ /* 0x000fda0003f05300 */
[----:B------:R-:W-:Y:S05]  /*11ba0*/  @!P0 BRA `(.L_x_1184) ;  /* 0x0000000000488947 */ /* 0x000fea0003800000 */
[----:B------:R-:W1:Y:S01]  /*11bb0*/  LDC R12, c[0x0][0x41c] ;  /* 0x00010700ff0c7b82 */ /* 0x000e620000000800 */
[----:B------:R-:W-:Y:S01]  /*11bc0*/  IMAD.MOV.U32 R6, RZ, RZ, R5 ;  /* 0x000000ffff067224 */ /* 0x000fe200078e0005 */
[----:B------:R-:W-:Y:S01]  /*11bd0*/  ULDC.64 UR4, c[0x0][0x408] ;  /* 0x0001020000047ab9 */ /* 0x000fe20000000a00 */
[----:B-1----:R-:W-:-:S13]  /*11be0*/  ISETP.NE.AND P0, PT, R12, 0x1, PT ;  /* 0x000000010c00780c */ /* 0x002fda0003f05270 */
[----:B0-----:R-:W0:Y:S02]  /*11bf0*/  @P0 LDC.64 R10, c[0x0][0x420] ;  /* 0x00010800ff0a0b82 */ /* 0x001e240000000a00 */
[----:B0-----:R-:W-:-:S05]  /*11c00*/  @P0 IMAD.HI.U32 R10, R5, R10, RZ ;  /* 0x0000000a050a0227 */ /* 0x001fca00078e00ff */
        /* <DEDUP_REMOVED lines=12> */
.L_x_1184:
[----:B------:R-:W2:Y:S01]  /*11cd0*/  LDL R9, [R1] ;  /* 0x0000000001097983 */ /* 0x000ea20000100800 */
[----:B0-----:R-:W-:-:S03]  /*11ce0*/  MOV R11, 0x400 ;  /* 0x00000400000b7802 */ /* 0x001fc60000000f00 */
[----:B------:R-:W3:Y:S01]  /*11cf0*/  LDL R10, [R1+0x8] ;  /* 0x00000800010a7983 */ /* 0x000ee20000100800 */
[----:B-1----:R-:W0:Y:S02]  /*11d00*/  S2R R12, SR_CgaCtaId ;  /* 0x00000000000c7919 */ /* 0x002e240000008800 */
[----:B0-----:R-:W-:-:S05]  /*11d10*/  LEA R11, R12, R11, 0x18 ;  /* 0x0000000b0c0b7211 */ /* 0x001fca00078ec0ff */
[----:B--2---:R-:W-:Y:S01]  /*11d20*/  IMAD R9, R9, 0x8, R11 ;  /* 0x0000000809097824 */ /* 0x004fe200078e020b */
[----:B---3--:R-:W-:-:S04]  /*11d30*/  SHF.L.U32 R10, R10, 0x1f, RZ ;  /* 0x0000001f0a0a7819 */ /* 0x008fc800000006ff */
[----:B------:R-:W0:Y:S02]  /*11d40*/  SYNCS.PHASECHK.TRANS64.TRYWAIT P0, [R9+URZ+0x30840], R10 ;  /* 0x0308400a090075a7 */ /* 0x000e24000800017f */
[----:B0-----:R-:W-:Y:S05]  /*11d50*/  @!P0 BRA `(.L_x_1185) ;  /* 0x0000003800908947 */ /* 0x001fea0003800000 */
.L_x_1255:
        /* <DEDUP_REMOVED lines=11> */
.L_x_1186:
[----:B------:R-:W2:Y:S01]  /*11e10*/  LDL R11, [R1] ;  /* 0x00000000010b7983 */ /* 0x000ea20000100800 */
[----:B------:R-:W-:-:S03]  /*11e20*/  MOV R12, 0x400 ;  /* 0x00000400000c7802 */ /* 0x000fc60000000f00 */
[----:B0-----:R-:W3:Y:S01]  /*11e30*/  LDL R10, [R1+0x4] ;  /* 0x00000400010a7983 */ /* 0x001ee20000100800 */
[----:B------:R-:W0:Y:S01]  /*11e40*/  S2R R13, SR_CgaCtaId ;  /* 0x00000000000d7919 */ /* 0x000e220000008800 */
[----:B------:R-:W-:Y:S02]  /*11e50*/  R2UR UR9, R9 ;  /* 0x00000000090972ca */ /* 0x000fe400000e0000 */
[----:B------:R-:W-:Y:S01]  /*11e60*/  R2UR UR11, R5 ;  /* 0x00000000050b72ca */ /* 0x000fe200000e0000 */
[----:B------:R-:W-:Y:S01]  /*11e70*/  UIADD3 UR4, UP0, UR36, 0x370, URZ ;  /* 0x0000037024047890 */ /* 0x000fe2000ff1e03f */
[----:B------:R-:W-:Y:S02]  /*11e80*/  R2UR UR12, R4 ;  /* 0x00000000040c72ca */ /* 0x000fe400000e0000 */
[----:B-----5:R-:W-:Y:S02]  /*11e90*/  R2UR UR13, R6 ;  /* 0x00000000060d72ca */ /* 0x020fe400000e0000 */
[----:B0-----:R-:W-:-:S05]  /*11ea0*/  LEA R12, R13, R12, 0x18 ;  /* 0x0000000c0d0c7211 */ /* 0x001fca00078ec0ff */
[----:B------:R-:W-:Y:S01]  /*11eb0*/  UIADD3 UR9, UR9, 0x30830, URZ ;  /* 0x0003083009097890 */ /* 0x000fe2000fffe03f */
[----:B------:R-:W-:Y:S01]  /*11ec0*/  UMOV UR10, URZ ;  /* 0x0000003f000a7c82 */ /* 0x000fe20008000000 */
[----:B------:R-:W-:Y:S01]  /*11ed0*/  UMOV UR6, 0x0 ;  /* 0x0000000000067882 */ /* 0x000fe20000000000 */
[----:B------:R-:W-:Y:S01]  /*11ee0*/  UMOV UR7, 0x14f00000 ;  /* 0x14f0000000077882 */ /* 0x000fe20000000000 */
[----:B------:R-:W-:Y:S01]  /*11ef0*/  UMOV UR16, 0x40 ;  /* 0x0000004000107882 */ /* 0x000fe20000000000 */
[----:B--2---:R-:W-:Y:S01]  /*11f00*/  IMAD R9, R11, 0x9000, R12 ;  /* 0x000090000b097824 */ /* 0x004fe200078e020c */
[----:B---3--:R-:W-:-:S04]  /*11f10*/  R2UR UR5, R10 ;  /* 0x000000000a0572ca */ /* 0x008fc800000e0000 */
        /* <DEDUP_REMOVED lines=15> */
[----:B-1----:R-:W-:Y:S01]  /*12010*/  NOP ;  /* 0x0000000000007918 */ /* 0x002fe20000000000 */
.L_x_1183:
[----:B------:R-:W2:Y:S01]  /*12020*/  LDL.LU R12, [R1+0x18] ;  /* 0x00001800010c7983 */ /* 0x000ea20000300800 */
[----:B------:R-:W-:Y:S01]  /*12030*/  MOV R10, 0x400 ;  /* 0x00000400000a7802 */ /* 0x000fe20000000f00 */
[----:B------:R-:W-:Y:S05]  /*12040*/  WARPSYNC.ALL ;  /* 0x0000000000007948 */ /* 0x000fea0003800000 */
[----:B0-----:R-:W0:Y:S01]  /*12050*/  S2R R11, SR_CgaCtaId ;  /* 0x00000000000b7919 */ /* 0x001e220000008800 */
[----:B------:R-:W-:-:S13]  /*12060*/  ELECT P0, URZ, PT ;  /* 0x00000000003f782f */ /* 0x000fda0003800000 */
[C---:B------:R-:W-:Y:S01]  /*12070*/  @P0 R2UR UR13, R7.reuse ;  /* 0x00000000070d02ca */ /* 0x040fe200000e0000 */
[----:B------:R-:W-:Y:S01]  /*12080*/  UIADD3 UR4, UP0, UR36, 0x270, URZ ;  /* 0x0000027024047890 */ /* 0x000fe2000ff1e03f */
[----:B------:R-:W-:Y:S01]  /*12090*/  @P0 R2UR UR12, R18 ;  /* 0x00000000120c02ca */ /* 0x000fe200000e0000 */
[----:B------:R-:W-:Y:S01]  /*120a0*/  UMOV UR6, 0x0 ;  /* 0x0000000000067882 */ /* 0x000fe20000000000 */
[----:B------:R-:W-:Y:S01]  /*120b0*/  @P0 R2UR UR11, R8 ;  /* 0x00000000080b02ca */ /* 0x000fe200000e0000 */
        /* <DEDUP_REMOVED lines=29> */
[----:B--2---:R-:W-:-:S05]  /*12290*/  VIADD R12, R12, 0x1 ;  /* 0x000000010c0c7836 */ /* 0x004fca0000000000 */
[----:B------:R-:W-:Y:S01]  /*122a0*/  LEA.HI R7, R12, R12, RZ, 0x1 ;  /* 0x0000000c0c077211 */ /* 0x000fe200078f08ff */
[----:B------:R0:W-:Y:S03]  /*122b0*/  STL [R1+0x18], R12 ;  /* 0x0000180c01007387 */ /* 0x0001e60000100800 */
[----:B------:R-:W-:-:S05]  /*122c0*/  LOP3.LUT R7, R7, 0xfffffffe, RZ, 0xc0, !PT ;  /* 0xfffffffe07077812 */ /* 0x000fca00078ec0ff */
[----:B------:R-:W-:-:S05]  /*122d0*/  IMAD.IADD R7, R12, 0x1, -R7 ;  /* 0x000000010c077824 */ /* 0x000fca00078e0a07 */
[----:B------:R-:W-:-:S04]  /*122e0*/  SHF.L.U32 R7, R7, 0x1f, RZ ;  /* 0x0000001f07077819 */ /* 0x000fc800000006ff */
[----:B------:R-:W1:Y:S02]  /*122f0*/  SYNCS.PHASECHK.TRANS64.TRYWAIT P0, [R10+URZ+0x30820], R7 ;  /* 0x030820070a0075a7 */ /* 0x000e64000800017f */
[----:B01----:R-:W-:Y:S05]  /*12300*/  @!P0 BRA `(.L_x_1188) ;  /* 0x0000003400388947 */ /* 0x003fea0003800000 */
.L_x_1256:
[----:B------:R-:W-:Y:S05]  /*12310*/  BSYNC B0 ;  /* 0x0000000000007941 */ /* 0x000fea0003800000 */
.L_x_1187:
[----:B------:R-:W2:Y:S04]  /*12320*/  LDL R9, [R1+0x14] ;  /* 0x0000140001097983 */ /* 0x000ea80000100800 */
[----:B0-----:R-:W3:Y:S01]  /*12330*/  LDL R8, [R1+0x10] ;  /* 0x0000100001087983 */ /* 0x001ee20000100800 */
[----:B------:R-:W-:Y:S01]  /*12340*/  BSSY B0, `(.L_x_1189) ;  /* 0x00001a7000007945 */ /* 0x000fe20003800000 */
[----:B--2---:R-:W-:-:S05]  /*12350*/  VIADD R7, R9, 0xfffffffe ;  /* 0xfffffffe09077836 */ /* 0x004fca0000000000 */
[----:B---3--:R-:W-:-:S13]  /*12360*/  ISETP.GE.AND P0, PT, R7, R8, PT ;  /* 0x000000080700720c */ /* 0x008fda0003f06270 */
[----:B------:R-:W-:Y:S05]  /*12370*/  @!P0 BRA `(.L_x_1190) ;  /* 0x00000018008c8947 */ /* 0x000fea0003800000 */
[----:B------:R-:W-:Y:S01]  /*12380*/  LOP3.LUT R13, RZ, R8, RZ, 0x33, !PT ;  /* 0x00000008ff0d7212 */ /* 0x000fe200078e33ff */
[----:B------:R-:W-:Y:S01]  /*12390*/  IMAD.MOV R8, RZ, RZ, -R9 ;  /* 0x000000ffff087224 */ /* 0x000fe200078e0a09 */
[----:B------:R-:W-:Y:S04]  /*123a0*/  BSSY B1, `(.L_x_1191) ;  /* 0x0000091000017945 */ /* 0x000fe80003800000 */
[----:B------:R-:W-:-:S05]  /*123b0*/  VIADDMNMX R13, R8, 0x1, R13, !PT ;  /* 0x00000001080d7846 */ /* 0x000fca000780010d */
[----:B------:R-:W-:-:S05]  /*123c0*/  IMAD.IADD R8, R9, 0x1, R13 ;  /* 0x0000000109087824 */ /* 0x000fca00078e020d */
[----:B------:R-:W-:-:S04]  /*123d0*/  LOP3.LUT R8, R8, 0x1, RZ, 0xc0, !PT ;  /* 0x0000000108087812 */ /* 0x000fc800078ec0ff */
[----:B------:R-:W-:-:S13]  /*123e0*/  ISETP.NE.U32.AND P0, PT, R8, 0x1, PT ;  /* 0x000000010800780c */ /* 0x000fda0003f05070 */
        /* <DEDUP_REMOVED lines=31> */
.L_x_1195:
[----:B0-----:R-:W0:Y:S01]  /*125e0*/  S2R R3, SR_CgaCtaId ;  /* 0x0000000000037919 */ /* 0x001e220000008800 */
[----:B------:R-:W-:-:S04]  /*125f0*/  MOV R2, 0x400 ;  /* 0x0000040000027802 */ /* 0x000fc80000000f00 */
[----:B0-----:R-:W-:Y:S02]  /*12600*/  LEA R2, R3, R2, 0x18 ;  /* 0x0000000203027211 */ /* 0x001fe400078ec0ff */
[----:B------:R-:W-:-:S03]  /*12610*/  SHF.L.U32 R3, R14, 0x1f, RZ ;  /* 0x0000001f0e037819 */ /* 0x000fc600000006ff */
[----:B------:R-:W-:-:S04]  /*12620*/  IMAD R2, R12, 0x8, R2 ;  /* 0x000000080c027824 */ /* 0x000fc800078e0202 */
[----:B------:R-:W0:Y:S02]  /*12630*/  SYNCS.PHASECHK.TRANS64.TRYWAIT P0, [R2+URZ+0x30840], R3 ;  /* 0x03084003020075a7 */ /* 0x000e24000800017f */
[----:B0-----:R-:W-:Y:S05]  /*12640*/  @!P0 BRA `(.L_x_1196) ;  /* 0x0000003000888947 */ /* 0x001fea0003800000 */
.L_x_1257:
        /* <DEDUP_REMOVED lines=11> */
.L_x_1197:
        /* <DEDUP_REMOVED lines=37> */
.L_x_1258:
        /* <DEDUP_REMOVED lines=13> */
.L_x_1199:
[----:B01----:R-:W2:Y:S01]  /*12a20*/  LDL.LU R2, [R1] ;  /* 0x0000000001027983 */ /* 0x003ea20000300800 */
[----:B------:R-:W-:-:S03]  /*12a30*/  MOV R10, 0x400 ;  /* 0x00000400000a7802 */ /* 0x000fc60000000f00 */
[----:B------:R-:W3:Y:S01]  /*12a40*/  LDL R3, [R1+0x4] ;  /* 0x0000040001037983 */ /* 0x000ee20000100800 */
[----:B------:R-:W0:Y:S01]  /*12a50*/  S2R R11, SR_CgaCtaId ;  /* 0x00000000000b7919 */ /* 0x000e220000008800 */
[----:B------:R-:W-:Y:S01]  /*12a60*/  R2UR UR11, R5 ;  /* 0x00000000050b72ca */ /* 0x000fe200000e0000 */
[----:B------:R-:W-:Y:S01]  /*12a70*/  UIADD3 UR4, UP0, UR36, 0x470, URZ ;  /* 0x0000047024047890 */ /* 0x000fe2000ff1e03f */
[----:B------:R-:W-:Y:S02]  /*12a80*/  R2UR UR13, R6 ;  /* 0x00000000060d72ca */ /* 0x000fe400000e0000 */
[----:B------:R-:W-:Y:S02]  /*12a90*/  R2UR UR12, R4 ;  /* 0x00000000040c72ca */ /* 0x000fe400000e0000 */
[----:B0-----:R-:W-:Y:S01]  /*12aa0*/  LEA R10, R11, R10, 0x18 ;  /* 0x0000000a0b0a7211 */ /* 0x001fe200078ec0ff */
[----:B------:R-:W-:Y:S01]  /*12ab0*/  UMOV UR10, URZ ;  /* 0x0000003f000a7c82 */ /* 0x000fe20008000000 */
[----:B------:R-:W-:Y:S01]  /*12ac0*/  UMOV UR6, 0x0 ;  /* 0x0000000000067882 */ /* 0x000fe20000000000 */
[----:B------:R-:W-:Y:S01]  /*12ad0*/  UMOV UR7, 0x14f00000 ;  /* 0x14f0000000077882 */ /* 0x000fe20000000000 */
[----:B------:R-:W-:Y:S01]  /*12ae0*/  UMOV UR16, 0x40 ;  /* 0x0000004000107882 */ /* 0x000fe20000000000 */
[----:B------:R-:W-:-:S02]  /*12af0*/  IMAD.MOV.U32 R6, RZ, RZ, R8 ;  /* 0x000000ffff067224 */ /* 0x000fc400078e0008 */
[----:B------:R-:W-:Y:S02]  /*12b00*/  IMAD.MOV.U32 R5, RZ, RZ, R7 ;  /* 0x000000ffff057224 */ /* 0x000fe400078e0007 */
[----:B--2---:R-:W-:-:S04]  /*12b10*/  IMAD.MOV.U32 R9, RZ, RZ, R2 ;  /* 0x000000ffff097224 */ /* 0x004fc800078e0002 */
[----:B------:R-:W-:-:S05]  /*12b20*/  IMAD R2, R9, 0x8, R10 ;  /* 0x0000000809027824 */ /* 0x000fca00078e020a */
[----:B------:R-:W-:Y:S01]  /*12b30*/  R2UR UR9, R2 ;  /* 0x00000000020972ca */ /* 0x000fe200000e0000 */
[----:B------:R-:W-:Y:S01]  /*12b40*/  IMAD R2, R9, 0x9000, R10 ;  /* 0x0000900009027824 */ /* 0x000fe200078e020a */
[----:B---3--:R-:W-:-:S04]  /*12b50*/  R2UR UR5, R3 ;  /* 0x00000000030572ca */ /* 0x008fc800000e0000 */
        /* <DEDUP_REMOVED lines=15> */
[----:B0-----:R-:W-:Y:S01]  /*12c50*/  NOP ;  /* 0x0000000000007918 */ /* 0x001fe20000000000 */
.L_x_1194:
[----:B------:R-:W-:Y:S05]  /*12c60*/  BSYNC B2 ;  /* 0x0000000000027941 */ /* 0x000fea0003800000 */
.L_x_1193:
[----:B------:R-:W2:Y:S04]  /*12c70*/  LDL R2, [R1+0x14] ;  /* 0x0000140001027983 */ /* 0x000ea80000100800 */
[----:B------:R0:W-:Y:S04]  /*12c80*/  STL [R1], R12 ;  /* 0x0000000c01007387 */ /* 0x0001e80000100800 */
[----:B------:R0:W-:Y:S02]  /*12c90*/  STL [R1+0x8], R14 ;  /* 0x0000080e01007387 */ /* 0x0001e40000100800 */
[----:B0-2---:R-:W-:-:S07]  /*12ca0*/  VIADD R7, R2, 0xfffffffd ;  /* 0xfffffffd02077836 */ /* 0x005fce0000000000 */
.L_x_1192:
[----:B------:R-:W-:Y:S05]  /*12cb0*/  BSYNC B1 ;  /* 0x0000000000017941 */ /* 0x000fea0003800000 */
.L_x_1191:
[----:B------:R-:W2:Y:S01]  /*12cc0*/  LDL.LU R2, [R1+0x14] ;  /* 0x0000140001027983 */ /* 0x000ea20000300800 */
[----:B------:R-:W-:Y:S01]  /*12cd0*/  VIADD R13, R13, 0xfffffffe ;  /* 0xfffffffe0d0d7836 */ /* 0x000fe20000000000 */
[----:B--2---:R-:W-:-:S04]  /*12ce0*/  LOP3.LUT R2, RZ, R2, RZ, 0x33, !PT ;  /* 0x00000002ff027212 */ /* 0x004fc800078e33ff */
[----:B------:R-:W-:-:S13]  /*12cf0*/  ISETP.NE.AND P0, PT, R13, R2, PT ;  /* 0x000000020d00720c */ /* 0x000fda0003f05270 */
[----:B------:R-:W-:Y:S05]  /*12d00*/  @!P0 BRA `(.L_x_1190) ;  /* 0x0000001000288947 */ /* 0x000fea0003800000 */
[----:B------:R-:W-:-:S07]  /*12d10*/  IMAD.MOV.U32 R10, RZ, RZ, R6 ;  /* 0x000000ffff0a7224 */ /* 0x000fce00078e0006 */
.L_x_1214:
        /* <DEDUP_REMOVED lines=32> */
.L_x_1202:
[----:B------:R-:W1:Y:S01]  /*12f20*/  S2R R3, SR_CgaCtaId ;  /* 0x0000000000037919 */ /* 0x000e620000008800 */
[----:B------:R-:W-:-:S04]  /*12f30*/  MOV R2, 0x400 ;  /* 0x0000040000027802 */ /* 0x000fc80000000f00 */
[----:B-1----:R-:W-:Y:S02]  /*12f40*/  LEA R2, R3, R2, 0x18 ;  /* 0x0000000203027211 */ /* 0x002fe400078ec0ff */
[----:B------:R-:W-:-:S03]  /*12f50*/  SHF.L.U32 R3, R9, 0x1f, RZ ;  /* 0x0000001f09037819 */ /* 0x000fc600000006ff */
[----:B------:R-:W-:-:S04]  /*12f60*/  IMAD R2, R8, 0x8, R2 ;  /* 0x0000000808027824 */ /* 0x000fc800078e0202 */
[----:B------:R-:W1:Y:S02]  /*12f70*/  SYNCS.PHASECHK.TRANS64.TRYWAIT P0, [R2+URZ+0x30840], R3 ;  /* 0x03084003020075a7 */ /* 0x000e64000800017f */
[----:B-1----:R-:W-:Y:S05]  /*12f80*/  @!P0 BRA `(.L_x_1203) ;  /* 0x0000002800608947 */ /* 0x002fea0003800000 */
.L_x_1259:
        /* <DEDUP_REMOVED lines=11> */
.L_x_1204:
        /* <DEDUP_REMOVED lines=37> */
.L_x_1260:
        /* <DEDUP_REMOVED lines=8> */
.L_x_1206:
[----:B0-----:R-:W2:Y:S01]  /*13310*/  LDL.LU R2, [R1] ;  /* 0x0000000001027983 */ /* 0x001ea20000300800 */
[----:B------:R-:W-:-:S03]  /*13320*/  MOV R13, 0x400 ;  /* 0x00000400000d7802 */ /* 0x000fc60000000f00 */
[----:B------:R-:W3:Y:S01]  /*13330*/  LDL R11, [R1+0x4] ;  /* 0x00000400010b7983 */ /* 0x000ee20000100800 */
[----:B------:R-:W0:Y:S01]  /*13340*/  S2R R14, SR_CgaCtaId ;  /* 0x00000000000e7919 */ /* 0x000e220000008800 */
[----:B------:R-:W-:Y:S02]  /*13350*/  R2UR UR11, R5 ;  /* 0x00000000050b72ca */ /* 0x000fe400000e0000 */
[----:B------:R-:W-:Y:S01]  /*13360*/  R2UR UR9, R3 ;  /* 0x00000000030972ca */ /* 0x000fe200000e0000 */
[----:B------:R-:W-:Y:S01]  /*13370*/  UIADD3 UR4, UP0, UR36, 0x470, URZ ;  /* 0x0000047024047890 */ /* 0x000fe2000ff1e03f */
[----:B------:R-:W-:Y:S02]  /*13380*/  R2UR UR13, R6 ;  /* 0x00000000060d72ca */ /* 0x000fe400000e0000 */
[----:B------:R-:W-:Y:S02]  /*13390*/  R2UR UR12, R4 ;  /* 0x00000000040c72ca */ /* 0x000fe400000e0000 */
[----:B0-----:R-:W-:-:S07]  /*133a0*/  LEA R13, R14, R13, 0x18 ;  /* 0x0000000d0e0d7211 */ /* 0x001fce00078ec0ff */
[----:B------:R-:W-:Y:S01]  /*133b0*/  UIADD3 UR9, UR9, 0x50, URZ ;  /* 0x0000005009097890 */ /* 0x000fe2000fffe03f */
[----:B------:R-:W-:Y:S01]  /*133c0*/  UMOV UR10, URZ ;  /* 0x0000003f000a7c82 */ /* 0x000fe20008000000 */
[----:B------:R-:W-:Y:S01]  /*133d0*/  UMOV UR6, 0x0 ;  /* 0x0000000000067882 */ /* 0x000fe20000000000 */
[----:B------:R-:W-:Y:S01]  /*133e0*/  UMOV UR7, 0x14f00000 ;  /* 0x14f0000000077882 */ /* 0x000fe20000000000 */
[----:B------:R-:W-:Y:S01]  /*133f0*/  UMOV UR17, 0x40 ;  /* 0x0000004000117882 */ /* 0x000fe20000000000 */
[----:B------:R-:W-:Y:S02]  /*13400*/  IMAD.MOV.U32 R5, RZ, RZ, R12 ;  /* 0x000000ffff057224 */ /* 0x000fe400078e000c */
[----:B------:R-:W-:Y:S02]  /*13410*/  IMAD.MOV.U32 R6, RZ, RZ, R10 ;  /* 0x000000ffff067224 */ /* 0x000fe400078e000a */
        /* <DEDUP_REMOVED lines=18> */
.L_x_1201:
[----:B------:R-:W-:Y:S05]  /*13540*/  BSYNC B1 ;  /* 0x0000000000017941 */ /* 0x000fea0003800000 */
.L_x_1200:
[----:B------:R-:W-:Y:S01]  /*13550*/  VIADD R3, R8, 0x1 ;  /* 0x0000000108037836 */ /* 0x000fe20000000000 */
[----:B------:R-:W-:Y:S01]  /*13560*/  BSSY B1, `(.L_x_1207) ;  /* 0x0000080000017945 */ /* 0x000fe20003800000 */
[----:B------:R-:W-:-:S03]  /*13570*/  VIADD R13, R7, 0xffffffff ;  /* 0xffffffff070d7836 */ /* 0x000fc60000000000 */
        /* <DEDUP_REMOVED lines=8> */
[----:B------:R-:W-:Y:S01]  /*13600*/  IMAD.MOV.U32 R12, RZ, RZ, R13 ;  /* 0x000000ffff0c7224 */ /* 0x000fe200078e000d */
        /* <DEDUP_REMOVED lines=20> */
.L_x_1209:
[----:B------:R-:W2:Y:S01]  /*13750*/  S2R R3, SR_CgaCtaId ;  /* 0x0000000000037919 */ /* 0x000ea20000008800 */
[----:B------:R-:W-:-:S04]  /*13760*/  MOV R2, 0x400 ;  /* 0x0000040000027802 */ /* 0x000fc80000000f00 */
[----:B--2---:R-:W-:Y:S02]  /*13770*/  LEA R2, R3, R2, 0x18 ;  /* 0x0000000203027211 */ /* 0x004fe400078ec0ff */
[----:B------:R-:W-:-:S03]  /*13780*/  SHF.L.U32 R3, R14, 0x1f, RZ ;  /* 0x0000001f0e037819 */ /* 0x000fc600000006ff */
[----:B------:R-:W-:-:S04]  /*13790*/  IMAD R2, R15, 0x8, R2 ;  /* 0x000000080f027824 */ /* 0x000fc800078e0202 */
[----:B------:R-:W2:Y:S02]  /*137a0*/  SYNCS.PHASECHK.TRANS64.TRYWAIT P0, [R2+URZ+0x30840], R3 ;  /* 0x03084003020075a7 */ /* 0x000ea4000800017f */
[----:B--2---:R-:W-:Y:S05]  /*137b0*/  @!P0 BRA `(.L_x_1210) ;  /* 0x00000020007c8947 */ /* 0x004fea0003800000 */
.L_x_1261:
        /* <DEDUP_REMOVED lines=11> */
.L_x_1211:
        /* <DEDUP_REMOVED lines=38> */
.L_x_1262:
        /* <DEDUP_REMOVED lines=8> */
.L_x_1213:
[----:B-1----:R-:W2:Y:S01]  /*13b50*/  LDL R3, [R1+0x4] ;  /* 0x0000040001037983 */ /* 0x002ea20000100800 */
[----:B0-----:R-:W-:Y:S01]  /*13b60*/  MOV R9, 0x400 ;  /* 0x0000040000097802 */ /* 0x001fe20000000f00 */
[----:B------:R-:W0:Y:S01]  /*13b70*/  S2R R11, SR_CgaCtaId ;  /* 0x00000000000b7919 */ /* 0x000e220000008800 */
[----:B------:R-:W-:Y:S02]  /*13b80*/  R2UR UR11, R5 ;  /* 0x00000000050b72ca */ /* 0x000fe400000e0000 */
        /* <DEDUP_REMOVED lines=15> */
[----:B------:R-:W-:Y:S02]  /*13c80*/  IMAD.MOV.U32 R5, RZ, RZ, R12 ;  /* 0x000000ffff057224 */ /* 0x000fe400078e000c */
[----:B------:R-:W-:Y:S01]  /*13c90*/  IMAD.MOV.U32 R6, RZ, RZ, R10 ;  /* 0x000000ffff067224 */ /* 0x000fe200078e000a */
[----:B--2---:R-:W-:-:S13]  /*13ca0*/  R2UR UR5, R3 ;  /* 0x00000000030572ca */ /* 0x004fda00000e0000 */
        /* <DEDUP_REMOVED lines=11> */
.L_x_1208:
[----:B------:R-:W-:Y:S05]  /*13d60*/  BSYNC B1 ;  /* 0x0000000000017941 */ /* 0x000fea0003800000 */
.L_x_1207:
[----:B------:R-:W2:Y:S01]  /*13d70*/  LDL R2, [R1+0x10] ;  /* 0x0000100001027983 */ /* 0x000ea20000100800 */
[----:B------:R-:W-:Y:S01]  /*13d80*/  VIADD R7, R7, 0xfffffffe ;  /* 0xfffffffe07077836 */ /* 0x000fe20000000000 */
[----:B--2---:R-:W-:-:S13]  /*13d90*/  ISETP.GT.AND P0, PT, R13, R2, PT ;  /* 0x000000020d00720c */ /* 0x004fda0003f04270 */
[----:B------:R-:W-:Y:S05]  /*13da0*/  @P0 BRA `(.L_x_1214) ;  /* 0xffffffec00dc0947 */ /* 0x000fea000383ffff */
.L_x_1190:
[----:B------:R-:W-:Y:S05]  /*13db0*/  BSYNC B0 ;  /* 0x0000000000007941 */ /* 0x000fea0003800000 */
.L_x_1189:
        /* <DEDUP_REMOVED lines=17> */
.L_x_1216:
[----:B------:R-:W-:Y:S05]  /*13ed0*/  BSYNC B0 ;  /* 0x0000000000007941 */ /* 0x000fea0003800000 */
.L_x_1215:
        /* <DEDUP_REMOVED lines=11> */
.L_x_1263:
        /* <DEDUP_REMOVED lines=11> */
.L_x_1220:
[----:B-1----:R-:W2:Y:S01]  /*14040*/  LDL R0, [R1] ;  /* 0x0000000001007983 */ /* 0x002ea20000100800 */
[----:B------:R-:W-:-:S03]  /*14050*/  MOV R7, 0x400 ;  /* 0x0000040000077802 */ /* 0x000fc60000000f00 */
[----:B------:R-:W3:Y:S01]  /*14060*/  LDL.LU R2, [R1+0x4] ;  /* 0x0000040001027983 */ /* 0x000ee20000300800 */
[----:B------:R-:W1:Y:S01]  /*14070*/  S2R R8, SR_CgaCtaId ;  /* 0x0000000000087919 */ /* 0x000e620000008800 */
[----:B------:R-:W-:Y:S02]  /*14080*/  R2UR UR11, R5 ;  /* 0x00000000050b72ca */ /* 0x000fe400000e0000 */
[----:B------:R-:W-:Y:S01]  /*14090*/  R2UR UR9, R3 ;  /* 0x00000000030972ca */ /* 0x000fe200000e0000 */
[----:B------:R-:W-:Y:S01]  /*140a0*/  UIADD3 UR4, UP0, UR36, 0x470, URZ ;  /* 0x0000047024047890 */ /* 0x000fe2000ff1e03f */
[----:B------:R-:W-:Y:S02]  /*140b0*/  R2UR UR12, R4 ;  /* 0x00000000040c72ca */ /* 0x000fe400000e0000 */
[----:B------:R-:W-:Y:S02]  /*140c0*/  R2UR UR13, R6 ;  /* 0x00000000060d72ca */ /* 0x000fe400000e0000 */
        /* <DEDUP_REMOVED lines=24> */
.L_x_1218:
[----:B------:R-:W-:Y:S05]  /*14250*/  BSYNC B0 ;  /* 0x0000000000007941 */ /* 0x000fea0003800000 */
.L_x_1217:
        /* <DEDUP_REMOVED lines=9> */
.L_x_1174:
[----:B------:R-:W-:Y:S05]  /*142f0*/  BSYNC B6 ;  /* 0x0000000000067941 */ /* 0x000fea0003800000 */
.L_x_1172:
[----:B------:R-:W-:-:S03]  /*14300*/  UMOV UR4, 0xffffffff ;  /* 0xffffffff00047882 */ /* 0x000fc60000000000 */
[----:B------:R-:W-:Y:S05]  /*14310*/  BRA.DIV UR4, `(.L_x_1221) ;  /* 0x0000001604e07947 */ /* 0x000fea000b800000 */
[----:B------:R2:W3:Y:S04]  /*14320*/  SHFL.IDX PT, R4, R16, RZ, 0x1f ;  /* 0x00001fff10047589 */ /* 0x0004e800000e0000 */
[----:B------:R-:W4:Y:S02]  /*14330*/  SHFL.IDX PT, R16, R16, 0x1, 0x1f ;  /* 0x00201f0010107f89 */ /* 0x000f2400000e0000 */
.L_x_1267:
[----:B-1----:R-:W1:Y:S01]  /*14340*/  S2R R0, SR_TID.X ;  /* 0x0000000000007919 */ /* 0x002e620000002100 */
[----:B------:R-:W-:Y:S01]  /*14350*/  ULDC UR4, c[0x0][0xc14] ;  /* 0x0003050000047ab9 */ /* 0x000fe20000000800 */
[----:B------:R-:W-:Y:S01]  /*14360*/  BSSY B0, `(.L_x_1222) ;  /* 0x000000b000007945 */ /* 0x000fe20003800000 */
[----:B------:R-:W-:Y:S01]  /*14370*/  IMAD.MOV.U32 R17, RZ, RZ, RZ ;  /* 0x000000ffff117224 */ /* 0x000fe200078e00ff */
[----:B-1----:R-:W-:Y:S01]  /*14380*/  LOP3.LUT R6, R0, 0x1f, RZ, 0xc0, !PT ;  /* 0x0000001f00067812 */ /* 0x002fe200078ec0ff */
[----:B------:R-:W-:-:S03]  /*14390*/  IMAD.U32 R0, RZ, RZ, UR4 ;  /* 0x00000004ff007e24 */ /* 0x000fc6000f8e00ff */
[C---:B------:R-:W-:Y:S01]  /*143a0*/  ISETP.NE.AND P0, PT, R6.reuse, 0x1f, PT ;  /* 0x0000001f0600780c */ /* 0x040fe20003f05270 */
[----:B------:R-:W-:-:S05]  /*143b0*/  IMAD.IADD R5, R6, 0x1, R19 ;  /* 0x0000000106057824 */ /* 0x000fca00078e0213 */
[----:B------:R-:W-:-:S13]  /*143c0*/  ISETP.GE.OR P0, PT, R5, R0, !P0 ;  /* 0x000000000500720c */ /* 0x000fda0004706670 */
[----:B------:R-:W-:Y:S05]  /*143d0*/  @P0 BRA `(.L_x_1223) ;  /* 0x00000000000c0947 */ /* 0x000fea0003800000 */
[----:B------:R-:W1:Y:S02]  /*143e0*/  LDC.64 R2, c[0x0][0xc58] ;  /* 0x00031600ff027b82 */ /* 0x000e640000000a00 */
[----:B-1----:R-:W-:-:S05]  /*143f0*/  IMAD.WIDE R2, R5, 0x4, R2 ;  /* 0x0000000405027825 */ /* 0x002fca00078e0202 */
[----:B------:R1:W5:Y:S02]  /*14400*/  LDG.E R17, desc[UR60][R2.64] ;  /* 0x0000003c02117981 */ /* 0x000364000c1e1900 */
.L_x_1223:
[----:B------:R-:W-:Y:S05]  /*14410*/  BSYNC B0 ;  /* 0x0000000000007941 */ /* 0x000fea0003800000 */
.L_x_1222:
[----:B------:R-:W-:-:S03]  /*14420*/  UMOV UR4, 0xffffffff ;  /* 0xffffffff00047882 */ /* 0x000fc60000000000 */
[----:B------:R-:W-:Y:S05]  /*14430*/  BRA.DIV UR4, `(.L_x_1224) ;  /* 0x0000001604e47947 */ /* 0x000fea000b800000 */
[----:B0----5:R-:W0:Y:S01]  /*14440*/  SHFL.UP PT, R14, R17, 0x1, RZ ;  /* 0x04200000110e7989 */ /* 0x021e2200000e00ff */
[C---:B------:R-:W-:Y:S02]  /*14450*/  ISETP.NE.AND P0, PT, R6.reuse, RZ, PT ;  /* 0x000000ff0600720c */ /* 0x040fe40003f05270 */
[----:B------:R-:W-:Y:S02]  /*14460*/  ISETP.GE.U32.AND P1, PT, R6, 0x2, PT ;  /* 0x000000020600780c */ /* 0x000fe40003f26070 */
[----:B0-----:R-:W-:Y:S02]  /*14470*/  SEL R14, R14, RZ, P0 ;  /* 0x000000ff0e0e7207 */ /* 0x001fe40000000000 */
[----:B------:R-:W-:-:S03]  /*14480*/  ISETP.GE.U32.AND P0, PT, R6, 0x4, PT ;  /* 0x000000040600780c */ /* 0x000fc60003f06070 */
[----:B------:R-:W-:-:S05]  /*14490*/  IMAD.IADD R13, R17, 0x1, R14 ;  /* 0x00000001110d7824 */ /* 0x000fca00078e020e */
[----:B------:R-:W1:Y:S02]  /*144a0*/  SHFL.UP PT, R14, R13, 0x2, RZ ;  /* 0x044000000d0e7989 */ /* 0x000e6400000e00ff */
        /* <DEDUP_REMOVED lines=14> */
.L_x_1275:
[----:B------:R-:W-:Y:S02]  /*14590*/  ULDC UR4, c[0x0][0xc10] ;  /* 0x0003040000047ab9 */ /* 0x000fe40000000800 */
[----:B------:R-:W-:-:S04]  /*145a0*/  IMAD.U32 R5, RZ, RZ, UR4 ;  /* 0x00000004ff057e24 */ /* 0x000fc8000f8e00ff */
[----:B-1----:R-:W-:-:S04]  /*145b0*/  IMAD R3, R14, R5, RZ ;  /* 0x000000050e037224 */ /* 0x002fc800078e02ff */
[----:B--2-4-:R-:W-:-:S05]  /*145c0*/  IMAD.IADD R16, R16, 0x1, R3 ;  /* 0x0000000110107824 */ /* 0x014fca00078e0203 */
[----:B---3--:R-:W-:-:S13]  /*145d0*/  ISETP.GT.AND P0, PT, R16, R4, PT ;  /* 0x000000041000720c */ /* 0x008fda0003f04270 */
[----:B------:R-:W-:Y:S05]  /*145e0*/  @P0 BRA `(.L_x_1225) ;  /* 0x0000000000b40947 */ /* 0x000fea0003800000 */
[----:B------:R-:W1:Y:S02]  /*145f0*/  LDC R0, c[0x0][0xc14] ;  /* 0x00030500ff007b82 */ /* 0x000e640000000800 */
.L_x_1230:
        /* <DEDUP_REMOVED lines=12> */
[----:B0-----:R-:W-:-:S05]  /*146c0*/  IMAD.WIDE R2, R5, 0x4, R2 ;  /* 0x0000000405027825 */ /* 0x001fca00078e0202 */
[----:B------:R0:W5:Y:S02]  /*146d0*/  LDG.E R17, desc[UR60][R2.64] ;  /* 0x0000003c02117981 */ /* 0x000164000c1e1900 */
.L_x_1228:
[----:B------:R-:W-:Y:S05]  /*146e0*/  BSYNC B0 ;  /* 0x0000000000007941 */ /* 0x000fea0003800000 */
.L_x_1227:
        /* <DEDUP_REMOVED lines=23> */
.L_x_1283:
[----:B------:R-:W-:Y:S02]  /*14860*/  ULDC UR4, c[0x0][0xc10] ;  /* 0x0003040000047ab9 */ /* 0x000fe40000000800 */
[----:B------:R-:W-:-:S04]  /*14870*/  IMAD.U32 R5, RZ, RZ, UR4 ;  /* 0x00000004ff057e24 */ /* 0x000fc8000f8e00ff */
[----:B-1----:R-:W-:-:S04]  /*14880*/  IMAD R3, R14, R5, RZ ;  /* 0x000000050e037224 */ /* 0x002fc800078e02ff */
[----:B------:R-:W-:-:S05]  /*14890*/  IMAD.IADD R16, R3, 0x1, R16 ;  /* 0x0000000103107824 */ /* 0x000fca00078e0210 */
[----:B------:R-:W-:-:S13]  /*148a0*/  ISETP.GT.AND P0, PT, R16, R4, PT ;  /* 0x000000041000720c */ /* 0x000fda0003f04270 */
[----:B------:R-:W-:Y:S05]  /*148b0*/  @!P0 BRA `(.L_x_1230) ;  /* 0xfffffffc00508947 */ /* 0x000fea000383ffff */
.L_x_1225:
        /* <DEDUP_REMOVED lines=8> */
.L_x_1287:
[----:B------:R-:W-:Y:S01]  /*14940*/  ISETP.NE.AND P0, PT, R3, RZ, PT ;  /* 0x000000ff0300720c */ /* 0x000fe20003f05270 */
[----:B------:R-:W-:-:S12]  /*14950*/  IMAD.MOV.U32 R7, RZ, RZ, RZ ;  /* 0x000000ffff077224 */ /* 0x000fd800078e00ff */
[----:B------:R-:W-:Y:S05]  /*14960*/  @!P0 BRA `(.L_x_1232) ;  /* 0x0000000000108947 */ /* 0x000fea0003800000 */
[----:B------:R-:W-:Y:S01]  /*14970*/  UMOV UR4, 0xffffffff ;  /* 0xffffffff00047882 */ /* 0x000fe20000000000 */
[----:B------:R-:W-:Y:S02]  /*14980*/  VIADD R12, R6, 0xffffffff ;  /* 0xffffffff060c7836 */ /* 0x000fe40000000000 */
[----:B------:R-:W-:Y:S05]  /*14990*/  BRA.DIV UR4, `(.L_x_1233) ;  /* 0x0000001a04747947 */ /* 0x000fea000b800000 */
[----:B------:R3:W4:Y:S02]  /*149a0*/  SHFL.IDX PT, R7, R2, R12, 0x1f ;  /* 0x00001f0c02077589 */ /* 0x00072400000e0000 */
.L_x_1232:
[----:B0--3--:R-:W0:Y:S01]  /*149b0*/  LDC.64 R2, c[0x0][0xc68] ;  /* 0x00031a00ff027b82 */ /* 0x009e220000000a00 */
[----:B------:R-:W-:-:S04]  /*149c0*/  IMAD.IADD R19, R6, 0x1, R19 ;  /* 0x0000000106137824 */ /* 0x000fc800078e0213 */
[----:B0-----:R-:W-:-:S05]  /*149d0*/  IMAD.WIDE R2, R19, 0x4, R2 ;  /* 0x0000000413027825 */ /* 0x001fca00078e0202 */
[----:B------:R0:W1:Y:S01]  /*149e0*/  LDG.E R8, desc[UR60][R2.64] ;  /* 0x0000003c02087981 */ /* 0x000062000c1e1900 */
[----:B----4-:R-:W-:-:S04]  /*149f0*/  IMAD R16, R7, R5, R16 ;  /* 0x0000000507107224 */ /* 0x010fc800078e0210 */
[----:B------:R-:W-:Y:S02]  /*14a00*/  IMAD.IADD R7, R4, 0x1, -R16 ;  /* 0x0000000104077824 */ /* 0x000fe400078e0a10 */
[----:B0-----:R-:W-:Y:S02]  /*14a10*/  IMAD.MOV.U32 R2, RZ, RZ, RZ ;  /* 0x000000ffff027224 */ /* 0x001fe400078e00ff */
[----:B-12---:R-:W-:-:S05]  /*14a20*/  IMAD R6, R17, R8, RZ ;  /* 0x0000000811067224 */ /* 0x006fca00078e02ff */
[-C--:B------:R-:W-:Y:S02]  /*14a30*/  IABS R9, R6.reuse ;  /* 0x0000000600097213 */ /* 0x080fe40000000000 */
[----:B------:R-:W-:Y:S02]  /*14a40*/  IABS R4, R6 ;  /* 0x0000000600047213 */ /* 0x000fe40000000000 */
[----:B------:R-:W0:Y:S03]  /*14a50*/  I2F.RP R10, R9 ;  /* 0x00000009000a7306 */ /* 0x000e260000209400 */
[----:B------:R-:W-:-:S05]  /*14a60*/  IMAD.MOV R4, RZ, RZ, -R4 ;  /* 0x000000ffff047224 */ /* 0x000fca00078e0a04 */
[----:B0-----:R-:W0:Y:S02]  /*14a70*/  MUFU.RCP R10, R10 ;  /* 0x0000000a000a7308 */ /* 0x001e240000001000 */
[----:B0-----:R-:W-:-:S06]  /*14a80*/  VIADD R11, R10, 0xffffffe ;  /* 0x0ffffffe0a0b7836 */ /* 0x001fcc0000000000 */
[----:B------:R-:W0:Y:S02]  /*14a90*/  F2I.FTZ.U32.TRUNC.NTZ R3, R11 ;  /* 0x0000000b00037305 */ /* 0x000e24000021f000 */
[----:B0-----:R-:W-:-:S04]  /*14aa0*/  IMAD.MOV R12, RZ, RZ, -R3 ;  /* 0x000000ffff0c7224 */ /* 0x001fc800078e0a03 */
[----:B------:R-:W-:-:S04]  /*14ab0*/  IMAD R13, R12, R9, RZ ;  /* 0x000000090c0d7224 */ /* 0x000fc800078e02ff */
[----:B------:R-:W-:Y:S01]  /*14ac0*/  IMAD.HI.U32 R2, R3, R13, R2 ;  /* 0x0000000d03027227 */ /* 0x000fe200078e0002 */
[----:B------:R-:W-:-:S05]  /*14ad0*/  IABS R3, R7 ;  /* 0x0000000700037213 */ /* 0x000fca0000000000 */
[----:B------:R-:W-:-:S04]  /*14ae0*/  IMAD.HI.U32 R2, R2, R3, RZ ;  /* 0x0000000302027227 */ /* 0x000fc800078e00ff */
[----:B------:R-:W-:Y:S01]  /*14af0*/  IMAD R4, R2, R4, R3 ;  /* 0x0000000402047224 */ /* 0x000fe200078e0203 */
[----:B------:R-:W-:-:S04]  /*14b00*/  LOP3.LUT R3, R7, R6, RZ, 0x3c, !PT ;  /* 0x0000000607037212 */ /* 0x000fc800078e3cff */
[----:B------:R-:W-:-:S13]  /*14b10*/  ISETP.GT.U32.AND P0, PT, R9, R4, PT ;  /* 0x000000040900720c */ /* 0x000fda0003f04070 */
[----:B------:R-:W-:Y:S02]  /*14b20*/  @!P0 IMAD.IADD R4, R4, 0x1, -R9 ;  /* 0x0000000104048824 */ /* 0x000fe400078e0a09 */
[----:B------:R-:W-:-:S03]  /*14b30*/  @!P0 VIADD R2, R2, 0x1 ;  /* 0x0000000102028836 */ /* 0x000fc60000000000 */
[----:B------:R-:W-:-:S13]  /*14b40*/  ISETP.GE.U32.AND P0, PT, R4, R9, PT ;  /* 0x000000090400720c */ /* 0x000fda0003f06070 */
[----:B------:R-:W-:Y:S01]  /*14b50*/  @P0 VIADD R2, R2, 0x1 ;  /* 0x0000000102020836 */ /* 0x000fe20000000000 */
[----:B------:R-:W-:-:S03]  /*14b60*/  ISETP.GE.AND P0, PT, R3, RZ, PT ;  /* 0x000000ff0300720c */ /* 0x000fc60003f06270 */
[----:B------:R-:W-:-:S10]  /*14b70*/  IMAD.MOV.U32 R9, RZ, RZ, R2 ;  /* 0x000000ffff097224 */ /* 0x000fd400078e0002 */
[----:B------:R-:W-:Y:S01]  /*14b80*/  @!P0 IMAD.MOV R9, RZ, RZ, -R9 ;  /* 0x000000ffff098224 */ /* 0x000fe200078e0a09 */
[----:B------:R-:W-:-:S13]  /*14b90*/  ISETP.NE.AND P0, PT, R6, RZ, PT ;  /* 0x000000ff0600720c */ /* 0x000fda0003f05270 */
[----:B------:R-:W-:-:S05]  /*14ba0*/  @!P0 LOP3.LUT R9, RZ, R6, RZ, 0x33, !PT ;  /* 0x00000006ff098212 */ /* 0x000fca00078e33ff */
[----:B------:R-:W-:Y:S02]  /*14bb0*/  IMAD R4, R8, R9, RZ ;  /* 0x0000000908047224 */ /* 0x000fe400078e02ff */
[----:B------:R-:W-:Y:S02]  /*14bc0*/  IMAD.MOV R9, RZ, RZ, -R9 ;  /* 0x000000ffff097224 */ /* 0x000fe400078e0a09 */
[----:B------:R-:W-:Y:S02]  /*14bd0*/  IMAD.MOV R2, RZ, RZ, -R4 ;  /* 0x000000ffff027224 */ /* 0x000fe400078e0a04 */
[----:B------:R-:W-:-:S03]  /*14be0*/  IMAD R7, R6, R9, R7 ;  /* 0x0000000906077224 */ /* 0x000fc600078e0207 */
[----:B------:R-:W-:Y:S01]  /*14bf0*/  VIADDMNMX R8, R2, R5, R8, PT ;  /* 0x0000000502087246 */ /* 0x000fe20003800108 */
[----:B------:R-:W-:-:S03]  /*14c00*/  IMAD.IADD R4, R7, 0x1, R4 ;  /* 0x0000000107047824 */ /* 0x000fc600078e0204 */
[----:B------:R-:W-:-:S04]  /*14c10*/  IABS R5, R8 ;  /* 0x0000000800057213 */ /* 0x000fc80000000000 */
[----:B------:R-:W0:Y:S08]  /*14c20*/  I2F.RP R10, R5 ;  /* 0x00000005000a7306 */ /* 0x000e300000209400 */
[----:B0-----:R-:W0:Y:S02]  /*14c30*/  MUFU.RCP R10, R10 ;  /* 0x0000000a000a7308 */ /* 0x001e240000001000 */
[----:B0-----:R-:W-:-:S06]  /*14c40*/  VIADD R2, R10, 0xffffffe ;  /* 0x0ffffffe0a027836 */ /* 0x001fcc0000000000 */
[----:B------:R0:W1:Y:S02]  /*14c50*/  F2I.FTZ.U32.TRUNC.NTZ R3, R2 ;  /* 0x0000000200037305 */ /* 0x000064000021f000 */
[----:B0-----:R-:W-:Y:S02]  /*14c60*/  IMAD.MOV.U32 R2, RZ, RZ, RZ ;  /* 0x000000ffff027224 */ /* 0x001fe400078e00ff */
[----:B-1----:R-:W-:-:S04]  /*14c70*/  IMAD.MOV R6, RZ, RZ, -R3 ;  /* 0x000000ffff067224 */ /* 0x002fc800078e0a03 */
[----:B------:R-:W-:Y:S01]  /*14c80*/  IMAD R9, R6, R5, RZ ;  /* 0x0000000506097224 */ /* 0x000fe200078e02ff */
[----:B------:R-:W-:-:S03]  /*14c90*/  IABS R6, R7 ;  /* 0x0000000700067213 */ /* 0x000fc60000000000 */
[----:B------:R-:W-:Y:S01]  /*14ca0*/  IMAD.HI.U32 R3, R3, R9, R2 ;  /* 0x0000000903037227 */ /* 0x000fe200078e0002 */
[----:B------:R-:W-:-:S05]  /*14cb0*/  IABS R9, R8 ;  /* 0x0000000800097213 */ /* 0x000fca0000000000 */
        /* <DEDUP_REMOVED lines=12> */
[----:B------:R-:W-:Y:S01]  /*14d80*/  @!P0 LOP3.LUT R3, RZ, R8, RZ, 0x33, !PT ;  /* 0x00000008ff038212 */ /* 0x000fe200078e33ff */
[----:B------:R-:W-:-:S03]  /*14d90*/  IMAD.MOV R8, RZ, RZ, -R8 ;  /* 0x000000ffff087224 */ /* 0x000fc600078e0a08 */
[----:B------:R-:W-:Y:S01]  /*14da0*/  LOP3.LUT R2, RZ, R3, RZ, 0x33, !PT ;  /* 0x00000003ff027212 */ /* 0x000fe200078e33ff */
[----:B------:R-:W-:-:S04]  /*14db0*/  IMAD R18, R3, R8, R4 ;  /* 0x0000000803127224 */ /* 0x000fc800078e0204 */
[----:B------:R-:W-:Y:S01]  /*14dc0*/  IMAD.IADD R17, R17, 0x1, R2 ;  /* 0x0000000111117824 */ /* 0x000fe200078e0202 */
[----:B------:R-:W-:Y:S06]  /*14dd0*/  BRA `(.L_x_1234) ;  /* 0x00000000001c7947 */ /* 0x000fec0003800000 */
.L_x_1226:
[----:B------:R-:W-:Y:S01]  /*14de0*/  UMOV UR4, URZ ;  /* 0x0000003f00047c82 */ /* 0x000fe20008000000 */
[----:B------:R-:W-:Y:S01]  /*14df0*/  UMOV UR5, URZ ;  /* 0x0000003f00057c82 */ /* 0x000fe20008000000 */
[----:B------:R-:W-:Y:S01]  /*14e00*/  ULDC UR6, c[0x0][0xc14] ;  /* 0x0003050000067ab9 */ /* 0x000fe20000000800 */
[----:B------:R-:W-:Y:S02]  /*14e10*/  IMAD.MOV.U32 R16, RZ, RZ, R4 ;  /* 0x000000ffff107224 */ /* 0x000fe400078e0004 */
[----:B------:R-:W-:Y:S02]  /*14e20*/  IMAD.U32 R17, RZ, RZ, UR4 ;  /* 0x00000004ff117e24 */ /* 0x000fe4000f8e00ff */
[----:B------:R-:W-:Y:S02]  /*14e30*/  IMAD.U32 R18, RZ, RZ, UR5 ;  /* 0x00000005ff127e24 */ /* 0x000fe4000f8e00ff */
[----:B------:R-:W-:-:S07]  /*14e40*/  IMAD.U32 R19, RZ, RZ, UR6 ;  /* 0x00000006ff137e24 */ /* 0x000fce000f8e00ff */
.L_x_1234:
        /* <DEDUP_REMOVED lines=12> */
.L_x_1160:
[----:B-1----:R-:W3:Y:S01]  /*14f10*/  LDL.LU R0, [R1+0x18] ;  /* 0x0000180001007983 */ /* 0x002ee20000300800 */
[----:B------:R-:W-:Y:S01]  /*14f20*/  BSSY B0, `(.L_x_1236) ;  /* 0x000000b000007945 */ /* 0x000fe20003800000 */
[----:B------:R-:W1:Y:S01]  /*14f30*/  S2R R5, SR_CgaCtaId ;  /* 0x0000000000057919 */ /* 0x000e620000008800 */
[----:B---3--:R-:W-:-:S05]  /*14f40*/  VIADD R0, R0, 0x1 ;  /* 0x0000000100007836 */ /* 0x008fca0000000000 */
[----:B--2---:R-:W-:-:S04]  /*14f50*/  LEA.HI R2, R0, R0, RZ, 0x1 ;  /* 0x0000000000027211 */ /* 0x004fc800078f08ff */
[----:B------:R-:W-:-:S05]  /*14f60*/  LOP3.LUT R3, R2, 0xfffffffe, RZ, 0xc0, !PT ;  /* 0xfffffffe02037812 */ /* 0x000fca00078ec0ff */
[----:B------:R-:W-:Y:S01]  /*14f70*/  IMAD.IADD R3, R0, 0x1, -R3 ;  /* 0x0000000100037824 */ /* 0x000fe200078e0a03 */
[----:B------:R-:W-:-:S04]  /*14f80*/  MOV R0, 0x400 ;  /* 0x0000040000007802 */ /* 0x000fc80000000f00 */
[----:B-1----:R-:W-:Y:S02]  /*14f90*/  LEA R0, R5, R0, 0x18 ;  /* 0x0000000005007211 */ /* 0x002fe400078ec0ff */
[----:B------:R-:W-:-:S04]  /*14fa0*/  SHF.L.U32 R3, R3, 0x1f, RZ ;  /* 0x0000001f03037819 */ /* 0x000fc800000006ff */
[----:B------:R-:W1:Y:S02]  /*14fb0*/  SYNCS.PHASECHK.TRANS64.TRYWAIT P0, [R0+URZ+0x30820], R3 ;  /* 0x03082003000075a7 */ /* 0x000e64000800017f */
[----:B-1----:R-:W-:Y:S05]  /*14fc0*/  @!P0 BRA `(.L_x_1237) ;  /* 0x0000001400108947 */ /* 0x002fea0003800000 */
.L_x_1290:
[----:B------:R-:W-:Y:S05]  /*14fd0*/  BSYNC B0 ;  /* 0x0000000000007941 */ /* 0x000fea0003800000 */
.L_x_1236:
[----:B------:R-:W-:-:S03]  /*14fe0*/  UMOV UR4, 0xffffffff ;  /* 0xffffffff00047882 */ /* 0x000fc60000000000 */
[----:B------:R-:W-:Y:S05]  /*14ff0*/  BRA.DIV UR4, `(.L_x_1238) ;  /* 0x0000001604187947 */ /* 0x000fea000b800000 */
[----:B------:R-:W2:Y:S02]  /*15000*/  S2R R2, SR_TID.X ;  /* 0x0000000000027919 */ /* 0x000ea40000002100 */
[----:B--2---:R-:W-:-:S04]  /*15010*/  SHF.R.U32.HI R2, RZ, 0x5, R2 ;  /* 0x00000005ff027819 */ /* 0x004fc80000011602 */
[----:B------:R-:W-:-:S05]  /*15020*/  LOP3.LUT R2, R2, 0x3, RZ, 0xc0, !PT ;  /* 0x0000000302027812 */ /* 0x000fca00078ec0ff */
[----:B------:R2:W3:Y:S02]  /*15030*/  SHFL.IDX PT, R14, R2, RZ, 0x1f ;  /* 0x00001fff020e7589 */ /* 0x0004e400000e0000 */
.L_x_1293:
[----:B---3--:R-:W-:Y:S01]  /*15040*/  ISETP.NE.AND P0, PT, R14, RZ, PT ;  /* 0x000000ff0e00720c */ /* 0x008fe20003f05270 */
[----:B------:R-:W-:-:S12]  /*15050*/  BSSY B0, `(.L_x_1239) ;  /* 0x0000029000007945 */ /* 0x000fd80003800000 */
[----:B------:R-:W-:Y:S05]  /*15060*/  @P0 BRA `(.L_x_1240) ;  /* 0x00000000009c0947 */ /* 0x000fea0003800000 */
[----:B------:R-:W-:-:S03]  /*15070*/  UMOV UR4, 0xffffffff ;  /* 0xffffffff00047882 */ /* 0x000fc60000000000 */
[----:B------:R-:W-:Y:S05]  /*15080*/  BRA.DIV UR4, `(.L_x_1241) ;  /* 0x0000001604287947 */ /* 0x000fea000b800000 */
[----:B------:R-:W-:-:S13]  /*15090*/  ELECT P6, URZ, PT ;  /* 0x00000000003f782f */ /* 0x000fda00038c0000 */
.L_x_1296:
[----:B------:R-:W-:Y:S05]  /*150a0*/  @!P6 BRA `(.L_x_1240) ;  /* 0x00000000008ce947 */ /* 0x000fea0003800000 */
[----:B--2---:R-:W2:Y:S02]  /*150b0*/  LDL R2, [R1+0x20] ;  /* 0x0000200001027983 */ /* 0x004ea40000100800 */
[----:B--2---:R-:W-:-:S13]  /*150c0*/  R2UR UR4, R2 ;  /* 0x00000000020472ca */ /* 0x004fda00000e0000 */
[----:B------:R-:W-:-:S06]  /*150d0*/  ULOP3.LUT UR4, UR4, 0x2, URZ, 0xfc, !UPT ;  /* 0x0000000204047892 */ /* 0x000fcc000f8efc3f */
[----:B------:R-:W-:-:S05]  /*150e0*/  IMAD.U32 R2, RZ, RZ, UR4 ;  /* 0x00000004ff027e24 */ /* 0x000fca000f8e00ff */
[----:B------:R-:W-:-:S13]  /*150f0*/  ISETP.NE.AND P2, PT, R2, 0x3, PT ;  /* 0x000000030200780c */ /* 0x000fda0003f45270 */
[----:B------:R-:W-:Y:S05]  /*15100*/  @!P2 BRA `(.L_x_1242) ;  /* 0x000000000004a947 */ /* 0x000fea0003800000 */
[----:B------:R-:W-:Y:S01]  /*15110*/  BPT.TRAP 0x1 ;  /* 0x000000040000795c */ /* 0x000fe20000300000 */
.L_x_1242:
[----:B-1----:R-:W2:Y:S04]  /*15120*/  LDL R3, [R1] ;  /* 0x0000000001037983 */ /* 0x002ea80000100800 */
[----:B------:R-:W3:Y:S01]  /*15130*/  LDL.LU R7, [R1+0x8] ;  /* 0x0000080001077983 */ /* 0x000ee20000300800 */
[----:B------:R-:W-:-:S04]  /*15140*/  VIADD R2, R0, 0x30840 ;  /* 0x0003084000027836 */ /* 0x000fc80000000000 */
[C---:B--2---:R-:W-:Y:S02]  /*15150*/  IMAD R6, R3.reuse, 0x8, R2 ;  /* 0x0000000803067824 */ /* 0x044fe400078e0202 */
[----:B------:R-:W-:Y:S01]  /*15160*/  VIADD R3, R3, 0x1 ;  /* 0x0000000103037836 */ /* 0x000fe20000000000 */
[----:B---3--:R-:W-:-:S04]  /*15170*/  SHF.L.U32 R5, R7, 0x1f, RZ ;  /* 0x0000001f07057819 */ /* 0x008fc800000006ff */
[C---:B------:R-:W-:Y:S01]  /*15180*/  ISETP.NE.AND P1, PT, R3.reuse, 0x2, PT ;  /* 0x000000020300780c */ /* 0x040fe20003f25270 */
[----:B------:R-:W1:Y:S03]  /*15190*/  SYNCS.PHASECHK.TRANS64.TRYWAIT P0, [R6+URZ], R5 ;  /* 0x00000005060075a7 */ /* 0x000e66000800017f */
[----:B------:R-:W-:Y:S02]  /*151a0*/  SEL R4, RZ, 0x1, P1 ;  /* 0x00000001ff047807 */ /* 0x000fe40000800000 */
[----:B------:R-:W-:Y:S02]  /*151b0*/  SEL R3, R3, RZ, P1 ;  /* 0x000000ff03037207 */ /* 0x000fe40000800000 */
[----:B------:R-:W-:-:S03]  /*151c0*/  LOP3.LUT R4, R7, R4, RZ, 0x3c, !PT ;  /* 0x0000000407047212 */ /* 0x000fc600078e3cff */
[----:B------:R-:W-:Y:S01]  /*151d0*/  IMAD R7, R3, 0x8, R2 ;  /* 0x0000000803077824 */ /* 0x000fe200078e0202 */
[----:B------:R-:W-:Y:S01]  /*151e0*/  SHF.L.U32 R2, R4, 0x1f, RZ ;  /* 0x0000001f04027819 */ /* 0x000fe200000006ff */
[----:B-1----:R-:W-:Y:S06]  /*151f0*/  @!P0 BRA `(.L_x_1243) ;  /* 0x0000001000ec8947 */ /* 0x002fec0003800000 */
.L_x_1297:
[----:B------:R-:W2:Y:S02]  /*15200*/  SYNCS.PHASECHK.TRANS64.TRYWAIT P0, [R7+URZ], R2 ;  /* 0x00000002070075a7 */ /* 0x000ea4000800017f */
[----:B--2---:R-:W-:Y:S05]  /*15210*/  @!P0 BRA `(.L_x_1244) ;  /* 0x0000001000f88947 */ /* 0x004fea0003800000 */
.L_x_1298:
[----:B------:R-:W-:Y:S05]  /*15220*/  @!P2 BRA `(.L_x_1245) ;  /* 0x000000000004a947 */ /* 0x000fea0003800000 */
[----:B------:R-:W-:Y:S01]  /*15230*/  BPT.TRAP 0x1 ;  /* 0x000000040000795c */ /* 0x000fe20000300000 */
.L_x_1245:
[----:B------:R-:W3:Y:S01]  /*15240*/  LDL.LU R4, [R1] ;  /* 0x0000000001047983 */ /* 0x000ee20000300800 */
[----:B------:R-:W-:-:S04]  /*15250*/  VIADD R0, R0, 0x30860 ;  /* 0x0003086000007836 */ /* 0x000fc80000000000 */
[----:B---3--:R-:W-:-:S04]  /*15260*/  IMAD R4, R4, 0x8, R0 ;  /* 0x0000000804047824 */ /* 0x008fc800078e0200 */
[----:B------:R-:W3:Y:S02]  /*15270*/  SYNCS.PHASECHK.TRANS64.TRYWAIT P0, [R4+URZ], R5 ;  /* 0x00000005040075a7 */ /* 0x000ee4000800017f */
[----:B---3--:R-:W-:Y:S05]  /*15280*/  @!P0 BRA `(.L_x_1246) ;  /* 0x0000001000f08947 */ /* 0x008fea0003800000 */
.L_x_1299:
[----:B------:R-:W-:-:S07]  /*15290*/  IMAD R3, R3, 0x8, R0 ;  /* 0x0000000803037824 */ /* 0x000fce00078e0200 */
.L_x_1247:
[----:B----4-:R4:W0:Y:S02]  /*152a0*/  SYNCS.PHASECHK.TRANS64.TRYWAIT P0, [R3+URZ], R2 ;  /* 0x00000002030075a7 */ /* 0x010824000800017f */
[----:B0-----:R-:W-:Y:S05]  /*152b0*/  @!P0 NANOSLEEP.SYNCS 0x989680 ;  /* 0x009896800000895d */ /* 0x001fea0003900000 */
[----:B------:R-:W0:Y:S02]  /*152c0*/  @!P0 SYNCS.PHASECHK.TRANS64 P0, [R3+URZ], R2 ;  /* 0x00000002030085a7 */ /* 0x000e24000800007f */
[----:B0-----:R-:W-:Y:S05]  /*152d0*/  @!P0 BRA `(.L_x_1247) ;  /* 0xfffffffc00f08947 */ /* 0x001fea000383ffff */
.L_x_1240:
[----:B------:R-:W-:Y:S05]  /*152e0*/  BSYNC B0 ;  /* 0x0000000000007941 */ /* 0x000fea0003800000 */
.L_x_1239:
[----:B------:R-:W-:Y:S05]  /*152f0*/  EXIT ;  /* 0x000000000000794d */ /* 0x000fea0003800000 */
.L_x_1064:
[----:B0-----:R-:W-:-:S04]  /*15300*/  IMAD.U32 R3, RZ, RZ, UR38 ;  /* 0x00000026ff037e24 */ /* 0x001fc8000f8e00ff */
[----:B------:R0:W1:Y:S03]  /*15310*/  SYNCS.PHASECHK.TRANS64.TRYWAIT P1, [R3+URZ+0x30800], R0 ;  /* 0x03080000030075a7 */ /* 0x000066000802017f */
[----:B-1----:R-:W-:Y:S05]  /*15320*/  @!P1 NANOSLEEP.SYNCS 0x989680 ;  /* 0x009896800000995d */ /* 0x002fea0003900000 */
[----:B------:R-:W1:Y:S02]  /*15330*/  @!P1 SYNCS.PHASECHK.TRANS64 P1, [R3+URZ+0x30800], R0 ;  /* 0x03080000030095a7 */ /* 0x000e64000802007f */
[----:B-1----:R-:W-:Y:S05]  /*15340*/  @!P1 BRA `(.L_x_1064) ;  /* 0xfffffffc00ec9947 */ /* 0x002fea000383ffff */
[----:B------:R-:W-:Y:S05]  /*15350*/  BRA `(.L_x_1248) ;  /* 0xfffffec8000c7947 */ /* 0x000fea000383ffff */
.L_x_1068:
[----:B-1----:R1:W3:Y:S02]  /*15360*/  SYNCS.PHASECHK.TRANS64.TRYWAIT P1, [R3+URZ+0x30830], R0 ;  /* 0x03083000030075a7 */ /* 0x0022e4000802017f */
[----:B---3--:R-:W-:Y:S05]  /*15370*/  @!P1 NANOSLEEP.SYNCS 0x989680 ;  /* 0x009896800000995d */ /* 0x008fea0003900000 */
[----:B------:R-:W3:Y:S02]  /*15380*/  @!P1 SYNCS.PHASECHK.TRANS64 P1, [R3+URZ+0x30830], R0 ;  /* 0x03083000030095a7 */ /* 0x000ee4000802007f */
[----:B---3--:R-:W-:Y:S05]  /*15390*/  @!P1 BRA `(.L_x_1068) ;  /* 0xfffffffc00f09947 */ /* 0x008fea000383ffff */
[----:B------:R-:W-:Y:S05]  /*153a0*/  BRA `(.L_x_1067) ;  /* 0xfffffec800407947 */ /* 0x000fea000383ffff */
.L_x_1084:
[----:B-1----:R-:W-:-:S04]  /*153b0*/  IMAD.U32 R121, RZ, RZ, UR5 ;  /* 0x00000005ff797e24 */ /* 0x002fc8000f8e00ff */
[----:B------:R1:W2:Y:S03]  /*153c0*/  SYNCS.PHASECHK.TRANS64.TRYWAIT P1, [R121+URZ+0x30830], R0 ;  /* 0x03083000790075a7 */ /* 0x0002a6000802017f */
[----:B--2---:R-:W-:Y:S05]  /*153d0*/  @!P1 NANOSLEEP.SYNCS 0x989680 ;  /* 0x009896800000995d */ /* 0x004fea0003900000 */
[----:B------:R-:W2:Y:S02]  /*153e0*/  @!P1 SYNCS.PHASECHK.TRANS64 P1, [R121+URZ+0x30830], R0 ;  /* 0x03083000790095a7 */ /* 0x000ea4000802007f */
[----:B--2---:R-:W-:Y:S05]  /*153f0*/  @!P1 BRA `(.L_x_1084) ;  /* 0xfffffffc00ec9947 */ /* 0x004fea000383ffff */
[----:B------:R-:W-:Y:S05]  /*15400*/  BRA `(.L_x_1083) ;  /* 0xfffffef4002c7947 */ /* 0x000fea000383ffff */
.L_x_1088:
[----:B-1----:R-:W-:-:S04]  /*15410*/  IMAD.U32 R3, RZ, RZ, UR14 ;  /* 0x0000000eff037e24 */ /* 0x002fc8000f8e00ff */
[----:B------:R1:W2:Y:S03]  /*15420*/  SYNCS.PHASECHK.TRANS64.TRYWAIT P1, [R3+URZ+0x30850], R0 ;  /* 0x03085000030075a7 */ /* 0x0002a6000802017f */
[----:B--2---:R-:W-:Y:S05]  /*15430*/  @!P1 NANOSLEEP.SYNCS 0x989680 ;  /* 0x009896800000995d */ /* 0x004fea0003900000 */
[----:B------:R-:W2:Y:S02]  /*15440*/  @!P1 SYNCS.PHASECHK.TRANS64 P1, [R3+URZ+0x30850], R0 ;  /* 0x03085000030095a7 */ /* 0x000ea4000802007f */
[----:B--2---:R-:W-:Y:S05]  /*15450*/  @!P1 BRA `(.L_x_1088) ;  /* 0xfffffffc00ec9947 */ /* 0x004fea000383ffff */
[----:B------:R-:W-:Y:S05]  /*15460*/  BRA `(.L_x_1087) ;  /* 0xfffffefc00c47947 */ /* 0x000fea000383ffff */
.L_x_1105:
[----:B-1----:R-:W-:-:S04]  /*15470*/  IMAD.U32 R5, RZ, RZ, UR5 ;  /* 0x00000005ff057e24 */ /* 0x002fc8000f8e00ff */
[----:B------:R1:W2:Y:S03]  /*15480*/  SYNCS.PHASECHK.TRANS64.TRYWAIT P1, [R5+URZ+0x30830], R0 ;  /* 0x03083000050075a7 */ /* 0x0002a6000802017f */
[----:B--2---:R-:W-:Y:S05]  /*15490*/  @!P1 NANOSLEEP.SYNCS 0x989680 ;  /* 0x009896800000995d */ /* 0x004fea0003900000 */
[----:B------:R-:W2:Y:S02]  /*154a0*/  @!P1 SYNCS.PHASECHK.TRANS64 P1, [R5+URZ+0x30830], R0 ;  /* 0x03083000050095a7 */ /* 0x000ea4000802007f */
[----:B--2---:R-:W-:Y:S05]  /*154b0*/  @!P1 BRA `(.L_x_1105) ;  /* 0xfffffffc00ec9947 */ /* 0x004fea000383ffff */
[----:B------:R-:W-:Y:S05]  /*154c0*/  BRA `(.L_x_1104) ;  /* 0xffffff2400547947 */ /* 0x000fea000383ffff */
.L_x_1109:
[----:B-1----:R-:W-:-:S04]  /*154d0*/  IMAD.U32 R3, RZ, RZ, UR10 ;  /* 0x0000000aff037e24 */ /* 0x002fc8000f8e00ff */
[----:B------:R1:W2:Y:S03]  /*154e0*/  SYNCS.PHASECHK.TRANS64.TRYWAIT P1, [R3+URZ+0x30850], R0 ;  /* 0x03085000030075a7 */ /* 0x0002a6000802017f */
[----:B--2---:R-:W-:Y:S05]  /*154f0*/  @!P1 NANOSLEEP.SYNCS 0x989680 ;  /* 0x009896800000995d */ /* 0x004fea0003900000 */
[----:B------:R-:W2:Y:S02]  /*15500*/  @!P1 SYNCS.PHASECHK.TRANS64 P1, [R3+URZ+0x30850], R0 ;  /* 0x03085000030095a7 */ /* 0x000ea4000802007f */
[----:B--2---:R-:W-:Y:S05]  /*15510*/  @!P1 BRA `(.L_x_1109) ;  /* 0xfffffffc00ec9947 */ /* 0x004fea000383ffff */
[----:B------:R-:W-:Y:S05]  /*15520*/  BRA `(.L_x_1108) ;  /* 0xffffff2c00ec7947 */ /* 0x000fea000383ffff */
.L_x_1115:
[----:B-1----:R-:W-:-:S04]  /*15530*/  IMAD.U32 R5, RZ, RZ, UR5 ;  /* 0x00000005ff057e24 */ /* 0x002fc8000f8e00ff */
[----:B------:R1:W2:Y:S03]  /*15540*/  SYNCS.PHASECHK.TRANS64.TRYWAIT P1, [R5+URZ+0x30830], R0 ;  /* 0x03083000050075a7 */ /* 0x0002a6000802017f */
[----:B--2---:R-:W-:Y:S05]  /*15550*/  @!P1 NANOSLEEP.SYNCS 0x989680 ;  /* 0x009896800000995d */ /* 0x004fea0003900000 */
[----:B------:R-:W2:Y:S02]  /*15560*/  @!P1 SYNCS.PHASECHK.TRANS64 P1, [R5+URZ+0x30830], R0 ;  /* 0x03083000050095a7 */ /* 0x000ea4000802007f */
[----:B--2---:R-:W-:Y:S05]  /*15570*/  @!P1 BRA `(.L_x_1115) ;  /* 0xfffffffc00ec9947 */ /* 0x004fea000383ffff */
[----:B------:R-:W-:Y:S05]  /*15580*/  BRA `(.L_x_1114) ;  /* 0xffffff4000bc7947 */ /* 0x000fea000383ffff */
.L_x_1119:
[----:B-1----:R-:W-:-:S04]  /*15590*/  IMAD.U32 R3, RZ, RZ, UR10 ;  /* 0x0000000aff037e24 */ /* 0x002fc8000f8e00ff */
[----:B------:R1:W2:Y:S03]  /*155a0*/  SYNCS.PHASECHK.TRANS64.TRYWAIT P1, [R3+URZ+0x30850], R0 ;  /* 0x03085000030075a7 */ /* 0x0002a6000802017f */
[----:B--2---:R-:W-:Y:S05]  /*155b0*/  @!P1 NANOSLEEP.SYNCS 0x989680 ;  /* 0x009896800000995d */ /* 0x004fea0003900000 */
[----:B------:R-:W2:Y:S02]  /*155c0*/  @!P1 SYNCS.PHASECHK.TRANS64 P1, [R3+URZ+0x30850], R0 ;  /* 0x03085000030095a7 */ /* 0x000ea4000802007f */
[----:B--2---:R-:W-:Y:S05]  /*155d0*/  @!P1 BRA `(.L_x_1119) ;  /* 0xfffffffc00ec9947 */ /* 0x004fea000383ffff */
[----:B------:R-:W-:Y:S05]  /*155e0*/  BRA `(.L_x_1118) ;  /* 0xffffff4c00547947 */ /* 0x000fea000383ffff */
.L_x_1132:
[----:B-1----:R-:W-:-:S04]  /*155f0*/  IMAD.U32 R3, RZ, RZ, UR5 ;  /* 0x00000005ff037e24 */ /* 0x002fc8000f8e00ff */
[----:B------:R1:W2:Y:S03]  /*15600*/  SYNCS.PHASECHK.TRANS64.TRYWAIT P0, [R3+URZ+0x30850], R2 ;  /* 0x03085002030075a7 */ /* 0x0002a6000800017f */
[----:B--2---:R-:W-:Y:S05]  /*15610*/  @!P0 NANOSLEEP.SYNCS 0x989680 ;  /* 0x009896800000895d */ /* 0x004fea0003900000 */
[----:B------:R-:W2:Y:S02]  /*15620*/  @!P0 SYNCS.PHASECHK.TRANS64 P0, [R3+URZ+0x30850], R2 ;  /* 0x03085002030085a7 */ /* 0x000ea4000800007f */
[----:B--2---:R-:W-:Y:S05]  /*15630*/  @!P0 BRA `(.L_x_1132) ;  /* 0xfffffffc00ec8947 */ /* 0x004fea000383ffff */
[----:B------:R-:W-:Y:S05]  /*15640*/  BRA `(.L_x_1131) ;  /* 0xffffff7400a87947 */ /* 0x000fea000383ffff */
.L_x_1181:
[----:B------:R-:W1:Y:S01]  /*15650*/  S2R R9, SR_TID.X ;  /* 0x0000000000097919 */ /* 0x000e620000002100 */
[----:B------:R-:W-:Y:S01]  /*15660*/  BSSY B0, `(.L_x_1249) ;  /* 0x000000a000007945 */ /* 0x000fe20003800000 */
[----:B------:R-:W-:Y:S02]  /*15670*/  IMAD.MOV.U32 R12, RZ, RZ, RZ ;  /* 0x000000ffff0c7224 */ /* 0x000fe400078e00ff */
[----:B0-----:R-:W-:Y:S02]  /*15680*/  IMAD.MOV.U32 R11, RZ, RZ, 0x1f ;  /* 0x0000001fff0b7424 */ /* 0x001fe400078e00ff */
[----:B------:R-:W-:Y:S01]  /*15690*/  IMAD.MOV.U32 R15, RZ, RZ, -0x1 ;  /* 0xffffffffff0f7424 */ /* 0x000fe200078e00ff */
[----:B-1----:R-:W-:-:S04]  /*156a0*/  SHF.R.U32.HI R9, RZ, 0x5, R9 ;  /* 0x00000005ff097819 */ /* 0x002fc80000011609 */
[----:B------:R-:W-:-:S05]  /*156b0*/  LOP3.LUT R9, R9, 0x3, RZ, 0xc0, !PT ;  /* 0x0000000309097812 */ /* 0x000fca00078ec0ff */
[----:B------:R-:W-:-:S07]  /*156c0*/  IMAD.MOV.U32 R13, RZ, RZ, R9 ;  /* 0x000000ffff0d7224 */ /* 0x000fce00078e0009 */
[----:B------:R-:W-:Y:S05]  /*156d0*/  WARPSYNC.COLLECTIVE R15, `(.L_x_1250) ;  /* 0x000000000f087348 */ /* 0x000fea0003c00000 */
[----:B------:R0:W1:Y:S02]  /*156e0*/  SHFL.IDX P6, R14, R13, R12, R11 ;  /* 0x0000000c0d0e7389 */ /* 0x00006400000c000b */
[----:B01----:R-:W-:Y:S01]  /*156f0*/  ENDCOLLECTIVE ;  /* 0x000000000000791b */ /* 0x003fe20003800000 */
.L_x_1250:
[----:B------:R-:W-:Y:S05]  /*15700*/  BSYNC B0 ;  /* 0x0000000000007941 */ /* 0x000fea0003800000 */
.L_x_1249:
[----:B------:R-:W-:Y:S05]  /*15710*/  BRA `(.L_x_1251) ;  /* 0xffffffc400047947 */ /* 0x000fea000383ffff */
.L_x_1182:
[----:B------:R-:W-:Y:S01]  /*15720*/  BSSY B0, `(.L_x_1252) ;  /* 0x0000006000007945 */ /* 0x000fe20003800000 */
[----:B------:R-:W-:-:S07]  /*15730*/  IMAD.MOV.U32 R15, RZ, RZ, -0x1 ;  /* 0xffffffffff0f7424 */ /* 0x000fce00078e00ff */
[----:B0-----:R-:W-:Y:S05]  /*15740*/  WARPSYNC.COLLECTIVE R15, `(.L_x_1253) ;  /* 0x000000000f0c7348 */ /* 0x001fea0003c00000 */
[----:B------:R-:W-:Y:S02]  /*15750*/  ELECT P6, UR62, PT ;  /* 0x00000000003e782f */ /* 0x000fe400038c0000 */
[----:B------:R-:W-:Y:S01]  /*15760*/  MOV R14, UR62 ;  /* 0x0000003e000e7c02 */ /* 0x000fe20008000f00 */
[----:B0-----:R-:W-:Y:S10]  /*15770*/  ENDCOLLECTIVE ;  /* 0x000000000000791b */ /* 0x001ff40003800000 */
.L_x_1253:
[----:B------:R-:W-:Y:S05]  /*15780*/  BSYNC B0 ;  /* 0x0000000000007941 */ /* 0x000fea0003800000 */
.L_x_1252:
[----:B------:R-:W-:Y:S05]  /*15790*/  BRA `(.L_x_1254) ;  /* 0xffffffc000f47947 */ /* 0x000fea000383ffff */
.L_x_1185:
[----:B0-----:R0:W1:Y:S02]  /*157a0*/  SYNCS.PHASECHK.TRANS64.TRYWAIT P0, [R9+URZ+0x30840], R10 ;  /* 0x0308400a090075a7 */ /* 0x001064000800017f */
[----:B-1----:R-:W-:Y:S05]  /*157b0*/  @!P0 NANOSLEEP.SYNCS 0x989680 ;  /* 0x009896800000895d */ /* 0x002fea0003900000 */
[----:B------:R-:W1:Y:S02]  /*157c0*/  @!P0 SYNCS.PHASECHK.TRANS64 P0, [R9+URZ+0x30840], R10 ;  /* 0x0308400a090085a7 */ /* 0x000e64000800007f */
[----:B-1----:R-:W-:Y:S05]  /*157d0*/  @!P0 BRA `(.L_x_1185) ;  /* 0xfffffffc00f08947 */ /* 0x002fea000383ffff */
[----:B------:R-:W-:Y:S05]  /*157e0*/  BRA `(.L_x_1255) ;  /* 0xffffffc4005c7947 */ /* 0x000fea000383ffff */
.L_x_1188:
        /* <DEDUP_REMOVED lines=8> */
.L_x_1196:
[----:B0-----:R0:W1:Y:S02]  /*15870*/  SYNCS.PHASECHK.TRANS64.TRYWAIT P0, [R2+URZ+0x30840], R3 ;  /* 0x03084003020075a7 */ /* 0x001064000800017f */
[----:B-1----:R-:W-:Y:S05]  /*15880*/  @!P0 NANOSLEEP.SYNCS 0x989680 ;  /* 0x009896800000895d */ /* 0x002fea0003900000 */
[----:B------:R-:W1:Y:S02]  /*15890*/  @!P0 SYNCS.PHASECHK.TRANS64 P0, [R2+URZ+0x30840], R3 ;  /* 0x03084003020085a7 */ /* 0x000e64000800007f */
[----:B-1----:R-:W-:Y:S05]  /*158a0*/  @!P0 BRA `(.L_x_1196) ;  /* 0xfffffffc00f08947 */ /* 0x002fea000383ffff */
[----:B------:R-:W-:Y:S05]  /*158b0*/  BRA `(.L_x_1257) ;  /* 0xffffffcc00647947 */ /* 0x000fea000383ffff */
.L_x_1198:
[----:B0-----:R0:W1:Y:S02]  /*158c0*/  SYNCS.PHASECHK.TRANS64.TRYWAIT P0, [R3+URZ+0x60], R2 ;  /* 0x00006002030075a7 */ /* 0x001064000800017f */
[----:B-1----:R-:W-:Y:S05]  /*158d0*/  @!P0 NANOSLEEP.SYNCS 0x989680 ;  /* 0x009896800000895d */ /* 0x002fea0003900000 */
[----:B------:R-:W1:Y:S02]  /*158e0*/  @!P0 SYNCS.PHASECHK.TRANS64 P0, [R3+URZ+0x60], R2 ;  /* 0x00006002030085a7 */ /* 0x000e64000800007f */
[----:B-1----:R-:W-:Y:S05]  /*158f0*/  @!P0 BRA `(.L_x_1198) ;  /* 0xfffffffc00f08947 */ /* 0x002fea000383ffff */
[----:B------:R-:W-:Y:S05]  /*15900*/  BRA `(.L_x_1258) ;  /* 0xffffffd000107947 */ /* 0x000fea000383ffff */
.L_x_1203:
[----:B-1----:R1:W2:Y:S02]  /*15910*/  SYNCS.PHASECHK.TRANS64.TRYWAIT P0, [R2+URZ+0x30840], R3 ;  /* 0x03084003020075a7 */ /* 0x0022a4000800017f */
[----:B--2---:R-:W-:Y:S05]  /*15920*/  @!P0 NANOSLEEP.SYNCS 0x989680 ;  /* 0x009896800000895d */ /* 0x004fea0003900000 */
[----:B------:R-:W2:Y:S02]  /*15930*/  @!P0 SYNCS.PHASECHK.TRANS64 P0, [R2+URZ+0x30840], R3 ;  /* 0x03084003020085a7 */ /* 0x000ea4000800007f */
[----:B--2---:R-:W-:Y:S05]  /*15940*/  @!P0 BRA `(.L_x_1203) ;  /* 0xfffffffc00f08947 */ /* 0x004fea000383ffff */
[----:B------:R-:W-:Y:S05]  /*15950*/  BRA `(.L_x_1259) ;  /* 0xffffffd4008c7947 */ /* 0x000fea000383ffff */
.L_x_1205:
[----:B0-----:R0:W1:Y:S02]  /*15960*/  SYNCS.PHASECHK.TRANS64.TRYWAIT P1, [R3+URZ+0x60], R2 ;  /* 0x00006002030075a7 */ /* 0x001064000802017f */
[----:B-1----:R-:W-:Y:S05]  /*15970*/  @!P1 NANOSLEEP.SYNCS 0x989680 ;  /* 0x009896800000995d */ /* 0x002fea0003900000 */
[----:B------:R-:W1:Y:S02]  /*15980*/  @!P1 SYNCS.PHASECHK.TRANS64 P1, [R3+URZ+0x60], R2 ;  /* 0x00006002030095a7 */ /* 0x000e64000802007f */
[----:B-1----:R-:W-:Y:S05]  /*15990*/  @!P1 BRA `(.L_x_1205) ;  /* 0xfffffffc00f09947 */ /* 0x002fea000383ffff */
[----:B------:R-:W-:Y:S05]  /*159a0*/  BRA `(.L_x_1260) ;  /* 0xffffffd800387947 */ /* 0x000fea000383ffff */
.L_x_1210:
[----:B--2---:R2:W3:Y:S02]  /*159b0*/  SYNCS.PHASECHK.TRANS64.TRYWAIT P0, [R2+URZ+0x30840], R3 ;  /* 0x03084003020075a7 */ /* 0x0044e4000800017f */
[----:B---3--:R-:W-:Y:S05]  /*159c0*/  @!P0 NANOSLEEP.SYNCS 0x989680 ;  /* 0x009896800000895d */ /* 0x008fea0003900000 */
[----:B------:R-:W3:Y:S02]  /*159d0*/  @!P0 SYNCS.PHASECHK.TRANS64 P0, [R2+URZ+0x30840], R3 ;  /* 0x03084003020085a7 */ /* 0x000ee4000800007f */
[----:B---3--:R-:W-:Y:S05]  /*159e0*/  @!P0 BRA `(.L_x_1210) ;  /* 0xfffffffc00f08947 */ /* 0x008fea000383ffff */
[----:B------:R-:W-:Y:S05]  /*159f0*/  BRA `(.L_x_1261) ;  /* 0xffffffdc00707947 */ /* 0x000fea000383ffff */
.L_x_1212:
[----:B0-----:R0:W1:Y:S02]  /*15a00*/  SYNCS.PHASECHK.TRANS64.TRYWAIT P1, [R2+URZ+0x60], R9 ;  /* 0x00006009020075a7 */ /* 0x001064000802017f */
[----:B-1----:R-:W-:Y:S05]  /*15a10*/  @!P1 NANOSLEEP.SYNCS 0x989680 ;  /* 0x009896800000995d */ /* 0x002fea0003900000 */
[----:B------:R-:W1:Y:S02]  /*15a20*/  @!P1 SYNCS.PHASECHK.TRANS64 P1, [R2+URZ+0x60], R9 ;  /* 0x00006009020095a7 */ /* 0x000e64000802007f */
[----:B-1----:R-:W-:Y:S05]  /*15a30*/  @!P1 BRA `(.L_x_1212) ;  /* 0xfffffffc00f09947 */ /* 0x002fea000383ffff */
[----:B------:R-:W-:Y:S05]  /*15a40*/  BRA `(.L_x_1262) ;  /* 0xffffffe000207947 */ /* 0x000fea000383ffff */
.L_x_1219:
[----:B-1----:R1:W2:Y:S02]  /*15a50*/  SYNCS.PHASECHK.TRANS64.TRYWAIT P0, [R3+URZ+0x30860], R0 ;  /* 0x03086000030075a7 */ /* 0x0022a4000800017f */
[----:B--2---:R-:W-:Y:S05]  /*15a60*/  @!P0 NANOSLEEP.SYNCS 0x989680 ;  /* 0x009896800000895d */ /* 0x004fea0003900000 */
[----:B------:R-:W2:Y:S02]  /*15a70*/  @!P0 SYNCS.PHASECHK.TRANS64 P0, [R3+URZ+0x30860], R0 ;  /* 0x03086000030085a7 */ /* 0x000ea4000800007f */
[----:B--2---:R-:W-:Y:S05]  /*15a80*/  @!P0 BRA `(.L_x_1219) ;  /* 0xfffffffc00f08947 */ /* 0x004fea000383ffff */
[----:B------:R-:W-:Y:S05]  /*15a90*/  BRA `(.L_x_1263) ;  /* 0xffffffe4003c7947 */ /* 0x000fea000383ffff */
.L_x_1221:
[----:B------:R-:W-:Y:S01]  /*15aa0*/  BSSY B0, `(.L_x_1264) ;  /* 0x0000008000007945 */ /* 0x000fe20003800000 */
[----:B------:R-:W-:Y:S02]  /*15ab0*/  IMAD.MOV.U32 R13, RZ, RZ, R16 ;  /* 0x000000ffff0d7224 */ /* 0x000fe400078e0010 */
[----:B------:R-:W-:Y:S02]  /*15ac0*/  IMAD.MOV.U32 R12, RZ, RZ, RZ ;  /* 0x000000ffff0c7224 */ /* 0x000fe400078e00ff */
[----:B0-----:R-:W-:Y:S02]  /*15ad0*/  IMAD.MOV.U32 R11, RZ, RZ, 0x1f ;  /* 0x0000001fff0b7424 */ /* 0x001fe400078e00ff */
[----:B------:R-:W-:-:S07]  /*15ae0*/  IMAD.MOV.U32 R15, RZ, RZ, -0x1 ;  /* 0xffffffffff0f7424 */ /* 0x000fce00078e00ff */
[----:B-1----:R-:W-:Y:S05]  /*15af0*/  WARPSYNC.COLLECTIVE R15, `(.L_x_1265) ;  /* 0x000000000f087348 */ /* 0x002fea0003c00000 */
[----:B------:R0:W2:Y:S02]  /*15b00*/  SHFL.IDX P6, R14, R13, R12, R11 ;  /* 0x0000000c0d0e7389 */ /* 0x0000a400000c000b */
[----:B012---:R-:W-:Y:S01]  /*15b10*/  ENDCOLLECTIVE ;  /* 0x000000000000791b */ /* 0x007fe20003800000 */
.L_x_1265:
[----:B------:R-:W-:Y:S05]  /*15b20*/  BSYNC B0 ;  /* 0x0000000000007941 */ /* 0x000fea0003800000 */
.L_x_1264:
        /* <DEDUP_REMOVED lines=8> */
.L_x_1266:
[----:B------:R-:W-:Y:S01]  /*15bb0*/  IMAD.MOV.U32 R16, RZ, RZ, R14 ;  /* 0x000000ffff107224 */ /* 0x000fe200078e000e */
[----:B------:R-:W-:Y:S06]  /*15bc0*/  BRA `(.L_x_1267) ;  /* 0xffffffe400dc7947 */ /* 0x000fec000383ffff */
.L_x_1224:
[----:B------:R-:W-:Y:S01]  /*15bd0*/  BSSY B0, `(.L_x_1268) ;  /* 0x0000008000007945 */ /* 0x000fe20003800000 */
[----:B-----5:R-:W-:Y:S02]  /*15be0*/  IMAD.MOV.U32 R13, RZ, RZ, R17 ;  /* 0x000000ffff0d7224 */ /* 0x020fe400078e0011 */
[----:B------:R-:W-:Y:S02]  /*15bf0*/  IMAD.MOV.U32 R12, RZ, RZ, 0x1 ;  /* 0x00000001ff0c7424 */ /* 0x000fe400078e00ff */
[----:B0-----:R-:W-:Y:S02]  /*15c00*/  IMAD.MOV.U32 R11, RZ, RZ, RZ ;  /* 0x000000ffff0b7224 */ /* 0x001fe400078e00ff */
[----:B------:R-:W-:-:S07]  /*15c10*/  IMAD.MOV.U32 R15, RZ, RZ, -0x1 ;  /* 0xffffffffff0f7424 */ /* 0x000fce00078e00ff */
[----:B-1234-:R-:W-:Y:S05]  /*15c20*/  WARPSYNC.COLLECTIVE R15, `(.L_x_1269) ;  /* 0x000000000f087348 */ /* 0x01efea0003c00000 */
[----:B------:R0:W0:Y:S02]  /*15c30*/  SHFL.UP P6, R14, R13, R12, R11 ;  /* 0x0400000c0d0e7389 */ /* 0x00002400000c000b */
[----:B01234-:R-:W-:Y:S01]  /*15c40*/  ENDCOLLECTIVE ;  /* 0x000000000000791b */ /* 0x01ffe20003800000 */
.L_x_1269:
[----:B------:R-:W-:Y:S05]  /*15c50*/  BSYNC B0 ;  /* 0x0000000000007941 */ /* 0x000fea0003800000 */
.L_x_1268:
        /* <DEDUP_REMOVED lines=10> */
.L_x_1270:
        /* <DEDUP_REMOVED lines=8> */
.L_x_1271:
        /* <DEDUP_REMOVED lines=8> */
.L_x_1272:
        /* <DEDUP_REMOVED lines=8> */
.L_x_1273:
        /* <DEDUP_REMOVED lines=8> */
.L_x_1274:
[----:B------:R-:W-:Y:S05]  /*15f00*/  BRA `(.L_x_1275) ;  /* 0xffffffe400a07947 */ /* 0x000fea000383ffff */
.L_x_1229:
[----:B------:R-:W-:Y:S01]  /*15f10*/  BSSY B0, `(.L_x_1276) ;  /* 0x0000008000007945 */ /* 0x000fe20003800000 */
[----:B-----5:R-:W-:Y:S02]  /*15f20*/  IMAD.MOV.U32 R13, RZ, RZ, R17 ;  /* 0x000000ffff0d7224 */ /* 0x020fe400078e0011 */
[----:B------:R-:W-:Y:S02]  /*15f30*/  IMAD.MOV.U32 R12, RZ, RZ, 0x1 ;  /* 0x00000001ff0c7424 */ /* 0x000fe400078e00ff */
[----:B------:R-:W-:Y:S02]  /*15f40*/  IMAD.MOV.U32 R11, RZ, RZ, RZ ;  /* 0x000000ffff0b7224 */ /* 0x000fe400078e00ff */
[----:B------:R-:W-:-:S07]  /*15f50*/  IMAD.MOV.U32 R15, RZ, RZ, -0x1 ;  /* 0xffffffffff0f7424 */ /* 0x000fce00078e00ff */
[----:B0-----:R-:W-:Y:S05]  /*15f60*/  WARPSYNC.COLLECTIVE R15, `(.L_x_1277) ;  /* 0x000000000f087348 */ /* 0x001fea0003c00000 */
[----:B------:R1:W2:Y:S02]  /*15f70*/  SHFL.UP P6, R14, R13, R12, R11 ;  /* 0x0400000c0d0e7389 */ /* 0x0002a400000c000b */
[----:B012---:R-:W-:Y:S01]  /*15f80*/  ENDCOLLECTIVE ;  /* 0x000000000000791b */ /* 0x007fe20003800000 */
.L_x_1277:
[----:B------:R-:W-:Y:S05]  /*15f90*/  BSYNC B0 ;  /* 0x0000000000007941 */ /* 0x000fea0003800000 */
.L_x_1276:
        /* <DEDUP_REMOVED lines=10> */
.L_x_1278:
        /* <DEDUP_REMOVED lines=8> */
.L_x_1279:
        /* <DEDUP_REMOVED lines=8> */
.L_x_1280:
        /* <DEDUP_REMOVED lines=8> */
.L_x_1281:
        /* <DEDUP_REMOVED lines=8> */
.L_x_1282:
[----:B------:R-:W-:Y:S05]  /*16240*/  BRA `(.L_x_1283) ;  /* 0xffffffe400847947 */ /* 0x000fea000383ffff */
.L_x_1231:
[----:B------:R-:W-:Y:S01]  /*16250*/  BSSY B0, `(.L_x_1284) ;  /* 0x0000006000007945 */ /* 0x000fe20003800000 */
[----:B------:R-:W-:Y:S01]  /*16260*/  PLOP3.LUT P6, PT, P6, PT, PT, 0x8, 0x0 ;  /* 0x000000000000781c */ /* 0x000fe200037ce170 */
[----:B------:R-:W-:-:S12]  /*16270*/  IMAD.MOV.U32 R15, RZ, RZ, -0x1 ;  /* 0xffffffffff0f7424 */ /* 0x000fd800078e00ff */
[----:B0-----:R-:W-:Y:S05]  /*16280*/  WARPSYNC.COLLECTIVE R15, `(.L_x_1285) ;  /* 0x000000000f087348 */ /* 0x001fea0003c00000 */
[----:B------:R-:W-:Y:S01]  /*16290*/  VOTE.ANY R14, PT, P6 ;  /* 0x00000000000e7806 */ /* 0x000fe200030e0100 */
[----:B0-----:R-:W-:Y:S06]  /*162a0*/  ENDCOLLECTIVE ;  /* 0x000000000000791b */ /* 0x001fec0003800000 */
.L_x_1285:
[----:B------:R-:W-:Y:S05]  /*162b0*/  BSYNC B0 ;  /* 0x0000000000007941 */ /* 0x000fea0003800000 */
.L_x_1284:
        /* <DEDUP_REMOVED lines=9> */
.L_x_1286:
[----:B------:R-:W-:Y:S01]  /*16350*/  IMAD.MOV.U32 R17, RZ, RZ, R14 ;  /* 0x000000ffff117224 */ /* 0x000fe200078e000e */
[----:B------:R-:W-:Y:S06]  /*16360*/  BRA `(.L_x_1287) ;  /* 0xffffffe400747947 */ /* 0x000fec000383ffff */
.L_x_1233:
[----:B------:R-:W-:Y:S01]  /*16370*/  BSSY B0, `(.L_x_1288) ;  /* 0x0000007000007945 */ /* 0x000fe20003800000 */
[----:B------:R-:W-:Y:S02]  /*16380*/  IMAD.MOV.U32 R13, RZ, RZ, R2 ;  /* 0x000000ffff0d7224 */ /* 0x000fe400078e0002 */
[----:B------:R-:W-:Y:S02]  /*16390*/  IMAD.MOV.U32 R11, RZ, RZ, 0x1f ;  /* 0x0000001fff0b7424 */ /* 0x000fe400078e00ff */
[----:B------:R-:W-:-:S07]  /*163a0*/  IMAD.MOV.U32 R15, RZ, RZ, -0x1 ;  /* 0xffffffffff0f7424 */ /* 0x000fce00078e00ff */
[----:B012---:R-:W-:Y:S05]  /*163b0*/  WARPSYNC.COLLECTIVE R15, `(.L_x_1289) ;  /* 0x000000000f087348 */ /* 0x007fea0003c00000 */
[----:B------:R3:W4:Y:S02]  /*163c0*/  SHFL.IDX P6, R14, R13, R12, R11 ;  /* 0x0000000c0d0e7389 */ /* 0x00072400000c000b */
[----:B01234-:R-:W-:Y:S01]  /*163d0*/  ENDCOLLECTIVE ;  /* 0x000000000000791b */ /* 0x01ffe20003800000 */
.L_x_1289:
[----:B------:R-:W-:Y:S05]  /*163e0*/  BSYNC B0 ;  /* 0x0000000000007941 */ /* 0x000fea0003800000 */
.L_x_1288:
[----:B------:R-:W-:Y:S01]  /*163f0*/  IMAD.MOV.U32 R7, RZ, RZ, R14 ;  /* 0x000000ffff077224 */ /* 0x000fe200078e000e */
[----:B------:R-:W-:Y:S06]  /*16400*/  BRA `(.L_x_1232) ;  /* 0xffffffe400687947 */ /* 0x000fec000383ffff */
.L_x_1237:
[----:B-1----:R1:W2:Y:S02]  /*16410*/  SYNCS.PHASECHK.TRANS64.TRYWAIT P0, [R0+URZ+0x30820], R3 ;  /* 0x03082003000075a7 */ /* 0x0022a4000800017f */
[----:B--2---:R-:W-:Y:S05]  /*16420*/  @!P0 NANOSLEEP.SYNCS 0x989680 ;  /* 0x009896800000895d */ /* 0x004fea0003900000 */
[----:B------:R-:W2:Y:S02]  /*16430*/  @!P0 SYNCS.PHASECHK.TRANS64 P0, [R0+URZ+0x30820], R3 ;  /* 0x03082003000085a7 */ /* 0x000ea4000800007f */
[----:B--2---:R-:W-:Y:S05]  /*16440*/  @!P0 BRA `(.L_x_1237) ;  /* 0xfffffffc00f08947 */ /* 0x004fea000383ffff */
[----:B------:R-:W-:Y:S05]  /*16450*/  BRA `(.L_x_1290) ;  /* 0xffffffe800dc7947 */ /* 0x000fea000383ffff */
.L_x_1238:
[----:B------:R-:W2:Y:S01]  /*16460*/  S2R R2, SR_TID.X ;  /* 0x0000000000027919 */ /* 0x000ea20000002100 */
[----:B------:R-:W-:Y:S01]  /*16470*/  BSSY B0, `(.L_x_1291) ;  /* 0x000000a000007945 */ /* 0x000fe20003800000 */
[----:B------:R-:W-:Y:S02]  /*16480*/  IMAD.MOV.U32 R12, RZ, RZ, RZ ;  /* 0x000000ffff0c7224 */ /* 0x000fe400078e00ff */
[----:B0-----:R-:W-:Y:S02]  /*16490*/  IMAD.MOV.U32 R11, RZ, RZ, 0x1f ;  /* 0x0000001fff0b7424 */ /* 0x001fe400078e00ff */
[----:B------:R-:W-:Y:S01]  /*164a0*/  IMAD.MOV.U32 R15, RZ, RZ, -0x1 ;  /* 0xffffffffff0f7424 */ /* 0x000fe200078e00ff */
[----:B--2---:R-:W-:-:S04]  /*164b0*/  SHF.R.U32.HI R2, RZ, 0x5, R2 ;  /* 0x00000005ff027819 */ /* 0x004fc80000011602 */
[----:B------:R-:W-:-:S05]  /*164c0*/  LOP3.LUT R2, R2, 0x3, RZ, 0xc0, !PT ;  /* 0x0000000302027812 */ /* 0x000fca00078ec0ff */
[----:B------:R-:W-:-:S07]  /*164d0*/  IMAD.MOV.U32 R13, RZ, RZ, R2 ;  /* 0x000000ffff0d7224 */ /* 0x000fce00078e0002 */
[----:B-1----:R-:W-:Y:S05]  /*164e0*/  WARPSYNC.COLLECTIVE R15, `(.L_x_1292) ;  /* 0x000000000f087348 */ /* 0x002fea0003c00000 */
[----:B------:R0:W2:Y:S02]  /*164f0*/  SHFL.IDX P6, R14, R13, R12, R11 ;  /* 0x0000000c0d0e7389 */ /* 0x0000a400000c000b */
[----:B012---:R-:W-:Y:S01]  /*16500*/  ENDCOLLECTIVE ;  /* 0x000000000000791b */ /* 0x007fe20003800000 */
.L_x_1292:
[----:B------:R-:W-:Y:S05]  /*16510*/  BSYNC B0 ;  /* 0x0000000000007941 */ /* 0x000fea0003800000 */
.L_x_1291:
[----:B------:R-:W-:Y:S05]  /*16520*/  BRA `(.L_x_1293) ;  /* 0xffffffe800c47947 */ /* 0x000fea000383ffff */
.L_x_1241:
[----:B------:R-:W-:Y:S01]  /*16530*/  BSSY B1, `(.L_x_1294) ;  /* 0x0000006000017945 */ /* 0x000fe20003800000 */
[----:B------:R-:W-:-:S07]  /*16540*/  IMAD.MOV.U32 R15, RZ, RZ, -0x1 ;  /* 0xffffffffff0f7424 */ /* 0x000fce00078e00ff */
[----:B012---:R-:W-:Y:S05]  /*16550*/  WARPSYNC.COLLECTIVE R15, `(.L_x_1295) ;  /* 0x000000000f0c7348 */ /* 0x007fea0003c00000 */
[----:B------:R-:W-:Y:S02]  /*16560*/  ELECT P6, UR62, PT ;  /* 0x00000000003e782f */ /* 0x000fe400038c0000 */
[----:B------:R-:W-:Y:S01]  /*16570*/  MOV R14, UR62 ;  /* 0x0000003e000e7c02 */ /* 0x000fe20008000f00 */
[----:B012---:R-:W-:Y:S10]  /*16580*/  ENDCOLLECTIVE ;  /* 0x000000000000791b */ /* 0x007ff40003800000 */
.L_x_1295:
[----:B------:R-:W-:Y:S05]  /*16590*/  BSYNC B1 ;  /* 0x0000000000017941 */ /* 0x000fea0003800000 */
.L_x_1294:
[----:B------:R-:W-:Y:S05]  /*165a0*/  BRA `(.L_x_1296) ;  /* 0xffffffe800bc7947 */ /* 0x000fea000383ffff */
.L_x_1243:
[----:B-1----:R1:W2:Y:S02]  /*165b0*/  SYNCS.PHASECHK.TRANS64.TRYWAIT P0, [R6+URZ], R5 ;  /* 0x00000005060075a7 */ /* 0x0022a4000800017f */
[----:B--2---:R-:W-:Y:S05]  /*165c0*/  @!P0 NANOSLEEP.SYNCS 0x989680 ;  /* 0x009896800000895d */ /* 0x004fea0003900000 */
[----:B------:R-:W2:Y:S02]  /*165d0*/  @!P0 SYNCS.PHASECHK.TRANS64 P0, [R6+URZ], R5 ;  /* 0x00000005060085a7 */ /* 0x000ea4000800007f */
[----:B--2---:R-:W-:Y:S05]  /*165e0*/  @!P0 BRA `(.L_x_1243) ;  /* 0xfffffffc00f08947 */ /* 0x004fea000383ffff */
[----:B------:R-:W-:Y:S05]  /*165f0*/  BRA `(.L_x_1297) ;  /* 0xffffffec00007947 */ /* 0x000fea000383ffff */
.L_x_1244:
[----:B--2---:R2:W3:Y:S02]  /*16600*/  SYNCS.PHASECHK.TRANS64.TRYWAIT P0, [R7+URZ], R2 ;  /* 0x00000002070075a7 */ /* 0x0044e4000800017f */
[----:B---3--:R-:W-:Y:S05]  /*16610*/  @!P0 NANOSLEEP.SYNCS 0x989680 ;  /* 0x009896800000895d */ /* 0x008fea0003900000 */
[----:B------:R-:W3:Y:S02]  /*16620*/  @!P0 SYNCS.PHASECHK.TRANS64 P0, [R7+URZ], R2 ;  /* 0x00000002070085a7 */ /* 0x000ee4000800007f */
[----:B---3--:R-:W-:Y:S05]  /*16630*/  @!P0 BRA `(.L_x_1244) ;  /* 0xfffffffc00f08947 */ /* 0x008fea000383ffff */
[----:B------:R-:W-:Y:S05]  /*16640*/  BRA `(.L_x_1298) ;  /* 0xffffffe800f47947 */ /* 0x000fea000383ffff */
.L_x_1246:
[----:B---3--:R3:W4:Y:S02]  /*16650*/  SYNCS.PHASECHK.TRANS64.TRYWAIT P0, [R4+URZ], R5 ;  /* 0x00000005040075a7 */ /* 0x008724000800017f */
[----:B----4-:R-:W-:Y:S05]  /*16660*/  @!P0 NANOSLEEP.SYNCS 0x989680 ;  /* 0x009896800000895d */ /* 0x010fea0003900000 */
[----:B------:R-:W4:Y:S02]  /*16670*/  @!P0 SYNCS.PHASECHK.TRANS64 P0, [R4+URZ], R5 ;  /* 0x00000005040085a7 */ /* 0x000f24000800007f */
[----:B----4-:R-:W-:Y:S05]  /*16680*/  @!P0 BRA `(.L_x_1246) ;  /* 0xfffffffc00f08947 */ /* 0x010fea000383ffff */
[----:B------:R-:W-:Y:S05]  /*16690*/  BRA `(.L_x_1299) ;  /* 0xffffffe800fc7947 */ /* 0x000fea000383ffff */
.L_x_1300:
        /* <DEDUP_REMOVED lines=14> */
.L_x_2660:


//--------------------- .text._ZN7cutlass13device_kernelIN5flash11enable_sm90INS1_16FlashAttnFwdSm90INS1_25CollectiveMainloopFwdSm90ILi2EN4cute5tupleIJNS5_1CILi1EEES8_S8_EEENS6_IJNS7_ILi128EEENS7_ILi96EEENS7_ILi192EEEEEELi192ENS_6half_tEfNS_4arch4Sm90ELb0ELb1ELb0ELb1ELb0ELb1ELb0ELb1ELb1ELb0ELb0ELb0EEENS1_21CollectiveEpilogueFwdINS6_IJSA_SC_SB_EEES9_SE_SG_Li256ELb1ELb0ELb0ELb0EEENS1_36VarlenDynamicPersistentTileSchedulerILi128ELi96ELi256ELi32ELb0ELb0ELb1ELb1ELb0ELb1EEEEEEEEEvNT_6ParamsE --------------------------
	.section	.text._ZN7cutlass13device_kernelIN5flash11enable_sm90INS1_16FlashAttnFwdSm90INS1_25CollectiveMainloopFwdSm90ILi2EN4cute5tupleIJNS5_1CILi1EEES8_S8_EEENS6_IJNS7_ILi128EEENS7_ILi96EEENS7_ILi192EEEEEELi192ENS_6half_tEfNS_4arch4Sm90ELb0ELb1ELb0ELb1ELb0ELb1ELb0ELb1ELb1ELb0ELb0ELb0EEENS1_21CollectiveEpilogueFwdINS6_IJSA_SC_SB_EEES9_SE_SG_Li256ELb1ELb0ELb0ELb0EEENS1_36VarlenDynamicPersistentTileSchedulerILi128ELi96ELi256ELi32ELb0ELb0ELb1ELb1ELb0ELb1EEEEEEEEEvNT_6ParamsE,"ax",@progbits
	.align	128
.text._ZN7cutlass13device_kernelIN5flash11enable_sm90INS1_16FlashAttnFwdSm90INS1_25CollectiveMainloopFwdSm90ILi2EN4cute5tupleIJNS5_1CILi1EEES8_S8_EEENS6_IJNS7_ILi128EEENS7_ILi96EEENS7_ILi192EEEEEELi192ENS_6half_tEfNS_4arch4Sm90ELb0ELb1ELb0ELb1ELb0ELb1ELb0ELb1ELb1ELb0ELb0ELb0EEENS1_21CollectiveEpilogueFwdINS6_IJSA_SC_SB_EEES9_SE_SG_Li256ELb1ELb0ELb0ELb0EEENS1_36VarlenDynamicPersistentTileSchedulerILi128ELi96ELi256ELi32ELb0ELb0ELb1ELb1ELb0ELb1EEEEEEEEEvNT_6ParamsE:
        .type           _ZN7cutlass13device_kernelIN5flash11enable_sm90INS1_16FlashAttnFwdSm90INS1_25CollectiveMainloopFwdSm90ILi2EN4cute5tupleIJNS5_1CILi1EEES8_S8_EEENS6_IJNS7_ILi128EEENS7_ILi96EEENS7_ILi192EEEEEELi192ENS_6half_tEfNS_4arch4Sm90ELb0ELb1ELb0ELb1ELb0ELb1ELb0ELb1ELb1ELb0ELb0ELb0EEENS1_21CollectiveEpilogueFwdINS6_IJSA_SC_SB_EEES9_SE_SG_Li256ELb1ELb0ELb0ELb0EEENS1_36VarlenDynamicPersistentTileSchedulerILi128ELi96ELi256ELi32ELb0ELb0ELb1ELb1ELb0ELb1EEEEEEEEEvNT_6ParamsE,@function
        .size           _ZN7cutlass13device_kernelIN5flash11enable_sm90INS1_16FlashAttnFwdSm90INS1_25CollectiveMainloopFwdSm90ILi2EN4cute5tupleIJNS5_1CILi1EEES8_S8_EEENS6_IJNS7_ILi128EEENS7_ILi96EEENS7_ILi192EEEEEELi192ENS_6half_tEfNS_4arch4Sm90ELb0ELb1ELb0ELb1ELb0ELb1ELb0ELb1ELb1ELb0ELb0ELb0EEENS1_21CollectiveEpilogueFwdINS6_IJSA_SC_SB_EEES9_SE_SG_Li256ELb1ELb0ELb0ELb0EEENS1_36VarlenDynamicPersistentTileSchedulerILi128ELi96ELi256ELi32ELb0ELb0ELb1ELb1ELb0ELb1EEEEEEEEEvNT_6ParamsE,(.L_x_2661 - _ZN7cutlass13device_kernelIN5flash11enable_sm90INS1_16FlashAttnFwdSm90INS1_25CollectiveMainloopFwdSm90ILi2EN4cute5tupleIJNS5_1CILi1EEES8_S8_EEENS6_IJNS7_ILi128EEENS7_ILi96EEENS7_ILi192EEEEEELi192ENS_6half_tEfNS_4arch4Sm90ELb0ELb1ELb0ELb1ELb0ELb1ELb0ELb1ELb1ELb0ELb0ELb0EEENS1_21CollectiveEpilogueFwdINS6_IJSA_SC_SB_EEES9_SE_SG_Li256ELb1ELb0ELb0ELb0EEENS1_36VarlenDynamicPersistentTileSchedulerILi128ELi96ELi256ELi32ELb0ELb0ELb1ELb1ELb0ELb1EEEEEEEEEvNT_6ParamsE)
        .other          _ZN7cutlass13device_kernelIN5flash11enable_sm90INS1_16FlashAttnFwdSm90INS1_25CollectiveMainloopFwdSm90ILi2EN4cute5tupleIJNS5_1CILi1EEES8_S8_EEENS6_IJNS7_ILi128EEENS7_ILi96EEENS7_ILi192EEEEEELi192ENS_6half_tEfNS_4arch4Sm90ELb0ELb1ELb0ELb1ELb0ELb1ELb0ELb1ELb1ELb0ELb0ELb0EEENS1_21CollectiveEpilogueFwdINS6_IJSA_SC_SB_EEES9_SE_SG_Li256ELb1ELb0ELb0ELb0EEENS1_36VarlenDynamicPersistentTileSchedulerILi128ELi96ELi256ELi32ELb0ELb0ELb1ELb1ELb0ELb1EEEEEEEEEvNT_6ParamsE,@"STO_CUDA_ENTRY STV_DEFAULT"
_ZN7cutlass13device_kernelIN5flash11enable_sm90INS1_16FlashAttnFwdSm90INS1_25CollectiveMainloopFwdSm90ILi2EN4cute5tupleIJNS5_1CILi1EEES8_S8_EEENS6_IJNS7_ILi128EEENS7_ILi96EEENS7_ILi192EEEEEELi192ENS_6half_tEfNS_4arch4Sm90ELb0ELb1ELb0ELb1ELb0ELb1ELb0ELb1ELb1ELb0ELb0ELb0EEENS1_21CollectiveEpilogueFwdINS6_IJSA_SC_SB_EEES9_SE_SG_Li256ELb1ELb0ELb0ELb0EEENS1_36VarlenDynamicPersistentTileSchedulerILi128ELi96ELi256ELi32ELb0ELb0ELb1ELb1ELb0ELb1EEEEEEEEEvNT_6ParamsE:
        /* <DEDUP_REMOVED lines=27> */
.L_x_1302:
[----:B------:R-:W-:Y:S05]  /*01b0*/  BSYNC B0 ;  /* 0x0000000000007941 */ /* 0x000fea0003800000 */
.L_x_1301:
        /* <DEDUP_REMOVED lines=41> */
.L_x_1303:
        /* <DEDUP_REMOVED lines=22> */
.L_x_1304:
        /* <DEDUP_REMOVED lines=18> */
.L_x_1305:
        /* <DEDUP_REMOVED lines=22> */
.L_x_1306:
        /* <DEDUP_REMOVED lines=22> */
.L_x_1307:
[----:B------:R-:W-:Y:S01]  /*0990*/  PLOP3.LUT P0, PT, PT, PT, UP0, 0x80, 0x0 ;  /* 0x000000000000781c */ /* 0x000fe20003f0f008 */
[----:B------:R-:W-:Y:S01]  /*09a0*/  UMOV UR60, 0x1 ;  /* 0x00000001003c7882 */ /* 0x000fe20000000000 */
[----:B------:R-:W-:Y:S01]  /*09b0*/  NOP ;  /* 0x0000000000007918 */ /* 0x000fe20000000000 */
[----:B------:R-:W-:Y:S01]  /*09c0*/  USEL UR60, UR60, 0x2, !UP0 ;  /* 0x000000023c3c7887 */ /* 0x000fe2000c000000 */
[----:B------:R-:W-:Y:S01]  /*09d0*/  BSSY B7, `(.L_x_1308) ;  /* 0x00026ed000077945 */ /* 0x000fe20003800000 */
[----:B012-4-:R-:W-:Y:S08]  /*09e0*/  BAR.SYNC.DEFER_BLOCKING 0x0 ;  /* 0x0000000000007b1d */ /* 0x017ff00000010000 */
[----:B------:R-:W-:Y:S05]  /*09f0*/  @!P0 BRA `(.L_x_1309) ;  /* 0x00000204008c8947 */ /* 0x000fea0003800000 */
.L_x_1310:
[----:B------:R-:W-:-:S08]  /*0a00*/  NOP ;  /* 0x0000000000007918 */ /* 0x000fd00000000000 */
[----:B------:R-:W0:Y:S02]  /*0a10*/  USETMAXREG.TRY_ALLOC.CTAPOOL UP0, 0xf0 ;  /* 0x000000f0000079c8 */ /* 0x000e240008000600 */
[----:B0-----:R-:W-:-:S13]  /*0a20*/  PLOP3.LUT P0, PT, PT, PT, UP0, 0x80, 0x0 ;  /* 0x000000000000781c */ /* 0x001fda0003f0f008 */
[----:B------:R-:W-:Y:S05]  /*0a30*/  @!P0 BRA `(.L_x_1310) ;  /* 0xfffffffc00f08947 */ /* 0x000fea000383ffff */
[----:B------:R-:W0:Y:S08]  /*0a40*/  S2UR UR5, SR_CgaCtaId ;  /* 0x00000000000579c3 */ /* 0x000e300000008800 */
[----:B------:R-:W-:Y:S06]  /*0a50*/  BAR.ARV 0x8, 0x120 ;  /* 0x0204800000007b1d */ /* 0x000fec0000002000 */
[----:B------:R-:W-:-:S02]  /*0a60*/  UMOV UR4, 0x400 ;  /* 0x0000040000047882 */ /* 0x000fc40000000000 */
[----:B------:R-:W-:Y:S01]  /*0a70*/  BAR.SYNC.DEFER_BLOCKING 0x5, 0x120 ;  /* 0x0144800000007b1d */ /* 0x000fe20000010000 */
[----:B0-----:R-:W-:-:S06]  /*0a80*/  ULEA UR4, UR5, UR4, 0x18 ;  /* 0x0000000405047291 */ /* 0x001fcc000f8ec03f */
[----:B------:R-:W-:Y:S01]  /*0a90*/  IMAD.U32 R17, RZ, RZ, UR4 ;  /* 0x00000004ff117e24 */ /* 0x000fe2000f8e00ff */
[----:B------:R-:W-:-:S04]  /*0aa0*/  ULDC UR4, c[0x0][0xc14] ;  /* 0x0003050000047ab9 */ /* 0x000fc80000000800 */
[----:B------:R-:W0:Y:S01]  /*0ab0*/  LDS.128 R200, [R17+0x308d0] ;  /* 0x0308d00011c87984 */ /* 0x000e220000000c00 */
[----:B------:R-:W-:Y:S06]  /*0ac0*/  BAR.ARV 0x4, 0x120 ;  /* 0x0104800000007b1d */ /* 0x000fec0000002000 */
[----:B0-----:R-:W-:-:S13]  /*0ad0*/  ISETP.GE.AND P0, PT, R203, UR4, PT ;  /* 0x00000004cb007c0c */ /* 0x001fda000bf06270 */
[----:B------:R-:W-:Y:S05]  /*0ae0*/  @P0 BRA `(.L_x_1311) ;  /* 0x0000026c006c0947 */ /* 0x000fea0003800000 */
[----:B------:R-:W-:Y:S01]  /*0af0*/  VIADD R224, R4, 0xffffff80 ;  /* 0xffffff8004e07836 */ /* 0x000fe20000000000 */
[----:B------:R-:W-:Y:S01]  /*0b00*/  R2UR UR4, R17 ;  /* 0x00000000110472ca */ /* 0x000fe200000e0000 */
[----:B------:R-:W-:Y:S01]  /*0b10*/  ULOP3.LUT UR5, UR60, 0x1, URZ, 0xfc, !UPT ;  /* 0x000000013c057892 */ /* 0x000fe2000f8efc3f */
[----:B------:R-:W-:Y:S01]  /*0b20*/  IMAD.MOV.U32 R220, RZ, RZ, RZ ;  /* 0x000000ffffdc7224 */ /* 0x000fe200078e00ff */
[----:B------:R-:W-:Y:S02]  /*0b30*/  CS2R R22, SRZ ;  /* 0x0000000000167805 */ /* 0x000fe4000001ff00 */
[----:B------:R-:W-:Y:S01]  /*0b40*/  SHF.R.S32.HI R3, RZ, 0x1f, R224 ;  /* 0x0000001fff037819 */ /* 0x000fe200000114e0 */
[----:B------:R-:W-:Y:S02]  /*0b50*/  IMAD.MOV.U32 R204, RZ, RZ, RZ ;  /* 0x000000ffffcc7224 */ /* 0x000fe400078e00ff */
[----:B------:R-:W-:Y:S01]  /*0b60*/  IMAD.MOV.U32 R194, RZ, RZ, RZ ;  /* 0x000000ffffc27224 */ /* 0x000fe200078e00ff */
[----:B------:R-:W-:-:S02]  /*0b70*/  LEA.HI R5, R3, R224, RZ, 0x7 ;  /* 0x000000e003057211 */ /* 0x000fc400078f38ff */
[-C--:B------:R-:W-:Y:S02]  /*0b80*/  LEA.HI R0, R3, R224.reuse, RZ, 0x4 ;  /* 0x000000e003007211 */ /* 0x080fe400078f20ff */
[----:B------:R-:W-:Y:S01]  /*0b90*/  LOP3.LUT R7, R5, 0xffffff80, RZ, 0xc0, !PT ;  /* 0xffffff8005077812 */ /* 0x000fe200078ec0ff */
[----:B------:R-:W-:Y:S01]  /*0ba0*/  UIADD3 UR4, UR4, 0x12400, URZ ;  /* 0x0001240004047890 */ /* 0x000fe2000fffe03f */
[CC--:B------:R-:W-:Y:S02]  /*0bb0*/  LEA.HI R214, R3.reuse, R224.reuse, RZ, 0x3 ;  /* 0x000000e003d67211 */ /* 0x0c0fe400078f18ff */
[----:B------:R-:W-:Y:S01]  /*0bc0*/  LEA.HI R10, R3, R224, RZ, 0x2 ;  /* 0x000000e0030a7211 */ /* 0x000fe200078f10ff */
[----:B------:R-:W-:Y:S01]  /*0bd0*/  IMAD.IADD R226, R224, 0x1, -R7 ;  /* 0x00000001e0e27824 */ /* 0x000fe200078e0a07 */
[----:B------:R-:W-:Y:S02]  /*0be0*/  SHF.R.S32.HI R7, RZ, 0x4, R0 ;  /* 0x00000004ff077819 */ /* 0x000fe40000011400 */
[----:B------:R-:W-:-:S02]  /*0bf0*/  SHF.R.S32.HI R195, RZ, 0x2, R10 ;  /* 0x00000002ffc37819 */ /* 0x000fc4000001140a */
[----:B------:R-:W-:Y:S02]  /*0c00*/  SHF.R.S32.HI R9, RZ, 0x1f, R226 ;  /* 0x0000001fff097819 */ /* 0x000fe400000114e2 */
[----:B------:R-:W-:Y:S01]  /*0c10*/  LEA.HI R2, R0, R7, RZ, 0x1 ;  /* 0x0000000700027211 */ /* 0x000fe200078f08ff */
[----:B------:R-:W-:Y:S01]  /*0c20*/  VIADD R221, R195, 0x40 ;  /* 0x00000040c3dd7836 */ /* 0x000fe20000000000 */
[----:B------:R-:W-:Y:S02]  /*0c30*/  LEA.HI R6, R9, R226, RZ, 0x2 ;  /* 0x000000e209067211 */ /* 0x000fe400078f10ff */
[----:B------:R-:W-:Y:S01]  /*0c40*/  LOP3.LUT R4, R2, 0x1ffffffe, RZ, 0xc0, !PT ;  /* 0x1ffffffe02047812 */ /* 0x000fe200078ec0ff */
[----:B------:R-:W-:Y:S01]  /*0c50*/  IMAD.SHL.U32 R205, R221, 0x40, RZ ;  /* 0x00000040ddcd7824 */ /* 0x000fe200078e00ff */
[--C-:B------:R-:W-:Y:S02]  /*0c60*/  SHF.R.S32.HI R8, RZ, 0x2, R6.reuse ;  /* 0x00000002ff087819 */ /* 0x100fe40000011406 */
[----:B------:R-:W-:Y:S01]  /*0c70*/  SHF.R.S32.HI R11, RZ, 0x1f, R6 ;  /* 0x0000001fff0b7819 */ /* 0x000fe20000011406 */
[----:B------:R-:W-:Y:S01]  /*0c80*/  IMAD.IADD R4, R7, 0x1, -R4 ;  /* 0x0000000107047824 */ /* 0x000fe200078e0a04 */
[----:B------:R-:W-:-:S02]  /*0c90*/  LEA.HI R2, R3, R224, RZ, 0x5 ;  /* 0x000000e003027211 */ /* 0x000fc400078f28ff */
[----:B------:R-:W-:Y:S02]  /*0ca0*/  LEA.HI R11, R11, R8, RZ, 0x3 ;  /* 0x000000080b0b7211 */ /* 0x000fe400078f18ff */
[----:B------:R-:W-:Y:S02]  /*0cb0*/  LOP3.LUT R3, R0, 0x3fffff0, RZ, 0xc0, !PT ;  /* 0x03fffff000037812 */ /* 0x000fe400078ec0ff */
[----:B------:R-:W-:Y:S02]  /*0cc0*/  LOP3.LUT R11, R11, 0xfffffff8, RZ, 0xc0, !PT ;  /* 0xfffffff80b0b7812 */ /* 0x000fe400078ec0ff */
[----:B------:R-:W-:Y:S01]  /*0cd0*/  LOP3.LUT R7, R214, 0x1ffffff8, RZ, 0xc0, !PT ;  /* 0x1ffffff8d6077812 */ /* 0x000fe200078ec0ff */
[----:B------:R-:W-:Y:S01]  /*0ce0*/  IMAD.IADD R3, R224, 0x1, -R3 ;  /* 0x00000001e0037824 */ /* 0x000fe200078e0a03 */
[----:B------:R-:W-:Y:S02]  /*0cf0*/  IADD3 R8, R8, -R11, RZ ;  /* 0x8000000b08087210 */ /* 0x000fe40007ffe0ff */
[----:B------:R-:W-:Y:S01]  /*0d00*/  LOP3.LUT R11, R10, 0xfffffffc, RZ, 0xc0, !PT ;  /* 0xfffffffc0a0b7812 */ /* 0x000fe200078ec0ff */
[----:B------:R-:W-:Y:S01]  /*0d10*/  IMAD.IADD R7, R224, 0x1, -R7 ;  /* 0x00000001e0077824 */ /* 0x000fe200078e0a07 */
[----:B------:R-:W-:-:S02]  /*0d20*/  SHF.R.S32.HI R10, RZ, 0x1f, R10 ;  /* 0x0000001fff0a7819 */ /* 0x000fc4000001140a */
[----:B------:R-:W-:Y:S01]  /*0d30*/  SHF.R.S32.HI R2, RZ, 0x5, R2 ;  /* 0x00000005ff027819 */ /* 0x000fe20000011402 */
[----:B------:R-:W-:Y:S01]  /*0d40*/  IMAD.IADD R224, R224, 0x1, -R11 ;  /* 0x00000001e0e07824 */ /* 0x000fe200078e0a0b */
[----:B------:R-:W-:Y:S01]  /*0d50*/  LEA.HI R10, R10, R195, RZ, 0x3 ;  /* 0x000000c30a0a7211 */ /* 0x000fe200078f18ff */
[----:B------:R-:W-:Y:S01]  /*0d60*/  IMAD.SHL.U32 R213, R7, 0x8, RZ ;  /* 0x0000000807d57824 */ /* 0x000fe200078e00ff */
[----:B------:R-:W-:Y:S01]  /*0d70*/  SHF.R.S32.HI R0, RZ, 0x1f, R221 ;  /* 0x0000001fff007819 */ /* 0x000fe200000114dd */
[----:B------:R-:W-:Y:S01]  /*0d80*/  IMAD.SHL.U32 R192, R224, 0x8, RZ ;  /* 0x00000008e0c07824 */ /* 0x000fe200078e00ff */
[----:B------:R-:W-:Y:S01]  /*0d90*/  LOP3.LUT R10, R10, 0xfffffff8, RZ, 0xc0, !PT ;  /* 0xfffffff80a0a7812 */ /* 0x000fe200078ec0ff */
[----:B------:R-:W-:Y:S01]  /*0da0*/  IMAD R3, R2, 0x10, R3 ;  /* 0x0000001002037824 */ /* 0x000fe200078e0203 */
[----:B------:R-:W-:Y:S01]  /*0db0*/  LEA.HI R0, R0, R221, RZ, 0x3 ;  /* 0x000000dd00007211 */ /* 0x000fe200078f18ff */
[C---:B------:R-:W-:Y:S01]  /*0dc0*/  VIADD R199, R192.reuse, 0x40 ;  /* 0x00000040c0c77836 */ /* 0x040fe20000000000 */
[----:B------:R-:W-:Y:S01]  /*0dd0*/  IADD3 R198, R192, 0x20, RZ ;  /* 0x00000020c0c67810 */ /* 0x000fe20007ffe0ff */
[----:B------:R-:W-:Y:S01]  /*0de0*/  IMAD.IADD R217, R195, 0x1, -R10 ;  /* 0x00000001c3d97824 */ /* 0x000fe200078e0a0a */
[----:B------:R-:W-:Y:S01]  /*0df0*/  LOP3.LUT R205, R205, 0x1c0, RZ, 0xc0, !PT ;  /* 0x000001c0cdcd7812 */ /* 0x000fe200078ec0ff */
[----:B------:R-:W-:Y:S01]  /*0e00*/  IMAD R235, R3, 0x8, R4 ;  /* 0x0000000803eb7824 */ /* 0x000fe200078e0204 */
[----:B------:R-:W-:Y:S01]  /*0e10*/  SHF.R.S32.HI R3, RZ, 0x1f, R198 ;  /* 0x0000001fff037819 */ /* 0x000fe200000114c6 */
[----:B------:R-:W-:Y:S01]  /*0e20*/  IMAD.SHL.U32 R208, R217, 0x40, RZ ;  /* 0x00000040d9d07824 */ /* 0x000fe200078e00ff */
[----:B------:R-:W-:Y:S01]  /*0e30*/  SHF.R.S32.HI R4, RZ, 0x1f, R199 ;  /* 0x0000001fff047819 */ /* 0x000fe200000114c7 */
[----:B------:R-:W-:Y:S01]  /*0e40*/  IMAD.SHL.U32 R210, R2, 0x200, RZ ;  /* 0x0000020002d27824 */ /* 0x000fe200078e00ff */
[CC--:B------:R-:W-:Y:S01]  /*0e50*/  LEA.HI R2, R3.reuse, R198.reuse, RZ, 0x6 ;  /* 0x000000c603027211 */ /* 0x0c0fe200078f30ff */
[----:B------:R-:W-:Y:S01]  /*0e60*/  IMAD.SHL.U32 R0, R0, 0x40, RZ ;  /* 0x0000004000007824 */ /* 0x000fe200078e00ff */
[----:B------:R-:W-:Y:S01]  /*0e70*/  LOP3.LUT R208, R208, 0x1c0, RZ, 0xc0, !PT ;  /* 0x000001c0d0d07812 */ /* 0x000fe200078ec0ff */
[----:B------:R-:W-:Y:S01]  /*0e80*/  IMAD.SHL.U32 R18, R224, 0x4, RZ ;  /* 0x00000004e0127824 */ /* 0x000fe200078e00ff */
[----:B------:R-:W-:Y:S01]  /*0e90*/  LEA.HI R225, R3, R198, RZ, 0x3 ;  /* 0x000000c603e17211 */ /* 0x000fe200078f18ff */
[----:B------:R-:W-:Y:S01]  /*0ea0*/  IMAD.SHL.U32 R3, R2, 0x80, RZ ;  /* 0x0000008002037824 */ /* 0x000fe200078e00ff */
[CC--:B------:R-:W-:Y:S01]  /*0eb0*/  LEA.HI R230, R4.reuse, R199.reuse, RZ, 0x3 ;  /* 0x000000c704e67211 */ /* 0x0c0fe200078f18ff */
[----:B------:R-:W-:Y:S01]  /*0ec0*/  IMAD.SHL.U32 R235, R235, 0x8, RZ ;  /* 0x00000008ebeb7824 */ /* 0x000fe200078e00ff */
[----:B------:R-:W-:-:S02]  /*0ed0*/  LEA.HI R4, R4, R199, RZ, 0x6 ;  /* 0x000000c704047211 */ /* 0x000fc400078f30ff */
[----:B------:R-:W-:Y:S02]  /*0ee0*/  SHF.R.U32.HI R233, RZ, 0x3, R205 ;  /* 0x00000003ffe97819 */ /* 0x000fe400000116cd */
[----:B------:R-:W-:Y:S01]  /*0ef0*/  SHF.R.U32.HI R209, RZ, 0x3, R208 ;  /* 0x00000003ffd17819 */ /* 0x000fe200000116d0 */
[----:B------:R-:W-:Y:S01]  /*0f00*/  IMAD.SHL.U32 R4, R4, 0x80, RZ ;  /* 0x0000008004047824 */ /* 0x000fe200078e00ff */
[--C-:B------:R-:W-:Y:S02]  /*0f10*/  LOP3.LUT R2, R208, 0x38, R225.reuse, 0xf8, !PT ;  /* 0x00000038d0027812 */ /* 0x100fe400078ef8e1 */
[----:B------:R-:W-:Y:S02]  /*0f20*/  LOP3.LUT R10, R205, 0x38, R225, 0xf8, !PT ;  /* 0x00000038cd0a7812 */ /* 0x000fe400078ef8e1 */
[----:B------:R-:W-:Y:S02]  /*0f30*/  LOP3.LUT R211, R0, 0xfffffe00, RZ, 0xc0, !PT ;  /* 0xfffffe0000d37812 */ /* 0x000fe400078ec0ff */
[----:B------:R-:W-:-:S02]  /*0f40*/  LOP3.LUT R3, R3, 0xffffe000, RZ, 0xc0, !PT ;  /* 0xffffe00003037812 */ /* 0x000fc400078ec0ff */
[----:B------:R-:W-:Y:S02]  /*0f50*/  LOP3.LUT R2, R2, R209, RZ, 0x3c, !PT ;  /* 0x000000d102027212 */ /* 0x000fe400078e3cff */
[----:B------:R-:W-:Y:S02]  /*0f60*/  LOP3.LUT R10, R10, R233, RZ, 0x3c, !PT ;  /* 0x000000e90a0a7212 */ /* 0x000fe400078e3cff */
[--C-:B------:R-:W-:Y:S02]  /*0f70*/  LOP3.LUT R0, R208, 0x38, R230.reuse, 0xf8, !PT ;  /* 0x00000038d0007812 */ /* 0x100fe400078ef8e6 */
[----:B------:R-:W-:Y:S02]  /*0f80*/  LOP3.LUT R12, R205, 0x38, R230, 0xf8, !PT ;  /* 0x00000038cd0c7812 */ /* 0x000fe400078ef8e6 */
[-C--:B------:R-:W-:Y:S02]  /*0f90*/  IADD3 R2, R2, R3.reuse, R210 ;  /* 0x0000000302027210 */ /* 0x080fe40007ffe0d2 */
[----:B------:R-:W-:-:S02]  /*0fa0*/  IADD3 R10, R10, R3, R211 ;  /* 0x000000030a0a7210 */ /* 0x000fc40007ffe0d3 */
[----:B------:R-:W-:Y:S02]  /*0fb0*/  LOP3.LUT R4, R4, 0xffffe000, RZ, 0xc0, !PT ;  /* 0xffffe00004047812 */ /* 0x000fe400078ec0ff */
[----:B------:R-:W-:Y:S01]  /*0fc0*/  LOP3.LUT R3, R0, R209, RZ, 0x3c, !PT ;  /* 0x000000d100037212 */ /* 0x000fe200078e3cff */
[----:B------:R-:W-:Y:S01]  /*0fd0*/  IMAD.U32 R0, RZ, RZ, UR5 ;  /* 0x00000005ff007e24 */ /* 0x000fe2000f8e00ff */
[----:B------:R-:W-:Y:S02]  /*0fe0*/  LOP3.LUT R12, R12, R233, RZ, 0x3c, !PT ;  /* 0x000000e90c0c7212 */ /* 0x000fe400078e3cff */
[-C--:B------:R-:W-:Y:S02]  /*0ff0*/  IADD3 R229, R3, R4.reuse, R210 ;  /* 0x0000000403e57210 */ /* 0x080fe40007ffe0d2 */
[----:B------:R-:W-:Y:S02]  /*1000*/  IADD3 R12, R12, R4, R211 ;  /* 0x000000040c0c7210 */ /* 0x000fe40007ffe0d3 */
[----:B------:R-:W-:-:S02]  /*1010*/  MOV R4, UR4 ;  /* 0x0000000400047c02 */ /* 0x000fc40008000f00 */
[----:B------:R-:W-:Y:S02]  /*1020*/  SHF.R.S32.HI R234, RZ, 0x7, R5 ;  /* 0x00000007ffea7819 */ /* 0x000fe40000011405 */
[----:B------:R-:W-:Y:S01]  /*1030*/  LEA.HI R9, R9, R226, RZ, 0x5 ;  /* 0x000000e209097211 */ /* 0x000fe200078f28ff */
[----:B------:R0:W-:Y:S01]  /*1040*/  STL [R1+0x38], R4 ;  /* 0x0000380401007387 */ /* 0x0001e20000100800 */
[----:B------:R-:W-:Y:S02]  /*1050*/  LEA.HI R5, R5, R234, RZ, 0x1 ;  /* 0x000000ea05057211 */ /* 0x000fe400078f08ff */
[----:B------:R-:W-:Y:S02]  /*1060*/  SHF.R.S32.HI R9, RZ, 0x5, R9 ;  /* 0x00000005ff097819 */ /* 0x000fe40000011409 */
[----:B------:R-:W-:Y:S02]  /*1070*/  LOP3.LUT R5, R5, 0x3fffffe, RZ, 0xc0, !PT ;  /* 0x03fffffe05057812 */ /* 0x000fe400078ec0ff */
[----:B------:R-:W-:-:S02]  /*1080*/  LOP3.LUT R0, R205, 0x38, R192, 0xf8, !PT ;  /* 0x00000038cd007812 */ /* 0x000fc400078ef8c0 */
[----:B------:R-:W-:Y:S02]  /*1090*/  LEA R8, R9, R8, 0x4 ;  /* 0x0000000809087211 */ /* 0x000fe400078e20ff */
[----:B------:R-:W-:Y:S02]  /*10a0*/  IADD3 R5, R234, -R5, RZ ;  /* 0x80000005ea057210 */ /* 0x000fe40007ffe0ff */
[----:B------:R-:W-:Y:S02]  /*10b0*/  LOP3.LUT R3, R6, 0x7ffffffc, RZ, 0xc0, !PT ;  /* 0x7ffffffc06037812 */ /* 0x000fe400078ec0ff */
[----:B------:R-:W-:Y:S01]  /*10c0*/  LOP3.LUT R0, R211, R0, R233, 0xf6, !PT ;  /* 0x00000000d3007212 */ /* 0x000fe200078ef6e9 */
[----:B------:R-:W-:Y:S01]  /*10d0*/  IMAD R216, R5, 0x40, R8 ;  /* 0x0000004005d87824 */ /* 0x000fe200078e0208 */
[----:B------:R-:W-:Y:S01]  /*10e0*/  SHF.R.S32.HI R214, RZ, 0x3, R214 ;  /* 0x00000003ffd67819 */ /* 0x000fe200000114d6 */
[----:B------:R-:W-:Y:S01]  /*10f0*/  IMAD.IADD R206, R226, 0x1, -R3 ;  /* 0x00000001e2ce7824 */ /* 0x000fe200078e0a03 */
[----:B------:R-:W-:-:S02]  /*1100*/  SHF.R.S32.HI R222, RZ, 0x1f, R195 ;  /* 0x0000001fffde7819 */ /* 0x000fc400000114c3 */
[----:B------:R-:W-:Y:S02]  /*1110*/  SHF.R.S32.HI R225, RZ, 0x3, R225 ;  /* 0x00000003ffe17819 */ /* 0x000fe400000114e1 */
[----:B------:R-:W-:Y:S02]  /*1120*/  SHF.R.S32.HI R230, RZ, 0x3, R230 ;  /* 0x00000003ffe67819 */ /* 0x000fe400000114e6 */
[----:B------:R-:W-:Y:S02]  /*1130*/  LEA R231, R0, UR4, 0x1 ;  /* 0x0000000400e77c11 */ /* 0x000fe4000f8e08ff */
[----:B------:R-:W-:Y:S02]  /*1140*/  LEA R232, R2, UR4, 0x1 ;  /* 0x0000000402e87c11 */ /* 0x000fe4000f8e08ff */
[----:B------:R-:W-:Y:S02]  /*1150*/  LEA R228, R10, UR4, 0x1 ;  /* 0x000000040ae47c11 */ /* 0x000fe4000f8e08ff */
[----:B------:R-:W-:-:S02]  /*1160*/  LEA R229, R229, UR4, 0x1 ;  /* 0x00000004e5e57c11 */ /* 0x000fc4000f8e08ff */
[----:B0-----:R-:W-:-:S07]  /*1170*/  LEA R227, R12, UR4, 0x1 ;  /* 0x000000040ce37c11 */ /* 0x001fce000f8e08ff */
.L_x_1609:
[----:B------:R-:W-:Y:S01]  /*1180*/  ULDC.64 UR4, c[0x0][0xa28] ;  /* 0x00028a0000047ab9 */ /* 0x000fe20000000a00 */
[----:B0-23-5:R-:W0:Y:S01]  /*1190*/  LDC.64 R4, c[0x0][0xa08] ;  /* 0x00028200ff047b82 */ /* 0x02de220000000a00 */
[----:B------:R-:W-:Y:S01]  /*11a0*/  ISETP.NE.U32.AND P0, PT, RZ, UR4, PT ;  /* 0x00000004ff007c0c */ /* 0x000fe2000bf05070 */
[----:B------:R-:W-:Y:S01]  /*11b0*/  IMAD.MOV.U32 R0, RZ, RZ, RZ ;  /* 0x000000ffff007224 */ /* 0x000fe200078e00ff */
[----:B------:R-:W-:Y:S01]  /*11c0*/  MOV R26, RZ ;  /* 0x000000ff001a7202 */ /* 0x000fe20000000f00 */
[----:B------:R-:W-:Y:S01]  /*11d0*/  ULDC.64 UR6, c[0x0][0x208] ;  /* 0x0000820000067ab9 */ /* 0x000fe20000000a00 */
[----:B------:R-:W-:Y:S01]  /*11e0*/  ISETP.NE.AND.EX P0, PT, RZ, UR5, PT, P0 ;  /* 0x00000005ff007c0c */ /* 0x000fe2000bf05300 */
[----:B------:R-:W-:Y:S02]  /*11f0*/  ULDC.64 UR4, c[0x0][0xa18] ;  /* 0x0002860000047ab9 */ /* 0x000fe40000000a00 */
[----:B------:R-:W-:-:S04]  /*1200*/  ISETP.NE.U32.AND P1, PT, RZ, UR4, PT ;  /* 0x00000004ff007c0c */ /* 0x000fc8000bf25070 */
[----:B------:R-:W-:Y:S01]  /*1210*/  ISETP.NE.AND.EX P1, PT, RZ, UR5, PT, P1 ;  /* 0x00000005ff007c0c */ /* 0x000fe2000bf25310 */
[----:B------:R-:W-:Y:S02]  /*1220*/  ULDC.64 UR4, c[0x0][0xa08] ;  /* 0x0002820000047ab9 */ /* 0x000fe40000000a00 */
[----:B------:R-:W-:-:S03]  /*1230*/  ISETP.NE.U32.AND P3, PT, RZ, UR4, PT ;  /* 0x00000004ff007c0c */ /* 0x000fc6000bf65070 */
[----:B------:R-:W1:Y:S01]  /*1240*/  @P0 LDC.64 R2, c[0x0][0xa28] ;  /* 0x00028a00ff020b82 */ /* 0x000e620000000a00 */
[----:B------:R-:W-:Y:S01]  /*1250*/  ISETP.NE.AND.EX P3, PT, RZ, UR5, PT, P3 ;  /* 0x00000005ff007c0c */ /* 0x000fe2000bf65330 */
[----:B0---4-:R-:W-:-:S06]  /*1260*/  IMAD.WIDE R8, R203, 0x4, R4 ;  /* 0x00000004cb087825 */ /* 0x011fcc00078e0204 */
[----:B------:R-:W0:Y:S01]  /*1270*/  @P1 LDC.64 R6, c[0x0][0xa18] ;  /* 0x00028600ff061b82 */ /* 0x000e220000000a00 */
[----:B------:R-:W-:Y:S02]  /*1280*/  ULDC UR4, c[0x0][0x288] ;  /* 0x0000a20000047ab9 */ /* 0x000fe40000000800 */
[----:B------:R-:W-:Y:S01]  /*1290*/  IMAD.U32 R197, RZ, RZ, UR4 ;  /* 0x00000004ffc57e24 */ /* 0x000fe2000f8e00ff */
[----:B------:R-:W-:Y:S02]  /*12a0*/  ULDC.64 UR4, c[0x0][0x3f8] ;  /* 0x0000fe0000047ab9 */ /* 0x000fe40000000a00 */
[----:B------:R-:W-:Y:S01]  /*12b0*/  UISETP.NE.U32.AND UP0, UPT, UR4, URZ, UPT ;  /* 0x0000003f0400728c */ /* 0x000fe2000bf05070 */
[----:B------:R2:W5:Y:S03]  /*12c0*/  @P3 LDG.E R26, desc[UR6][R8.64] ;  /* 0x00000006081a3981 */ /* 0x000566000c1e1900 */
[----:B------:R-:W-:-:S03]  /*12d0*/  UISETP.NE.AND.EX UP0, UPT, UR5, URZ, UPT, UP0 ;  /* 0x0000003f0500728c */ /* 0x000fc6000bf05300 */
[----:B------:R-:W-:Y:S01]  /*12e0*/  ULDC.64 UR4, c[0x0][0xa20] ;  /* 0x0002880000047ab9 */ /* 0x000fe20000000a00 */
[----:B-1----:R-:W-:Y:S01]  /*12f0*/  @P0 IMAD.WIDE R2, R203, 0x4, R2 ;  /* 0x00000004cb020825 */ /* 0x002fe200078e0202 */
[----:B------:R-:W-:-:S04]  /*1300*/  ISETP.NE.U32.AND P2, PT, RZ, UR4, PT ;  /* 0x00000004ff007c0c */ /* 0x000fc8000bf45070 */
[----:B------:R2:W5:Y:S01]  /*1310*/  @P0 LDG.E R0, desc[UR6][R2.64] ;  /* 0x0000000602000981 */ /* 0x000562000c1e1900 */
[----:B0-----:R-:W-:-:S05]  /*1320*/  @P1 IMAD.WIDE R4, R203, 0x4, R6 ;  /* 0x00000004cb041825 */ /* 0x001fca00078e0206 */
[----:B------:R2:W5:Y:S01]  /*1330*/  @P1 LDG.E R197, desc[UR6][R4.64] ;  /* 0x0000000604c51981 */ /* 0x000562000c1e1900 */
[----:B------:R-:W-:Y:S02]  /*1340*/  ULDC UR6, c[0x0][0x404] ;  /* 0x0001010000067ab9 */ /* 0x000fe40000000800 */
[----:B------:R-:W-:Y:S01]  /*1350*/  USEL UR4, UR6, 0x1, UP0 ;  /* 0x0000000106047887 */ /* 0x000fe20008000000 */
[----:B------:R-:W-:Y:S02]  /*1360*/  ISETP.NE.AND.EX P2, PT, RZ, UR5, PT, P2 ;  /* 0x00000005ff007c0c */ /* 0x000fe4000bf45320 */
[----:B------:R-:W-:Y:S01]  /*1370*/  ULDC UR6, c[0x0][0x2e0] ;  /* 0x0000b80000067ab9 */ /* 0x000fe20000000800 */
[----:B------:R-:W-:Y:S01]  /*1380*/  ULDC UR7, c[0x0][0x338] ;  /* 0x0000ce0000077ab9 */ /* 0x000fe20000000800 */
[----:B------:R-:W-:Y:S01]  /*1390*/  UIMAD UR6, UR4, UR6, URZ ;  /* 0x00000006040672a4 */ /* 0x000fe2000f8e023f */
[----:B------:R-:W-:Y:S02]  /*13a0*/  IMAD.MOV.U32 R223, RZ, RZ, R201 ;  /* 0x000000ffffdf7224 */ /* 0x000fe400078e00c9 */
[----:B------:R-:W-:-:S02]  /*13b0*/  IMAD.MOV.U32 R218, RZ, RZ, R202 ;  /* 0x000000ffffda7224 */ /* 0x000fc400078e00ca */
[----:B------:R-:W-:Y:S01]  /*13c0*/  IMAD.MOV.U32 R219, RZ, RZ, R203 ;  /* 0x000000ffffdb7224 */ /* 0x000fe200078e00cb */
[----:B--2---:R-:W-:Y:S06]  /*13d0*/  @P1 BRA `(.L_x_1312) ;  /* 0x0000000000281947 */ /* 0x004fec0003800000 */
[----:B------:R-:W-:Y:S02]  /*13e0*/  ULDC.64 UR4, c[0x0][0xa00] ;  /* 0x0002800000047ab9 */ /* 0x000fe40000000a00 */
[----:B------:R-:W-:-:S04]  /*13f0*/  ISETP.NE.U32.AND P0, PT, RZ, UR4, PT ;  /* 0x00000004ff007c0c */ /* 0x000fc8000bf05070 */
[----:B------:R-:W-:-:S13]  /*1400*/  ISETP.NE.AND.EX P0, PT, RZ, UR5, PT, P0 ;  /* 0x00000005ff007c0c */ /* 0x000fda000bf05300 */
[----:B------:R-:W-:Y:S05]  /*1410*/  @!P0 BRA `(.L_x_1312) ;  /* 0x0000000000188947 */ /* 0x000fea0003800000 */
[----:B------:R-:W0:Y:S01]  /*1420*/  LDC.64 R2, c[0x0][0xa00] ;  /* 0x00028000ff027b82 */ /* 0x000e220000000a00 */
[----:B------:R-:W-:Y:S01]  /*1430*/  ULDC.64 UR4, c[0x0][0x208] ;  /* 0x0000820000047ab9 */ /* 0x000fe20000000a00 */
[----:B0-----:R-:W-:-:S05]  /*1440*/  IMAD.WIDE R2, R203, 0x4, R2 ;  /* 0x00000004cb027825 */ /* 0x001fca00078e0202 */
[----:B-----5:R-:W2:Y:S04]  /*1450*/  LDG.E R197, desc[UR4][R2.64] ;  /* 0x0000000402c57981 */ /* 0x020ea8000c1e1900 */
[----:B------:R-:W2:Y:S02]  /*1460*/  LDG.E R4, desc[UR4][R2.64+0x4] ;  /* 0x0000040402047981 */ /* 0x000ea4000c1e1900 */
[----:B--2---:R-:W-:-:S07]  /*1470*/  IMAD.IADD R197, R4, 0x1, -R197 ;  /* 0x0000000104c57824 */ /* 0x004fce00078e0ac5 */
.L_x_1312:
[----:B------:R-:W-:Y:S01]  /*1480*/  MOV R24, UR7 ;  /* 0x0000000700187c02 */ /* 0x000fe20008000f00 */
[----:B------:R-:W-:Y:S01]  /*1490*/  IMAD.U32 R25, RZ, RZ, UR6 ;  /* 0x00000006ff197e24 */ /* 0x000fe2000f8e00ff */
[----:B------:R-:W-:Y:S06]  /*14a0*/  @!P2 BRA `(.L_x_1313) ;  /* 0x000000000014a947 */ /* 0x000fec0003800000 */
[----:B------:R-:W0:Y:S01]  /*14b0*/  LDC.64 R2, c[0x0][0xa20] ;  /* 0x00028800ff027b82 */ /* 0x000e220000000a00 */
[----:B------:R-:W-:Y:S01]  /*14c0*/  ULDC.64 UR4, c[0x0][0x208] ;  /* 0x0000820000047ab9 */ /* 0x000fe20000000a00 */
[----:B0-----:R-:W-:-:S05]  /*14d0*/  IMAD.WIDE R2, R203, 0x4, R2 ;  /* 0x00000004cb027825 */ /* 0x001fca00078e0202 */
[----:B------:R0:W5:Y:S01]  /*14e0*/  LDG.E R25, desc[UR4][R2.64] ;  /* 0x0000000402197981 */ /* 0x000162000c1e1900 */
[----:B------:R-:W-:Y:S05]  /*14f0*/  BRA `(.L_x_1314) ;  /* 0x0000000000147947 */ /* 0x000fea0003800000 */
.L_x_1313:
[----:B------:R-:W-:Y:S05]  /*1500*/  @!P3 BRA `(.L_x_1314) ;  /* 0x000000000010b947 */ /* 0x000fea0003800000 */
[----:B------:R-:W-:Y:S02]  /*1510*/  ULDC.64 UR4, c[0x0][0x208] ;  /* 0x0000820000047ab9 */ /* 0x000fe40000000a00 */
[----:B------:R-:W2:Y:S04]  /*1520*/  LDG.E R2, desc[UR4][R8.64] ;  /* 0x0000000408027981 */ /* 0x000ea8000c1e1900 */
[----:B------:R-:W2:Y:S02]  /*1530*/  LDG.E R25, desc[UR4][R8.64+0x4] ;  /* 0x0000040408197981 */ /* 0x000ea4000c1e1900 */
[----:B--2---:R-:W-:-:S07]  /*1540*/  IMAD.IADD R25, R25, 0x1, -R2 ;  /* 0x0000000119197824 */ /* 0x004fce00078e0a02 */
.L_x_1314:
[----:B------:R-:W-:Y:S01]  /*1550*/  ULDC.64 UR4, c[0x0][0xa10] ;  /* 0x0002840000047ab9 */ /* 0x000fe20000000a00 */
[----:B------:R-:W-:Y:S01]  /*1560*/  ULDC.64 UR6, c[0x0][0x208] ;  /* 0x0000820000067ab9 */ /* 0x000fe20000000a00 */
[----:B------:R-:W-:Y:S01]  /*1570*/  ISETP.NE.U32.AND P0, PT, RZ, UR4, PT ;  /* 0x00000004ff007c0c */ /* 0x000fe2000bf05070 */
[----:B------:R-:W1:Y:S03]  /*1580*/  LDC.64 R8, c[0x0][0x9e0] ;  /* 0x00027800ff087b82 */ /* 0x000e660000000a00 */
[----:B------:R-:W-:Y:S01]  /*1590*/  ISETP.NE.AND.EX P0, PT, RZ, UR5, PT, P0 ;  /* 0x00000005ff007c0c */ /* 0x000fe2000bf05300 */
[----:B------:R-:W-:Y:S02]  /*15a0*/  ULDC.64 UR4, c[0x0][0xa30] ;  /* 0x00028c0000047ab9 */ /* 0x000fe40000000a00 */
[----:B------:R-:W-:-:S04]  /*15b0*/  ISETP.NE.U32.AND P1, PT, RZ, UR4, PT ;  /* 0x00000004ff007c0c */ /* 0x000fc8000bf25070 */
[----:B------:R-:W-:-:S06]  /*15c0*/  ISETP.NE.AND.EX P1, PT, RZ, UR5, PT, P1 ;  /* 0x00000005ff007c0c */ /* 0x000fcc000bf25310 */
[----:B0-----:R-:W0:Y:S08]  /*15d0*/  @P0 LDC.64 R2, c[0x0][0xa10] ;  /* 0x00028400ff020b82 */ /* 0x001e300000000a00 */
[----:B------:R-:W2:Y:S01]  /*15e0*/  @P1 LDC.64 R4, c[0x0][0xa30] ;  /* 0x00028c00ff041b82 */ /* 0x000ea20000000a00 */
[----:B0-----:R-:W-:-:S05]  /*15f0*/  @P0 IMAD.WIDE R2, R203, 0x4, R2 ;  /* 0x00000004cb020825 */ /* 0x001fca00078e0202 */
[----:B------:R-:W3:Y:S04]  /*1600*/  @P0 LDG.E R6, desc[UR6][R2.64] ;  /* 0x0000000602060981 */ /* 0x000ee8000c1e1900 */
[----:B------:R-:W3:Y:S01]  /*1610*/  @P0 LDG.E R7, desc[UR6][R2.64+0x4] ;  /* 0x0000040602070981 */ /* 0x000ee2000c1e1900 */
[----:B-----5:R-:W-:Y:S02]  /*1620*/  IMAD.IADD R10, R25, 0x1, -R0 ;  /* 0x00000001190a7824 */ /* 0x020fe400078e0a00 */
[----:B------:R-:W-:Y:S02]  /*1630*/  IMAD.MOV.U32 R144, RZ, RZ, R25 ;  /* 0x000000ffff907224 */ /* 0x000fe400078e0019 */
[----:B--2---:R-:W-:-:S05]  /*1640*/  @P1 IMAD.WIDE R4, R203, 0x4, R4 ;  /* 0x00000004cb041825 */ /* 0x004fca00078e0204 */
[----:B------:R0:W5:Y:S01]  /*1650*/  @P1 LDG.E R144, desc[UR6][R4.64] ;  /* 0x0000000604901981 */ /* 0x000162000c1e1900 */
[----:B-1----:R-:W-:Y:S02]  /*1660*/  ISETP.GE.AND P1, PT, R9, 0x1, PT ;  /* 0x000000010900780c */ /* 0x002fe40003f26270 */
[----:B------:R-:W-:Y:S01]  /*1670*/  LEA R146, R201, 0x80, 0x7 ;  /* 0x00000080c9927811 */ /* 0x000fe200078e38ff */
[----:B---3--:R-:W-:-:S05]  /*1680*/  @P0 IMAD.IADD R24, R7, 0x1, -R6 ;  /* 0x0000000107180824 */ /* 0x008fca00078e0a06 */
[----:B------:R-:W-:-:S04]  /*1690*/  IADD3 R196, R10, R24, RZ ;  /* 0x000000180ac47210 */ /* 0x000fc80007ffe0ff */
[C---:B------:R-:W-:Y:S01]  /*16a0*/  IADD3 R146, R196.reuse, R146, -R197 ;  /* 0x00000092c4927210 */ /* 0x040fe20007ffe8c5 */
[----:B------:R-:W-:-:S04]  /*16b0*/  VIADD R0, R196, 0x5f ;  /* 0x0000005fc4007836 */ /* 0x000fc80000000000 */
[----:B------:R-:W-:-:S05]  /*16c0*/  IMAD.HI R0, R0, 0x2aaaaaab, RZ ;  /* 0x2aaaaaab00007827 */ /* 0x000fca00078e02ff */
[----:B------:R-:W-:-:S04]  /*16d0*/  SHF.R.U32.HI R3, RZ, 0x1f, R0 ;  /* 0x0000001fff037819 */ /* 0x000fc80000011600 */
[----:B------:R-:W-:Y:S01]  /*16e0*/  LEA.HI.SX32 R150, R0, R3, 0x1c ;  /* 0x0000000300967211 */ /* 0x000fe200078fe2ff */
[----:B------:R-:W-:Y:S01]  /*16f0*/  IMAD.IADD R0, R146, 0x1, R8 ;  /* 0x0000000192007824 */ /* 0x000fe200078e0208 */
[----:B0-----:R-:W-:Y:S06]  /*1700*/  @!P1 BRA `(.L_x_1315) ;  /* 0x0000000000489947 */ /* 0x001fec0003800000 */
[C---:B------:R-:W-:Y:S01]  /*1710*/  ISETP.GT.AND P0, PT, R146.reuse, RZ, PT ;  /* 0x000000ff9200720c */ /* 0x040fe20003f04270 */
[----:B------:R-:W-:Y:S01]  /*1720*/  BSSY B0, `(.L_x_1316) ;  /* 0x000000e000007945 */ /* 0x000fe20003800000 */
[----:B------:R-:W-:-:S11]  /*1730*/  VIADD R2, R146, 0xffffffff ;  /* 0xffffffff92027836 */ /* 0x000fd60000000000 */
        /* <DEDUP_REMOVED lines=8> */
.L_x_1317:
[----:B------:R-:W-:-:S13]  /*17c0*/  ISETP.NE.AND P0, PT, R9, 0x1, PT ;  /* 0x000000010900780c */ /* 0x000fda0003f05270 */
[----:B------:R-:W0:Y:S02]  /*17d0*/  @P0 LDC.64 R4, c[0x0][0x9e8] ;  /* 0x00027a00ff040b82 */ /* 0x000e240000000a00 */
[----:B0-----:R-:W-:-:S05]  /*17e0*/  @P0 IMAD.HI.U32 R4, R2, R4, RZ ;  /* 0x0000000402040227 */ /* 0x001fca00078e00ff */
[----:B------:R-:W-:-:S07]  /*17f0*/  @P0 SHF.R.U32.HI R2, RZ, R5, R4 ;  /* 0x00000005ff020219 */ /* 0x000fce0000011604 */
.L_x_1318:
[----:B------:R-:W-:Y:S05]  /*1800*/  BSYNC B0 ;  /* 0x0000000000007941 */ /* 0x000fea0003800000 */
.L_x_1316:
[----:B------:R-:W-:-:S05]  /*1810*/  IMAD R3, R2, R9, R9 ;  /* 0x0000000902037224 */ /* 0x000fca00078e0209 */
[----:B------:R-:W-:-:S07]  /*1820*/  VIMNMX R0, R0, R3, PT ;  /* 0x0000000300007248 */ /* 0x000fce0003fe0100 */
.L_x_1315:
[----:B------:R-:W-:Y:S01]  /*1830*/  IMAD R145, R201, 0x80, -R197 ;  /* 0x00000080c9917824 */ /* 0x000fe200078e0ac5 */
[----:B------:R-:W-:-:S04]  /*1840*/  ULDC UR4, c[0x0][0x9dc] ;  /* 0x0002770000047ab9 */ /* 0x000fc80000000800 */
[----:B------:R-:W-:-:S05]  /*1850*/  IADD3 R145, R196, R145, RZ ;  /* 0x00000091c4917210 */ /* 0x000fca0007ffe0ff */
[----:B------:R-:W-:Y:S01]  /*1860*/  VIADD R2, R145, -UR4 ;  /* 0x8000000491027c36 */ /* 0x000fe20008000000 */
[----:B------:R-:W-:Y:S06]  /*1870*/  @!P1 BRA `(.L_x_1319) ;  /* 0x0000000000489947 */ /* 0x000fec0003800000 */
[----:B------:R-:W-:Y:S01]  /*1880*/  ISETP.GT.AND P0, PT, R145, -0x1, PT ;  /* 0xffffffff9100780c */ /* 0x000fe20003f04270 */
[----:B------:R-:W-:-:S12]  /*1890*/  BSSY B0, `(.L_x_1320) ;  /* 0x000000e000007945 */ /* 0x000fd80003800000 */
        /* <DEDUP_REMOVED lines=8> */
.L_x_1321:
[----:B------:R-:W-:Y:S01]  /*1920*/  ISETP.NE.AND P0, PT, R9, 0x1, PT ;  /* 0x000000010900780c */ /* 0x000fe20003f05270 */
[----:B------:R-:W-:-:S12]  /*1930*/  IMAD.MOV.U32 R4, RZ, RZ, R145 ;  /* 0x000000ffff047224 */ /* 0x000fd800078e0091 */
[----:B------:R-:W0:Y:S02]  /*1940*/  @P0 LDC.64 R6, c[0x0][0x9e8] ;  /* 0x00027a00ff060b82 */ /* 0x000e240000000a00 */
[----:B0-----:R-:W-:-:S05]  /*1950*/  @P0 IMAD.HI.U32 R6, R145, R6, RZ ;  /* 0x0000000691060227 */ /* 0x001fca00078e00ff */
[----:B------:R-:W-:-:S07]  /*1960*/  @P0 SHF.R.U32.HI R4, RZ, R7, R6 ;  /* 0x00000007ff040219 */ /* 0x000fce0000011606 */
.L_x_1322:
[----:B------:R-:W-:Y:S05]  /*1970*/  BSYNC B0 ;  /* 0x0000000000007941 */ /* 0x000fea0003800000 */
.L_x_1320:
[----:B------:R-:W-:-:S05]  /*1980*/  IMAD R3, R4, R9, RZ ;  /* 0x0000000904037224 */ /* 0x000fca00078e02ff */
[----:B------:R-:W-:-:S07]  /*1990*/  VIMNMX R2, R2, R3, !PT ;  /* 0x0000000302027248 */ /* 0x000fce0007fe0100 */
.L_x_1319:
[----:B------:R-:W-:Y:S01]  /*19a0*/  VIADD R0, R0, 0x5f ;  /* 0x0000005f00007836 */ /* 0x000fe20000000000 */
[----:B------:R-:W-:Y:S01]  /*19b0*/  PLOP3.LUT P2, PT, PT, PT, PT, 0x80, 0x0 ;  /* 0x000000000000781c */ /* 0x000fe20003f4f070 */
[----:B------:R-:W-:-:S04]  /*19c0*/  IMAD.HI R2, R2, 0x2aaaaaab, RZ ;  /* 0x2aaaaaab02027827 */ /* 0x000fc800078e02ff */
[----:B------:R-:W-:Y:S01]  /*19d0*/  IMAD.HI R0, R0, 0x2aaaaaab, RZ ;  /* 0x2aaaaaab00007827 */ /* 0x000fe200078e02ff */
[----:B------:R-:W-:-:S04]  /*19e0*/  SHF.R.U32.HI R5, RZ, 0x1f, R2 ;  /* 0x0000001fff057819 */ /* 0x000fc80000011602 */
[----:B------:R-:W-:Y:S02]  /*19f0*/  SHF.R.U32.HI R3, RZ, 0x1f, R0 ;  /* 0x0000001fff037819 */ /* 0x000fe40000011600 */
[----:B------:R-:W-:Y:S02]  /*1a00*/  LEA.HI.SX32 R5, R2, R5, 0x1c ;  /* 0x0000000502057211 */ /* 0x000fe400078fe2ff */
[----:B------:R-:W-:Y:S02]  /*1a10*/  LEA.HI.SX32 R3, R0, R3, 0x1c ;  /* 0x0000000300037211 */ /* 0x000fe400078fe2ff */
[----:B------:R-:W-:Y:S02]  /*1a20*/  VIMNMX R5, RZ, R5, !PT ;  /* 0x00000005ff057248 */ /* 0x000fe40007fe0100 */
[----:B------:R-:W-:-:S03]  /*1a30*/  VIMNMX R3, R150, R3, PT ;  /* 0x0000000396037248 */ /* 0x000fc60003fe0100 */
[--C-:B------:R-:W-:Y:S02]  /*1a40*/  IMAD R5, R5, 0x60, -R10.reuse ;  /* 0x0000006005057824 */ /* 0x100fe400078e0a0a */
[----:B------:R-:W-:-:S03]  /*1a50*/  IMAD R3, R3, 0x60, -R10 ;  /* 0x0000006003037824 */ /* 0x000fc600078e0a0a */
[----:B------:R-:W-:Y:S02]  /*1a60*/  VIMNMX R5, RZ, R5, !PT ;  /* 0x00000005ff057248 */ /* 0x000fe40007fe0100 */
[----:B------:R-:W-:-:S03]  /*1a70*/  VIMNMX R0, R3, R24, PT ;  /* 0x0000001803007248 */ /* 0x000fc60003fe0100 */
[----:B------:R-:W-:Y:S01]  /*1a80*/  IMAD.WIDE.U32 R2, R5, -0x55555555, RZ ;  /* 0xaaaaaaab05027825 */ /* 0x000fe200078e00ff */
[----:B------:R-:W-:-:S04]  /*1a90*/  ISETP.GT.AND P0, PT, R0, R5, PT ;  /* 0x000000050000720c */ /* 0x000fc80003f04270 */
[----:B------:R-:W-:-:S05]  /*1aa0*/  SHF.R.U32.HI R125, RZ, 0x6, R3 ;  /* 0x00000006ff7d7819 */ /* 0x000fca0000011603 */
[----:B------:R-:W-:-:S04]  /*1ab0*/  IMAD.MOV.U32 R2, RZ, RZ, R125 ;  /* 0x000000ffff027224 */ /* 0x000fc800078e007d */
[----:B------:R-:W-:-:S04]  /*1ac0*/  @P0 VIADD R0, R0, 0x5f ;  /* 0x0000005f00000836 */ /* 0x000fc80000000000 */
[----:B------:R-:W-:-:S05]  /*1ad0*/  @P0 IMAD.HI R0, R0, 0x2aaaaaab, RZ ;  /* 0x2aaaaaab00000827 */ /* 0x000fca00078e02ff */
[----:B------:R-:W-:-:S04]  /*1ae0*/  @P0 SHF.R.U32.HI R3, RZ, 0x1f, R0 ;  /* 0x0000001fff030819 */ /* 0x000fc80000011600 */
[----:B------:R-:W-:-:S04]  /*1af0*/  @P0 LEA.HI.SX32 R2, R0, R3, 0x1c ;  /* 0x0000000300020211 */ /* 0x000fc800078fe2ff */
[----:B------:R-:W-:-:S13]  /*1b00*/  ISETP.GT.AND P0, PT, R2, R125, PT ;  /* 0x0000007d0200720c */ /* 0x000fda0003f04270 */
[----:B------:R-:W-:Y:S05]  /*1b10*/  @!P0 BRA `(.L_x_1323) ;  /* 0x0000008800d88947 */ /* 0x000fea0003800000 */
        /* <DEDUP_REMOVED lines=17> */
[----:B0-----:R-:W-:-:S07]  /*1c30*/  IMAD.MOV.U32 R13, RZ, RZ, RZ ;  /* 0x000000ffff0d7224 */ /* 0x001fce00078e00ff */
[----:B------:R-:W-:-:S07]  /*1c40*/  LEPC R20, `(.L_x_1325) ;  /* 0x000000001014794e */ /* 0x000fce0000000000 */
[----:B-1---5:R-:W-:Y:S05]  /*1c50*/  CALL.ABS.NOINC R14 ;  /* 0x000000000e007343 */ /* 0x022fea0003c00000 */
.L_x_1325:
[----:B------:R-:W-:Y:S05]  /*1c60*/  BSYNC B6 ;  /* 0x0000000000067941 */ /* 0x000fea0003800000 */
.L_x_1324:
        /* <DEDUP_REMOVED lines=12> */
[----:B------:R-:W-:Y:S01]  /*1d30*/  MOV R12, 0x1 ;  /* 0x00000001000c7802 */ /* 0x000fe20000000f00 */
[----:B------:R-:W-:Y:S02]  /*1d40*/  IMAD.U32 R6, RZ, RZ, UR4 ;  /* 0x00000004ff067e24 */ /* 0x000fe4000f8e00ff */
[----:B------:R-:W-:-:S02]  /*1d50*/  IMAD.U32 R7, RZ, RZ, UR5 ;  /* 0x00000005ff077e24 */ /* 0x000fc4000f8e00ff */
[----:B------:R-:W-:Y:S02]  /*1d60*/  IMAD.U32 R11, RZ, RZ, UR7 ;  /* 0x00000007ff0b7e24 */ /* 0x000fe4000f8e00ff */
[----:B------:R-:W-:Y:S02]  /*1d70*/  IMAD.MOV.U32 R8, RZ, RZ, 0x70 ;  /* 0x00000070ff087424 */ /* 0x000fe400078e00ff */
[----:B0-----:R-:W-:-:S07]  /*1d80*/  IMAD.MOV.U32 R13, RZ, RZ, RZ ;  /* 0x000000ffff0d7224 */ /* 0x001fce00078e00ff */
[----:B------:R-:W-:-:S07]  /*1d90*/  LEPC R20, `(.L_x_1327) ;  /* 0x000000001014794e */ /* 0x000fce0000000000 */
[----:B-1---5:R-:W-:Y:S05]  /*1da0*/  CALL.ABS.NOINC R14 ;  /* 0x000000000e007343 */ /* 0x022fea0003c00000 */
.L_x_1327:
[----:B------:R-:W-:Y:S05]  /*1db0*/  BSYNC B6 ;  /* 0x0000000000067941 */ /* 0x000fea0003800000 */
.L_x_1326:
[----:B------:R-:W-:Y:S01]  /*1dc0*/  ULDC.64 UR4, c[0x0][0x9f8] ;  /* 0x00027e0000047ab9 */ /* 0x000fe20000000a00 */
[----:B------:R-:W-:Y:S01]  /*1dd0*/  ULDC.64 UR6, c[0x0][0x208] ;  /* 0x0000820000067ab9 */ /* 0x000fe20000000a00 */
[----:B------:R-:W-:Y:S01]  /*1de0*/  ISETP.NE.U32.AND P0, PT, RZ, UR4, PT ;  /* 0x00000004ff007c0c */ /* 0x000fe2000bf05070 */
[----:B------:R-:W0:Y:S01]  /*1df0*/  LDC R0, c[0x0][0x428] ;  /* 0x00010a00ff007b82 */ /* 0x000e220000000800 */
[----:B------:R-:W-:Y:S02]  /*1e00*/  ULDC UR8, c[0x0][0x2e4] ;  /* 0x0000b90000087ab9 */ /* 0x000fe40000000800 */
[----:B------:R-:W-:-:S05]  /*1e10*/  ISETP.NE.AND.EX P0, PT, RZ, UR5, PT, P0 ;  /* 0x00000005ff007c0c */ /* 0x000fca000bf05300 */
[----:B------:R-:W1:Y:S01]  /*1e20*/  LDC.64 R104, c[0x0][0x2f0] ;  /* 0x0000bc00ff687b82 */ /* 0x000e620000000a00 */
[----:B------:R-:W-:Y:S01]  /*1e30*/  ISETP.GE.AND P2, PT, R198, UR8, PT ;  /* 0x00000008c6007c0c */ /* 0x000fe2000bf46270 */
[----:B------:R-:W-:Y:S01]  /*1e40*/  IMAD.IADD R26, R26, 0x1, R25 ;  /* 0x000000011a1a7824 */ /* 0x000fe200078e0219 */
[----:B------:R-:W-:Y:S01]  /*1e50*/  ISETP.GE.AND P1, PT, R192, UR8, PT ;  /* 0x00000008c0007c0c */ /* 0x000fe2000bf26270 */
[----:B------:R-:W-:-:S04]  /*1e60*/  ULDC.64 UR4, c[0x0][0x320] ;  /* 0x0000c80000047ab9 */ /* 0x000fc80000000a00 */
[----:B------:R-:W2:Y:S01]  /*1e70*/  @P0 LDC.64 R4, c[0x0][0x9f8] ;  /* 0x00027e00ff040b82 */ /* 0x000ea20000000a00 */
[----:B------:R-:W-:-:S07]  /*1e80*/  SHF.R.S32.HI R193, RZ, 0x1f, R192 ;  /* 0x0000001fffc17819 */ /* 0x000fce00000114c0 */
[----:B------:R-:W3:Y:S08]  /*1e90*/  LDC.64 R98, c[0x0][0x3e8] ;  /* 0x0000fa00ff627b82 */ /* 0x000ef00000000a00 */
[----:B------:R-:W4:Y:S01]  /*1ea0*/  LDC R35, c[0x0][0x3d4] ;  /* 0x0000f500ff237b82 */ /* 0x000f220000000800 */
[----:B--2---:R-:W-:-:S07]  /*1eb0*/  @P0 IMAD.WIDE R4, R203, 0x4, R4 ;  /* 0x00000004cb040825 */ /* 0x004fce00078e0204 */
[----:B------:R-:W2:Y:S01]  /*1ec0*/  LDC.64 R92, c[0x0][0x3d8] ;  /* 0x0000f600ff5c7b82 */ /* 0x000ea20000000a00 */
[----:B------:R1:W4:Y:S01]  /*1ed0*/  @P0 LDG.E R203, desc[UR6][R4.64] ;  /* 0x0000000604cb0981 */ /* 0x000322000c1e1900 */
[----:B0-----:R-:W-:Y:S01]  /*1ee0*/  ISETP.NE.AND P0, PT, R0, 0x1, PT ;  /* 0x000000010000780c */ /* 0x001fe20003f05270 */
[----:B------:R-:W-:Y:S01]  /*1ef0*/  VIADD R0, R192, 0x60 ;  /* 0x00000060c0007836 */ /* 0x000fe20000000000 */
[----:B------:R-:W-:Y:S01]  /*1f00*/  SEL R6, RZ, 0xffffffff, P2 ;  /* 0xffffffffff067807 */ /* 0x000fe20001000000 */
[----:B------:R-:W-:Y:S01]  /*1f10*/  ULDC.64 UR6, c[0x0][0x2f8] ;  /* 0x0000be0000067ab9 */ /* 0x000fe20000000a00 */
[----:B------:R-:W-:Y:S01]  /*1f20*/  SEL R3, RZ, 0x1, P1 ;  /* 0x00000001ff037807 */ /* 0x000fe20000800000 */
[----:B---3--:R-:W-:Y:S01]  /*1f30*/  IMAD.WIDE.U32 R100, R195, R98, R192 ;  /* 0x00000062c3647225 */ /* 0x008fe200078e00c0 */
[----:B------:R-:W-:Y:S01]  /*1f40*/  ISETP.GE.AND P1, PT, R199, UR8, PT ;  /* 0x00000008c7007c0c */ /* 0x000fe2000bf26270 */
[----:B------:R-:W0:Y:S01]  /*1f50*/  S2R R151, SR_TID.X ;  /* 0x0000000000977919 */ /* 0x000e220000002100 */
[----:B------:R-:W-:Y:S01]  /*1f60*/  ISETP.GE.AND P2, PT, R0, UR8, PT ;  /* 0x0000000800007c0c */ /* 0x000fe2000bf46270 */
[----:B-1----:R-:W-:Y:S01]  /*1f70*/  IMAD.SHL.U32 R4, R6, 0x2, RZ ;  /* 0x0000000206047824 */ /* 0x002fe200078e00ff */
[----:B------:R-:W-:Y:S01]  /*1f80*/  SEL R5, RZ, 0x4, P1 ;  /* 0x00000004ff057807 */ /* 0x000fe20000800000 */
[----:B------:R-:W-:Y:S01]  /*1f90*/  IMAD R27, R99, 0x60, RZ ;  /* 0x00000060631b7824 */ /* 0x000fe200078e02ff */
[----:B------:R-:W-:Y:S01]  /*1fa0*/  SEL R6, RZ, 0x8, P2 ;  /* 0x00000008ff067807 */ /* 0x000fe20001000000 */
[----:B------:R-:W1:Y:S01]  /*1fb0*/  @P0 LDC R7, c[0x0][0x42c] ;  /* 0x00010b00ff070b82 */ /* 0x000e620000000800 */
[----:B------:R-:W-:Y:S01]  /*1fc0*/  LOP3.LUT R4, R4, 0x2, R3, 0xe2, !PT ;  /* 0x0000000204047812 */ /* 0x000fe200078ee203 */
[----:B------:R-:W-:Y:S01]  /*1fd0*/  VIADD R3, R192, 0x80 ;  /* 0x00000080c0037836 */ /* 0x000fe20000000000 */
[----:B------:R-:W-:Y:S01]  /*1fe0*/  SHF.R.S32.HI R25, RZ, 0x1f, R26 ;  /* 0x0000001fff197819 */ /* 0x000fe2000001141a */
[----:B------:R-:W-:Y:S01]  /*1ff0*/  IMAD.SHL.U32 R91, R98, 0x40, RZ ;  /* 0x00000040625b7824 */ /* 0x000fe200078e00ff */
[----:B------:R-:W-:Y:S01]  /*2000*/  LOP3.LUT R5, R6, R4, R5, 0xfe, !PT ;  /* 0x0000000406057212 */ /* 0x000fe200078efe05 */
[----:B--2---:R-:W-:Y:S01]  /*2010*/  IMAD.WIDE.U32 R94, R195, R92, R192 ;  /* 0x0000005cc35e7225 */ /* 0x004fe200078e00c0 */
[----:B------:R-:W-:Y:S01]  /*2020*/  ISETP.GE.AND P1, PT, R3, UR8, PT ;  /* 0x0000000803007c0c */ /* 0x000fe2000bf26270 */
[----:B------:R-:W2:Y:S01]  /*2030*/  @P0 LDC R9, c[0x0][0x430] ;  /* 0x00010c00ff090b82 */ /* 0x000ea20000000800 */
[--C-:B------:R-:W-:Y:S01]  /*2040*/  SHF.R.S32.HI R19, RZ, 0x1f, R18.reuse ;  /* 0x0000001fff137819 */ /* 0x100fe20000011412 */
[----:B------:R-:W-:Y:S01]  /*2050*/  IMAD R133, R93, 0x60, RZ ;  /* 0x000000605d857824 */ /* 0x000fe200078e02ff */
[----:B------:R-:W-:Y:S01]  /*2060*/  SEL R6, RZ, 0x10, P1 ;  /* 0x00000010ff067807 */ /* 0x000fe20000800000 */
[----:B------:R-:W-:Y:S01]  /*2070*/  IMAD.SHL.U32 R111, R92, 0x40, RZ ;  /* 0x000000405c6f7824 */ /* 0x000fe200078e00ff */
[----:B----4-:R-:W-:Y:S01]  /*2080*/  ISETP.GE.AND P1, PT, R198, R35, PT ;  /* 0x00000023c600720c */ /* 0x010fe20003f26270 */
[----:B------:R-:W-:Y:S01]  /*2090*/  IMAD.WIDE.U32 R102, R195, R98, R18 ;  /* 0x00000062c3667225 */ /* 0x000fe200078e0012 */
[----:B------:R-:W-:-:S02]  /*20a0*/  LOP3.LUT R21, R5, R6, RZ, 0xfc, !PT ;  /* 0x0000000605157212 */ /* 0x000fc400078efcff */
[----:B------:R-:W-:Y:S01]  /*20b0*/  ISETP.GE.AND P3, PT, R199, R35, PT ;  /* 0x00000023c700720c */ /* 0x000fe20003f66270 */
[----:B------:R-:W-:Y:S01]  /*20c0*/  IMAD R6, R25, R104, RZ ;  /* 0x0000006819067224 */ /* 0x000fe200078e02ff */
[----:B------:R-:W-:Y:S01]  /*20d0*/  LOP3.LUT P2, RZ, R217, 0x4, RZ, 0xc0, !PT ;  /* 0x00000004d9ff7812 */ /* 0x000fe2000784c0ff */
[----:B------:R-:W-:Y:S01]  /*20e0*/  IMAD.WIDE.U32 R96, R195, R92, R18 ;  /* 0x0000005cc3607225 */ /* 0x000fe200078e0012 */
[----:B------:R-:W-:Y:S02]  /*20f0*/  LOP3.LUT R16, R16, 0xfffffffe, RZ, 0xc0, !PT ;  /* 0xfffffffe10107812 */ /* 0x000fe400078ec0ff */
[----:B------:R-:W-:Y:S01]  /*2100*/  SHF.L.U64.HI R135, R104, 0x6, R105 ;  /* 0x0000000668877819 */ /* 0x000fe20000010269 */
[----:B-1----:R-:W-:Y:S01]  /*2110*/  @P0 IMAD.HI.U32 R4, R202, R7, RZ ;  /* 0x00000007ca040227 */ /* 0x002fe200078e00ff */
[----:B------:R-:W-:Y:S02]  /*2120*/  SHF.L.U32 R136, R104, 0x6, RZ ;  /* 0x0000000668887819 */ /* 0x000fe400000006ff */
[----:B------:R-:W-:Y:S01]  /*2130*/  SHF.L.U64.HI R110, R92, 0x6, R93 ;  /* 0x000000065c6e7819 */ /* 0x000fe2000001025d */
[----:B------:R-:W-:Y:S01]  /*2140*/  IMAD R7, R26, R105, R6 ;  /* 0x000000691a077224 */ /* 0x000fe200078e0206 */
[----:B------:R-:W-:Y:S01]  /*2150*/  SHF.R.S32.HI R148, RZ, 0x1f, R221 ;  /* 0x0000001fff947819 */ /* 0x000fe200000114dd */
[----:B------:R-:W-:Y:S01]  /*2160*/  IMAD.SHL.U32 R124, R35, 0x2, RZ ;  /* 0x00000002237c7824 */ /* 0x000fe200078e00ff */
[----:B------:R-:W-:-:S02]  /*2170*/  @P3 LOP3.LUT R16, R16, 0x1, RZ, 0xfc, !PT ;  /* 0x0000000110103812 */ /* 0x000fc400078efcff */
[----:B--2---:R-:W-:Y:S01]  /*2180*/  @P0 SHF.R.U32.HI R202, RZ, R9, R4 ;  /* 0x00000009ffca0219 */ /* 0x004fe20000011604 */
[----:B------:R-:W-:Y:S01]  /*2190*/  IMAD.WIDE.U32 R4, R26, R104, RZ ;  /* 0x000000681a047225 */ /* 0x000fe200078e00ff */
[----:B------:R-:W-:Y:S02]  /*21a0*/  LOP3.LUT R16, R16, 0xfffffffb, RZ, 0xc0, !PT ;  /* 0xfffffffb10107812 */ /* 0x000fe400078ec0ff */
[----:B------:R-:W-:Y:S02]  /*21b0*/  SHF.R.S32.HI R8, RZ, 0x1f, R202 ;  /* 0x0000001fff087819 */ /* 0x000fe400000114ca */
[----:B------:R-:W-:Y:S01]  /*21c0*/  IADD3 R5, R5, R7, RZ ;  /* 0x0000000705057210 */ /* 0x000fe20007ffe0ff */
[----:B------:R-:W-:Y:S01]  /*21d0*/  IMAD.WIDE.U32 R6, R202, UR4, R192 ;  /* 0x00000004ca067c25 */ /* 0x000fe2000f8e00c0 */
[----:B------:R-:W-:Y:S02]  /*21e0*/  @P2 LOP3.LUT R16, R16, 0x4, RZ, 0xfc, !PT ;  /* 0x0000000410102812 */ /* 0x000fe400078efcff */
[----:B0-----:R-:W-:Y:S01]  /*21f0*/  LEA.HI R151, R151, 0x8, RZ, 0x19 ;  /* 0x0000000897977811 */ /* 0x001fe200078fc8ff */
[----:B------:R-:W-:-:S02]  /*2200*/  IMAD R9, R8, UR4, RZ ;  /* 0x0000000408097c24 */ /* 0x000fc4000f8e02ff */
[----:B------:R-:W-:-:S04]  /*2210*/  IMAD.WIDE.U32 R4, R202, UR6, R4 ;  /* 0x00000006ca047c25 */ /* 0x000fc8000f8e0004 */
[----:B------:R-:W-:Y:S01]  /*2220*/  IMAD R107, R202, UR5, R9 ;  /* 0x00000005ca6b7c24 */ /* 0x000fe2000f8e0209 */
[----:B------:R-:W-:Y:S01]  /*2230*/  ULDC.64 UR4, c[0x0][0xa08] ;  /* 0x0002820000047ab9 */ /* 0x000fe20000000a00 */
[----:B------:R-:W-:Y:S01]  /*2240*/  IMAD R9, R8, UR6, RZ ;  /* 0x0000000608097c24 */ /* 0x000fe2000f8e02ff */
[----:B------:R-:W-:Y:S01]  /*2250*/  ISETP.NE.U32.AND P0, PT, RZ, UR4, PT ;  /* 0x00000004ff007c0c */ /* 0x000fe2000bf05070 */
[----:B------:R-:W-:Y:S02]  /*2260*/  IMAD.IADD R107, R7, 0x1, R107 ;  /* 0x00000001076b7824 */ /* 0x000fe400078e026b */
[----:B------:R-:W-:Y:S01]  /*2270*/  IMAD R9, R202, UR7, R9 ;  /* 0x00000007ca097c24 */ /* 0x000fe2000f8e0209 */
[----:B------:R-:W-:Y:S01]  /*2280*/  ISETP.NE.AND.EX P0, PT, RZ, UR5, PT, P0 ;  /* 0x00000005ff007c0c */ /* 0x000fe2000bf05300 */
[----:B------:R-:W-:Y:S01]  /*2290*/  IMAD.MOV.U32 R106, RZ, RZ, R6 ;  /* 0x000000ffff6a7224 */ /* 0x000fe200078e0006 */
[----:B------:R-:W-:Y:S01]  /*22a0*/  ULDC.64 UR4, c[0x0][0x300] ;  /* 0x0000c00000047ab9 */ /* 0x000fe20000000a00 */
[----:B------:R-:W-:-:S02]  /*22b0*/  IMAD.IADD R5, R5, 0x1, R9 ;  /* 0x0000000105057824 */ /* 0x000fc400078e0209 */
[----:B------:R-:W-:-:S04]  /*22c0*/  IMAD R6, R222, R98, RZ ;  /* 0x00000062de067224 */ /* 0x000fc800078e02ff */
[----:B------:R-:W-:-:S04]  /*22d0*/  IMAD R9, R195, R99, R6 ;  /* 0x00000063c3097224 */ /* 0x000fc800078e0206 */
[----:B------:R-:W-:Y:S01]  /*22e0*/  IMAD.IADD R103, R103, 0x1, R9 ;  /* 0x0000000167677824 */ /* 0x000fe200078e0209 */
[----:B------:R-:W-:Y:S02]  /*22f0*/  IADD3 R101, R9, R101, RZ ;  /* 0x0000006509657210 */ /* 0x000fe40007ffe0ff */
[----:B------:R-:W-:Y:S01]  /*2300*/  SEL R9, R35, RZ, P1 ;  /* 0x000000ff23097207 */ /* 0x000fe20000800000 */
[----:B-----5:R-:W-:-:S04]  /*2310*/  IMAD.WIDE.U32 R102, R144, R98, R102 ;  /* 0x0000006290667225 */ /* 0x020fc800078e0066 */
[----:B------:R-:W-:Y:S02]  /*2320*/  IMAD.IADD R9, R198, 0x1, R9 ;  /* 0x00000001c6097824 */ /* 0x000fe400078e0209 */
[----:B------:R-:W-:Y:S01]  /*2330*/  IMAD.WIDE.U32 R100, R144, R98, R100 ;  /* 0x0000006290647225 */ /* 0x000fe200078e0064 */
[----:B------:R-:W-:Y:S02]  /*2340*/  SHF.R.S32.HI R7, RZ, 0x1f, R203 ;  /* 0x0000001fff077819 */ /* 0x000fe400000114cb */
[----:B------:R-:W-:Y:S02]  /*2350*/  SEL R203, R203, RZ, !P0 ;  /* 0x000000ffcbcb7207 */ /* 0x000fe40004000000 */
[----:B------:R-:W-:Y:S01]  /*2360*/  SEL R8, R7, RZ, !P0 ;  /* 0x000000ff07087207 */ /* 0x000fe20004000000 */
[----:B------:R-:W-:-:S04]  /*2370*/  IMAD.WIDE.U32 R6, R195, R104, R192 ;  /* 0x00000068c3067225 */ /* 0x000fc800078e00c0 */
[----:B------:R-:W-:Y:S02]  /*2380*/  IMAD R10, R8, UR4, RZ ;  /* 0x00000004080a7c24 */ /* 0x000fe4000f8e02ff */
[----:B------:R-:W-:-:S04]  /*2390*/  IMAD.WIDE.U32 R108, R203, UR4, R4 ;  /* 0x00000004cb6c7c25 */ /* 0x000fc8000f8e0004 */
[----:B------:R-:W-:Y:S01]  /*23a0*/  IMAD R4, R222, R104, RZ ;  /* 0x00000068de047224 */ /* 0x000fe200078e02ff */
[----:B------:R-:W-:Y:S01]  /*23b0*/  IADD3 R5, P0, R108, R6, RZ ;  /* 0x000000066c057210 */ /* 0x000fe20007f1e0ff */
[----:B------:R-:W-:Y:S01]  /*23c0*/  IMAD R11, R203, UR5, R10 ;  /* 0x00000005cb0b7c24 */ /* 0x000fe2000f8e020a */
[----:B------:R-:W-:Y:S01]  /*23d0*/  ULDC.64 UR4, c[0x0][0x328] ;  /* 0x0000ca0000047ab9 */ /* 0x000fe20000000a00 */
[----:B------:R-:W-:Y:S01]  /*23e0*/  IMAD R13, R195, R105, R4 ;  /* 0x00000069c30d7224 */ /* 0x000fe200078e0204 */
[----:B------:R-:W-:Y:S01]  /*23f0*/  SHF.R.S32.HI R10, RZ, 0x1f, R9 ;  /* 0x0000001fff0a7819 */ /* 0x000fe20000011409 */
[----:B------:R-:W-:Y:S02]  /*2400*/  IMAD.IADD R4, R109, 0x1, R11 ;  /* 0x000000016d047824 */ /* 0x000fe400078e020b */
[----:B------:R-:W-:Y:S01]  /*2410*/  IMAD R8, R8, UR4, RZ ;  /* 0x0000000408087c24 */ /* 0x000fe2000f8e02ff */
[----:B------:R-:W-:Y:S01]  /*2420*/  LEA.HI R14, R10, R9, RZ, 0x3 ;  /* 0x000000090a0e7211 */ /* 0x000fe200078f18ff */
[----:B------:R-:W-:Y:S01]  /*2430*/  IMAD.WIDE.U32 R106, R203, UR4, R106 ;  /* 0x00000004cb6a7c25 */ /* 0x000fe2000f8e006a */
[----:B------:R-:W-:-:S02]  /*2440*/  IADD3.X R6, R4, R7, R13, P0, !PT ;  /* 0x0000000704067210 */ /* 0x000fc400007fe40d */
[----:B------:R-:W-:Y:S01]  /*2450*/  ISETP.GE.AND P0, PT, R192, R35, PT ;  /* 0x00000023c000720c */ /* 0x000fe20003f06270 */
[----:B------:R-:W-:Y:S01]  /*2460*/  IMAD R33, R203, UR5, R8 ;  /* 0x00000005cb217c24 */ /* 0x000fe2000f8e0208 */
[----:B------:R-:W-:Y:S01]  /*2470*/  SHF.R.S32.HI R116, RZ, 0x3, R14 ;  /* 0x00000003ff747819 */ /* 0x000fe2000001140e */
[----:B------:R-:W-:Y:S01]  /*2480*/  IMAD R8, R222, R92, RZ ;  /* 0x0000005cde087224 */ /* 0x000fe200078e02ff */
[----:B------:R-:W-:-:S03]  /*2490*/  SEL R7, R35, RZ, P0 ;  /* 0x000000ff23077207 */ /* 0x000fc60000000000 */
[----:B------:R-:W-:Y:S01]  /*24a0*/  IMAD R11, R195, R93, R8 ;  /* 0x0000005dc30b7224 */ /* 0x000fe200078e0208 */
[----:B------:R-:W-:Y:S01]  /*24b0*/  SEL R8, R35, RZ, P3 ;  /* 0x000000ff23087207 */ /* 0x000fe20001800000 */
[----:B------:R-:W-:Y:S01]  /*24c0*/  IMAD.IADD R7, R192, 0x1, R7 ;  /* 0x00000001c0077824 */ /* 0x000fe200078e0207 */
[----:B------:R-:W-:Y:S01]  /*24d0*/  IADD3 R122, P3, R195, R26, RZ ;  /* 0x0000001ac37a7210 */ /* 0x000fe20007f7e0ff */
[----:B------:R-:W-:Y:S02]  /*24e0*/  IMAD.IADD R97, R97, 0x1, R11 ;  /* 0x0000000161617824 */ /* 0x000fe400078e020b */
[----:B------:R-:W-:Y:S02]  /*24f0*/  IMAD.IADD R95, R11, 0x1, R95 ;  /* 0x000000010b5f7824 */ /* 0x000fe400078e025f */
[----:B------:R-:W-:Y:S01]  /*2500*/  IMAD.IADD R11, R199, 0x1, R8 ;  /* 0x00000001c70b7824 */ /* 0x000fe200078e0208 */
[----:B------:R-:W-:Y:S01]  /*2510*/  SHF.R.S32.HI R8, RZ, 0x1f, R7 ;  /* 0x0000001fff087819 */ /* 0x000fe20000011407 */
[----:B------:R-:W-:-:S03]  /*2520*/  IMAD.WIDE.U32 R96, R144, R92, R96 ;  /* 0x0000005c90607225 */ /* 0x000fc600078e0060 */
[-C--:B------:R-:W-:Y:S01]  /*2530*/  LEA.HI R13, R8, R7.reuse, RZ, 0x3 ;  /* 0x00000007080d7211 */ /* 0x080fe200078f18ff */
[----:B------:R-:W-:Y:S01]  /*2540*/  IMAD.WIDE.U32 R94, R144, R92, R94 ;  /* 0x0000005c905e7225 */ /* 0x000fe200078e005e */
[----:B------:R-:W-:Y:S02]  /*2550*/  LEA.HI R7, R8, R7, RZ, 0x6 ;  /* 0x0000000708077211 */ /* 0x000fe400078f30ff */
[----:B------:R-:W-:Y:S01]  /*2560*/  LEA.HI R8, R10, R9, RZ, 0x6 ;  /* 0x000000090a087211 */ /* 0x000fe200078f30ff */
[----:B------:R-:W-:Y:S01]  /*2570*/  IMAD.X R123, R222, 0x1, R25, P3 ;  /* 0x00000001de7b7824 */ /* 0x000fe200018e0619 */
[----:B------:R-:W-:Y:S02]  /*2580*/  SHF.R.S32.HI R7, RZ, 0x6, R7 ;  /* 0x00000006ff077819 */ /* 0x000fe40000011407 */
[----:B------:R-:W-:Y:S02]  /*2590*/  SHF.R.S32.HI R9, RZ, 0x6, R8 ;  /* 0x00000006ff097819 */ /* 0x000fe40000011408 */
[----:B------:R-:W-:Y:S01]  /*25a0*/  SHF.R.S32.HI R20, RZ, 0x1f, R11 ;  /* 0x0000001fff147819 */ /* 0x000fe2000001140b */
[C---:B------:R-:W-:Y:S01]  /*25b0*/  IMAD R143, R7.reuse, 0x1800, R210 ;  /* 0x00001800078f7824 */ /* 0x040fe200078e02d2 */
[C---:B------:R-:W-:Y:S01]  /*25c0*/  LOP3.LUT R8, R208.reuse, 0x38, R13, 0xf8, !PT ;  /* 0x00000038d0087812 */ /* 0x040fe200078ef80d */
[--C-:B------:R-:W-:Y:S01]  /*25d0*/  IMAD R141, R7, 0x1800, R211.reuse ;  /* 0x00001800078d7824 */ /* 0x100fe200078e02d3 */
[----:B------:R-:W-:Y:S01]  /*25e0*/  LOP3.LUT R10, R208, 0x38, R14, 0xf8, !PT ;  /* 0x00000038d00a7812 */ /* 0x000fe200078ef80e */
[C---:B------:R-:W-:Y:S01]  /*25f0*/  IMAD R142, R9.reuse, 0x1800, R210 ;  /* 0x00001800098e7824 */ /* 0x040fe200078e02d2 */
[----:B------:R-:W-:Y:S01]  /*2600*/  LEA.HI R15, R20, R11, RZ, 0x3 ;  /* 0x0000000b140f7211 */ /* 0x000fe200078f18ff */
[----:B------:R-:W-:Y:S01]  /*2610*/  IMAD R139, R9, 0x1800, R211 ;  /* 0x00001800098b7824 */ /* 0x000fe200078e02d3 */
[----:B------:R-:W-:-:S02]  /*2620*/  LOP3.LUT R8, R8, R209, RZ, 0x3c, !PT ;  /* 0x000000d108087212 */ /* 0x000fc400078e3cff */
[----:B------:R-:W-:Y:S02]  /*2630*/  LEA.HI R11, R20, R11, RZ, 0x6 ;  /* 0x0000000b140b7211 */ /* 0x000fe400078f30ff */
[----:B------:R-:W-:Y:S02]  /*2640*/  LOP3.LUT R12, R205, 0x38, R13, 0xf8, !PT ;  /* 0x00000038cd0c7812 */ /* 0x000fe400078ef80d */
[----:B------:R-:W-:Y:S02]  /*2650*/  LOP3.LUT R7, R10, R209, RZ, 0x3c, !PT ;  /* 0x000000d10a077212 */ /* 0x000fe400078e3cff */
[----:B------:R-:W-:Y:S02]  /*2660*/  IADD3 R143, R143, R8, RZ ;  /* 0x000000088f8f7210 */ /* 0x000fe40007ffe0ff */
[----:B------:R-:W-:Y:S01]  /*2670*/  SHF.R.S32.HI R11, RZ, 0x6, R11 ;  /* 0x00000006ff0b7819 */ /* 0x000fe2000001140b */
[----:B------:R-:W-:Y:S01]  /*2680*/  IMAD.IADD R142, R142, 0x1, R7 ;  /* 0x000000018e8e7824 */ /* 0x000fe200078e0207 */
[----:B------:R-:W-:-:S02]  /*2690*/  LOP3.LUT R8, R208, 0x38, R15, 0xf8, !PT ;  /* 0x00000038d0087812 */ /* 0x000fc400078ef80f */
[----:B------:R-:W-:Y:S01]  /*26a0*/  LOP3.LUT R12, R12, R233, RZ, 0x3c, !PT ;  /* 0x000000e90c0c7212 */ /* 0x000fe200078e3cff */
[C---:B------:R-:W-:Y:S01]  /*26b0*/  IMAD R140, R11.reuse, 0x1800, R210 ;  /* 0x000018000b8c7824 */ /* 0x040fe200078e02d2 */
[----:B------:R-:W-:Y:S01]  /*26c0*/  LOP3.LUT R7, R8, R209, RZ, 0x3c, !PT ;  /* 0x000000d108077212 */ /* 0x000fe200078e3cff */
[----:B------:R-:W-:Y:S01]  /*26d0*/  IMAD R138, R11, 0x1800, R211 ;  /* 0x000018000b8a7824 */ /* 0x000fe200078e02d3 */
[----:B------:R-:W-:Y:S01]  /*26e0*/  LOP3.LUT R10, R205, 0x38, R14, 0xf8, !PT ;  /* 0x00000038cd0a7812 */ /* 0x000fe200078ef80e */
[----:B------:R-:W-:Y:S01]  /*26f0*/  VIADD R8, R192, 0xa0 ;  /* 0x000000a0c0087836 */ /* 0x000fe20000000000 */
[----:B------:R-:W-:Y:S01]  /*2700*/  SHF.R.S32.HI R11, RZ, 0x1f, R144 ;  /* 0x0000001fff0b7819 */ /* 0x000fe20000011490 */
[----:B------:R-:W-:Y:S01]  /*2710*/  IMAD.IADD R141, R141, 0x1, R12 ;  /* 0x000000018d8d7824 */ /* 0x000fe200078e020c */
[----:B------:R-:W-:Y:S01]  /*2720*/  LOP3.LUT R12, R205, 0x38, R15, 0xf8, !PT ;  /* 0x00000038cd0c7812 */ /* 0x000fe200078ef80f */
[----:B------:R-:W-:Y:S01]  /*2730*/  IMAD.IADD R140, R140, 0x1, R7 ;  /* 0x000000018c8c7824 */ /* 0x000fe200078e0207 */
[-C--:B------:R-:W-:Y:S01]  /*2740*/  LOP3.LUT R10, R10, R233.reuse, RZ, 0x3c, !PT ;  /* 0x000000e90a0a7212 */ /* 0x080fe200078e3cff */
[C---:B------:R-:W-:Y:S01]  /*2750*/  IMAD R7, R11.reuse, R98, RZ ;  /* 0x000000620b077224 */ /* 0x040fe200078e02ff */
[----:B------:R-:W-:Y:S01]  /*2760*/  ISETP.GE.AND P2, PT, R8, UR8, PT ;  /* 0x0000000808007c0c */ /* 0x000fe2000bf46270 */
[----:B------:R-:W-:Y:S01]  /*2770*/  IMAD R11, R11, R92, RZ ;  /* 0x0000005c0b0b7224 */ /* 0x000fe200078e02ff */
[----:B------:R-:W-:Y:S01]  /*2780*/  LOP3.LUT R9, R12, R233, RZ, 0x3c, !PT ;  /* 0x000000e90c097212 */ /* 0x000fe200078e3cff */
[----:B------:R-:W-:Y:S01]  /*2790*/  IMAD.IADD R139, R139, 0x1, R10 ;  /* 0x000000018b8b7824 */ /* 0x000fe200078e020a */
[----:B------:R-:W-:Y:S01]  /*27a0*/  SEL R20, RZ, 0x20, P2 ;  /* 0x00000020ff147807 */ /* 0x000fe20001000000 */
[----:B------:R-:W-:Y:S01]  /*27b0*/  IMAD R31, R144, R99, R7 ;  /* 0x00000063901f7224 */ /* 0x000fe200078e0207 */
[----:B------:R-:W-:Y:S01]  /*27c0*/  LOP3.LUT R10, R208, 0x18, R192, 0xf8, !PT ;  /* 0x00000018d00a7812 */ /* 0x000fe200078ef8c0 */
[----:B------:R-:W-:Y:S01]  /*27d0*/  IMAD.IADD R138, R138, 0x1, R9 ;  /* 0x000000018a8a7824 */ /* 0x000fe200078e0209 */
[C---:B------:R-:W-:Y:S01]  /*27e0*/  SHF.L.U64.HI R7, R98.reuse, 0x6, R99 ;  /* 0x0000000662077819 */ /* 0x040fe20000010263 */
[----:B------:R-:W-:Y:S01]  /*27f0*/  IMAD R9, R105, 0x60, RZ ;  /* 0x0000006069097824 */ /* 0x000fe200078e02ff */
[----:B------:R-:W-:Y:S01]  /*2800*/  SHF.R.S32.HI R117, RZ, 0x3, R13 ;  /* 0x00000003ff757819 */ /* 0x000fe2000001140d */
[----:B------:R-:W-:Y:S01]  /*2810*/  IMAD.WIDE.U32 R98, R98, 0x60, RZ ;  /* 0x0000006062627825 */ /* 0x000fe200078e00ff */
[----:B------:R-:W-:-:S02]  /*2820*/  SHF.R.S32.HI R115, RZ, 0x3, R15 ;  /* 0x00000003ff737819 */ /* 0x000fc4000001140f */
[----:B------:R-:W-:Y:S01]  /*2830*/  LOP3.LUT R28, R21, R20, RZ, 0xfc, !PT ;  /* 0x00000014151c7212 */ /* 0x000fe200078efcff */
[----:B------:R-:W-:Y:S01]  /*2840*/  IMAD R29, R144, R93, R11 ;  /* 0x0000005d901d7224 */ /* 0x000fe200078e020b */
[----:B------:R-:W-:Y:S01]  /*2850*/  LOP3.LUT R137, R10, R209, RZ, 0x3c, !PT ;  /* 0x000000d10a897212 */ /* 0x000fe200078e3cff */
[----:B------:R-:W-:Y:S01]  /*2860*/  IMAD.WIDE.U32 R104, R104, 0x60, RZ ;  /* 0x0000006068687825 */ /* 0x000fe200078e00ff */
[----:B------:R-:W-:Y:S02]  /*2870*/  LOP3.LUT R13, R13, 0xfffffff8, RZ, 0xc0, !PT ;  /* 0xfffffff80d0d7812 */ /* 0x000fe400078ec0ff */
[----:B------:R-:W-:Y:S01]  /*2880*/  LOP3.LUT R14, R14, 0xfffffff8, RZ, 0xc0, !PT ;  /* 0xfffffff80e0e7812 */ /* 0x000fe200078ec0ff */
[----:B------:R-:W-:Y:S01]  /*2890*/  IMAD.WIDE.U32 R92, R92, 0x60, RZ ;  /* 0x000000605c5c7825 */ /* 0x000fe200078e00ff */
[----:B------:R-:W-:Y:S02]  /*28a0*/  LOP3.LUT R15, R15, 0xfffffff8, RZ, 0xc0, !PT ;  /* 0xfffffff80f0f7812 */ /* 0x000fe400078ec0ff */
[----:B------:R-:W-:Y:S01]  /*28b0*/  LOP3.LUT R20, R21, 0x1, RZ, 0xc0, !PT ;  /* 0x0000000115147812 */ /* 0x000fe200078ec0ff */
[----:B------:R-:W-:Y:S01]  /*28c0*/  IMAD.IADD R134, R99, 0x1, R27 ;  /* 0x0000000163867824 */ /* 0x000fe200078e021b */
[----:B------:R-:W-:Y:S01]  /*28d0*/  IADD3 R11, R97, R29, RZ ;  /* 0x0000001d610b7210 */ /* 0x000fe20007ffe0ff */
[----:B------:R-:W-:Y:S01]  /*28e0*/  IMAD.IADD R132, R105, 0x1, R9 ;  /* 0x0000000169847824 */ /* 0x000fe200078e0209 */
[C---:B------:R-:W-:Y:S01]  /*28f0*/  LOP3.LUT R21, R28.reuse, 0x2, RZ, 0xc0, !PT ;  /* 0x000000021c157812 */ /* 0x040fe200078ec0ff */
[----:B------:R-:W-:Y:S01]  /*2900*/  IMAD.IADD R12, R29, 0x1, R95 ;  /* 0x000000011d0c7824 */ /* 0x000fe200078e025f */
[C---:B------:R-:W-:Y:S01]  /*2910*/  LOP3.LUT R25, R28.reuse, 0x4, RZ, 0xc0, !PT ;  /* 0x000000041c197812 */ /* 0x040fe200078ec0ff */
[----:B------:R-:W-:Y:S01]  /*2920*/  IMAD.IADD R133, R93, 0x1, R133 ;  /* 0x000000015d857824 */ /* 0x000fe200078e0285 */
[C---:B------:R-:W-:Y:S01]  /*2930*/  LOP3.LUT R26, R28.reuse, 0x8, RZ, 0xc0, !PT ;  /* 0x000000081c1a7812 */ /* 0x040fe200078ec0ff */
[----:B------:R-:W-:Y:S01]  /*2940*/  IMAD.IADD R9, R103, 0x1, R31 ;  /* 0x0000000167097824 */ /* 0x000fe200078e021f */
[----:B------:R-:W-:Y:S01]  /*2950*/  LOP3.LUT R27, R28, 0x10, RZ, 0xc0, !PT ;  /* 0x000000101c1b7812 */ /* 0x000fe200078ec0ff */
[----:B------:R-:W-:Y:S01]  /*2960*/  IMAD.IADD R10, R31, 0x1, R101 ;  /* 0x000000011f0a7824 */ /* 0x000fe200078e0265 */
[----:B------:R-:W-:Y:S01]  /*2970*/  IADD3 R137, R210, R137, RZ ;  /* 0x00000089d2897210 */ /* 0x000fe20007ffe0ff */
[----:B------:R-:W-:Y:S01]  /*2980*/  IMAD.IADD R29, R107, 0x1, R33 ;  /* 0x000000016b1d7824 */ /* 0x000fe200078e0221 */
[----:B------:R-:W-:-:S02]  /*2990*/  SHF.R.S32.HI R114, RZ, 0x1f, R13 ;  /* 0x0000001fff727819 */ /* 0x000fc4000001140d */
[----:B------:R-:W-:Y:S02]  /*29a0*/  SHF.R.S32.HI R113, RZ, 0x1f, R14 ;  /* 0x0000001fff717819 */ /* 0x000fe4000001140e */
[----:B------:R-:W-:Y:S02]  /*29b0*/  SHF.R.S32.HI R112, RZ, 0x1f, R15 ;  /* 0x0000001fff707819 */ /* 0x000fe4000001140f */
[----:B------:R-:W-:-:S07]  /*29c0*/  LOP3.LUT R28, R28, 0x20, RZ, 0xc0, !PT ;  /* 0x000000201c1c7812 */ /* 0x000fce00078ec0ff */
.L_x_1427:
[----:B0-----:R-:W0:Y:S01]  /*29d0*/  LDC.64 R120, c[0x0][0x2d8] ;  /* 0x0000b600ff787b82 */ /* 0x001e220000000a00 */
[----:B------:R-:W-:Y:S01]  /*29e0*/  VIADD R41, R2, 0xffffffff ;  /* 0xffffffff02297836 */ /* 0x000fe20000000000 */
[----:B------:R-:W-:Y:S01]  /*29f0*/  LOP3.LUT P5, RZ, R217, 0x4, RZ, 0xc0, !PT ;  /* 0x00000004d9ff7812 */ /* 0x000fe200078ac0ff */
[----:B------:R-:W-:Y:S05]  /*2a00*/  YIELD ;  /* 0x0000000000007946 */ /* 0x000fea0003800000 */
[----:B------:R-:W1:Y:S01]  /*2a10*/  LDC R119, c[0x0][0x3d4] ;  /* 0x0000f500ff777b82 */ /* 0x000e620000000800 */
[----:B--23--:R-:W-:Y:S01]  /*2a20*/  SHF.R.S32.HI R34, RZ, 0x1f, R41 ;  /* 0x0000001fff227819 */ /* 0x00cfe20000011429 */
[-C--:B------:R-:W-:Y:S01]  /*2a30*/  IMAD R31, R132, R41.reuse, RZ ;  /* 0x00000029841f7224 */ /* 0x080fe200078e02ff */
[----:B------:R-:W-:Y:S01]  /*2a40*/  LOP3.LUT R16, R16, 0xfffffffd, RZ, 0xc0, !PT ;  /* 0xfffffffd10107812 */ /* 0x000fe200078ec0ff */
[----:B------:R-:W-:Y:S01]  /*2a50*/  IMAD.WIDE.U32 R128, R104, R41, RZ ;  /* 0x0000002968807225 */ /* 0x000fe200078e00ff */
[----:B------:R-:W-:Y:S03]  /*2a60*/  BSSY B0, `(.L_x_1328) ;  /* 0x0000755000007945 */ /* 0x000fe60003800000 */
[----:B------:R-:W-:Y:S01]  /*2a70*/  IMAD R31, R34, R104, R31 ;  /* 0x00000068221f7224 */ /* 0x000fe200078e021f */
[----:B------:R-:W-:-:S02]  /*2a80*/  IADD3 R2, P2, P3, R5, R128, R136 ;  /* 0x0000008005027210 */ /* 0x000fc40007b5e088 */
[----:B------:R-:W-:Y:S01]  /*2a90*/  IADD3 R32, P4, R5, R128, RZ ;  /* 0x0000008005207210 */ /* 0x000fe20007f9e0ff */
[----:B------:R-:W-:Y:S02]  /*2aa0*/  IMAD.IADD R85, R129, 0x1, R31 ;  /* 0x0000000181557824 */ /* 0x000fe400078e021f */
[----:B------:R-:W-:Y:S02]  /*2ab0*/  IMAD R31, R22, 0x4800, R137 ;  /* 0x00004800161f7824 */ /* 0x000fe400078e0289 */
[----:B------:R-:W-:Y:S01]  /*2ac0*/  IMAD.X R33, R85, 0x1, R6, P4 ;  /* 0x0000000155217824 */ /* 0x000fe200020e0606 */
[----:B------:R-:W-:Y:S02]  /*2ad0*/  IADD3.X R30, R6, R85, R135, P2, P3 ;  /* 0x00000055061e7210 */ /* 0x000fe400017e6487 */
[----:B0-----:R-:W-:Y:S02]  /*2ae0*/  LEA R36, P2, R2, R120, 0x1 ;  /* 0x0000007802247211 */ /* 0x001fe400078408ff */
[----:B------:R-:W-:-:S02]  /*2af0*/  ISETP.GT.AND P3, PT, R41, R125, PT ;  /* 0x0000007d2900720c */ /* 0x000fc40003f64270 */
[----:B------:R-:W-:Y:S01]  /*2b00*/  LEA.HI.X R37, R2, R121, R30, 0x1, P2 ;  /* 0x0000007902257211 */ /* 0x000fe200010f0c1e */
[----:B------:R-:W-:Y:S01]  /*2b10*/  IMAD R30, R31, 0x2, R118 ;  /* 0x000000021f1e7824 */ /* 0x000fe200078e0276 */
[----:B-1----:R-:W-:Y:S01]  /*2b20*/  ISETP.GE.AND P2, PT, R119, 0x1, PT ;  /* 0x000000017700780c */ /* 0x002fe20003f46270 */
[----:B------:R-:W-:Y:S01]  /*2b30*/  IMAD.MOV.U32 R2, RZ, RZ, R41 ;  /* 0x000000ffff027224 */ /* 0x000fe200078e0029 */
[----:B------:R-:W-:-:S04]  /*2b40*/  LEA R38, P4, R32, R120, 0x1 ;  /* 0x0000007820267211 */ /* 0x000fc800078808ff */
[----:B------:R-:W-:Y:S02]  /*2b50*/  LEA.HI.X R39, R32, R121, R33, 0x1, P4 ;  /* 0x0000007920277211 */ /* 0x000fe400020f0c21 */
[C---:B------:R-:W-:Y:S01]  /*2b60*/  IADD3 R33, R31.reuse, 0x20, RZ ;  /* 0x000000201f217810 */ /* 0x040fe20007ffe0ff */
[----:B------:R-:W-:Y:S01]  /*2b70*/  @P5 VIADD R33, R31, 0xffffffe0 ;  /* 0xffffffe01f215836 */ /* 0x000fe20000000000 */
[----:B------:R-:W-:-:S03]  /*2b80*/  @P3 LOP3.LUT R16, R16, 0x2, RZ, 0xfc, !PT ;  /* 0x0000000210103812 */ /* 0x000fc600078efcff */
[----:B------:R-:W-:Y:S01]  /*2b90*/  IMAD R31, R33, 0x2, R118 ;  /* 0x00000002211f7824 */ /* 0x000fe200078e0276 */
[----:B------:R-:W-:Y:S06]  /*2ba0*/  @!P2 BRA `(.L_x_1329) ;  /* 0x00000070001ca947 */ /* 0x000fec0003800000 */
        /* <DEDUP_REMOVED lines=33> */
[----:B------:R-:W-:Y:S01]  /*2dc0*/  ULDC.64 UR6, c[0x0][0x208] ;  /* 0x0000820000067ab9 */ /* 0x000fe20000000a00 */
[----:B------:R-:W-:Y:S01]  /*2dd0*/  IMAD.X R34, R89, 0x1, R11, P2 ;  /* 0x0000000159227824 */ /* 0x000fe200010e060b */
[----:B------:R-:W-:-:S04]  /*2de0*/  LEA R32, P2, R33, UR4, 0x1 ;  /* 0x0000000421207c11 */ /* 0x000fc8000f8408ff */
[----:B------:R-:W-:Y:S01]  /*2df0*/  LEA.HI.X R33, R33, UR5, R34, 0x1, P2 ;  /* 0x0000000521217c11 */ /* 0x000fe200090f0c22 */
[----:B------:R-:W-:Y:S01]  /*2e00*/  ULDC.64 UR4, c[0x0][0x3e0] ;  /* 0x0000f80000047ab9 */ /* 0x000fe20000000a00 */
[----:B------:R-:W-:-:S05]  /*2e10*/  IADD3 R35, P2, R102, R80, RZ ;  /* 0x0000005066237210 */ /* 0x000fca0007f5e0ff */
[----:B------:R-:W-:Y:S01]  /*2e20*/  IMAD.X R42, R90, 0x1, R9, P2 ;  /* 0x000000015a2a7824 */ /* 0x000fe200010e0609 */
[----:B------:R-:W-:-:S04]  /*2e30*/  LEA R34, P2, R35, UR4, 0x1 ;  /* 0x0000000423227c11 */ /* 0x000fc8000f8408ff */
[----:B------:R-:W-:Y:S01]  /*2e40*/  LEA.HI.X R35, R35, UR5, R42, 0x1, P2 ;  /* 0x0000000523237c11 */ /* 0x000fe200090f0c2a */
[C---:B------:R-:W-:Y:S01]  /*2e50*/  VIADD R42, R18.reuse, 0x10 ;  /* 0x00000010122a7836 */ /* 0x040fe20000000000 */
[----:B------:R-:W-:Y:S02]  /*2e60*/  ISETP.GE.AND P2, PT, R18, R119, PT ;  /* 0x000000771200720c */ /* 0x000fe40003f46270 */
        /* <DEDUP_REMOVED lines=31> */
.L_x_1332:
[----:B------:R-:W-:Y:S05]  /*3060*/  BSYNC B1 ;  /* 0x0000000000017941 */ /* 0x000fea0003800000 */
.L_x_1331:
        /* <DEDUP_REMOVED lines=13> */
[----:B------:R-:W-:Y:S01]  /*3140*/  CS2R R62, SRZ ;  /* 0x00000000003e7805 */ /* 0x000fe2000001ff00 */
[----:B------:R-:W-:Y:S01]  /*3150*/  IMAD.MOV.U32 R129, RZ, RZ, R65 ;  /* 0x000000ffff817224 */ /* 0x000fe200078e0041 */
[----:B------:R-:W-:Y:S06]  /*3160*/  @P4 BRA `(.L_x_1334) ;  /* 0x0000000000b84947 */ /* 0x000fec0003800000 */
[----:B------:R-:W-:Y:S01]  /*3170*/  IADD3 R82, P2, P5, R96, R82, R111 ;  /* 0x0000005260527210 */ /* 0x000fe20007d5e06f */
[----:B------:R-:W-:Y:S01]  /*3180*/  ULDC.64 UR4, c[0x0][0x3c8] ;  /* 0x0000f20000047ab9 */ /* 0x000fe20000000a00 */
[----:B------:R-:W-:Y:S02]  /*3190*/  CS2R R60, SRZ ;  /* 0x00000000003c7805 */ /* 0x000fe4000001ff00 */
[----:B------:R-:W-:Y:S02]  /*31a0*/  CS2R R62, SRZ ;  /* 0x00000000003e7805 */ /* 0x000fe4000001ff00 */
[----:B------:R-:W-:Y:S01]  /*31b0*/  IADD3.X R89, R11, R89, R110, P2, P5 ;  /* 0x000000590b597210 */ /* 0x000fe200017ea46e */
[----:B------:R-:W-:Y:S01]  /*31c0*/  ULDC.64 UR6, c[0x0][0x208] ;  /* 0x0000820000067ab9 */ /* 0x000fe20000000a00 */
[----:B------:R-:W-:-:S04]  /*31d0*/  IADD3 R80, P2, P5, R102, R80, R91 ;  /* 0x0000005066507210 */ /* 0x000fc80007d5e05b */
[----:B0-----:R-:W-:Y:S02]  /*31e0*/  IADD3.X R35, R9, R90, R7, P2, P5 ;  /* 0x0000005a09237210 */ /* 0x001fe400017ea407 */
        /* <DEDUP_REMOVED lines=38> */
.L_x_1334:
[----:B------:R-:W-:Y:S05]  /*3450*/  BSYNC B1 ;  /* 0x0000000000017941 */ /* 0x000fea0003800000 */
.L_x_1333:
[----:B01----:R-:W-:Y:S01]  /*3460*/  IMAD.MOV.U32 R32, RZ, RZ, R68 ;  /* 0x000000ffff207224 */ /* 0x003fe200078e0044 */
[----:B------:R-:W-:Y:S01]  /*3470*/  PRMT R154, R128, 0x5410, R129 ;  /* 0x00005410809a7816 */ /* 0x000fe20000000081 */
[----:B------:R-:W-:Y:S01]  /*3480*/  IMAD.MOV.U32 R33, RZ, RZ, R69 ;  /* 0x000000ffff217224 */ /* 0x000fe200078e0045 */
[----:B------:R-:W-:Y:S01]  /*3490*/  ULOP3.LUT UR4, UR60, 0x1, URZ, 0xfc, !UPT ;  /* 0x000000013c047892 */ /* 0x000fe2000f8efc3f */
[----:B------:R-:W-:Y:S02]  /*34a0*/  IMAD.MOV.U32 R34, RZ, RZ, R76 ;  /* 0x000000ffff227224 */ /* 0x000fe400078e004c */
        /* <DEDUP_REMOVED lines=11> */
[----:B------:R-:W-:-:S02]  /*3560*/  PLOP3.LUT P2, PT, PT, PT, UP0, 0x80, 0x0 ;  /* 0x000000000000781c */ /* 0x000fc40003f4f008 */
[----:B------:R-:W-:Y:S01]  /*3570*/  PRMT R163, R34, 0x5410, R35 ;  /* 0x0000541022a37816 */ /* 0x000fe20000000023 */
[----:B------:R-:W-:Y:S01]  /*3580*/  IMAD.MOV.U32 R34, RZ, RZ, R70 ;  /* 0x000000ffff227224 */ /* 0x000fe200078e0046 */
[----:B------:R-:W-:Y:S01]  /*3590*/  PRMT R167, R32, 0x5410, R33 ;  /* 0x0000541020a77816 */ /* 0x000fe20000000021 */
[----:B------:R-:W-:Y:S02]  /*35a0*/  IMAD.MOV.U32 R32, RZ, RZ, R66 ;  /* 0x000000ffff207224 */ /* 0x000fe400078e0042 */
[----:B------:R-:W-:Y:S02]  /*35b0*/  IMAD.MOV.U32 R33, RZ, RZ, R67 ;  /* 0x000000ffff217224 */ /* 0x000fe400078e0043 */
        /* <DEDUP_REMOVED lines=14> */
[----:B-----5:R-:W-:Y:S01]  /*36a0*/  IMAD.MOV.U32 R32, RZ, RZ, R40 ;  /* 0x000000ffff207224 */ /* 0x020fe200078e0028 */
[----:B------:R-:W-:Y:S01]  /*36b0*/  PRMT R165, R34, 0x5410, R35 ;  /* 0x0000541022a57816 */ /* 0x000fe20000000023 */
[----:B------:R-:W-:Y:S02]  /*36c0*/  IMAD.MOV.U32 R33, RZ, RZ, R41 ;  /* 0x000000ffff217224 */ /* 0x000fe400078e0029 */
[----:B------:R-:W-:Y:S02]  /*36d0*/  IMAD.MOV.U32 R34, RZ, RZ, R44 ;  /* 0x000000ffff227224 */ /* 0x000fe400078e002c */
[----:B------:R-:W-:Y:S01]  /*36e0*/  IMAD.MOV.U32 R35, RZ, RZ, R45 ;  /* 0x000000ffff237224 */ /* 0x000fe200078e002d */
[----:B------:R-:W-:Y:S01]  /*36f0*/  PRMT R80, R33, 0x5410, R32 ;  /* 0x0000541021507816 */ /* 0x000fe20000000020 */
[----:B------:R-:W-:Y:S01]  /*3700*/  IMAD.MOV.U32 R32, RZ, RZ, R48 ;  /* 0x000000ffff207224 */ /* 0x000fe200078e0030 */
[----:B------:R-:W-:-:S02]  /*3710*/  MOV R33, R49 ;  /* 0x0000003100217202 */ /* 0x000fc40000000f00 */
[----:B------:R-:W-:Y:S01]  /*3720*/  PRMT R82, R35, 0x5410, R34 ;  /* 0x0000541023527816 */ /* 0x000fe20000000022 */
[----:B------:R-:W-:Y:S01]  /*3730*/  IMAD.MOV.U32 R34, RZ, RZ, R52 ;  /* 0x000000ffff227224 */ /* 0x000fe200078e0034 */
        /* <DEDUP_REMOVED lines=14> */
[----:B------:R-:W-:Y:S02]  /*3820*/  IMAD.MOV.U32 R33, RZ, RZ, R50 ;  /* 0x000000ffff217224 */ /* 0x000fe400078e0032 */
        /* <DEDUP_REMOVED lines=14> */
.L_x_1335:
[----:B------:R-:W-:Y:S01]  /*3910*/  IMAD R89, R22, 0x8, R17 ;  /* 0x0000000816597824 */ /* 0x000fe200078e0211 */
[----:B------:R-:W-:Y:S01]  /*3920*/  SHF.L.U32 R90, R204, 0x1f, RZ ;  /* 0x0000001fcc5a7819 */ /* 0x000fe200000006ff */
[----:B------:R-:W-:Y:S03]  /*3930*/  BSSY B1, `(.L_x_1336) ;  /* 0x0000003000017945 */ /* 0x000fe60003800000 */
[----:B------:R-:W0:Y:S02]  /*3940*/  SYNCS.PHASECHK.TRANS64.TRYWAIT P5, [R89+URZ+0x30890], R90 ;  /* 0x0308905a590075a7 */ /* 0x000e2400080a017f */
[----:B0-----:R-:W-:Y:S05]  /*3950*/  @!P5 BRA `(.L_x_1337) ;  /* 0x0000023c00d8d947 */ /* 0x001fea0003800000 */
.L_x_1730:
[----:B------:R-:W-:Y:S05]  /*3960*/  BSYNC B1 ;  /* 0x0000000000017941 */ /* 0x000fea0003800000 */
.L_x_1336:
        /* <DEDUP_REMOVED lines=9> */
[--C-:B------:R-:W-:Y:S01]  /*3a00*/  SHF.R.U64 R159, R120, 0x10, R121.reuse ;  /* 0x00000010789f7819 */ /* 0x100fe20000001279 */
[--C-:B--2---:R-:W-:Y:S01]  /*3a10*/  HADD2.F32 R160, -RZ, R33.reuse.H1_H1 ;  /* 0x30000021ffa07230 */ /* 0x104fe20000004100 */
[----:B------:R-:W-:Y:S01]  /*3a20*/  SHF.R.U32.HI R120, RZ, 0x10, R121 ;  /* 0x00000010ff787819 */ /* 0x000fe20000011679 */
[----:B------:R-:W-:Y:S01]  /*3a30*/  HADD2.F32 R164, -RZ, R33.H0_H0 ;  /* 0x20000021ffa47230 */ /* 0x000fe20000004100 */
[--C-:B------:R-:W-:Y:S01]  /*3a40*/  SHF.R.U64 R121, R126, 0x10, R127.reuse ;  /* 0x000000107e797819 */ /* 0x100fe2000000127f */
[--C-:B------:R-:W-:Y:S01]  /*3a50*/  HADD2.F32 R126, -RZ, R35.reuse.H1_H1 ;  /* 0x30000023ff7e7230 */ /* 0x100fe20000004100 */
[----:B------:R-:W-:Y:S01]  /*3a60*/  SHF.R.U32.HI R127, RZ, 0x10, R127 ;  /* 0x00000010ff7f7819 */ /* 0x000fe2000001167f */
[----:B------:R-:W-:Y:S02]  /*3a70*/  HADD2.F32 R162, -RZ, R35.H0_H0 ;  /* 0x20000023ffa27230 */ /* 0x000fe40000004100 */
[----:B------:R-:W-:Y:S02]  /*3a80*/  HADD2.F32 R161, -RZ, R121.H0_H0 ;  /* 0x20000079ffa17230 */ /* 0x000fe40000004100 */
[----:B------:R-:W-:-:S02]  /*3a90*/  HADD2.F32 R127, -RZ, R127.H0_H0 ;  /* 0x2000007fff7f7230 */ /* 0x000fc40000004100 */
[----:B------:R-:W-:Y:S02]  /*3aa0*/  HADD2.F32 R159, -RZ, R159.H0_H0 ;  /* 0x2000009fff9f7230 */ /* 0x000fe40000004100 */
[----:B------:R-:W-:Y:S01]  /*3ab0*/  FMUL.FTZ R33, R160, R161 ;  /* 0x000000a1a0217220 */ /* 0x000fe20000410000 */
[----:B------:R-:W-:Y:S02]  /*3ac0*/  HADD2.F32 R121, -RZ, R120.H0_H0 ;  /* 0x20000078ff797230 */ /* 0x000fe40000004100 */
[----:B------:R-:W-:Y:S01]  /*3ad0*/  FMUL.FTZ R35, R126, R127 ;  /* 0x0000007f7e237220 */ /* 0x000fe20000410000 */
[----:B------:R-:W-:Y:S01]  /*3ae0*/  FMUL.FTZ R161, R164, R161 ;  /* 0x000000a1a4a17220 */ /* 0x000fe20000410000 */
[----:B------:R-:W-:Y:S01]  /*3af0*/  FMUL.FTZ R127, R162, R127 ;  /* 0x0000007fa27f7220 */ /* 0x000fe20000410000 */
[----:B------:R-:W-:Y:S01]  /*3b00*/  FFMA.FTZ R33, R164, R159, -R33 ;  /* 0x0000009fa4217223 */ /* 0x000fe20000010821 */
[----:B------:R-:W-:Y:S01]  /*3b10*/  FFMA.FTZ R35, R162, R121, -R35 ;  /* 0x00000079a2237223 */ /* 0x000fe20000010823 */
[----:B------:R-:W-:Y:S01]  /*3b20*/  FFMA.FTZ R120, R160, R159, R161 ;  /* 0x0000009fa0787223 */ /* 0x000fe200000100a1 */
[----:B------:R-:W-:Y:S01]  /*3b30*/  FFMA.FTZ R126, R126, R121, R127 ;  /* 0x000000797e7e7223 */ /* 0x000fe2000001007f */
[----:B------:R-:W-:-:S02]  /*3b40*/  HADD2.F32 R127, -RZ, R165.H0_H0 ;  /* 0x200000a5ff7f7230 */ /* 0x000fc40000004100 */
[--C-:B------:R-:W-:Y:S01]  /*3b50*/  HADD2.F32 R160, -RZ, R32.reuse.H1_H1 ;  /* 0x30000020ffa07230 */ /* 0x100fe20000004100 */
[----:B------:R-:W-:Y:S01]  /*3b60*/  F2FP.F16.F32.PACK_AB R33, R120, R33 ;  /* 0x000000217821723e */ /* 0x000fe200000000ff */
[----:B------:R-:W-:Y:S01]  /*3b70*/  HADD2.F32 R162, -RZ, R32.H0_H0 ;  /* 0x20000020ffa27230 */ /* 0x000fe20000004100 */
[----:B------:R-:W-:Y:S01]  /*3b80*/  F2FP.F16.F32.PACK_AB R35, R126, R35 ;  /* 0x000000237e23723e */ /* 0x000fe200000000ff */
[----:B------:R-:W-:Y:S02]  /*3b90*/  HADD2.F32 R121, -RZ, R165.H1_H1 ;  /* 0x300000a5ff797230 */ /* 0x000fe40000004100 */
[-C--:B------:R-:W-:Y:S01]  /*3ba0*/  FMUL.FTZ R161, R160, R127.reuse ;  /* 0x0000007fa0a17220 */ /* 0x080fe20000410000 */
[----:B------:R-:W-:Y:S02]  /*3bb0*/  HADD2.F32 R32, -RZ, R34.H1_H1 ;  /* 0x30000022ff207230 */ /* 0x000fe40000004100 */
[----:B------:R-:W-:Y:S01]  /*3bc0*/  FMUL.FTZ R165, R162, R127 ;  /* 0x0000007fa2a57220 */ /* 0x000fe20000410000 */
[----:B------:R-:W-:-:S02]  /*3bd0*/  HADD2.F32 R159, -RZ, R163.H0_H0 ;  /* 0x200000a3ff9f7230 */ /* 0x000fc40000004100 */
[----:B------:R-:W-:Y:S02]  /*3be0*/  HADD2.F32 R34, -RZ, R34.H0_H0 ;  /* 0x20000022ff227230 */ /* 0x000fe40000004100 */
[----:B------:R-:W-:Y:S01]  /*3bf0*/  FMUL.FTZ R127, R32, R121 ;  /* 0x00000079207f7220 */ /* 0x000fe20000410000 */
[----:B------:R-:W-:Y:S02]  /*3c00*/  HADD2.F32 R163, -RZ, R163.H1_H1 ;  /* 0x300000a3ffa37230 */ /* 0x000fe40000004100 */
        /* <DEDUP_REMOVED lines=8> */
.L_x_1343:
[----:B------:R-:W-:Y:S05]  /*3c90*/  BSYNC B3 ;  /* 0x0000000000037941 */ /* 0x000fea0003800000 */
.L_x_1342:
[----:B------:R-:W-:Y:S02]  /*3ca0*/  ULDC.64 UR4, c[0x0][0x208] ;  /* 0x0000820000047ab9 */ /* 0x000fe40000000a00 */
[----:B--2---:R1:W-:Y:S03]  /*3cb0*/  STG.E.128 desc[UR4][R38.64], R32 ;  /* 0x0000002026007986 */ /* 0x0043e6000c101d04 */
.L_x_1341:
[----:B------:R-:W-:Y:S05]  /*3cc0*/  BSYNC B2 ;  /* 0x0000000000027941 */ /* 0x000fea0003800000 */
.L_x_1340:
[----:B------:R-:W-:Y:S01]  /*3cd0*/  ISETP.NE.AND P3, PT, R21, RZ, PT ;  /* 0x000000ff1500720c */ /* 0x000fe20003f65270 */
[----:B------:R-:W-:-:S12]  /*3ce0*/  BSSY B2, `(.L_x_1344) ;  /* 0x0000032000027945 */ /* 0x000fd80003800000 */
[----:B------:R-:W-:Y:S05]  /*3cf0*/  @!P3 BRA `(.L_x_1345) ;  /* 0x0000000000c0b947 */ /* 0x000fea0003800000 */
[----:B-1----:R1:W2:Y:S01]  /*3d00*/  LDS.128 R32, [R31+0x1e000] ;  /* 0x01e000001f207984 */ /* 0x0022a20000000c00 */
        /* <DEDUP_REMOVED lines=44> */
.L_x_1347:
[----:B------:R-:W-:Y:S05]  /*3fd0*/  BSYNC B3 ;  /* 0x0000000000037941 */ /* 0x000fea0003800000 */
.L_x_1346:
[----:B------:R-:W-:Y:S02]  /*3fe0*/  ULDC.64 UR4, c[0x0][0x208] ;  /* 0x0000820000047ab9 */ /* 0x000fe40000000a00 */
[----:B--2---:R2:W-:Y:S03]  /*3ff0*/  STG.E.128 desc[UR4][R38.64+0x40], R32 ;  /* 0x0000402026007986 */ /* 0x0045e6000c101d04 */
.L_x_1345:
[----:B------:R-:W-:Y:S05]  /*4000*/  BSYNC B2 ;  /* 0x0000000000027941 */ /* 0x000fea0003800000 */
.L_x_1344:
        /* <DEDUP_REMOVED lines=8> */
[----:B------:R-:W-:Y:S01]  /*4090*/  SHF.R.U64 R120, R78, 0x10, R79 ;  /* 0x000000104e787819 */ /* 0x000fe2000000124f */
        /* <DEDUP_REMOVED lines=8> */
[----:B------:R-:W-:-:S02]  /*4120*/  HADD2.F32 R78, -RZ, R86.H1_H1 ;  /* 0x30000056ff4e7230 */ /* 0x000fc40000004100 */
[----:B------:R-:W-:Y:S02]  /*4130*/  HADD2.F32 R84, -RZ, R84.H0_H0 ;  /* 0x20000054ff547230 */ /* 0x000fe40000004100 */
[----:B------:R-:W-:Y:S02]  /*4140*/  HADD2.F32 R77, -RZ, R76.H0_H0 ;  /* 0x2000004cff4d7230 */ /* 0x000fe40000004100 */
[-C--:B------:R-:W-:Y:S01]  /*4150*/  FMUL.FTZ R76, R35, R120.reuse ;  /* 0x00000078234c7220 */ /* 0x080fe20000410000 */
[----:B------:R-:W-:Y:S02]  /*4160*/  HADD2.F32 R86, -RZ, R86.H0_H0 ;  /* 0x20000056ff567230 */ /* 0x000fe40000004100 */
[C---:B------:R-:W-:Y:S01]  /*4170*/  FMUL.FTZ R120, R33.reuse, R120 ;  /* 0x0000007821787220 */ /* 0x040fe20000410000 */
[-C--:B------:R-:W-:Y:S01]  /*4180*/  FMUL.FTZ R85, R78, R79.reuse ;  /* 0x0000004f4e557220 */ /* 0x080fe20000410000 */
[-C--:B------:R-:W-:Y:S02]  /*4190*/  FFMA.FTZ R33, R33, R84.reuse, -R76 ;  /* 0x0000005421217223 */ /* 0x080fe4000001084c */
[----:B------:R-:W-:Y:S01]  /*41a0*/  FFMA.FTZ R76, R35, R84, R120 ;  /* 0x00000054234c7223 */ /* 0x000fe20000010078 */
[C---:B------:R-:W-:Y:S01]  /*41b0*/  FMUL.FTZ R79, R86.reuse, R79 ;  /* 0x0000004f564f7220 */ /* 0x040fe20000410000 */
[----:B------:R-:W-:Y:S01]  /*41c0*/  FFMA.FTZ R35, R86, R77, -R85 ;  /* 0x0000004d56237223 */ /* 0x000fe20000010855 */
[----:B------:R-:W-:-:S02]  /*41d0*/  HADD2.F32 R85, -RZ, R169.H0_H0 ;  /* 0x200000a9ff557230 */ /* 0x000fc40000004100 */
[--C-:B------:R-:W-:Y:S02]  /*41e0*/  HADD2.F32 R86, -RZ, R32.reuse.H1_H1 ;  /* 0x30000020ff567230 */ /* 0x100fe40000004100 */
[----:B------:R-:W-:Y:S01]  /*41f0*/  FFMA.FTZ R78, R78, R77, R79 ;  /* 0x0000004d4e4e7223 */ /* 0x000fe2000001004f */
[----:B------:R-:W-:Y:S01]  /*4200*/  HADD2.F32 R84, -RZ, R32.H0_H0 ;  /* 0x20000020ff547230 */ /* 0x000fe20000004100 */
[----:B------:R-:W-:Y:S01]  /*4210*/  F2FP.F16.F32.PACK_AB R33, R76, R33 ;  /* 0x000000214c21723e */ /* 0x000fe200000000ff */
        /* <DEDUP_REMOVED lines=13> */
[----:B------:R-:W-:-:S03]  /*42f0*/  FFMA.FTZ R32, R32, R79, R169 ;  /* 0x0000004f20207223 */ /* 0x000fc600000100a9 */
[----:B------:R-:W-:Y:S02]  /*4300*/  F2FP.F16.F32.PACK_AB R86, R86, R87 ;  /* 0x000000575656723e */ /* 0x000fe400000000ff */
[----:B------:R-:W-:Y:S02]  /*4310*/  F2FP.F16.F32.PACK_AB R34, R32, R121 ;  /* 0x000000792022723e */ /* 0x000fe400000000ff */
[----:B------:R-:W-:-:S07]  /*4320*/  MOV R32, R86 ;  /* 0x0000005600207202 */ /* 0x000fce0000000f00 */
.L_x_1351:
[----:B------:R-:W-:Y:S05]  /*4330*/  BSYNC B3 ;  /* 0x0000000000037941 */ /* 0x000fea0003800000 */
.L_x_1350:
[----:B------:R-:W-:Y:S02]  /*4340*/  ULDC.64 UR4, c[0x0][0x208] ;  /* 0x0000820000047ab9 */ /* 0x000fe40000000a00 */
[----:B--2---:R3:W-:Y:S03]  /*4350*/  STG.E.128 desc[UR4][R38.64+0x80], R32 ;  /* 0x0000802026007986 */ /* 0x0047e6000c101d04 */
.L_x_1349:
[----:B------:R-:W-:Y:S05]  /*4360*/  BSYNC B2 ;  /* 0x0000000000027941 */ /* 0x000fea0003800000 */
.L_x_1348:
[----:B------:R-:W-:Y:S01]  /*4370*/  ISETP.NE.AND P3, PT, R26, RZ, PT ;  /* 0x000000ff1a00720c */ /* 0x000fe20003f65270 */
[----:B------:R-:W-:-:S12]  /*4380*/  BSSY B2, `(.L_x_1352) ;  /* 0x0000034000027945 */ /* 0x000fd80003800000 */
[----:B------:R-:W-:Y:S05]  /*4390*/  @!P3 BRA `(.L_x_1353) ;  /* 0x0000000000c8b947 */ /* 0x000fea0003800000 */
[----:B-123--:R1:W2:Y:S01]  /*43a0*/  LDS.128 R32, [R31+0x21000] ;  /* 0x021000001f207984 */ /* 0x00e2a20000000c00 */
[----:B------:R-:W-:Y:S01]  /*43b0*/  VIADD R76, R18, 0x30 ;  /* 0x00000030124c7836 */ /* 0x000fe20000000000 */
[----:B------:R-:W-:Y:S04]  /*43c0*/  BSSY B3, `(.L_x_1354) ;  /* 0x000002d000037945 */ /* 0x000fe80003800000 */
[----:B------:R-:W-:-:S13]  /*43d0*/  ISETP.GE.AND P3, PT, R76, R119, PT ;  /* 0x000000774c00720c */ /* 0x000fda0003f66270 */
[----:B-1----:R-:W-:Y:S05]  /*43e0*/  @P3 BRA `(.L_x_1355) ;  /* 0x0000000000a83947 */ /* 0x002fea0003800000 */
[--C-:B------:R-:W-:Y:S01]  /*43f0*/  SHF.R.U64 R79, R72, 0x10, R73.reuse ;  /* 0x00000010484f7819 */ /* 0x100fe20000001249 */
[----:B--2---:R-:W-:Y:S01]  /*4400*/  IMAD.MOV.U32 R72, RZ, RZ, R32 ;  /* 0x000000ffff487224 */ /* 0x004fe200078e0020 */
[----:B------:R-:W-:Y:S01]  /*4410*/  SHF.R.U32.HI R76, RZ, 0x10, R73 ;  /* 0x00000010ff4c7819 */ /* 0x000fe20000011649 */
[----:B------:R-:W-:Y:S01]  /*4420*/  IMAD.MOV.U32 R73, RZ, RZ, R35 ;  /* 0x000000ffff497224 */ /* 0x000fe200078e0023 */
[--C-:B------:R-:W-:Y:S01]  /*4430*/  SHF.R.U64 R77, R74, 0x10, R75.reuse ;  /* 0x000000104a4d7819 */ /* 0x100fe2000000124b */
[--C-:B------:R-:W-:Y:S01]  /*4440*/  HADD2.F32 R35, -RZ, R33.reuse.H1_H1 ;  /* 0x30000021ff237230 */ /* 0x100fe20000004100 */
[----:B------:R-:W-:Y:S01]  /*4450*/  SHF.R.U32.HI R78, RZ, 0x10, R75 ;  /* 0x00000010ff4e7819 */ /* 0x000fe2000001164b */
[----:B------:R-:W-:Y:S02]  /*4460*/  HADD2.F32 R32, -RZ, R33.H0_H0 ;  /* 0x20000021ff207230 */ /* 0x000fe40000004100 */
[----:B------:R-:W-:Y:S02]  /*4470*/  HADD2.F32 R77, -RZ, R77.H0_H0 ;  /* 0x2000004dff4d7230 */ /* 0x000fe40000004100 */
[----:B------:R-:W-:-:S02]  /*4480*/  HADD2.F32 R74, -RZ, R73.H1_H1 ;  /* 0x30000049ff4a7230 */ /* 0x000fc40000004100 */
[----:B------:R-:W-:Y:S02]  /*4490*/  HADD2.F32 R78, -RZ, R78.H0_H0 ;  /* 0x2000004eff4e7230 */ /* 0x000fe40000004100 */
[-C--:B------:R-:W-:Y:S01]  /*44a0*/  FMUL.FTZ R33, R35, R77.reuse ;  /* 0x0000004d23217220 */ /* 0x080fe20000410000 */
[----:B------:R-:W-:Y:S02]  /*44b0*/  HADD2.F32 R73, -RZ, R73.H0_H0 ;  /* 0x20000049ff497230 */ /* 0x000fe40000004100 */
[----:B------:R-:W-:Y:S01]  /*44c0*/  FMUL.FTZ R84, R32, R77 ;  /* 0x0000004d20547220 */ /* 0x000fe20000410000 */
[----:B------:R-:W-:Y:S02]  /*44d0*/  HADD2.F32 R75, -RZ, R79.H0_H0 ;  /* 0x2000004fff4b7230 */ /* 0x000fe40000004100 */
[-C--:B------:R-:W-:Y:S01]  /*44e0*/  FMUL.FTZ R86, R74, R78.reuse ;  /* 0x0000004e4a567220 */ /* 0x080fe20000410000 */
[----:B------:R-:W-:Y:S02]  /*44f0*/  HADD2.F32 R76, -RZ, R76.H0_H0 ;  /* 0x2000004cff4c7230 */ /* 0x000fe40000004100 */
[----:B------:R-:W-:Y:S01]  /*4500*/  FMUL.FTZ R77, R73, R78 ;  /* 0x0000004e494d7220 */ /* 0x000fe20000410000 */
[----:B------:R-:W-:-:S02]  /*4510*/  HADD2.F32 R79, -RZ, R168.H1_H1 ;  /* 0x300000a8ff4f7230 */ /* 0x000fc40000004100 */
[-C--:B------:R-:W-:Y:S01]  /*4520*/  FFMA.FTZ R32, R32, R75.reuse, -R33 ;  /* 0x0000004b20207223 */ /* 0x080fe20000010821 */
[----:B------:R-:W-:Y:S01]  /*4530*/  FFMA.FTZ R33, R35, R75, R84 ;  /* 0x0000004b23217223 */ /* 0x000fe20000010054 */
[-C--:B------:R-:W-:Y:S01]  /*4540*/  FFMA.FTZ R35, R73, R76.reuse, -R86 ;  /* 0x0000004c49237223 */ /* 0x080fe20000010856 */
[----:B------:R-:W-:Y:S01]  /*4550*/  FFMA.FTZ R78, R74, R76, R77 ;  /* 0x0000004c4a4e7223 */ /* 0x000fe2000001004d */
[----:B------:R-:W-:Y:S02]  /*4560*/  HADD2.F32 R76, -RZ, R168.H0_H0 ;  /* 0x200000a8ff4c7230 */ /* 0x000fe40000004100 */
[----:B------:R-:W-:Y:S01]  /*4570*/  HADD2.F32 R73, -RZ, R72.H1_H1 ;  /* 0x30000048ff497230 */ /* 0x000fe20000004100 */
[----:B------:R-:W-:Y:S01]  /*4580*/  F2FP.F16.F32.PACK_AB R33, R33, R32 ;  /* 0x000000202121723e */ /* 0x000fe200000000ff */
[----:B------:R-:W-:Y:S01]  /*4590*/  HADD2.F32 R74, -RZ, R34.H1_H1 ;  /* 0x30000022ff4a7230 */ /* 0x000fe20000004100 */
[----:B------:R-:W-:Y:S01]  /*45a0*/  F2FP.F16.F32.PACK_AB R35, R78, R35 ;  /* 0x000000234e23723e */ /* 0x000fe200000000ff */
[----:B------:R-:W-:-:S02]  /*45b0*/  HADD2.F32 R72, -RZ, R72.H0_H0 ;  /* 0x20000048ff487230 */ /* 0x000fc40000004100 */
[CC--:B------:R-:W-:Y:S01]  /*45c0*/  FMUL.FTZ R85, R73.reuse, R76.reuse ;  /* 0x0000004c49557220 */ /* 0x0c0fe20000410000 */
[----:B------:R-:W-:Y:S02]  /*45d0*/  HADD2.F32 R34, -RZ, R34.H0_H0 ;  /* 0x20000022ff227230 */ /* 0x000fe40000004100 */
        /* <DEDUP_REMOVED lines=11> */
.L_x_1355:
[----:B------:R-:W-:Y:S05]  /*4690*/  BSYNC B3 ;  /* 0x0000000000037941 */ /* 0x000fea0003800000 */
.L_x_1354:
[----:B------:R-:W-:Y:S02]  /*46a0*/  ULDC.64 UR4, c[0x0][0x208] ;  /* 0x0000820000047ab9 */ /* 0x000fe40000000a00 */
[----:B--2---:R4:W-:Y:S03]  /*46b0*/  STG.E.128 desc[UR4][R38.64+0xc0], R32 ;  /* 0x0000c02026007986 */ /* 0x0049e6000c101d04 */
.L_x_1353:
[----:B------:R-:W-:Y:S05]  /*46c0*/  BSYNC B2 ;  /* 0x0000000000027941 */ /* 0x000fea0003800000 */
.L_x_1352:
        /* <DEDUP_REMOVED lines=49> */
.L_x_1359:
[----:B------:R-:W-:Y:S05]  /*49e0*/  BSYNC B3 ;  /* 0x0000000000037941 */ /* 0x000fea0003800000 */
.L_x_1358:
[----:B------:R-:W-:Y:S02]  /*49f0*/  ULDC.64 UR4, c[0x0][0x208] ;  /* 0x0000820000047ab9 */ /* 0x000fe40000000a00 */
[----:B--2---:R1:W-:Y:S03]  /*4a00*/  STG.E.128 desc[UR4][R38.64+0x100], R32 ;  /* 0x0001002026007986 */ /* 0x0043e6000c101d04 */
.L_x_1357:
[----:B------:R-:W-:Y:S05]  /*4a10*/  BSYNC B2 ;  /* 0x0000000000027941 */ /* 0x000fea0003800000 */
.L_x_1356:
[----:B------:R-:W-:-:S13]  /*4a20*/  ISETP.NE.AND P3, PT, R28, RZ, PT ;  /* 0x000000ff1c00720c */ /* 0x000fda0003f65270 */
        /* <DEDUP_REMOVED lines=47> */
.L_x_1361:
[----:B------:R-:W-:Y:S05]  /*4d20*/  BSYNC B2 ;  /* 0x0000000000027941 */ /* 0x000fea0003800000 */
.L_x_1360:
[----:B------:R-:W-:Y:S02]  /*4d30*/  ULDC.64 UR4, c[0x0][0x208] ;  /* 0x0000820000047ab9 */ /* 0x000fe40000000a00 */
[----:B--2---:R1:W-:Y:S03]  /*4d40*/  STG.E.128 desc[UR4][R38.64+0x140], R32 ;  /* 0x0001402026007986 */ /* 0x0043e6000c101d04 */
.L_x_1339:
[----:B------:R-:W-:Y:S05]  /*4d50*/  BSYNC B1 ;  /* 0x0000000000017941 */ /* 0x000fea0003800000 */
.L_x_1338:
        /* <DEDUP_REMOVED lines=49> */
.L_x_1366:
[----:B------:R-:W-:Y:S05]  /*5070*/  BSYNC B2 ;  /* 0x0000000000027941 */ /* 0x000fea0003800000 */
.L_x_1365:
[----:B------:R-:W-:Y:S02]  /*5080*/  ULDC.64 UR4, c[0x0][0x208] ;  /* 0x0000820000047ab9 */ /* 0x000fe40000000a00 */
[----:B--2---:R1:W-:Y:S03]  /*5090*/  STG.E.128 desc[UR4][R36.64], R32 ;  /* 0x0000002024007986 */ /* 0x0043e6000c101d04 */
.L_x_1364:
[----:B------:R-:W-:Y:S05]  /*50a0*/  BSYNC B1 ;  /* 0x0000000000017941 */ /* 0x000fea0003800000 */
.L_x_1363:
        /* <DEDUP_REMOVED lines=29> */
[--C-:B------:R-:W-:Y:S02]  /*5280*/  HADD2.F32 R39, -RZ, R149.reuse.H0_H0 ;  /* 0x20000095ff277230 */ /* 0x100fe40000004100 */
[----:B------:R-:W-:Y:S01]  /*5290*/  FFMA.FTZ R64, R35, R58, -R64 ;  /* 0x0000003a23407223 */ /* 0x000fe20000010840 */
[----:B------:R-:W-:Y:S02]  /*52a0*/  HADD2.F32 R32, -RZ, R32.H0_H0 ;  /* 0x20000020ff207230 */ /* 0x000fe40000004100 */
[----:B------:R-:W-:Y:S02]  /*52b0*/  HADD2.F32 R149, -RZ, R149.H1_H1 ;  /* 0x30000095ff957230 */ /* 0x000fe40000004100 */
[----:B------:R-:W-:Y:S01]  /*52c0*/  FMUL.FTZ R57, R33, R39 ;  /* 0x0000002721397220 */ /* 0x000fe20000410000 */
[----:B------:R-:W-:-:S02]  /*52d0*/  HADD2.F32 R34, -RZ, R38.H1_H1 ;  /* 0x30000026ff227230 */ /* 0x000fc40000004100 */
        /* <DEDUP_REMOVED lines=14> */
.L_x_1370:
[----:B------:R-:W-:Y:S05]  /*53c0*/  BSYNC B2 ;  /* 0x0000000000027941 */ /* 0x000fea0003800000 */
.L_x_1369:
[----:B------:R-:W-:Y:S02]  /*53d0*/  ULDC.64 UR4, c[0x0][0x208] ;  /* 0x0000820000047ab9 */ /* 0x000fe40000000a00 */
[----:B--2---:R1:W-:Y:S03]  /*53e0*/  STG.E.128 desc[UR4][R36.64+0x40], R32 ;  /* 0x0000402024007986 */ /* 0x0043e6000c101d04 */
.L_x_1368:
[----:B------:R-:W-:Y:S05]  /*53f0*/  BSYNC B1 ;  /* 0x0000000000017941 */ /* 0x000fea0003800000 */
.L_x_1367:
        /* <DEDUP_REMOVED lines=49> */
.L_x_1374:
[----:B------:R-:W-:Y:S05]  /*5710*/  BSYNC B2 ;  /* 0x0000000000027941 */ /* 0x000fea0003800000 */
.L_x_1373:
[----:B------:R-:W-:Y:S02]  /*5720*/  ULDC.64 UR4, c[0x0][0x208] ;  /* 0x0000820000047ab9 */ /* 0x000fe40000000a00 */
[----:B--2---:R1:W-:Y:S03]  /*5730*/  STG.E.128 desc[UR4][R36.64+0x80], R32 ;  /* 0x0000802024007986 */ /* 0x0043e6000c101d04 */
.L_x_1372:
[----:B------:R-:W-:Y:S05]  /*5740*/  BSYNC B1 ;  /* 0x0000000000017941 */ /* 0x000fea0003800000 */
.L_x_1371:
        /* <DEDUP_REMOVED lines=49> */
.L_x_1378:
[----:B------:R-:W-:Y:S05]  /*5a60*/  BSYNC B2 ;  /* 0x0000000000027941 */ /* 0x000fea0003800000 */
.L_x_1377:
[----:B------:R-:W-:Y:S02]  /*5a70*/  ULDC.64 UR4, c[0x0][0x208] ;  /* 0x0000820000047ab9 */ /* 0x000fe40000000a00 */
[----:B--2---:R1:W-:Y:S03]  /*5a80*/  STG.E.128 desc[UR4][R36.64+0xc0], R32 ;  /* 0x0000c02024007986 */ /* 0x0043e6000c101d04 */
.L_x_1376:
[----:B------:R-:W-:Y:S05]  /*5a90*/  BSYNC B1 ;  /* 0x0000000000017941 */ /* 0x000fea0003800000 */
.L_x_1375:
        /* <DEDUP_REMOVED lines=37> */
[--C-:B------:R-:W-:Y:S02]  /*5cf0*/  HADD2.F32 R35, -RZ, R82.reuse.H1_H1 ;  /* 0x30000052ff237230 */ /* 0x100fe40000004100 */
[----:B------:R-:W-:Y:S01]  /*5d00*/  FMUL.FTZ R44, R32, R44 ;  /* 0x0000002c202c7220 */ /* 0x000fe20000410000 */
        /* <DEDUP_REMOVED lines=10> */
.L_x_1382:
[----:B------:R-:W-:Y:S05]  /*5db0*/  BSYNC B2 ;  /* 0x0000000000027941 */ /* 0x000fea0003800000 */
.L_x_1381:
[----:B------:R-:W-:Y:S02]  /*5dc0*/  ULDC.64 UR4, c[0x0][0x208] ;  /* 0x0000820000047ab9 */ /* 0x000fe40000000a00 */
[----:B--2---:R1:W-:Y:S03]  /*5dd0*/  STG.E.128 desc[UR4][R36.64+0x100], R32 ;  /* 0x0001002024007986 */ /* 0x0043e6000c101d04 */
.L_x_1380:
[----:B------:R-:W-:Y:S05]  /*5de0*/  BSYNC B1 ;  /* 0x0000000000017941 */ /* 0x000fea0003800000 */
.L_x_1379:
        /* <DEDUP_REMOVED lines=13> */
[----:B------:R-:W-:Y:S01]  /*5ec0*/  MOV R38, R34 ;  /* 0x0000002200267202 */ /* 0x000fe20000000f00 */
[----:B------:R-:W-:Y:S01]  /*5ed0*/  HADD2.F32 R34, -RZ, R33.H1_H1 ;  /* 0x30000021ff227230 */ /* 0x000fe20000004100 */
[----:B------:R-:W-:Y:S01]  /*5ee0*/  SHF.R.U32.HI R44, RZ, 0x10, R43 ;  /* 0x00000010ff2c7819 */ /* 0x000fe2000001162b */
[----:B------:R-:W-:Y:S02]  /*5ef0*/  HADD2.F32 R41, -RZ, R41.H0_H0 ;  /* 0x20000029ff297230 */ /* 0x000fe40000004100 */
[----:B------:R-:W-:-:S02]  /*5f00*/  HADD2.F32 R33, -RZ, R33.H0_H0 ;  /* 0x20000021ff217230 */ /* 0x000fc40000004100 */
[----:B------:R-:W-:Y:S02]  /*5f10*/  HADD2.F32 R44, -RZ, R44.H0_H0 ;  /* 0x2000002cff2c7230 */ /* 0x000fe40000004100 */
[CC--:B------:R-:W-:Y:S01]  /*5f20*/  FMUL.FTZ R46, R34.reuse, R41.reuse ;  /* 0x00000029222e7220 */ /* 0x0c0fe20000410000 */
[----:B------:R-:W-:Y:S02]  /*5f30*/  HADD2.F32 R42, -RZ, R45.H0_H0 ;  /* 0x2000002dff2a7230 */ /* 0x000fe40000004100 */
[C---:B------:R-:W-:Y:S01]  /*5f40*/  FMUL.FTZ R41, R33.reuse, R41 ;  /* 0x0000002921297220 */ /* 0x040fe20000410000 */
[----:B------:R-:W-:Y:S01]  /*5f50*/  FFMA.FTZ R46, R33, R40, -R46 ;  /* 0x00000028212e7223 */ /* 0x000fe2000001082e */
[----:B------:R-:W-:Y:S02]  /*5f60*/  FMUL.FTZ R48, R39, R44 ;  /* 0x0000002c27307220 */ /* 0x000fe40000410000 */
[----:B------:R-:W-:Y:S01]  /*5f70*/  FFMA.FTZ R43, R34, R40, R41 ;  /* 0x00000028222b7223 */ /* 0x000fe20000010029 */
        /* <DEDUP_REMOVED lines=23> */
.L_x_1384:
[----:B------:R-:W-:Y:S05]  /*60f0*/  BSYNC B1 ;  /* 0x0000000000017941 */ /* 0x000fea0003800000 */
.L_x_1383:
[----:B------:R-:W-:Y:S02]  /*6100*/  ULDC.64 UR4, c[0x0][0x208] ;  /* 0x0000820000047ab9 */ /* 0x000fe40000000a00 */
[----:B--2---:R1:W-:Y:S01]  /*6110*/  STG.E.128 desc[UR4][R36.64+0x140], R32 ;  /* 0x0001402024007986 */ /* 0x0043e2000c101d04 */
[----:B------:R-:W-:Y:S05]  /*6120*/  BRA `(.L_x_1362) ;  /* 0x0000003c00a07947 */ /* 0x000fea0003800000 */
.L_x_1330:
        /* <DEDUP_REMOVED lines=20> */
[----:B------:R-:W-:Y:S01]  /*6270*/  CS2R R54, SRZ ;  /* 0x0000000000367805 */ /* 0x000fe2000001ff00 */
[----:B------:R-:W-:Y:S01]  /*6280*/  IMAD.X R33, R89, 0x1, R12, P2 ;  /* 0x0000000159217824 */ /* 0x000fe200010e060c */
[C---:B------:R-:W-:Y:S02]  /*6290*/  LEA R56, P2, R32.reuse, UR4, 0x1 ;  /* 0x0000000420387c11 */ /* 0x040fe4000f8408ff */
[----:B------:R-:W-:Y:S01]  /*62a0*/  CS2R R52, SRZ ;  /* 0x0000000000347805 */ /* 0x000fe2000001ff00 */
[----:B------:R-:W-:Y:S01]  /*62b0*/  ULDC.64 UR6, c[0x0][0x208] ;  /* 0x0000820000067ab9 */ /* 0x000fe20000000a00 */
        /* <DEDUP_REMOVED lines=23> */
.L_x_1386:
[----:B------:R-:W-:Y:S05]  /*6430*/  BSYNC B1 ;  /* 0x0000000000017941 */ /* 0x000fea0003800000 */
.L_x_1385:
        /* <DEDUP_REMOVED lines=23> */
[----:B------:R-:W-:Y:S01]  /*65b0*/  CS2R R76, SRZ ;  /* 0x00000000004c7805 */ /* 0x000fe2000001ff00 */
[----:B------:R-:W-:Y:S01]  /*65c0*/  ULDC.64 UR6, c[0x0][0x208] ;  /* 0x0000820000067ab9 */ /* 0x000fe20000000a00 */
        /* <DEDUP_REMOVED lines=23> */
.L_x_1388:
[----:B------:R-:W-:Y:S05]  /*6740*/  BSYNC B1 ;  /* 0x0000000000017941 */ /* 0x000fea0003800000 */
.L_x_1387:
[----:B0-----:R-:W-:Y:S01]  /*6750*/  IMAD.MOV.U32 R80, RZ, RZ, R32 ;  /* 0x000000ffff507224 */ /* 0x001fe200078e0020 */
[----:B------:R-:W-:Y:S01]  /*6760*/  MOV R81, R33 ;  /* 0x0000002100517202 */ /* 0x000fe20000000f00 */
[----:B------:R-:W-:Y:S01]  /*6770*/  IMAD.MOV.U32 R82, RZ, RZ, R36 ;  /* 0x000000ffff527224 */ /* 0x000fe200078e0024 */
[----:B------:R-:W-:Y:S01]  /*6780*/  ULOP3.LUT UR4, UR60, 0x1, URZ, 0xfc, !UPT ;  /* 0x000000013c047892 */ /* 0x000fe2000f8efc3f */
[----:B------:R-:W-:Y:S01]  /*6790*/  IMAD.MOV.U32 R83, RZ, RZ, R37 ;  /* 0x000000ffff537224 */ /* 0x000fe200078e0025 */
        /* <DEDUP_REMOVED lines=10> */
[----:B------:R-:W-:-:S02]  /*6840*/  MOV R81, R43 ;  /* 0x0000002b00517202 */ /* 0x000fc40000000f00 */
[----:B------:R-:W-:Y:S01]  /*6850*/  PRMT R183, R82, 0x7610, R183 ;  /* 0x0000761052b77816 */ /* 0x000fe200000000b7 */
[----:B------:R-:W-:Y:S01]  /*6860*/  IMAD.MOV.U32 R82, RZ, RZ, R44 ;  /* 0x000000ffff527224 */ /* 0x000fe200078e002c */
[----:B------:R-:W-:Y:S01]  /*6870*/  PRMT R171, R80, 0x5410, R81 ;  /* 0x0000541050ab7816 */ /* 0x000fe20000000051 */
[----:B------:R-:W-:Y:S01]  /*6880*/  IMAD.MOV.U32 R80, RZ, RZ, R46 ;  /* 0x000000ffff507224 */ /* 0x000fe200078e002e */
[----:B------:R-:W-:Y:S01]  /*6890*/  PRMT R167, R83, 0x7610, R167 ;  /* 0x0000761053a77816 */ /* 0x000fe200000000a7 */
[----:B------:R-:W-:Y:S01]  /*68a0*/  IMAD.MOV.U32 R81, RZ, RZ, R47 ;  /* 0x000000ffff517224 */ /* 0x000fe200078e002f */
[----:B------:R-:W-:Y:S02]  /*68b0*/  MOV R83, R45 ;  /* 0x0000002d00537202 */ /* 0x000fe40000000f00 */
[----:B------:R-:W-:Y:S02]  /*68c0*/  PLOP3.LUT P2, PT, PT, PT, UP0, 0x80, 0x0 ;  /* 0x000000000000781c */ /* 0x000fe40003f4f008 */
[----:B------:R-:W-:Y:S01]  /*68d0*/  PRMT R178, R80, 0x5410, R81 ;  /* 0x0000541050b27816 */ /* 0x000fe20000000051 */
[----:B------:R-:W-:Y:S01]  /*68e0*/  IMAD.MOV.U32 R80, RZ, RZ, R50 ;  /* 0x000000ffff507224 */ /* 0x000fe200078e0032 */
        /* <DEDUP_REMOVED lines=13> */
[----:B------:R-:W-:Y:S01]  /*69c0*/  PRMT R184, R184, 0x5410, R80 ;  /* 0x00005410b8b87816 */ /* 0x000fe20000000050 */
[----:B-----5:R-:W-:Y:S01]  /*69d0*/  IMAD.MOV.U32 R80, RZ, RZ, R58 ;  /* 0x000000ffff507224 */ /* 0x020fe200078e003a */
[----:B------:R-:W-:Y:S01]  /*69e0*/  PRMT R172, R81, 0x7610, R172 ;  /* 0x0000761051ac7816 */ /* 0x000fe200000000ac */
[----:B------:R-:W-:Y:S01]  /*69f0*/  IMAD.MOV.U32 R81, RZ, RZ, R59 ;  /* 0x000000ffff517224 */ /* 0x000fe200078e003b */
[----:B------:R-:W-:Y:S01]  /*6a00*/  PRMT R185, R82, 0x7610, R185 ;  /* 0x0000761052b97816 */ /* 0x000fe200000000b9 */
[----:B------:R-:W-:Y:S01]  /*6a10*/  IMAD.MOV.U32 R82, RZ, RZ, R56 ;  /* 0x000000ffff527224 */ /* 0x000fe200078e0038 */
[----:B------:R-:W-:Y:S02]  /*6a20*/  PRMT R167, R167, 0x5410, R83 ;  /* 0x00005410a7a77816 */ /* 0x000fe40000000053 */
[----:B------:R-:W-:Y:S02]  /*6a30*/  MOV R83, R57 ;  /* 0x0000003900537202 */ /* 0x000fe40000000f00 */
[----:B------:R-:W-:Y:S01]  /*6a40*/  PRMT R152, R80, 0x5410, R81 ;  /* 0x0000541050987816 */ /* 0x000fe20000000051 */
[----:B------:R-:W-:Y:S01]  /*6a50*/  IMAD.MOV.U32 R80, RZ, RZ, R62 ;  /* 0x000000ffff507224 */ /* 0x000fe200078e003e */
[----:B------:R-:W-:Y:S01]  /*6a60*/  PRMT R153, R82, 0x5410, R83 ;  /* 0x0000541052997816 */ /* 0x000fe20000000053 */
[----:B------:R-:W-:-:S02]  /*6a70*/  IMAD.MOV.U32 R81, RZ, RZ, R63 ;  /* 0x000000ffff517224 */ /* 0x000fc400078e003f */
[----:B------:R-:W-:Y:S02]  /*6a80*/  IMAD.MOV.U32 R82, RZ, RZ, R60 ;  /* 0x000000ffff527224 */ /* 0x000fe400078e003c */
[----:B------:R-:W-:Y:S01]  /*6a90*/  IMAD.MOV.U32 R83, RZ, RZ, R61 ;  /* 0x000000ffff537224 */ /* 0x000fe200078e003d */
[----:B------:R-:W-:Y:S01]  /*6aa0*/  PRMT R157, R80, 0x5410, R81 ;  /* 0x00005410509d7816 */ /* 0x000fe20000000051 */
[----:B------:R-:W-:Y:S01]  /*6ab0*/  IMAD.MOV.U32 R80, RZ, RZ, R66 ;  /* 0x000000ffff507224 */ /* 0x000fe200078e0042 */
        /* <DEDUP_REMOVED lines=26> */
.L_x_1389:
[----:B------:R-:W-:Y:S01]  /*6c60*/  IMAD R89, R22, 0x8, R17 ;  /* 0x0000000816597824 */ /* 0x000fe200078e0211 */
[----:B------:R-:W-:Y:S01]  /*6c70*/  SHF.L.U32 R90, R204, 0x1f, RZ ;  /* 0x0000001fcc5a7819 */ /* 0x000fe200000006ff */
[----:B------:R-:W0:Y:S01]  /*6c80*/  LDC R147, c[0x0][0x2e4] ;  /* 0x0000b900ff937b82 */ /* 0x000e220000000800 */
[----:B------:R-:W-:Y:S02]  /*6c90*/  BSSY B1, `(.L_x_1390) ;  /* 0x0000004000017945 */ /* 0x000fe40003800000 */
[----:B------:R-:W1:Y:S05]  /*6ca0*/  SYNCS.PHASECHK.TRANS64.TRYWAIT P5, [R89+URZ+0x30890], R90 ;  /* 0x0308905a590075a7 */ /* 0x000e6a00080a017f */
[----:B------:R-:W2:Y:S01]  /*6cb0*/  LDC.64 R126, c[0x0][0x2f0] ;  /* 0x0000bc00ff7e7b82 */ /* 0x000ea20000000a00 */
[----:B-1----:R-:W-:Y:S05]  /*6cc0*/  @!P5 BRA `(.L_x_1391) ;  /* 0x0000020c0010d947 */ /* 0x002fea0003800000 */
.L_x_1731:
[----:B------:R-:W-:Y:S05]  /*6cd0*/  BSYNC B1 ;  /* 0x0000000000017941 */ /* 0x000fea0003800000 */
.L_x_1390:
[----:B------:R-:W-:Y:S01]  /*6ce0*/  BSSY B1, `(.L_x_1392) ;  /* 0x0000175000017945 */ /* 0x000fe20003800000 */
[----:B0-----:R-:W-:Y:S02]  /*6cf0*/  IMAD.IADD R149, R147, 0x1, -R124 ;  /* 0x0000000193957824 */ /* 0x001fe400078e0a7c */
[----:B------:R-:W-:Y:S01]  /*6d00*/  IMAD.MOV.U32 R129, RZ, RZ, R85 ;  /* 0x000000ffff817224 */ /* 0x000fe200078e0055 */
[----:B------:R-:W-:Y:S06]  /*6d10*/  @P4 BRA `(.L_x_1393) ;  /* 0x0000001400c44947 */ /* 0x000fec0003800000 */
[----:B------:R-:W-:Y:S01]  /*6d20*/  ISETP.NE.AND P4, PT, R20, RZ, PT ;  /* 0x000000ff1400720c */ /* 0x000fe20003f85270 */
[-C--:B--2---:R-:W-:Y:S01]  /*6d30*/  IMAD R80, R222, R126.reuse, RZ ;  /* 0x0000007ede507224 */ /* 0x084fe200078e02ff */
[----:B------:R-:W-:Y:S01]  /*6d40*/  BSSY B2, `(.L_x_1394) ;  /* 0x000007b000027945 */ /* 0x000fe20003800000 */
[----:B------:R-:W-:-:S04]  /*6d50*/  IMAD.WIDE.U32 R130, R195, R126, R128 ;  /* 0x0000007ec3827225 */ /* 0x000fc800078e0080 */
[----:B------:R-:W-:-:S05]  /*6d60*/  IMAD R155, R195, R127, R80 ;  /* 0x0000007fc39b7224 */ /* 0x000fca00078e0250 */
[----:B------:R-:W-:Y:S01]  /*6d70*/  IADD3 R155, R155, R131, RZ ;  /* 0x000000839b9b7210 */ /* 0x000fe20007ffe0ff */
[----:B------:R-:W-:Y:S06]  /*6d80*/  @!P4 BRA `(.L_x_1395) ;  /* 0x0000000400d8c947 */ /* 0x000fec0003800000 */
        /* <DEDUP_REMOVED lines=9> */
[----:B------:R-:W-:Y:S01]  /*6e20*/  LEA.HI R81, R80, R165, RZ, 0x3 ;  /* 0x000000a550517211 */ /* 0x000fe200078f18ff */
[----:B------:R-:W-:-:S03]  /*6e30*/  IMAD.SHL.U32 R165, R165, 0x8, RZ ;  /* 0x00000008a5a57824 */ /* 0x000fc600078e00ff */
[----:B------:R-:W-:Y:S02]  /*6e40*/  SHF.R.S32.HI R81, RZ, 0x3, R81 ;  /* 0x00000003ff517819 */ /* 0x000fe40000011451 */
[----:B------:R-:W-:-:S03]  /*6e50*/  LOP3.LUT R80, R208, 0x38, R165, 0xf8, !PT ;  /* 0x00000038d0507812 */ /* 0x000fc600078ef8a5 */
[----:B------:R-:W-:Y:S01]  /*6e60*/  IMAD R81, R81, 0x1800, R210 ;  /* 0x0000180051517824 */ /* 0x000fe200078e02d2 */
[----:B------:R-:W-:-:S05]  /*6e70*/  LOP3.LUT R80, R80, R209, RZ, 0x3c, !PT ;  /* 0x000000d150507212 */ /* 0x000fca00078e3cff */
[----:B------:R-:W-:Y:S02]  /*6e80*/  IMAD.IADD R81, R81, 0x1, R80 ;  /* 0x0000000151517824 */ /* 0x000fe400078e0250 */
[C---:B------:R-:W-:Y:S02]  /*6e90*/  IMAD R80, R22.reuse, 0x4800, R143 ;  /* 0x0000480016507824 */ /* 0x040fe400078e028f */
[----:B------:R-:W-:Y:S02]  /*6ea0*/  IMAD R84, R22, 0x4800, R81 ;  /* 0x0000480016547824 */ /* 0x000fe400078e0251 */
[--C-:B------:R-:W-:Y:S02]  /*6eb0*/  IMAD R80, R80, 0x2, R17.reuse ;  /* 0x0000000250507824 */ /* 0x100fe400078e0211 */
[----:B------:R-:W-:-:S04]  /*6ec0*/  IMAD R84, R84, 0x2, R17 ;  /* 0x0000000254547824 */ /* 0x000fc800078e0211 */
[----:B------:R-:W0:Y:S04]  /*6ed0*/  LDS.128 R80, [R80+0x1e400] ;  /* 0x01e4000050507984 */ /* 0x000e280000000c00 */
[----:B------:R-:W2:Y:S01]  /*6ee0*/  LDS.128 R84, [R84+0x1e400] ;  /* 0x01e4000054547984 */ /* 0x000ea20000000c00 */
[----:B------:R-:W-:Y:S05]  /*6ef0*/  @P4 BRA `(.L_x_1397) ;  /* 0x00000004004c4947 */ /* 0x000fea0003800000 */
[--C-:B------:R-:W-:Y:S01]  /*6f00*/  SHF.R.U64 R40, R40, 0x10, R41.reuse ;  /* 0x0000001028287819 */ /* 0x100fe20000001229 */
[----:B--2---:R-:W-:Y:S01]  /*6f10*/  HADD2.F32 R168, -RZ, R85.H0_H0 ;  /* 0x20000055ffa87230 */ /* 0x004fe20000004100 */
[----:B------:R-:W-:Y:S01]  /*6f20*/  SHF.R.U32.HI R166, RZ, 0x10, R41 ;  /* 0x00000010ffa67819 */ /* 0x000fe20000011629 */
[----:B0-----:R-:W-:Y:S01]  /*6f30*/  HADD2.F32 R170, -RZ, R81.H0_H0 ;  /* 0x20000051ffaa7230 */ /* 0x001fe20000004100 */
[--C-:B------:R-:W-:Y:S01]  /*6f40*/  SHF.R.U64 R41, R52, 0x10, R53.reuse ;  /* 0x0000001034297819 */ /* 0x100fe20000001235 */
[----:B------:R-:W-:Y:S01]  /*6f50*/  HADD2.F32 R169, -RZ, R85.H1_H1 ;  /* 0x30000055ffa97230 */ /* 0x000fe20000004100 */
[----:B------:R-:W-:Y:S01]  /*6f60*/  SHF.R.U32.HI R52, RZ, 0x10, R53 ;  /* 0x00000010ff347819 */ /* 0x000fe20000011635 */
[----:B------:R-:W-:Y:S01]  /*6f70*/  HADD2.F32 R81, -RZ, R81.H1_H1 ;  /* 0x30000051ff517230 */ /* 0x000fe20000004100 */
[--C-:B------:R-:W-:Y:S01]  /*6f80*/  SHF.R.U64 R53, R54, 0x10, R55.reuse ;  /* 0x0000001036357819 */ /* 0x100fe20000001237 */
[----:B------:R-:W-:Y:S01]  /*6f90*/  HADD2.F32 R166, -RZ, R166.H0_H0 ;  /* 0x200000a6ffa67230 */ /* 0x000fe20000004100 */
[----:B------:R-:W-:Y:S01]  /*6fa0*/  SHF.R.U32.HI R54, RZ, 0x10, R55 ;  /* 0x00000010ff367819 */ /* 0x000fe20000011637 */
[--C-:B------:R-:W-:Y:S01]  /*6fb0*/  HADD2.F32 R55, -RZ, R167.reuse.H1_H1 ;  /* 0x300000a7ff377230 */ /* 0x100fe20000004100 */
[--C-:B------:R-:W-:Y:S01]  /*6fc0*/  SHF.R.U64 R42, R42, 0x10, R43.reuse ;  /* 0x000000102a2a7819 */ /* 0x100fe2000000122b */
[----:B------:R-:W-:Y:S01]  /*6fd0*/  HADD2.F32 R167, -RZ, R167.H0_H0 ;  /* 0x200000a7ffa77230 */ /* 0x000fe20000004100 */
[----:B------:R-:W-:Y:S01]  /*6fe0*/  SHF.R.U32.HI R43, RZ, 0x10, R43 ;  /* 0x00000010ff2b7819 */ /* 0x000fe2000001162b */
[----:B------:R-:W-:-:S02]  /*6ff0*/  HADD2.F32 R52, -RZ, R52.H0_H0 ;  /* 0x20000034ff347230 */ /* 0x000fc40000004100 */
[-C--:B------:R-:W-:Y:S01]  /*7000*/  FMUL.FTZ R85, R168, R55.reuse ;  /* 0x00000037a8557220 */ /* 0x080fe20000410000 */
[C---:B------:R-:W-:Y:S01]  /*7010*/  FMUL.FTZ R55, R170.reuse, R55 ;  /* 0x00000037aa377220 */ /* 0x040fe20000410000 */
[----:B------:R-:W-:Y:S02]  /*7020*/  HADD2.F32 R41, -RZ, R41.H0_H0 ;  /* 0x20000029ff297230 */ /* 0x000fe40000004100 */
[-C--:B------:R-:W-:Y:S01]  /*7030*/  FFMA.FTZ R85, R170, R167.reuse, -R85 ;  /* 0x000000a7aa557223 */ /* 0x080fe20000010855 */
[-C--:B------:R-:W-:Y:S01]  /*7040*/  FMUL.FTZ R170, R169, R52.reuse ;  /* 0x00000034a9aa7220 */ /* 0x080fe20000410000 */
[C---:B------:R-:W-:Y:S01]  /*7050*/  FMUL.FTZ R52, R81.reuse, R52 ;  /* 0x0000003451347220 */ /* 0x040fe20000410000 */
[----:B------:R-:W-:Y:S01]  /*7060*/  FFMA.FTZ R55, R168, R167, R55 ;  /* 0x000000a7a8377223 */ /* 0x000fe20000010037 */
[--C-:B------:R-:W-:Y:S02]  /*7070*/  HADD2.F32 R167, -RZ, R87.reuse.H0_H0 ;  /* 0x20000057ffa77230 */ /* 0x100fe40000004100 */
[----:B------:R-:W-:Y:S01]  /*7080*/  FFMA.FTZ R170, R81, R166, -R170 ;  /* 0x000000a651aa7223 */ /* 0x000fe200000108aa */
[----:B------:R-:W-:-:S02]  /*7090*/  HADD2.F32 R168, -RZ, R87.H1_H1 ;  /* 0x30000057ffa87230 */ /* 0x000fc40000004100 */
[----:B------:R-:W-:Y:S01]  /*70a0*/  FFMA.FTZ R52, R169, R166, R52 ;  /* 0x000000a6a9347223 */ /* 0x000fe20000010034 */
[----:B------:R-:W-:Y:S02]  /*70b0*/  HADD2.F32 R81, -RZ, R172.H0_H0 ;  /* 0x200000acff517230 */ /* 0x000fe40000004100 */
[--C-:B------:R-:W-:Y:S01]  /*70c0*/  HADD2.F32 R87, -RZ, R83.reuse.H0_H0 ;  /* 0x20000053ff577230 */ /* 0x100fe20000004100 */
[----:B------:R-:W-:Y:S01]  /*70d0*/  F2FP.F16.F32.PACK_AB R85, R170, R85 ;  /* 0x00000055aa55723e */ /* 0x000fe200000000ff */
[----:B------:R-:W-:Y:S02]  /*70e0*/  HADD2.F32 R169, -RZ, R54.H0_H0 ;  /* 0x20000036ffa97230 */ /* 0x000fe40000004100 */
[-C--:B------:R-:W-:Y:S01]  /*70f0*/  FMUL.FTZ R172, R167, R81.reuse ;  /* 0x00000051a7ac7220 */ /* 0x080fe20000410000 */
[----:B------:R-:W-:Y:S02]  /*7100*/  HADD2.F32 R54, -RZ, R83.H1_H1 ;  /* 0x30000053ff367230 */ /* 0x000fe40000004100 */
[----:B------:R-:W-:Y:S01]  /*7110*/  FMUL.FTZ R174, R87, R81 ;  /* 0x0000005157ae7220 */ /* 0x000fe20000410000 */
[----:B------:R-:W-:-:S02]  /*7120*/  HADD2.F32 R166, -RZ, R171.H1_H1 ;  /* 0x300000abffa67230 */ /* 0x000fc40000004100 */
[-C--:B------:R-:W-:Y:S01]  /*7130*/  FMUL.FTZ R81, R168, R169.reuse ;  /* 0x000000a9a8517220 */ /* 0x080fe20000410000 */
[----:B------:R-:W-:Y:S02]  /*7140*/  HADD2.F32 R43, -RZ, R43.H0_H0 ;  /* 0x2000002bff2b7230 */ /* 0x000fe40000004100 */
[C---:B------:R-:W-:Y:S01]  /*7150*/  FMUL.FTZ R169, R54.reuse, R169 ;  /* 0x000000a936a97220 */ /* 0x040fe20000410000 */
[----:B------:R-:W-:Y:S02]  /*7160*/  HADD2.F32 R83, -RZ, R80.H0_H0 ;  /* 0x20000050ff537230 */ /* 0x000fe40000004100 */
[----:B------:R-:W-:Y:S01]  /*7170*/  FFMA.FTZ R172, R87, R166, -R172 ;  /* 0x000000a657ac7223 */ /* 0x000fe200000108ac */
[----:B------:R-:W-:Y:S02]  /*7180*/  HADD2.F32 R87, -RZ, R84.H0_H0 ;  /* 0x20000054ff577230 */ /* 0x000fe40000004100 */
[-C--:B------:R-:W-:Y:S01]  /*7190*/  FFMA.FTZ R81, R54, R43.reuse, -R81 ;  /* 0x0000002b36517223 */ /* 0x080fe20000010851 */
[----:B------:R-:W-:Y:S01]  /*71a0*/  FFMA.FTZ R169, R168, R43, R169 ;  /* 0x0000002ba8a97223 */ /* 0x000fe200000100a9 */
[----:B------:R-:W-:-:S02]  /*71b0*/  HADD2.F32 R43, -RZ, R185.H0_H0 ;  /* 0x200000b9ff2b7230 */ /* 0x000fc40000004100 */
[----:B------:R-:W-:Y:S01]  /*71c0*/  FFMA.FTZ R174, R167, R166, R174 ;  /* 0x000000a6a7ae7223 */ /* 0x000fe200000100ae */
[----:B------:R-:W-:Y:S01]  /*71d0*/  HADD2.F32 R84, -RZ, R84.H1_H1 ;  /* 0x30000054ff547230 */ /* 0x000fe20000004100 */
[----:B------:R-:W-:Y:S01]  /*71e0*/  F2FP.F16.F32.PACK_AB R52, R52, R55 ;  /* 0x000000373434723e */ /* 0x000fe200000000ff */
[----:B------:R-:W-:Y:S02]  /*71f0*/  HADD2.F32 R80, -RZ, R80.H1_H1 ;  /* 0x30000050ff507230 */ /* 0x000fe40000004100 */
[-C--:B------:R-:W-:Y:S01]  /*7200*/  FMUL.FTZ R166, R83, R43.reuse ;  /* 0x0000002b53a67220 */ /* 0x080fe20000410000 */
[----:B------:R-:W-:Y:S02]  /*7210*/  HADD2.F32 R167, -RZ, R40.H0_H0 ;  /* 0x20000028ffa77230 */ /* 0x000fe40000004100 */
[----:B------:R-:W-:Y:S01]  /*7220*/  FMUL.FTZ R40, R87, R43 ;  /* 0x0000002b57287220 */ /* 0x000fe20000410000 */
[----:B------:R-:W-:Y:S02]  /*7230*/  HADD2.F32 R54, -RZ, R183.H0_H0 ;  /* 0x200000b7ff367230 */ /* 0x000fe40000004100 */
[-C--:B------:R-:W-:Y:S01]  /*7240*/  FMUL.FTZ R43, R84, R41.reuse ;  /* 0x00000029542b7220 */ /* 0x080fe20000410000 */
[C---:B------:R-:W-:Y:S01]  /*7250*/  FMUL.FTZ R41, R80.reuse, R41 ;  /* 0x0000002950297220 */ /* 0x040fe20000410000 */
[----:B------:R-:W-:Y:S01]  /*7260*/  HADD2.F32 R53, -RZ, R53.H0_H0 ;  /* 0x20000035ff357230 */ /* 0x000fe20000004100 */
[----:B------:R-:W-:Y:S01]  /*7270*/  F2FP.F16.F32.PACK_AB R169, R169, R174 ;  /* 0x000000aea9a9723e */ /* 0x000fe200000000ff */
[-C--:B------:R-:W-:Y:S01]  /*7280*/  FFMA.FTZ R43, R80, R167.reuse, -R43 ;  /* 0x000000a7502b7223 */ /* 0x080fe2000001082b */
[----:B------:R-:W-:Y:S01]  /*7290*/  FFMA.FTZ R40, R83, R54, -R40 ;  /* 0x0000003653287223 */ /* 0x000fe20000010828 */
[----:B------:R-:W-:Y:S01]  /*72a0*/  FFMA.FTZ R167, R84, R167, R41 ;  /* 0x000000a754a77223 */ /* 0x000fe20000010029 */
[----:B------:R-:W-:-:S02]  /*72b0*/  HADD2.F32 R41, -RZ, R184.H1_H1 ;  /* 0x300000b8ff297230 */ /* 0x000fc40000004100 */
[----:B------:R-:W-:Y:S01]  /*72c0*/  FFMA.FTZ R166, R87, R54, R166 ;  /* 0x0000003657a67223 */ /* 0x000fe200000100a6 */
[----:B------:R-:W-:Y:S02]  /*72d0*/  HADD2.F32 R83, -RZ, R86.H0_H0 ;  /* 0x20000056ff537230 */ /* 0x000fe40000004100 */
[----:B------:R-:W-:Y:S02]  /*72e0*/  HADD2.F32 R80, -RZ, R82.H0_H0 ;  /* 0x20000052ff507230 */ /* 0x000fe40000004100 */
[----:B------:R-:W-:Y:S02]  /*72f0*/  HADD2.F32 R86, -RZ, R86.H1_H1 ;  /* 0x30000056ff567230 */ /* 0x000fe40000004100 */
[----:B------:R-:W-:Y:S01]  /*7300*/  FMUL.FTZ R87, R83, R41 ;  /* 0x0000002953577220 */ /* 0x000fe20000410000 */
[----:B------:R-:W-:Y:S01]  /*7310*/  HADD2.F32 R82, -RZ, R82.H1_H1 ;  /* 0x30000052ff527230 */ /* 0x000fe20000004100 */
[----:B------:R-:W-:Y:S01]  /*7320*/  F2FP.F16.F32.PACK_AB R84, R167, R166 ;  /* 0x000000a6a754723e */ /* 0x000fe200000000ff */
[----:B------:R-:W-:-:S02]  /*7330*/  HADD2.F32 R54, -RZ, R171.H0_H0 ;  /* 0x200000abff367230 */ /* 0x000fc40000004100 */
[----:B------:R-:W-:Y:S02]  /*7340*/  HADD2.F32 R171, -RZ, R42.H0_H0 ;  /* 0x2000002affab7230 */ /* 0x000fe40000004100 */
[----:B------:R-:W-:Y:S01]  /*7350*/  FMUL.FTZ R42, R80, R41 ;  /* 0x00000029502a7220 */ /* 0x000fe20000410000 */
[-C--:B------:R-:W-:Y:S01]  /*7360*/  FMUL.FTZ R41, R86, R53.reuse ;  /* 0x0000003556297220 */ /* 0x080fe20000410000 */
[----:B------:R-:W-:Y:S01]  /*7370*/  FMUL.FTZ R53, R82, R53 ;  /* 0x0000003552357220 */ /* 0x000fe20000410000 */
[-C--:B------:R-:W-:Y:S01]  /*7380*/  FFMA.FTZ R87, R80, R54.reuse, -R87 ;  /* 0x0000003650577223 */ /* 0x080fe20000010857 */
[----:B------:R-:W-:Y:S01]  /*7390*/  FFMA.FTZ R42, R83, R54, R42 ;  /* 0x00000036532a7223 */ /* 0x000fe2000001002a */
[-C--:B------:R-:W-:Y:S01]  /*73a0*/  FFMA.FTZ R82, R82, R171.reuse, -R41 ;  /* 0x000000ab52527223 */ /* 0x080fe20000010829 */
[----:B------:R-:W-:Y:S01]  /*73b0*/  FFMA.FTZ R53, R86, R171, R53 ;  /* 0x000000ab56357223 */ /* 0x000fe20000010035 */
[----:B------:R-:W-:Y:S01]  /*73c0*/  F2FP.F16.F32.PACK_AB R83, R81, R172 ;  /* 0x000000ac5153723e */ /* 0x000fe200000000ff */
[----:B------:R-:W-:Y:S01]  /*73d0*/  IMAD.MOV.U32 R81, RZ, RZ, R85 ;  /* 0x000000ffff517224 */ /* 0x000fe200078e0055 */
[----:B------:R-:W-:-:S02]  /*73e0*/  F2FP.F16.F32.PACK_AB R80, R43, R40 ;  /* 0x000000282b50723e */ /* 0x000fc400000000ff */
[----:B------:R-:W-:Y:S01]  /*73f0*/  F2FP.F16.F32.PACK_AB R82, R82, R87 ;  /* 0x000000575252723e */ /* 0x000fe200000000ff */
[----:B------:R-:W-:Y:S01]  /*7400*/  IMAD.MOV.U32 R87, RZ, RZ, R169 ;  /* 0x000000ffff577224 */ /* 0x000fe200078e00a9 */
[----:B------:R-:W-:Y:S02]  /*7410*/  F2FP.F16.F32.PACK_AB R86, R53, R42 ;  /* 0x0000002a3556723e */ /* 0x000fe400000000ff */
[----:B------:R-:W-:-:S07]  /*7420*/  MOV R85, R52 ;  /* 0x0000003400557202 */ /* 0x000fce0000000f00 */
.L_x_1397:
[----:B------:R-:W-:Y:S05]  /*7430*/  BSYNC B3 ;  /* 0x0000000000037941 */ /* 0x000fea0003800000 */
.L_x_1396:
[----:B------:R-:W-:Y:S01]  /*7440*/  ISETP.GE.AND P4, PT, R165, R147, PT ;  /* 0x00000093a500720c */ /* 0x000fe20003f86270 */
[----:B------:R-:W-:-:S12]  /*7450*/  ULDC.64 UR4, c[0x0][0x208] ;  /* 0x0000820000047ab9 */ /* 0x000fd80000000a00 */
        /* <DEDUP_REMOVED lines=9> */
.L_x_1395:
[----:B------:R-:W-:Y:S05]  /*74f0*/  BSYNC B2 ;  /* 0x0000000000027941 */ /* 0x000fea0003800000 */
.L_x_1394:
[----:B------:R-:W-:Y:S01]  /*7500*/  ISETP.NE.AND P4, PT, R21, RZ, PT ;  /* 0x000000ff1500720c */ /* 0x000fe20003f85270 */
[----:B------:R-:W-:-:S12]  /*7510*/  BSSY B2, `(.L_x_1398) ;  /* 0x0000077000027945 */ /* 0x000fd80003800000 */
[----:B------:R-:W-:Y:S05]  /*7520*/  @!P4 BRA `(.L_x_1399) ;  /* 0x0000000400d4c947 */ /* 0x000fea0003800000 */
[----:B0-----:R-:W-:Y:S01]  /*7530*/  SEL R40, R124, R149, !P1 ;  /* 0x000000957c287207 */ /* 0x001fe20004800000 */
[----:B------:R-:W-:Y:S01]  /*7540*/  BSSY B3, `(.L_x_1400) ;  /* 0x0000068000037945 */ /* 0x000fe20003800000 */
[----:B------:R-:W-:Y:S02]  /*7550*/  IADD3 R80, P4, P5, R108, R130, R14 ;  /* 0x000000826c507210 */ /* 0x000fe40007d9e00e */
[----:B------:R-:W-:Y:S02]  /*7560*/  SHF.R.S32.HI R41, RZ, 0x1f, R40 ;  /* 0x0000001fff297819 */ /* 0x000fe40000011428 */
[----:B------:R-:W-:Y:S02]  /*7570*/  IADD3.X R81, R4, R155, R113, P4, P5 ;  /* 0x0000009b04517210 */ /* 0x000fe400027ea471 */
[----:B------:R-:W-:Y:S02]  /*7580*/  LEA.HI R41, R41, R40, RZ, 0x4 ;  /* 0x0000002829297211 */ /* 0x000fe400078f20ff */
[----:B------:R-:W-:-:S02]  /*7590*/  ISETP.GE.AND P4, PT, R198, R119, PT ;  /* 0x00000077c600720c */ /* 0x000fc40003f86270 */
[----:B------:R-:W-:-:S04]  /*75a0*/  LEA.HI.SX32 R41, R41, R116, 0x1c ;  /* 0x0000007429297211 */ /* 0x000fc800078fe2ff */
        /* <DEDUP_REMOVED lines=20> */
[----:B0-----:R-:W-:Y:S01]  /*76f0*/  HADD2.F32 R53, -RZ, R41.H0_H0 ;  /* 0x20000029ff357230 */ /* 0x001fe20000004100 */
[----:B------:R-:W-:Y:S01]  /*7700*/  SHF.R.U32.HI R48, RZ, 0x10, R49 ;  /* 0x00000010ff307819 */ /* 0x000fe20000011631 */
[----:B------:R-:W-:Y:S01]  /*7710*/  HADD2.F32 R84, -RZ, R182.H1_H1 ;  /* 0x300000b6ff547230 */ /* 0x000fe20000004100 */
[--C-:B------:R-:W-:Y:S01]  /*7720*/  SHF.R.U64 R49, R50, 0x10, R51.reuse ;  /* 0x0000001032317819 */ /* 0x100fe20000001233 */
[----:B------:R-:W-:Y:S01]  /*7730*/  HADD2.F32 R37, -RZ, R37.H0_H0 ;  /* 0x20000025ff257230 */ /* 0x000fe20000004100 */
[----:B------:R-:W-:Y:S01]  /*7740*/  SHF.R.U32.HI R50, RZ, 0x10, R51 ;  /* 0x00000010ff327819 */ /* 0x000fe20000011633 */
[----:B------:R-:W-:Y:S01]  /*7750*/  HADD2.F32 R51, -RZ, R184.H0_H0 ;  /* 0x200000b8ff337230 */ /* 0x000fe20000004100 */
[--C-:B------:R-:W-:Y:S01]  /*7760*/  SHF.R.U64 R38, R38, 0x10, R39.reuse ;  /* 0x0000001026267819 */ /* 0x100fe20000001227 */
[----:B------:R-:W-:Y:S01]  /*7770*/  HADD2.F32 R87, -RZ, R48.H0_H0 ;  /* 0x20000030ff577230 */ /* 0x000fe20000004100 */
[----:B------:R-:W-:Y:S01]  /*7780*/  SHF.R.U32.HI R39, RZ, 0x10, R39 ;  /* 0x00000010ff277819 */ /* 0x000fe20000011627 */
[----:B------:R-:W-:-:S02]  /*7790*/  HADD2.F32 R48, -RZ, R41.H1_H1 ;  /* 0x30000029ff307230 */ /* 0x000fc40000004100 */
[-C--:B------:R-:W-:Y:S01]  /*77a0*/  FMUL.FTZ R164, R53, R51.reuse ;  /* 0x0000003335a47220 */ /* 0x080fe20000410000 */
[----:B------:R-:W-:Y:S02]  /*77b0*/  HADD2.F32 R41, -RZ, R82.H0_H0 ;  /* 0x20000052ff297230 */ /* 0x000fe40000004100 */
[C---:B------:R-:W-:Y:S01]  /*77c0*/  FMUL.FTZ R82, R85.reuse, R51 ;  /* 0x0000003355527220 */ /* 0x040fe20000410000 */
[-C--:B------:R-:W-:Y:S01]  /*77d0*/  FMUL.FTZ R51, R86, R87.reuse ;  /* 0x0000005756337220 */ /* 0x080fe20000410000 */
[C---:B------:R-:W-:Y:S01]  /*77e0*/  FMUL.FTZ R87, R48.reuse, R87 ;  /* 0x0000005730577220 */ /* 0x040fe20000410000 */
[-C--:B------:R-:W-:Y:S01]  /*77f0*/  FFMA.FTZ R164, R85, R84.reuse, R164 ;  /* 0x0000005455a47223 */ /* 0x080fe200000100a4 */
[----:B------:R-:W-:Y:S01]  /*7800*/  FFMA.FTZ R82, R53, R84, -R82 ;  /* 0x0000005435527223 */ /* 0x000fe20000010852 */
[-C--:B------:R-:W-:Y:S01]  /*7810*/  FFMA.FTZ R51, R48, R41.reuse, -R51 ;  /* 0x0000002930337223 */ /* 0x080fe20000010833 */
[----:B------:R-:W-:Y:S01]  /*7820*/  FFMA.FTZ R87, R86, R41, R87 ;  /* 0x0000002956577223 */ /* 0x000fe20000010057 */
[----:B------:R-:W-:-:S02]  /*7830*/  HADD2.F32 R53, -RZ, R55.H0_H0 ;  /* 0x20000037ff357230 */ /* 0x000fc40000004100 */
[----:B------:R-:W-:Y:S01]  /*7840*/  HADD2.F32 R84, -RZ, R55.H1_H1 ;  /* 0x30000037ff547230 */ /* 0x000fe20000004100 */
[----:B------:R-:W-:Y:S01]  /*7850*/  F2FP.F16.F32.PACK_AB R51, R51, R82 ;  /* 0x000000523333723e */ /* 0x000fe200000000ff */
[----:B------:R-:W-:Y:S01]  /*7860*/  HADD2.F32 R41, -RZ, R183.H1_H1 ;  /* 0x300000b7ff297230 */ /* 0x000fe20000004100 */
[----:B------:R-:W-:Y:S01]  /*7870*/  F2FP.F16.F32.PACK_AB R87, R87, R164 ;  /* 0x000000a45757723e */ /* 0x000fe200000000ff */
[--C-:B------:R-:W-:Y:S02]  /*7880*/  HADD2.F32 R55, -RZ, R43.reuse.H0_H0 ;  /* 0x2000002bff377230 */ /* 0x100fe40000004100 */
[----:B------:R-:W-:Y:S02]  /*7890*/  HADD2.F32 R85, -RZ, R50.H0_H0 ;  /* 0x20000032ff557230 */ /* 0x000fe40000004100 */
[-C--:B------:R-:W-:Y:S01]  /*78a0*/  FMUL.FTZ R86, R53, R41.reuse ;  /* 0x0000002935567220 */ /* 0x080fe20000410000 */
[----:B------:R-:W-:Y:S02]  /*78b0*/  HADD2.F32 R50, -RZ, R43.H1_H1 ;  /* 0x3000002bff327230 */ /* 0x000fe40000004100 */
[----:B------:R-:W-:Y:S01]  /*78c0*/  FMUL.FTZ R166, R55, R41 ;  /* 0x0000002937a67220 */ /* 0x000fe20000410000 */
[----:B------:R-:W-:-:S02]  /*78d0*/  HADD2.F32 R48, -RZ, R182.H0_H0 ;  /* 0x200000b6ff307230 */ /* 0x000fc40000004100 */
[-C--:B------:R-:W-:Y:S01]  /*78e0*/  FMUL.FTZ R41, R84, R85.reuse ;  /* 0x0000005554297220 */ /* 0x080fe20000410000 */
[----:B------:R-:W-:Y:S02]  /*78f0*/  HADD2.F32 R39, -RZ, R39.H0_H0 ;  /* 0x20000027ff277230 */ /* 0x000fe40000004100 */
[C---:B------:R-:W-:Y:S01]  /*7900*/  FMUL.FTZ R85, R50.reuse, R85 ;  /* 0x0000005532557220 */ /* 0x040fe20000410000 */
[--C-:B------:R-:W-:Y:S02]  /*7910*/  HADD2.F32 R43, -RZ, R181.reuse.H0_H0 ;  /* 0x200000b5ff2b7230 */ /* 0x100fe40000004100 */
[-C--:B------:R-:W-:Y:S01]  /*7920*/  FFMA.FTZ R86, R55, R48.reuse, -R86 ;  /* 0x0000003037567223 */ /* 0x080fe20000010856 */
[----:B------:R-:W-:Y:S01]  /*7930*/  FFMA.FTZ R166, R53, R48, R166 ;  /* 0x0000003035a67223 */ /* 0x000fe200000100a6 */
[-C--:B------:R-:W-:Y:S01]  /*7940*/  FFMA.FTZ R41, R50, R39.reuse, -R41 ;  /* 0x0000002732297223 */ /* 0x080fe20000010829 */
[----:B------:R-:W-:Y:S01]  /*7950*/  FFMA.FTZ R85, R84, R39, R85 ;  /* 0x0000002754557223 */ /* 0x000fe20000010055 */
[----:B------:R-:W-:-:S02]  /*7960*/  HADD2.F32 R39, -RZ, R181.H1_H1 ;  /* 0x300000b5ff277230 */ /* 0x000fc40000004100 */
[----:B------:R-:W-:Y:S02]  /*7970*/  HADD2.F32 R50, -RZ, R52.H0_H0 ;  /* 0x20000034ff327230 */ /* 0x000fe40000004100 */
[----:B------:R-:W-:Y:S02]  /*7980*/  HADD2.F32 R48, -RZ, R40.H0_H0 ;  /* 0x20000028ff307230 */ /* 0x000fe40000004100 */
[----:B------:R-:W-:Y:S02]  /*7990*/  HADD2.F32 R52, -RZ, R52.H1_H1 ;  /* 0x30000034ff347230 */ /* 0x000fe40000004100 */
[-C--:B------:R-:W-:Y:S01]  /*79a0*/  FMUL.FTZ R53, R50, R39.reuse ;  /* 0x0000002732357220 */ /* 0x080fe20000410000 */
[----:B------:R-:W-:Y:S02]  /*79b0*/  HADD2.F32 R40, -RZ, R40.H1_H1 ;  /* 0x30000028ff287230 */ /* 0x000fe40000004100 */
[----:B------:R-:W-:Y:S01]  /*79c0*/  FMUL.FTZ R163, R48, R39 ;  /* 0x0000002730a37220 */ /* 0x000fe20000410000 */
[----:B------:R-:W-:-:S02]  /*79d0*/  HADD2.F32 R55, -RZ, R36.H0_H0 ;  /* 0x20000024ff377230 */ /* 0x000fc40000004100 */
[----:B------:R-:W-:Y:S01]  /*79e0*/  FMUL.FTZ R39, R52, R37 ;  /* 0x0000002534277220 */ /* 0x000fe20000410000 */
[----:B------:R-:W-:Y:S01]  /*79f0*/  FFMA.FTZ R53, R48, R43, -R53 ;  /* 0x0000002b30357223 */ /* 0x000fe20000010835 */
[----:B------:R-:W-:Y:S01]  /*7a00*/  FMUL.FTZ R37, R40, R37 ;  /* 0x0000002528257220 */ /* 0x000fe20000410000 */
[----:B------:R-:W-:Y:S01]  /*7a10*/  FFMA.FTZ R163, R50, R43, R163 ;  /* 0x0000002b32a37223 */ /* 0x000fe200000100a3 */
[-C--:B------:R-:W-:Y:S01]  /*7a20*/  FFMA.FTZ R40, R40, R55.reuse, -R39 ;  /* 0x0000003728287223 */ /* 0x080fe20000010827 */
[----:B------:R-:W-:Y:S02]  /*7a30*/  HADD2.F32 R43, -RZ, R54.H0_H0 ;  /* 0x20000036ff2b7230 */ /* 0x000fe40000004100 */
[----:B------:R-:W-:Y:S01]  /*7a40*/  FFMA.FTZ R52, R52, R55, R37 ;  /* 0x0000003734347223 */ /* 0x000fe20000010025 */
[----:B------:R-:W-:Y:S02]  /*7a50*/  HADD2.F32 R36, -RZ, R180.H1_H1 ;  /* 0x300000b4ff247230 */ /* 0x000fe40000004100 */
        /* <DEDUP_REMOVED lines=10> */
[----:B------:R-:W-:Y:S01]  /*7b00*/  FMUL.FTZ R36, R39, R36 ;  /* 0x0000002427247220 */ /* 0x000fe20000410000 */
[----:B------:R-:W-:Y:S01]  /*7b10*/  FMUL.FTZ R49, R42, R49 ;  /* 0x000000312a317220 */ /* 0x000fe20000410000 */
[----:B------:R-:W-:-:S02]  /*7b20*/  IMAD.MOV.U32 R53, RZ, RZ, R87 ;  /* 0x000000ffff357224 */ /* 0x000fc400078e0057 */
[-C--:B------:R-:W-:Y:S01]  /*7b30*/  FFMA.FTZ R38, R39, R37.reuse, -R38 ;  /* 0x0000002527267223 */ /* 0x080fe20000010826 */
[----:B------:R-:W-:Y:S01]  /*7b40*/  FFMA.FTZ R36, R43, R37, R36 ;  /* 0x000000252b247223 */ /* 0x000fe20000010024 */
[-C--:B------:R-:W-:Y:S01]  /*7b50*/  FFMA.FTZ R165, R42, R55.reuse, -R165 ;  /* 0x000000372aa57223 */ /* 0x080fe200000108a5 */
[----:B------:R-:W-:Y:S01]  /*7b60*/  FFMA.FTZ R49, R54, R55, R49 ;  /* 0x0000003736317223 */ /* 0x000fe20000010031 */
[----:B------:R-:W-:Y:S02]  /*7b70*/  F2FP.F16.F32.PACK_AB R43, R41, R86 ;  /* 0x00000056292b723e */ /* 0x000fe400000000ff */
[----:B------:R-:W-:Y:S02]  /*7b80*/  F2FP.F16.F32.PACK_AB R55, R85, R166 ;  /* 0x000000a65537723e */ /* 0x000fe400000000ff */
[----:B------:R-:W-:Y:S02]  /*7b90*/  F2FP.F16.F32.PACK_AB R42, R165, R38 ;  /* 0x00000026a52a723e */ /* 0x000fe400000000ff */
[----:B------:R-:W-:-:S02]  /*7ba0*/  F2FP.F16.F32.PACK_AB R54, R49, R36 ;  /* 0x000000243136723e */ /* 0x000fc400000000ff */
[----:B------:R-:W-:-:S07]  /*7bb0*/  MOV R41, R51 ;  /* 0x0000003300297202 */ /* 0x000fce0000000f00 */
.L_x_1401:
[----:B------:R-:W-:Y:S05]  /*7bc0*/  BSYNC B3 ;  /* 0x0000000000037941 */ /* 0x000fea0003800000 */
.L_x_1400:
        /* <DEDUP_REMOVED lines=11> */
.L_x_1399:
[----:B------:R-:W-:Y:S05]  /*7c80*/  BSYNC B2 ;  /* 0x0000000000027941 */ /* 0x000fea0003800000 */
.L_x_1398:
[----:B------:R-:W-:-:S13]  /*7c90*/  ISETP.NE.AND P4, PT, R25, RZ, PT ;  /* 0x000000ff1900720c */ /* 0x000fda0003f85270 */
[----:B------:R-:W-:Y:S05]  /*7ca0*/  @!P4 BRA `(.L_x_1393) ;  /* 0x0000000400e0c947 */ /* 0x000fea0003800000 */
[----:B------:R-:W-:Y:S01]  /*7cb0*/  LOP3.LUT P6, RZ, R16, 0x1, RZ, 0xc0, !PT ;  /* 0x0000000110ff7812 */ /* 0x000fe200078cc0ff */
        /* <DEDUP_REMOVED lines=8> */
[----:B------:R-:W-:Y:S01]  /*7d40*/  SHF.R.S32.HI R37, RZ, 0x1f, R36 ;  /* 0x0000001fff257819 */ /* 0x000fe20000011424 */
[----:B------:R-:W-:-:S03]  /*7d50*/  IMAD.SHL.U32 R51, R36, 0x8, RZ ;  /* 0x0000000824337824 */ /* 0x000fc600078e00ff */
        /* <DEDUP_REMOVED lines=8> */
[--C-:B------:R-:W-:Y:S02]  /*7de0*/  IMAD R36, R36, 0x2, R17.reuse ;  /* 0x0000000224247824 */ /* 0x100fe400078e0211 */
[----:B0-----:R-:W-:-:S04]  /*7df0*/  IMAD R40, R38, 0x2, R17 ;  /* 0x0000000226287824 */ /* 0x001fc800078e0211 */
[----:B------:R-:W0:Y:S04]  /*7e00*/  LDS.128 R36, [R36+0x1e400] ;  /* 0x01e4000024247984 */ /* 0x000e280000000c00 */
[----:B------:R-:W2:Y:S01]  /*7e10*/  LDS.128 R40, [R40+0x1e400] ;  /* 0x01e4000028287984 */ /* 0x000ea20000000c00 */
[----:B------:R-:W-:Y:S05]  /*7e20*/  @P4 BRA `(.L_x_1403) ;  /* 0x0000000400504947 */ /* 0x000fea0003800000 */
[--C-:B------:R-:W-:Y:S01]  /*7e30*/  SHF.R.U64 R32, R32, 0x10, R33.reuse ;  /* 0x0000001020207819 */ /* 0x100fe20000001221 */
[----:B------:R-:W-:Y:S01]  /*7e40*/  HADD2.F32 R53, -RZ, R179.H1_H1 ;  /* 0x300000b3ff357230 */ /* 0x000fe20000004100 */
[----:B------:R-:W-:Y:S01]  /*7e50*/  SHF.R.U32.HI R50, RZ, 0x10, R33 ;  /* 0x00000010ff327819 */ /* 0x000fe20000011621 */
[----:B0-----:R-:W-:Y:S01]  /*7e60*/  HADD2.F32 R80, -RZ, R37.H0_H0 ;  /* 0x20000025ff507230 */ /* 0x001fe20000004100 */
[--C-:B------:R-:W-:Y:S01]  /*7e70*/  SHF.R.U64 R33, R44, 0x10, R45.reuse ;  /* 0x000000102c217819 */ /* 0x100fe2000000122d */
[----:B------:R-:W-:Y:S01]  /*7e80*/  HADD2.F32 R82, -RZ, R178.H1_H1 ;  /* 0x300000b2ff527230 */ /* 0x000fe20000004100 */
[----:B--2---:R-:W-:Y:S01]  /*7e90*/  MOV R52, R41 ;  /* 0x0000002900347202 */ /* 0x004fe20000000f00 */
[----:B------:R-:W-:Y:S01]  /*7ea0*/  HADD2.F32 R41, -RZ, R177.H1_H1 ;  /* 0x300000b1ff297230 */ /* 0x000fe20000004100 */
[----:B------:R-:W-:Y:S02]  /*7eb0*/  SHF.R.U32.HI R45, RZ, 0x10, R45 ;  /* 0x00000010ff2d7819 */ /* 0x000fe4000001162d */
[--C-:B------:R-:W-:Y:S01]  /*7ec0*/  SHF.R.U64 R44, R46, 0x10, R47.reuse ;  /* 0x000000102e2c7819 */ /* 0x100fe2000000122f */
[--C-:B------:R-:W-:Y:S01]  /*7ed0*/  HADD2.F32 R54, -RZ, R52.reuse.H0_H0 ;  /* 0x20000034ff367230 */ /* 0x100fe20000004100 */
[----:B------:R-:W-:Y:S01]  /*7ee0*/  SHF.R.U32.HI R46, RZ, 0x10, R47 ;  /* 0x00000010ff2e7819 */ /* 0x000fe2000001162f */
[----:B------:R-:W-:Y:S01]  /*7ef0*/  HADD2.F32 R52, -RZ, R52.H1_H1 ;  /* 0x30000034ff347230 */ /* 0x000fe20000004100 */
[--C-:B------:R-:W-:Y:S01]  /*7f00*/  SHF.R.U64 R34, R34, 0x10, R35.reuse ;  /* 0x0000001022227819 */ /* 0x100fe20000001223 */
[----:B------:R-:W-:Y:S01]  /*7f10*/  HADD2.F32 R55, -RZ, R45.H0_H0 ;  /* 0x2000002dff377230 */ /* 0x000fe20000004100 */
[----:B------:R-:W-:Y:S01]  /*7f20*/  SHF.R.U32.HI R35, RZ, 0x10, R35 ;  /* 0x00000010ff237819 */ /* 0x000fe20000011623 */
[----:B------:R-:W-:-:S02]  /*7f30*/  HADD2.F32 R45, -RZ, R37.H1_H1 ;  /* 0x30000025ff2d7230 */ /* 0x000fc40000004100 */
[-C--:B------:R-:W-:Y:S01]  /*7f40*/  FMUL.FTZ R37, R54, R53.reuse ;  /* 0x0000003536257220 */ /* 0x080fe20000410000 */
[----:B------:R-:W-:Y:S02]  /*7f50*/  HADD2.F32 R47, -RZ, R50.H0_H0 ;  /* 0x20000032ff2f7230 */ /* 0x000fe40000004100 */
[----:B------:R-:W-:Y:S01]  /*7f60*/  FMUL.FTZ R53, R80, R53 ;  /* 0x0000003550357220 */ /* 0x000fe20000410000 */
[----:B------:R-:W-:Y:S01]  /*7f70*/  FMUL.FTZ R50, R52, R55 ;  /* 0x0000003734327220 */ /* 0x000fe20000410000 */
[----:B------:R-:W-:Y:S01]  /*7f80*/  FFMA.FTZ R37, R80, R41, -R37 ;  /* 0x0000002950257223 */ /* 0x000fe20000010825 */
[C---:B------:R-:W-:Y:S01]  /*7f90*/  FMUL.FTZ R55, R45.reuse, R55 ;  /* 0x000000372d377220 */ /* 0x040fe20000410000 */
[----:B------:R-:W-:Y:S01]  /*7fa0*/  FFMA.FTZ R41, R54, R41, R53 ;  /* 0x0000002936297223 */ /* 0x000fe20000010035 */
[-C--:B------:R-:W-:Y:S01]  /*7fb0*/  FFMA.FTZ R50, R45, R47.reuse, -R50 ;  /* 0x0000002f2d327223 */ /* 0x080fe20000010832 */
[--C-:B------:R-:W-:Y:S02]  /*7fc0*/  HADD2.F32 R45, -RZ, R43.reuse.H0_H0 ;  /* 0x2000002bff2d7230 */ /* 0x100fe40000004100 */
[----:B------:R-:W-:Y:S01]  /*7fd0*/  FFMA.FTZ R52, R52, R47, R55 ;  /* 0x0000002f34347223 */ /* 0x000fe20000010037 */
[----:B------:R-:W-:-:S02]  /*7fe0*/  HADD2.F32 R54, -RZ, R43.H1_H1 ;  /* 0x3000002bff367230 */ /* 0x000fc40000004100 */
[----:B------:R-:W-:Y:S02]  /*7ff0*/  HADD2.F32 R53, -RZ, R46.H0_H0 ;  /* 0x2000002eff357230 */ /* 0x000fe40000004100 */
[-C--:B------:R-:W-:Y:S01]  /*8000*/  FMUL.FTZ R84, R45, R82.reuse ;  /* 0x000000522d547220 */ /* 0x080fe20000410000 */
[--C-:B------:R-:W-:Y:S01]  /*8010*/  HADD2.F32 R43, -RZ, R39.reuse.H0_H0 ;  /* 0x20000027ff2b7230 */ /* 0x100fe20000004100 */
[----:B------:R-:W-:Y:S01]  /*8020*/  F2FP.F16.F32.PACK_AB R37, R50, R37 ;  /* 0x000000253225723e */ /* 0x000fe200000000ff */
[----:B------:R-:W-:Y:S02]  /*8030*/  HADD2.F32 R46, -RZ, R39.H1_H1 ;  /* 0x30000027ff2e7230 */ /* 0x000fe40000004100 */
[----:B------:R-:W-:Y:S01]  /*8040*/  FMUL.FTZ R55, R54, R53 ;  /* 0x0000003536377220 */ /* 0x000fe20000410000 */
[----:B------:R-:W-:Y:S02]  /*8050*/  HADD2.F32 R80, -RZ, R176.H1_H1 ;  /* 0x300000b0ff507230 */ /* 0x000fe40000004100 */
        /* <DEDUP_REMOVED lines=8> */
[----:B------:R-:W-:Y:S02]  /*80e0*/  HADD2.F32 R82, -RZ, R179.H0_H0 ;  /* 0x200000b3ff527230 */ /* 0x000fe40000004100 */
[----:B------:R-:W-:Y:S01]  /*80f0*/  HADD2.F32 R47, -RZ, R33.H0_H0 ;  /* 0x20000021ff2f7230 */ /* 0x000fe20000004100 */
[----:B------:R-:W-:Y:S01]  /*8100*/  F2FP.F16.F32.PACK_AB R35, R46, R35 ;  /* 0x000000232e23723e */ /* 0x000fe200000000ff */
[----:B------:R-:W-:Y:S01]  /*8110*/  HADD2.F32 R43, -RZ, R40.H0_H0 ;  /* 0x20000028ff2b7230 */ /* 0x000fe20000004100 */
[----:B------:R-:W-:Y:S01]  /*8120*/  F2FP.F16.F32.PACK_AB R54, R54, R39 ;  /* 0x000000273636723e */ /* 0x000fe200000000ff */
[----:B------:R-:W-:-:S02]  /*8130*/  HADD2.F32 R33, -RZ, R36.H0_H0 ;  /* 0x20000024ff217230 */ /* 0x000fc40000004100 */
[----:B------:R-:W-:Y:S02]  /*8140*/  HADD2.F32 R40, -RZ, R40.H1_H1 ;  /* 0x30000028ff287230 */ /* 0x000fe40000004100 */
[----:B------:R-:W-:Y:S02]  /*8150*/  HADD2.F32 R36, -RZ, R36.H1_H1 ;  /* 0x30000024ff247230 */ /* 0x000fe40000004100 */
[----:B------:R-:W-:Y:S02]  /*8160*/  HADD2.F32 R80, -RZ, R177.H0_H0 ;  /* 0x200000b1ff507230 */ /* 0x000fe40000004100 */
[-C--:B------:R-:W-:Y:S01]  /*8170*/  FMUL.FTZ R53, R40, R47.reuse ;  /* 0x0000002f28357220 */ /* 0x080fe20000410000 */
[----:B------:R-:W-:Y:S02]  /*8180*/  HADD2.F32 R45, -RZ, R32.H0_H0 ;  /* 0x20000020ff2d7230 */ /* 0x000fe40000004100 */
[-C--:B------:R-:W-:Y:S01]  /*8190*/  FMUL.FTZ R32, R43, R82.reuse ;  /* 0x000000522b207220 */ /* 0x080fe20000410000 */
[----:B------:R-:W-:Y:S01]  /*81a0*/  FMUL.FTZ R82, R33, R82 ;  /* 0x0000005221527220 */ /* 0x000fe20000410000 */
[----:B------:R-:W-:Y:S01]  /*81b0*/  FMUL.FTZ R47, R36, R47 ;  /* 0x0000002f242f7220 */ /* 0x000fe20000410000 */
[----:B------:R-:W-:-:S02]  /*81c0*/  HADD2.F32 R55, -RZ, R44.H0_H0 ;  /* 0x2000002cff377230 */ /* 0x000fc40000004100 */
[-C--:B------:R-:W-:Y:S01]  /*81d0*/  FFMA.FTZ R32, R33, R80.reuse, -R32 ;  /* 0x0000005021207223 */ /* 0x080fe20000010820 */
[----:B------:R-:W-:Y:S01]  /*81e0*/  FFMA.FTZ R33, R43, R80, R82 ;  /* 0x000000502b217223 */ /* 0x000fe20000010052 */
[-C--:B------:R-:W-:Y:S01]  /*81f0*/  FFMA.FTZ R43, R36, R45.reuse, -R53 ;  /* 0x0000002d242b7223 */ /* 0x080fe20000010835 */
[----:B------:R-:W-:Y:S01]  /*8200*/  FFMA.FTZ R36, R40, R45, R47 ;  /* 0x0000002d28247223 */ /* 0x000fe2000001002f */
[----:B------:R-:W-:Y:S02]  /*8210*/  HADD2.F32 R44, -RZ, R42.H0_H0 ;  /* 0x2000002aff2c7230 */ /* 0x000fe40000004100 */
[----:B------:R-:W-:Y:S01]  /*8220*/  HADD2.F32 R53, -RZ, R178.H0_H0 ;  /* 0x200000b2ff357230 */ /* 0x000fe20000004100 */
[----:B------:R-:W-:Y:S01]  /*8230*/  F2FP.F16.F32.PACK_AB R32, R43, R32 ;  /* 0x000000202b20723e */ /* 0x000fe200000000ff */
[----:B------:R-:W-:Y:S02]  /*8240*/  HADD2.F32 R40, -RZ, R38.H0_H0 ;  /* 0x20000026ff287230 */ /* 0x000fe40000004100 */
[----:B------:R-:W-:-:S02]  /*8250*/  HADD2.F32 R42, -RZ, R42.H1_H1 ;  /* 0x3000002aff2a7230 */ /* 0x000fc40000004100 */
[-C--:B------:R-:W-:Y:S01]  /*8260*/  FMUL.FTZ R81, R44, R53.reuse ;  /* 0x000000352c517220 */ /* 0x080fe20000410000 */
[----:B------:R-:W-:Y:S02]  /*8270*/  HADD2.F32 R38, -RZ, R38.H1_H1 ;  /* 0x30000026ff267230 */ /* 0x000fe40000004100 */
[----:B------:R-:W-:Y:S01]  /*8280*/  FMUL.FTZ R53, R40, R53 ;  /* 0x0000003528357220 */ /* 0x000fe20000410000 */
[----:B------:R-:W-:Y:S02]  /*8290*/  HADD2.F32 R45, -RZ, R176.H0_H0 ;  /* 0x200000b0ff2d7230 */ /* 0x000fe40000004100 */
[-C--:B------:R-:W-:Y:S01]  /*82a0*/  FMUL.FTZ R83, R42, R55.reuse ;  /* 0x000000372a537220 */ /* 0x080fe20000410000 */
[----:B------:R-:W-:Y:S02]  /*82b0*/  HADD2.F32 R47, -RZ, R34.H0_H0 ;  /* 0x20000022ff2f7230 */ /* 0x000fe40000004100 */
[----:B------:R-:W-:Y:S01]  /*82c0*/  FMUL.FTZ R55, R38, R55 ;  /* 0x0000003726377220 */ /* 0x000fe20000410000 */
[----:B------:R-:W-:-:S02]  /*82d0*/  IMAD.MOV.U32 R39, RZ, RZ, R35 ;  /* 0x000000ffff277224 */ /* 0x000fc400078e0023 */
[-C--:B------:R-:W-:Y:S01]  /*82e0*/  FFMA.FTZ R81, R40, R45.reuse, -R81 ;  /* 0x0000002d28517223 */ /* 0x080fe20000010851 */
[----:B------:R-:W-:Y:S01]  /*82f0*/  FFMA.FTZ R53, R44, R45, R53 ;  /* 0x0000002d2c357223 */ /* 0x000fe20000010035 */
[-C--:B------:R-:W-:Y:S01]  /*8300*/  FFMA.FTZ R38, R38, R47.reuse, -R83 ;  /* 0x0000002f26267223 */ /* 0x080fe20000010853 */
[----:B------:R-:W-:Y:S01]  /*8310*/  FFMA.FTZ R42, R42, R47, R55 ;  /* 0x0000002f2a2a7223 */ /* 0x000fe20000010037 */
[----:B------:R-:W-:Y:S01]  /*8320*/  F2FP.F16.F32.PACK_AB R40, R36, R33 ;  /* 0x000000212428723e */ /* 0x000fe200000000ff */
[----:B------:R-:W-:Y:S02]  /*8330*/  IMAD.MOV.U32 R36, RZ, RZ, R32 ;  /* 0x000000ffff247224 */ /* 0x000fe400078e0020 */
[----:B------:R-:W-:Y:S01]  /*8340*/  F2FP.F16.F32.PACK_AB R38, R38, R81 ;  /* 0x000000512626723e */ /* 0x000fe200000000ff */
[----:B------:R-:W-:Y:S01]  /*8350*/  IMAD.MOV.U32 R43, RZ, RZ, R54 ;  /* 0x000000ffff2b7224 */ /* 0x000fe200078e0036 */
[----:B------:R-:W-:-:S07]  /*8360*/  F2FP.F16.F32.PACK_AB R42, R42, R53 ;  /* 0x000000352a2a723e */ /* 0x000fce00000000ff */
.L_x_1403:
[----:B------:R-:W-:Y:S05]  /*8370*/  BSYNC B2 ;  /* 0x0000000000027941 */ /* 0x000fea0003800000 */
.L_x_1402:
        /* <DEDUP_REMOVED lines=11> */
.L_x_1393:
[----:B------:R-:W-:Y:S05]  /*8430*/  BSYNC B1 ;  /* 0x0000000000017941 */ /* 0x000fea0003800000 */
.L_x_1392:
        /* <DEDUP_REMOVED lines=39> */
[----:B--2---:R-:W-:Y:S01]  /*86b0*/  IMAD.MOV.U32 R49, RZ, RZ, R37 ;  /* 0x000000ffff317224 */ /* 0x004fe200078e0025 */
[----:B------:R-:W-:Y:S01]  /*86c0*/  SHF.R.U32.HI R55, RZ, 0x10, R77 ;  /* 0x00000010ff377819 */ /* 0x000fe2000001164d */
[----:B------:R-:W-:Y:S01]  /*86d0*/  IMAD.MOV.U32 R51, RZ, RZ, R39 ;  /* 0x000000ffff337224 */ /* 0x000fe200078e0027 */
[----:B------:R-:W-:Y:S01]  /*86e0*/  SHF.R.U32.HI R53, RZ, 0x10, R65 ;  /* 0x00000010ff357819 */ /* 0x000fe20000011641 */
[----:B0-----:R-:W-:Y:S01]  /*86f0*/  IMAD.MOV.U32 R37, RZ, RZ, R35 ;  /* 0x000000ffff257224 */ /* 0x001fe200078e0023 */
[----:B------:R-:W-:Y:S01]  /*8700*/  SHF.R.U64 R44, R64, 0x10, R65 ;  /* 0x00000010402c7819 */ /* 0x000fe20000001241 */
[----:B------:R-:W-:Y:S01]  /*8710*/  HADD2.F32 R54, -RZ, R175.H1_H1 ;  /* 0x300000afff367230 */ /* 0x000fe20000004100 */
[----:B------:R-:W-:Y:S01]  /*8720*/  SHF.R.U64 R48, R76, 0x10, R77 ;  /* 0x000000104c307819 */ /* 0x000fe2000000124d */
        /* <DEDUP_REMOVED lines=8> */
[----:B------:R-:W-:Y:S01]  /*87b0*/  HADD2.F32 R52, -RZ, R162.H1_H1 ;  /* 0x300000a2ff347230 */ /* 0x000fe20000004100 */
[----:B------:R-:W-:Y:S01]  /*87c0*/  SHF.R.U64 R46, R66, 0x10, R67 ;  /* 0x00000010422e7819 */ /* 0x000fe20000001243 */
[----:B------:R-:W-:Y:S02]  /*87d0*/  HADD2.F32 R49, -RZ, R49.H1_H1 ;  /* 0x30000031ff317230 */ /* 0x000fe40000004100 */
[-C--:B------:R-:W-:Y:S01]  /*87e0*/  FMUL.FTZ R76, R50, R55.reuse ;  /* 0x00000037324c7220 */ /* 0x080fe20000410000 */
[----:B------:R-:W-:Y:S02]  /*87f0*/  HADD2.F32 R53, -RZ, R53.H0_H0 ;  /* 0x20000035ff357230 */ /* 0x000fe40000004100 */
[-C--:B------:R-:W-:Y:S01]  /*8800*/  FFMA.FTZ R33, R35, R52.reuse, -R64 ;  /* 0x0000003423217223 */ /* 0x080fe20000010840 */
[----:B------:R-:W-:Y:S01]  /*8810*/  FFMA.FTZ R35, R39, R52, R54 ;  /* 0x0000003427237223 */ /* 0x000fe20000010036 */
[----:B------:R-:W-:Y:S01]  /*8820*/  FMUL.FTZ R65, R49, R55 ;  /* 0x0000003731417220 */ /* 0x000fe20000410000 */
[----:B------:R-:W-:-:S02]  /*8830*/  HADD2.F32 R39, -RZ, R37.H0_H0 ;  /* 0x20000025ff277230 */ /* 0x000fc40000004100 */
[-C--:B------:R-:W-:Y:S01]  /*8840*/  FFMA.FTZ R52, R49, R53.reuse, R76 ;  /* 0x0000003531347223 */ /* 0x080fe2000001004c */
[----:B------:R-:W-:Y:S02]  /*8850*/  HADD2.F32 R76, -RZ, R173.H1_H1 ;  /* 0x300000adff4c7230 */ /* 0x000fe40000004100 */
[----:B------:R-:W-:Y:S01]  /*8860*/  FFMA.FTZ R50, R50, R53, -R65 ;  /* 0x0000003532327223 */ /* 0x000fe20000010841 */
[----:B------:R-:W-:Y:S01]  /*8870*/  HADD2.F32 R49, -RZ, R51.H0_H0 ;  /* 0x20000033ff317230 */ /* 0x000fe20000004100 */
[----:B------:R-:W-:Y:S01]  /*8880*/  SHF.R.U32.HI R66, RZ, 0x10, R67 ;  /* 0x00000010ff427819 */ /* 0x000fe20000011643 */
[----:B------:R-:W-:Y:S02]  /*8890*/  HADD2.F32 R64, -RZ, R161.H1_H1 ;  /* 0x300000a1ff407230 */ /* 0x000fe40000004100 */
[----:B------:R-:W-:Y:S02]  /*88a0*/  HADD2.F32 R53, -RZ, R78.H0_H0 ;  /* 0x2000004eff357230 */ /* 0x000fe40000004100 */
[----:B------:R-:W-:Y:S01]  /*88b0*/  FMUL.FTZ R78, R49, R76 ;  /* 0x0000004c314e7220 */ /* 0x000fe20000410000 */
[----:B------:R-:W-:-:S02]  /*88c0*/  HADD2.F32 R51, -RZ, R51.H1_H1 ;  /* 0x30000033ff337230 */ /* 0x000fc40000004100 */
[C---:B------:R-:W-:Y:S01]  /*88d0*/  FMUL.FTZ R76, R39.reuse, R76 ;  /* 0x0000004c274c7220 */ /* 0x040fe20000410000 */
[----:B------:R-:W-:Y:S02]  /*88e0*/  HADD2.F32 R54, -RZ, R37.H1_H1 ;  /* 0x30000025ff367230 */ /* 0x000fe40000004100 */
[-C--:B------:R-:W-:Y:S01]  /*88f0*/  FFMA.FTZ R37, R39, R64.reuse, -R78 ;  /* 0x0000004027257223 */ /* 0x080fe2000001084e */
[----:B------:R-:W-:Y:S02]  /*8900*/  HADD2.F32 R66, -RZ, R66.H0_H0 ;  /* 0x20000042ff427230 */ /* 0x000fe40000004100 */
[-C--:B------:R-:W-:Y:S01]  /*8910*/  FMUL.FTZ R55, R51, R53.reuse ;  /* 0x0000003533377220 */ /* 0x080fe20000410000 */
[----:B------:R-:W-:Y:S01]  /*8920*/  FFMA.FTZ R39, R49, R64, R76 ;  /* 0x0000004031277223 */ /* 0x000fe2000001004c */
[C---:B------:R-:W-:Y:S01]  /*8930*/  FMUL.FTZ R80, R54.reuse, R53 ;  /* 0x0000003536507220 */ /* 0x040fe20000410000 */
[----:B------:R-:W-:Y:S02]  /*8940*/  HADD2.F32 R53, -RZ, R48.H0_H0 ;  /* 0x20000030ff357230 */ /* 0x000fe40000004100 */
[----:B------:R-:W-:Y:S01]  /*8950*/  FFMA.FTZ R54, R54, R66, -R55 ;  /* 0x0000004236367223 */ /* 0x000fe20000010837 */
[----:B------:R-:W-:-:S02]  /*8960*/  HADD2.F32 R49, -RZ, R36.H0_H0 ;  /* 0x20000024ff317230 */ /* 0x000fc40000004100 */
[----:B------:R-:W-:Y:S01]  /*8970*/  FFMA.FTZ R64, R51, R66, R80 ;  /* 0x0000004233407223 */ /* 0x000fe20000010050 */
[----:B------:R-:W-:Y:S01]  /*8980*/  HADD2.F32 R48, -RZ, R32.H0_H0 ;  /* 0x20000020ff307230 */ /* 0x000fe20000004100 */
[----:B------:R-:W-:Y:S01]  /*8990*/  F2FP.F16.F32.PACK_AB R33, R50, R33 ;  /* 0x000000213221723e */ /* 0x000fe200000000ff */
[----:B------:R-:W-:Y:S01]  /*89a0*/  HADD2.F32 R36, -RZ, R36.H1_H1 ;  /* 0x30000024ff247230 */ /* 0x000fe20000004100 */
[----:B------:R-:W-:Y:S01]  /*89b0*/  F2FP.F16.F32.PACK_AB R54, R54, R37 ;  /* 0x000000253636723e */ /* 0x000fe200000000ff */
[----:B------:R-:W-:Y:S01]  /*89c0*/  HADD2.F32 R175, -RZ, R175.H0_H0 ;  /* 0x200000afffaf7230 */ /* 0x000fe20000004100 */
[----:B------:R-:W-:Y:S01]  /*89d0*/  F2FP.F16.F32.PACK_AB R37, R52, R35 ;  /* 0x000000233425723e */ /* 0x000fe200000000ff */
[----:B------:R-:W-:Y:S02]  /*89e0*/  HADD2.F32 R32, -RZ, R32.H1_H1 ;  /* 0x30000020ff207230 */ /* 0x000fe40000004100 */
[----:B------:R-:W-:Y:S01]  /*89f0*/  FMUL.FTZ R65, R36, R53 ;  /* 0x0000003524417220 */ /* 0x000fe20000410000 */
[----:B------:R-:W-:-:S02]  /*8a00*/  HADD2.F32 R162, -RZ, R162.H0_H0 ;  /* 0x200000a2ffa27230 */ /* 0x000fc40000004100 */
[C---:B------:R-:W-:Y:S01]  /*8a10*/  FMUL.FTZ R55, R49.reuse, R175 ;  /* 0x000000af31377220 */ /* 0x040fe20000410000 */
[----:B------:R-:W-:Y:S02]  /*8a20*/  HADD2.F32 R51, -RZ, R44.H0_H0 ;  /* 0x2000002cff337230 */ /* 0x000fe40000004100 */
[----:B------:R-:W-:Y:S01]  /*8a30*/  FMUL.FTZ R53, R32, R53 ;  /* 0x0000003520357220 */ /* 0x000fe20000410000 */
[C---:B------:R-:W-:Y:S01]  /*8a40*/  FMUL.FTZ R44, R48.reuse, R175 ;  /* 0x000000af302c7220 */ /* 0x040fe20000410000 */
[-C--:B------:R-:W-:Y:S01]  /*8a50*/  FFMA.FTZ R55, R48, R162.reuse, -R55 ;  /* 0x000000a230377223 */ /* 0x080fe20000010837 */
[----:B------:R-:W-:Y:S02]  /*8a60*/  HADD2.F32 R173, -RZ, R173.H0_H0 ;  /* 0x200000adffad7230 */ /* 0x000fe40000004100 */
[-C--:B------:R-:W-:Y:S01]  /*8a70*/  FFMA.FTZ R53, R36, R51.reuse, R53 ;  /* 0x0000003324357223 */ /* 0x080fe20000010035 */
[----:B------:R-:W-:Y:S01]  /*8a80*/  FFMA.FTZ R44, R49, R162, R44 ;  /* 0x000000a2312c7223 */ /* 0x000fe2000001002c */
[----:B------:R-:W-:Y:S01]  /*8a90*/  FFMA.FTZ R48, R32, R51, -R65 ;  /* 0x0000003320307223 */ /* 0x000fe20000010841 */
[----:B------:R-:W-:Y:S01]  /*8aa0*/  HADD2.F32 R36, -RZ, R38.H0_H0 ;  /* 0x20000026ff247230 */ /* 0x000fe20000004100 */
[----:B------:R-:W-:Y:S01]  /*8ab0*/  F2FP.F16.F32.PACK_AB R39, R64, R39 ;  /* 0x000000274027723e */ /* 0x000fe200000000ff */
[----:B------:R-:W-:Y:S01]  /*8ac0*/  HADD2.F32 R49, -RZ, R47.H0_H0 ;  /* 0x2000002fff317230 */ /* 0x000fe20000004100 */
[----:B------:R-:W-:Y:S01]  /*8ad0*/  MOV R35, R54 ;  /* 0x0000003600237202 */ /* 0x000fe20000000f00 */
[----:B------:R-:W-:-:S02]  /*8ae0*/  HADD2.F32 R32, -RZ, R34.H0_H0 ;  /* 0x20000022ff207230 */ /* 0x000fc40000004100 */
[-C--:B------:R-:W-:Y:S01]  /*8af0*/  FMUL.FTZ R51, R36, R173.reuse ;  /* 0x000000ad24337220 */ /* 0x080fe20000410000 */
[----:B------:R-:W-:Y:S02]  /*8b00*/  HADD2.F32 R38, -RZ, R38.H1_H1 ;  /* 0x30000026ff267230 */ /* 0x000fe40000004100 */
[----:B------:R-:W-:Y:S02]  /*8b10*/  HADD2.F32 R34, -RZ, R34.H1_H1 ;  /* 0x30000022ff227230 */ /* 0x000fe40000004100 */
[----:B------:R-:W-:Y:S01]  /*8b20*/  FMUL.FTZ R173, R32, R173 ;  /* 0x000000ad20ad7220 */ /* 0x000fe20000410000 */
[----:B------:R-:W-:Y:S02]  /*8b30*/  HADD2.F32 R161, -RZ, R161.H0_H0 ;  /* 0x200000a1ffa17230 */ /* 0x000fe40000004100 */
        /* <DEDUP_REMOVED lines=11> */
.L_x_1407:
[----:B------:R-:W-:Y:S05]  /*8bf0*/  BSYNC B2 ;  /* 0x0000000000027941 */ /* 0x000fea0003800000 */
.L_x_1406:
[----:B------:R-:W-:Y:S02]  /*8c00*/  ULDC.64 UR4, c[0x0][0x208] ;  /* 0x0000820000047ab9 */ /* 0x000fe40000000a00 */
[----:B0-----:R4:W-:Y:S04]  /*8c10*/  STG.E.128 desc[UR4][R40.64], R32 ;  /* 0x0000002028007986 */ /* 0x0019e8000c101d04 */
[----:B--2---:R4:W-:Y:S02]  /*8c20*/  @!P3 STG.E.128 desc[UR4][R42.64], R36 ;  /* 0x000000242a00b986 */ /* 0x0049e4000c101d04 */
.L_x_1405:
[----:B------:R-:W-:Y:S05]  /*8c30*/  BSYNC B1 ;  /* 0x0000000000017941 */ /* 0x000fea0003800000 */
.L_x_1404:
        /* <DEDUP_REMOVED lines=34> */
[----:B0-----:R-:W-:Y:S01]  /*8e60*/  IMAD.MOV.U32 R49, RZ, RZ, R32 ;  /* 0x000000ffff317224 */ /* 0x001fe200078e0020 */
[----:B--2---:R-:W-:Y:S01]  /*8e70*/  MOV R32, R37 ;  /* 0x0000002500207202 */ /* 0x004fe20000000f00 */
[----:B------:R-:W-:Y:S01]  /*8e80*/  IMAD.MOV.U32 R50, RZ, RZ, R36 ;  /* 0x000000ffff327224 */ /* 0x000fe200078e0024 */
[----:B------:R-:W-:Y:S01]  /*8e90*/  SHF.R.U32.HI R54, RZ, 0x10, R73 ;  /* 0x00000010ff367819 */ /* 0x000fe20000011649 */
[----:B------:R-:W-:Y:S01]  /*8ea0*/  IMAD.MOV.U32 R51, RZ, RZ, R39 ;  /* 0x000000ffff337224 */ /* 0x000fe200078e0027 */
[--C-:B------:R-:W-:Y:S01]  /*8eb0*/  SHF.R.U32.HI R52, RZ, 0x10, R61.reuse ;  /* 0x00000010ff347819 */ /* 0x100fe2000001163d */
[----:B------:R-:W-:Y:S01]  /*8ec0*/  HADD2.F32 R55, -RZ, R160.H1_H1 ;  /* 0x300000a0ff377230 */ /* 0x000fe20000004100 */
[----:B------:R-:W-:Y:S01]  /*8ed0*/  SHF.R.U64 R47, R60, 0x10, R61 ;  /* 0x000000103c2f7819 */ /* 0x000fe2000000123d */
[--C-:B------:R-:W-:Y:S01]  /*8ee0*/  HADD2.F32 R36, -RZ, R32.reuse.H0_H0 ;  /* 0x20000020ff247230 */ /* 0x100fe20000004100 */
[--C-:B------:R-:W-:Y:S01]  /*8ef0*/  SHF.R.U64 R46, R74, 0x10, R75.reuse ;  /* 0x000000104a2e7819 */ /* 0x100fe2000000124b */
[----:B------:R-:W-:Y:S01]  /*8f00*/  HADD2.F32 R39, -RZ, R32.H1_H1 ;  /* 0x30000020ff277230 */ /* 0x000fe20000004100 */
[----:B------:R-:W-:Y:S01]  /*8f10*/  SHF.R.U32.HI R74, RZ, 0x10, R75 ;  /* 0x00000010ff4a7819 */ /* 0x000fe2000001164b */
[----:B------:R-:W-:Y:S01]  /*8f20*/  IMAD.MOV.U32 R37, RZ, RZ, R35 ;  /* 0x000000ffff257224 */ /* 0x000fe200078e0023 */
[--C-:B------:R-:W-:Y:S01]  /*8f30*/  SHF.R.U64 R44, R62, 0x10, R63.reuse ;  /* 0x000000103e2c7819 */ /* 0x100fe2000000123f */
[--C-:B------:R-:W-:Y:S01]  /*8f40*/  HADD2.F32 R32, -RZ, R33.reuse.H0_H0 ;  /* 0x20000021ff207230 */ /* 0x100fe20000004100 */
[----:B------:R-:W-:Y:S01]  /*8f50*/  SHF.R.U32.HI R62, RZ, 0x10, R63 ;  /* 0x00000010ff3e7819 */ /* 0x000fe2000001163f */
[----:B------:R-:W-:Y:S01]  /*8f60*/  HADD2.F32 R54, -RZ, R54.H0_H0 ;  /* 0x20000036ff367230 */ /* 0x000fe20000004100 */
[----:B------:R-:W-:Y:S01]  /*8f70*/  SHF.R.U64 R48, R72, 0x10, R73 ;  /* 0x0000001048307819 */ /* 0x000fe20000001249 */
        /* <DEDUP_REMOVED lines=11> */
[----:B------:R-:W-:-:S02]  /*9030*/  HADD2.F32 R55, -RZ, R159.H1_H1 ;  /* 0x3000009fff377230 */ /* 0x000fc40000004100 */
[--C-:B------:R-:W-:Y:S01]  /*9040*/  HADD2.F32 R52, -RZ, R51.reuse.H0_H0 ;  /* 0x20000033ff347230 */ /* 0x100fe20000004100 */
[----:B------:R-:W-:Y:S01]  /*9050*/  F2FP.F16.F32.PACK_AB R35, R35, R32 ;  /* 0x000000202323723e */ /* 0x000fe200000000ff */
[----:B------:R-:W-:Y:S02]  /*9060*/  HADD2.F32 R51, -RZ, R51.H1_H1 ;  /* 0x30000033ff337230 */ /* 0x000fe40000004100 */
[----:B------:R-:W-:Y:S02]  /*9070*/  HADD2.F32 R60, -RZ, R74.H0_H0 ;  /* 0x2000004aff3c7230 */ /* 0x000fe40000004100 */
[----:B------:R-:W-:Y:S02]  /*9080*/  HADD2.F32 R53, -RZ, R157.H1_H1 ;  /* 0x3000009dff357230 */ /* 0x000fe40000004100 */
[----:B------:R-:W-:Y:S02]  /*9090*/  HADD2.F32 R39, -RZ, R37.H0_H0 ;  /* 0x20000025ff277230 */ /* 0x000fe40000004100 */
[----:B------:R-:W-:Y:S01]  /*90a0*/  FMUL.FTZ R64, R51, R60 ;  /* 0x0000003c33407220 */ /* 0x000fe20000410000 */
[----:B------:R-:W-:-:S02]  /*90b0*/  HADD2.F32 R54, -RZ, R62.H0_H0 ;  /* 0x2000003eff367230 */ /* 0x000fc40000004100 */
[-C--:B------:R-:W-:Y:S01]  /*90c0*/  FMUL.FTZ R62, R52, R55.reuse ;  /* 0x00000037343e7220 */ /* 0x080fe20000410000 */
[----:B------:R-:W-:Y:S02]  /*90d0*/  HADD2.F32 R37, -RZ, R37.H1_H1 ;  /* 0x30000025ff257230 */ /* 0x000fe40000004100 */
[C---:B------:R-:W-:Y:S01]  /*90e0*/  FMUL.FTZ R55, R39.reuse, R55 ;  /* 0x0000003727377220 */ /* 0x040fe20000410000 */
[----:B------:R-:W-:Y:S02]  /*90f0*/  HADD2.F32 R160, -RZ, R160.H0_H0 ;  /* 0x200000a0ffa07230 */ /* 0x000fe40000004100 */
[----:B------:R-:W-:Y:S01]  /*9100*/  FFMA.FTZ R62, R39, R53, -R62 ;  /* 0x00000035273e7223 */ /* 0x000fe2000001083e */
[----:B------:R-:W-:Y:S02]  /*9110*/  HADD2.F32 R39, -RZ, R50.H0_H0 ;  /* 0x20000032ff277230 */ /* 0x000fe40000004100 */
[C---:B------:R-:W-:Y:S01]  /*9120*/  FMUL.FTZ R66, R37.reuse, R60 ;  /* 0x0000003c25427220 */ /* 0x040fe20000410000 */
[----:B------:R-:W-:Y:S01]  /*9130*/  FFMA.FTZ R61, R37, R54, -R64 ;  /* 0x00000036253d7223 */ /* 0x000fe20000010840 */
[----:B------:R-:W-:-:S02]  /*9140*/  HADD2.F32 R37, -RZ, R49.H0_H0 ;  /* 0x20000031ff257230 */ /* 0x000fc40000004100 */
[----:B------:R-:W-:Y:S01]  /*9150*/  FFMA.FTZ R60, R52, R53, R55 ;  /* 0x00000035343c7223 */ /* 0x000fe20000010037 */
[----:B------:R-:W-:Y:S02]  /*9160*/  HADD2.F32 R48, -RZ, R48.H0_H0 ;  /* 0x20000030ff307230 */ /* 0x000fe40000004100 */
[----:B------:R-:W-:Y:S01]  /*9170*/  FMUL.FTZ R52, R39, R160 ;  /* 0x000000a027347220 */ /* 0x000fe20000410000 */
[----:B------:R-:W-:Y:S02]  /*9180*/  HADD2.F32 R50, -RZ, R50.H1_H1 ;  /* 0x30000032ff327230 */ /* 0x000fe40000004100 */
[----:B------:R-:W-:Y:S01]  /*9190*/  FFMA.FTZ R63, R51, R54, R66 ;  /* 0x00000036333f7223 */ /* 0x000fe20000010042 */
[----:B------:R-:W-:Y:S02]  /*91a0*/  HADD2.F32 R49, -RZ, R49.H1_H1 ;  /* 0x30000031ff317230 */ /* 0x000fe40000004100 */
[----:B------:R-:W-:Y:S01]  /*91b0*/  FMUL.FTZ R160, R37, R160 ;  /* 0x000000a025a07220 */ /* 0x000fe20000410000 */
[----:B------:R-:W-:-:S02]  /*91c0*/  HADD2.F32 R158, -RZ, R158.H0_H0 ;  /* 0x2000009eff9e7230 */ /* 0x000fc40000004100 */
[CC--:B------:R-:W-:Y:S01]  /*91d0*/  FMUL.FTZ R54, R50.reuse, R48.reuse ;  /* 0x0000003032367220 */ /* 0x0c0fe20000410000 */
[----:B------:R-:W-:Y:S02]  /*91e0*/  HADD2.F32 R47, -RZ, R47.H0_H0 ;  /* 0x2000002fff2f7230 */ /* 0x000fe40000004100 */
[----:B------:R-:W-:Y:S01]  /*91f0*/  FMUL.FTZ R53, R49, R48 ;  /* 0x0000003031357220 */ /* 0x000fe20000410000 */
[----:B------:R-:W-:Y:S02]  /*9200*/  HADD2.F32 R48, -RZ, R157.H0_H0 ;  /* 0x2000009dff307230 */ /* 0x000fe40000004100 */
[-C--:B------:R-:W-:Y:S01]  /*9210*/  FFMA.FTZ R160, R39, R158.reuse, R160 ;  /* 0x0000009e27a07223 */ /* 0x080fe200000100a0 */
[----:B------:R-:W-:Y:S01]  /*9220*/  FFMA.FTZ R52, R37, R158, -R52 ;  /* 0x0000009e25347223 */ /* 0x000fe20000010834 */
[-C--:B------:R-:W-:Y:S01]  /*9230*/  FFMA.FTZ R51, R49, R47.reuse, -R54 ;  /* 0x0000002f31337223 */ /* 0x080fe20000010836 */
[----:B------:R-:W-:Y:S01]  /*9240*/  FFMA.FTZ R53, R50, R47, R53 ;  /* 0x0000002f32357223 */ /* 0x000fe20000010035 */
[----:B------:R-:W-:Y:S01]  /*9250*/  HADD2.F32 R39, -RZ, R38.H0_H0 ;  /* 0x20000026ff277230 */ /* 0x000fe20000004100 */
[----:B------:R-:W-:Y:S01]  /*9260*/  F2FP.F16.F32.PACK_AB R61, R61, R62 ;  /* 0x0000003e3d3d723e */ /* 0x000fe200000000ff */
[----:B------:R-:W-:Y:S01]  /*9270*/  HADD2.F32 R50, -RZ, R159.H0_H0 ;  /* 0x2000009fff327230 */ /* 0x000fe20000004100 */
[----:B------:R-:W-:Y:S01]  /*9280*/  F2FP.F16.F32.PACK_AB R32, R51, R52 ;  /* 0x000000343320723e */ /* 0x000fe200000000ff */
[----:B------:R-:W-:-:S02]  /*9290*/  HADD2.F32 R49, -RZ, R46.H0_H0 ;  /* 0x2000002eff317230 */ /* 0x000fc40000004100 */
[----:B------:R-:W-:Y:S02]  /*92a0*/  HADD2.F32 R37, -RZ, R34.H0_H0 ;  /* 0x20000022ff257230 */ /* 0x000fe40000004100 */
[----:B------:R-:W-:Y:S02]  /*92b0*/  HADD2.F32 R38, -RZ, R38.H1_H1 ;  /* 0x30000026ff267230 */ /* 0x000fe40000004100 */
        /* <DEDUP_REMOVED lines=14> */
[----:B------:R-:W-:-:S02]  /*93a0*/  F2FP.F16.F32.PACK_AB R36, R53, R160 ;  /* 0x000000a03524723e */ /* 0x000fc400000000ff */
[----:B------:R-:W-:Y:S02]  /*93b0*/  F2FP.F16.F32.PACK_AB R34, R55, R44 ;  /* 0x0000002c3722723e */ /* 0x000fe400000000ff */
[----:B------:R-:W-:-:S07]  /*93c0*/  F2FP.F16.F32.PACK_AB R38, R49, R50 ;  /* 0x000000323126723e */ /* 0x000fce00000000ff */
.L_x_1411:
[----:B------:R-:W-:Y:S05]  /*93d0*/  BSYNC B2 ;  /* 0x0000000000027941 */ /* 0x000fea0003800000 */
.L_x_1410:
[----:B------:R-:W-:Y:S02]  /*93e0*/  ULDC.64 UR4, c[0x0][0x208] ;  /* 0x0000820000047ab9 */ /* 0x000fe40000000a00 */
[----:B0-----:R0:W-:Y:S04]  /*93f0*/  STG.E.128 desc[UR4][R40.64], R32 ;  /* 0x0000002028007986 */ /* 0x0011e8000c101d04 */
[----:B--2---:R0:W-:Y:S02]  /*9400*/  @!P3 STG.E.128 desc[UR4][R42.64], R36 ;  /* 0x000000242a00b986 */ /* 0x0041e4000c101d04 */
.L_x_1409:
[----:B------:R-:W-:Y:S05]  /*9410*/  BSYNC B1 ;  /* 0x0000000000017941 */ /* 0x000fea0003800000 */
.L_x_1408:
[----:B------:R-:W-:-:S13]  /*9420*/  ISETP.NE.AND P3, PT, R25, RZ, PT ;  /* 0x000000ff1900720c */ /* 0x000fda0003f65270 */
[----:B------:R-:W-:Y:S05]  /*9430*/  @!P3 BRA `(.L_x_1362) ;  /* 0x0000000800dcb947 */ /* 0x000fea0003800000 */
[----:B------:R-:W-:Y:S01]  /*9440*/  LOP3.LUT P5, RZ, R16, 0x1, RZ, 0xc0, !PT ;  /* 0x0000000110ff7812 */ /* 0x000fe200078ac0ff */
        /* <DEDUP_REMOVED lines=10> */
[----:B------:R-:W-:Y:S02]  /*94f0*/  SHF.R.S32.HI R33, RZ, 0x1f, R32 ;  /* 0x0000001fff217819 */ /* 0x000fe40000011420 */
[----:B------:R-:W-:-:S02]  /*9500*/  SHF.L.U32 R42, R32, 0x3, RZ ;  /* 0x00000003202a7819 */ /* 0x000fc400000006ff */
        /* <DEDUP_REMOVED lines=13> */
[----:B------:R-:W-:Y:S01]  /*95e0*/  SHF.R.U32.HI R50, RZ, 0x10, R69 ;  /* 0x00000010ff327819 */ /* 0x000fe20000011645 */
[----:B--2---:R-:W-:Y:S01]  /*95f0*/  IMAD.MOV.U32 R44, RZ, RZ, R36 ;  /* 0x000000ffff2c7224 */ /* 0x004fe200078e0024 */
[----:B------:R-:W-:Y:S01]  /*9600*/  MOV R46, R38 ;  /* 0x00000026002e7202 */ /* 0x000fe20000000f00 */
[----:B0-----:R-:W-:Y:S01]  /*9610*/  IMAD.MOV.U32 R36, RZ, RZ, R34 ;  /* 0x000000ffff247224 */ /* 0x001fe200078e0022 */
[----:B------:R-:W-:Y:S01]  /*9620*/  SHF.R.U32.HI R48, RZ, 0x10, R57 ;  /* 0x00000010ff307819 */ /* 0x000fe20000011639 */
[----:B------:R-:W-:Y:S01]  /*9630*/  HADD2.F32 R49, -RZ, R156.H1_H1 ;  /* 0x3000009cff317230 */ /* 0x000fe20000004100 */
[--C-:B------:R-:W-:Y:S01]  /*9640*/  SHF.R.U64 R53, R70, 0x10, R71.reuse ;  /* 0x0000001046357819 */ /* 0x100fe20000001247 */
[----:B------:R-:W-:Y:S01]  /*9650*/  HADD2.F32 R38, -RZ, R37.H0_H0 ;  /* 0x20000025ff267230 */ /* 0x000fe20000004100 */
[----:B------:R-:W-:Y:S01]  /*9660*/  SHF.R.U32.HI R70, RZ, 0x10, R71 ;  /* 0x00000010ff467819 */ /* 0x000fe20000011647 */
[----:B------:R-:W-:Y:S01]  /*9670*/  HADD2.F32 R34, -RZ, R33.H0_H0 ;  /* 0x20000021ff227230 */ /* 0x000fe20000004100 */
[----:B------:R-:W-:Y:S01]  /*9680*/  SHF.R.U64 R43, R58, 0x10, R59 ;  /* 0x000000103a2b7819 */ /* 0x000fe2000000123b */
[----:B------:R-:W-:-:S02]  /*9690*/  HADD2.F32 R37, -RZ, R37.H1_H1 ;  /* 0x30000025ff257230 */ /* 0x000fc40000004100 */
[-C--:B------:R-:W-:Y:S01]  /*96a0*/  FMUL.FTZ R51, R38, R49.reuse ;  /* 0x0000003126337220 */ /* 0x080fe20000410000 */
[----:B------:R-:W-:Y:S02]  /*96b0*/  HADD2.F32 R50, -RZ, R50.H0_H0 ;  /* 0x20000032ff327230 */ /* 0x000fe40000004100 */
[C---:B------:R-:W-:Y:S01]  /*96c0*/  FMUL.FTZ R49, R34.reuse, R49 ;  /* 0x0000003122317220 */ /* 0x040fe20000410000 */
[----:B------:R-:W-:Y:S01]  /*96d0*/  HADD2.F32 R47, -RZ, R153.H1_H1 ;  /* 0x30000099ff2f7230 */ /* 0x000fe20000004100 */
[----:B------:R-:W-:Y:S01]  /*96e0*/  SHF.R.U32.HI R58, RZ, 0x10, R59 ;  /* 0x00000010ff3a7819 */ /* 0x000fe2000001163b */
[----:B------:R-:W-:Y:S02]  /*96f0*/  HADD2.F32 R33, -RZ, R33.H1_H1 ;  /* 0x30000021ff217230 */ /* 0x000fe40000004100 */
[-C--:B------:R-:W-:Y:S01]  /*9700*/  FMUL.FTZ R52, R37, R50.reuse ;  /* 0x0000003225347220 */ /* 0x080fe20000410000 */
[----:B------:R-:W-:Y:S02]  /*9710*/  HADD2.F32 R48, -RZ, R48.H0_H0 ;  /* 0x20000030ff307230 */ /* 0x000fe40000004100 */
[-C--:B------:R-:W-:Y:S01]  /*9720*/  FFMA.FTZ R51, R34, R47.reuse, -R51 ;  /* 0x0000002f22337223 */ /* 0x080fe20000010833 */
[----:B------:R-:W-:Y:S01]  /*9730*/  FFMA.FTZ R49, R38, R47, R49 ;  /* 0x0000002f26317223 */ /* 0x000fe20000010031 */
[----:B------:R-:W-:Y:S01]  /*9740*/  FMUL.FTZ R50, R33, R50 ;  /* 0x0000003221327220 */ /* 0x000fe20000410000 */
        /* <DEDUP_REMOVED lines=8> */
[----:B------:R-:W-:Y:S02]  /*97d0*/  HADD2.F32 R48, -RZ, R70.H0_H0 ;  /* 0x20000046ff307230 */ /* 0x000fe40000004100 */
[----:B------:R-:W-:Y:S01]  /*97e0*/  FMUL.FTZ R47, R33, R47 ;  /* 0x0000002f212f7220 */ /* 0x000fe20000410000 */
[----:B------:R-:W-:Y:S01]  /*97f0*/  HADD2.F32 R35, -RZ, R35.H1_H1 ;  /* 0x30000023ff237230 */ /* 0x000fe20000004100 */
[----:B------:R-:W-:Y:S01]  /*9800*/  SHF.R.U64 R61, R56, 0x10, R57 ;  /* 0x00000010383d7819 */ /* 0x000fe20000001239 */
[----:B------:R-:W-:-:S02]  /*9810*/  HADD2.F32 R37, -RZ, R152.H1_H1 ;  /* 0x30000098ff257230 */ /* 0x000fc40000004100 */
[-C--:B------:R-:W-:Y:S01]  /*9820*/  FMUL.FTZ R56, R39, R48.reuse ;  /* 0x0000003027387220 */ /* 0x080fe20000410000 */
[----:B------:R-:W-:Y:S02]  /*9830*/  HADD2.F32 R38, -RZ, R58.H0_H0 ;  /* 0x2000003aff267230 */ /* 0x000fe40000004100 */
[----:B------:R-:W-:Y:S01]  /*9840*/  FMUL.FTZ R58, R35, R48 ;  /* 0x00000030233a7220 */ /* 0x000fe20000410000 */
[----:B------:R-:W-:Y:S02]  /*9850*/  HADD2.F32 R156, -RZ, R156.H0_H0 ;  /* 0x2000009cff9c7230 */ /* 0x000fe40000004100 */
[-C--:B------:R-:W-:Y:S01]  /*9860*/  FFMA.FTZ R48, R34, R37.reuse, R47 ;  /* 0x0000002522307223 */ /* 0x080fe2000001002f */
[----:B------:R-:W-:Y:S01]  /*9870*/  FFMA.FTZ R54, R33, R37, -R54 ;  /* 0x0000002521367223 */ /* 0x000fe20000010836 */
[----:B------:R-:W-:Y:S02]  /*9880*/  HADD2.F32 R34, -RZ, R44.H0_H0 ;  /* 0x2000002cff227230 */ /* 0x000fe40000004100 */
[----:B------:R-:W-:Y:S01]  /*9890*/  FFMA.FTZ R55, R35, R38, -R56 ;  /* 0x0000002623377223 */ /* 0x000fe20000010838 */
[----:B------:R-:W-:-:S02]  /*98a0*/  HADD2.F32 R37, -RZ, R60.H0_H0 ;  /* 0x2000003cff257230 */ /* 0x000fc40000004100 */
[----:B------:R-:W-:Y:S01]  /*98b0*/  FFMA.FTZ R57, R39, R38, R58 ;  /* 0x0000002627397223 */ /* 0x000fe2000001003a */
[----:B------:R-:W-:Y:S02]  /*98c0*/  HADD2.F32 R33, -RZ, R32.H0_H0 ;  /* 0x20000020ff217230 */ /* 0x000fe40000004100 */
[----:B------:R-:W-:Y:S01]  /*98d0*/  FMUL.FTZ R38, R34, R156 ;  /* 0x0000009c22267220 */ /* 0x000fe20000410000 */
[----:B------:R-:W-:Y:S01]  /*98e0*/  HADD2.F32 R44, -RZ, R44.H1_H1 ;  /* 0x3000002cff2c7230 */ /* 0x000fe20000004100 */
[----:B------:R-:W-:Y:S01]  /*98f0*/  F2FP.F16.F32.PACK_AB R54, R55, R54 ;  /* 0x000000363736723e */ /* 0x000fe200000000ff */
[----:B------:R-:W-:Y:S02]  /*9900*/  HADD2.F32 R32, -RZ, R32.H1_H1 ;  /* 0x30000020ff207230 */ /* 0x000fe40000004100 */
[----:B------:R-:W-:Y:S01]  /*9910*/  FMUL.FTZ R39, R33, R156 ;  /* 0x0000009c21277220 */ /* 0x000fe20000410000 */
[----:B------:R-:W-:Y:S02]  /*9920*/  HADD2.F32 R153, -RZ, R153.H0_H0 ;  /* 0x20000099ff997230 */ /* 0x000fe40000004100 */
[----:B------:R-:W-:Y:S01]  /*9930*/  FMUL.FTZ R47, R44, R37 ;  /* 0x000000252c2f7220 */ /* 0x000fe20000410000 */
[----:B------:R-:W-:-:S02]  /*9940*/  HADD2.F32 R35, -RZ, R61.H0_H0 ;  /* 0x2000003dff237230 */ /* 0x000fc40000004100 */
[C---:B------:R-:W-:Y:S01]  /*9950*/  FMUL.FTZ R37, R32.reuse, R37 ;  /* 0x0000002520257220 */ /* 0x040fe20000410000 */
[----:B------:R-:W-:Y:S02]  /*9960*/  HADD2.F32 R154, -RZ, R154.H0_H0 ;  /* 0x2000009aff9a7230 */ /* 0x000fe40000004100 */
[----:B------:R-:W-:Y:S01]  /*9970*/  FFMA.FTZ R38, R33, R153, -R38 ;  /* 0x0000009921267223 */ /* 0x000fe20000010826 */
[----:B------:R-:W-:Y:S02]  /*9980*/  HADD2.F32 R33, -RZ, R46.H0_H0 ;  /* 0x2000002eff217230 */ /* 0x000fe40000004100 */
[-C--:B------:R-:W-:Y:S01]  /*9990*/  FFMA.FTZ R47, R32, R35.reuse, -R47 ;  /* 0x00000023202f7223 */ /* 0x080fe2000001082f */
[----:B------:R-:W-:Y:S01]  /*99a0*/  FFMA.FTZ R44, R44, R35, R37 ;  /* 0x000000232c2c7223 */ /* 0x000fe20000010025 */
        /* <DEDUP_REMOVED lines=22> */
[----:B------:R-:W-:Y:S01]  /*9b10*/  F2FP.F16.F32.PACK_AB R38, R35, R154 ;  /* 0x0000009a2326723e */ /* 0x000fe200000000ff */
[----:B------:R-:W-:Y:S01]  /*9b20*/  IMAD.MOV.U32 R37, RZ, RZ, R49 ;  /* 0x000000ffff257224 */ /* 0x000fe200078e0031 */
[----:B------:R-:W-:Y:S01]  /*9b30*/  F2FP.F16.F32.PACK_AB R33, R52, R51 ;  /* 0x000000333421723e */ /* 0x000fe200000000ff */
[----:B------:R-:W-:-:S07]  /*9b40*/  IMAD.MOV.U32 R35, RZ, RZ, R54 ;  /* 0x000000ffff237224 */ /* 0x000fce00078e0036 */
.L_x_1413:
[----:B------:R-:W-:Y:S05]  /*9b50*/  BSYNC B1 ;  /* 0x0000000000017941 */ /* 0x000fea0003800000 */
.L_x_1412:
[----:B------:R-:W-:Y:S01]  /*9b60*/  ISETP.GE.AND P3, PT, R42, R147, PT ;  /* 0x000000932a00720c */ /* 0x000fe20003f66270 */
[----:B------:R-:W-:Y:S02]  /*9b70*/  ULDC.64 UR4, c[0x0][0x208] ;  /* 0x0000820000047ab9 */ /* 0x000fe40000000a00 */
[----:B0-----:R0:W-:Y:S10]  /*9b80*/  STG.E.128 desc[UR4][R40.64], R32 ;  /* 0x0000002028007986 */ /* 0x0011f4000c101d04 */
[----:B------:R-:W-:Y:S05]  /*9b90*/  @P3 BRA `(.L_x_1362) ;  /* 0x0000000400043947 */ /* 0x000fea0003800000 */
[--C-:B0-----:R-:W-:Y:S01]  /*9ba0*/  SHF.R.S32.HI R32, RZ, 0x1f, R42.reuse ;  /* 0x0000001fff207819 */ /* 0x101fe2000001142a */
[----:B------:R-:W-:Y:S01]  /*9bb0*/  ULDC.64 UR4, c[0x0][0x208] ;  /* 0x0000820000047ab9 */ /* 0x000fe20000000a00 */
[----:B------:R-:W-:-:S04]  /*9bc0*/  IADD3 R42, P3, P4, R108, R128, R42 ;  /* 0x000000806c2a7210 */ /* 0x000fc80007c7e02a */
[----:B------:R-:W-:Y:S02]  /*9bd0*/  IADD3.X R45, R4, R45, R32, P3, P4 ;  /* 0x0000002d042d7210 */ /* 0x000fe40001fe8420 */
[----:B------:R-:W-:-:S04]  /*9be0*/  LEA R120, P3, R42, R120, 0x1 ;  /* 0x000000782a787211 */ /* 0x000fc800078608ff */
[----:B------:R-:W-:-:S05]  /*9bf0*/  LEA.HI.X R121, R42, R121, R45, 0x1, P3 ;  /* 0x000000792a797211 */ /* 0x000fca00018f0c2d */
[----:B--2---:R0:W-:Y:S01]  /*9c00*/  STG.E.128 desc[UR4][R120.64], R36 ;  /* 0x0000002478007986 */ /* 0x0041e2000c101d04 */
[----:B------:R-:W-:Y:S05]  /*9c10*/  BRA `(.L_x_1362) ;  /* 0x0000000000e47947 */ /* 0x000fea0003800000 */
.L_x_1329:
[----:B------:R-:W-:-:S04]  /*9c20*/  ULOP3.LUT UR4, UR60, 0x1, URZ, 0xfc, !UPT ;  /* 0x000000013c047892 */ /* 0x000fc8000f8efc3f */
[----:B------:R-:W-:-:S06]  /*9c30*/  UISETP.NE.AND UP0, UPT, UR4, 0x3, UPT ;  /* 0x000000030400788c */ /* 0x000fcc000bf05270 */
[----:B------:R-:W-:-:S13]  /*9c40*/  PLOP3.LUT P2, PT, PT, PT, UP0, 0x80, 0x0 ;  /* 0x000000000000781c */ /* 0x000fda0003f4f008 */
[----:B------:R-:W-:Y:S05]  /*9c50*/  @!P2 BRA `(.L_x_1414) ;  /* 0x000000000004a947 */ /* 0x000fea0003800000 */
[----:B------:R-:W-:Y:S01]  /*9c60*/  BPT.TRAP 0x1 ;  /* 0x000000040000795c */ /* 0x000fe20000300000 */
.L_x_1414:
[----:B------:R-:W-:Y:S01]  /*9c70*/  IMAD R89, R22, 0x8, R17 ;  /* 0x0000000816597824 */ /* 0x000fe200078e0211 */
[----:B------:R-:W-:Y:S01]  /*9c80*/  SHF.L.U32 R90, R204, 0x1f, RZ ;  /* 0x0000001fcc5a7819 */ /* 0x000fe200000006ff */
[----:B------:R-:W-:Y:S01]  /*9c90*/  IMAD R88, R2, -0x60, R24 ;  /* 0xffffffa002587824 */ /* 0x000fe200078e0218 */
[----:B------:R-:W-:Y:S02]  /*9ca0*/  BSSY B1, `(.L_x_1415) ;  /* 0x0000004000017945 */ /* 0x000fe40003800000 */
[----:B------:R-:W0:Y:S02]  /*9cb0*/  SYNCS.PHASECHK.TRANS64.TRYWAIT P3, [R89+URZ+0x30890], R90 ;  /* 0x0308905a590075a7 */ /* 0x000e24000806017f */
[----:B------:R-:W-:Y:S01]  /*9cc0*/  VIMNMX R88, R88, 0x60, PT ;  /* 0x0000006058587848 */ /* 0x000fe20003fe0100 */
[----:B0-----:R-:W-:Y:S06]  /*9cd0*/  @!P3 BRA `(.L_x_1416) ;  /* 0x000001dc0020b947 */ /* 0x001fec0003800000 */
.L_x_1732:
[----:B------:R-:W-:Y:S05]  /*9ce0*/  BSYNC B1 ;  /* 0x0000000000017941 */ /* 0x000fea0003800000 */
.L_x_1415:
[----:B------:R-:W-:Y:S01]  /*9cf0*/  ISETP.GE.AND P3, PT, R195, R88, PT ;  /* 0x00000058c300720c */ /* 0x000fe20003f66270 */
[----:B------:R-:W-:-:S12]  /*9d00*/  BSSY B1, `(.L_x_1417) ;  /* 0x0000015000017945 */ /* 0x000fd80003800000 */
[----:B------:R-:W-:Y:S05]  /*9d10*/  @P3 BRA `(.L_x_1418) ;  /* 0x00000000004c3947 */ /* 0x000fea0003800000 */
[----:B------:R-:W-:Y:S01]  /*9d20*/  ISETP.NE.AND P3, PT, R20, RZ, PT ;  /* 0x000000ff1400720c */ /* 0x000fe20003f65270 */
[----:B------:R-:W-:-:S12]  /*9d30*/  ULDC.64 UR4, c[0x0][0x208] ;  /* 0x0000820000047ab9 */ /* 0x000fd80000000a00 */
        /* <DEDUP_REMOVED lines=17> */
.L_x_1418:
[----:B------:R-:W-:Y:S05]  /*9e50*/  BSYNC B1 ;  /* 0x0000000000017941 */ /* 0x000fea0003800000 */
.L_x_1417:
[----:B------:R-:W-:-:S13]  /*9e60*/  ISETP.GE.AND P3, PT, R221, R88, PT ;  /* 0x00000058dd00720c */ /* 0x000fda0003f66270 */
[----:B------:R-:W-:Y:S05]  /*9e70*/  @P3 BRA `(.L_x_1362) ;  /* 0x00000000004c3947 */ /* 0x000fea0003800000 */
[----:B------:R-:W-:Y:S01]  /*9e80*/  ISETP.NE.AND P3, PT, R20, RZ, PT ;  /* 0x000000ff1400720c */ /* 0x000fe20003f65270 */
[----:B------:R-:W-:-:S12]  /*9e90*/  ULDC.64 UR4, c[0x0][0x208] ;  /* 0x0000820000047ab9 */ /* 0x000fd80000000a00 */
        /* <DEDUP_REMOVED lines=17> */
.L_x_1362:
[----:B------:R-:W-:Y:S05]  /*9fb0*/  BSYNC B0 ;  /* 0x0000000000007941 */ /* 0x000fea0003800000 */
.L_x_1328:
        /* <DEDUP_REMOVED lines=12> */
[----:B------:R-:W-:-:S04]  /*a080*/  @!P3 IADD3 R32, R89, 0x308a0, RZ ;  /* 0x000308a05920b810 */ /* 0x000fc80007ffe0ff */
[----:B------:R-:W-:-:S04]  /*a090*/  @!P3 PRMT R32, RZ, 0x654, R32 ;  /* 0x00000654ff20b816 */ /* 0x000fc80000000020 */
[----:B------:R0:W-:Y:S01]  /*a0a0*/  @!P3 SYNCS.ARRIVE.TRANS64.RED.A1T0 RZ, [R32+URZ], RZ ;  /* 0x000000ff20ffb9a7 */ /* 0x0001e2000810043f */
[----:B------:R-:W-:Y:S05]  /*a0b0*/  @!P2 BRA `(.L_x_1420) ;  /* 0x000000000004a947 */ /* 0x000fea0003800000 */
[----:B------:R-:W-:Y:S01]  /*a0c0*/  BPT.TRAP 0x1 ;  /* 0x000000040000795c */ /* 0x000fe20000300000 */
.L_x_1420:
[----:B------:R-:W-:Y:S05]  /*a0d0*/  BSYNC B0 ;  /* 0x0000000000007941 */ /* 0x000fea0003800000 */
.L_x_1419:
[----:B------:R-:W1:Y:S01]  /*a0e0*/  SYNCS.PHASECHK.TRANS64.TRYWAIT P2, [R89+URZ+0x308b0], R90 ;  /* 0x0308b05a590075a7 */ /* 0x000e62000804017f */
[----:B------:R-:W-:Y:S01]  /*a0f0*/  ULDC UR61, c[0x0][0x2e4] ;  /* 0x0000b900003d7ab9 */ /* 0x000fe20000000800 */
[----:B------:R-:W-:Y:S01]  /*a100*/  ULDC.64 UR56, c[0x0][0x318] ;  /* 0x0000c60000387ab9 */ /* 0x000fe20000000a00 */
[----:B------:R-:W-:Y:S01]  /*a110*/  ULDC.64 UR58, c[0x0][0x308] ;  /* 0x0000c200003a7ab9 */ /* 0x000fe20000000a00 */
[----:B------:R-:W-:Y:S04]  /*a120*/  BSSY B0, `(.L_x_1421) ;  /* 0x0000002000007945 */ /* 0x000fe80003800000 */
[----:B-1----:R-:W-:Y:S05]  /*a130*/  @!P2 BRA `(.L_x_1422) ;  /* 0x000001d8001ca947 */ /* 0x002fea0003800000 */
.L_x_1733:
[----:B------:R-:W-:Y:S05]  /*a140*/  BSYNC B0 ;  /* 0x0000000000007941 */ /* 0x000fea0003800000 */
.L_x_1421:
[----:B------:R-:W-:Y:S01]  /*a150*/  ISETP.GE.AND P2, PT, R195, R88, PT ;  /* 0x00000058c300720c */ /* 0x000fe20003f46270 */
[----:B------:R-:W-:Y:S01]  /*a160*/  BSSY B0, `(.L_x_1423) ;  /* 0x000001e000007945 */ /* 0x000fe20003800000 */
[----:B------:R-:W-:-:S11]  /*a170*/  IMAD.WIDE R36, R2, 0x60, R122 ;  /* 0x0000006002247825 */ /* 0x000fd600078e027a */
[----:B------:R-:W-:Y:S05]  /*a180*/  @P2 BRA `(.L_x_1424) ;  /* 0x00000000006c2947 */ /* 0x000fea0003800000 */
[----:B------:R-:W-:Y:S01]  /*a190*/  IMAD R35, R37, UR56, RZ ;  /* 0x0000003825237c24 */ /* 0x000fe2000f8e02ff */
[----:B------:R-:W-:Y:S01]  /*a1a0*/  ULDC.64 UR4, c[0x0][0x208] ;  /* 0x0000820000047ab9 */ /* 0x000fe20000000a00 */
[----:B0-----:R-:W-:Y:S02]  /*a1b0*/  IMAD.MOV.U32 R32, RZ, RZ, R106 ;  /* 0x000000ffff207224 */ /* 0x001fe400078e006a */
[----:B------:R-:W-:Y:S02]  /*a1c0*/  IMAD.MOV.U32 R33, RZ, RZ, R29 ;  /* 0x000000ffff217224 */ /* 0x000fe400078e001d */
[C---:B------:R-:W-:Y:S02]  /*a1d0*/  IMAD R35, R36.reuse, UR57, R35 ;  /* 0x0000003924237c24 */ /* 0x040fe4000f8e0223 */
[----:B------:R-:W-:-:S04]  /*a1e0*/  IMAD.WIDE.U32 R32, R36, UR56, R32 ;  /* 0x0000003824207c25 */ /* 0x000fc8000f8e0020 */
[----:B------:R-:W-:Y:S01]  /*a1f0*/  IMAD.IADD R33, R33, 0x1, R35 ;  /* 0x0000000121217824 */ /* 0x000fe200078e0223 */
[----:B------:R-:W-:-:S04]  /*a200*/  LEA R38, P2, R32, UR58, 0x1 ;  /* 0x0000003a20267c11 */ /* 0x000fc8000f8408ff */
[----:B------:R-:W-:Y:S02]  /*a210*/  LEA.HI.X R39, R32, UR59, R33, 0x1, P2 ;  /* 0x0000003b20277c11 */ /* 0x000fe400090f0c21 */
[----:B------:R-:W-:-:S13]  /*a220*/  ISETP.GE.AND P2, PT, R192, UR61, PT ;  /* 0x0000003dc0007c0c */ /* 0x000fda000bf46270 */
[----:B------:R-:W0:Y:S04]  /*a230*/  @!P2 LDS.128 R32, [R30] ;  /* 0x000000001e20a984 */ /* 0x000e280000000c00 */
[----:B0-----:R-:W-:Y:S01]  /*a240*/  @!P2 STG.E.128 desc[UR4][R38.64], R32 ;  /* 0x000000202600a986 */ /* 0x001fe2000c101d04 */
[----:B------:R-:W-:-:S13]  /*a250*/  ISETP.GE.AND P2, PT, R198, UR61, PT ;  /* 0x0000003dc6007c0c */ /* 0x000fda000bf46270 */
[----:B------:R-:W0:Y:S04]  /*a260*/  @!P2 LDS.128 R32, [R31] ;  /* 0x000000001f20a984 */ /* 0x000e280000000c00 */
[----:B0-----:R-:W-:Y:S01]  /*a270*/  @!P2 STG.E.128 desc[UR4][R38.64+0x40], R32 ;  /* 0x000040202600a986 */ /* 0x001fe2000c101d04 */
[----:B------:R-:W-:-:S13]  /*a280*/  ISETP.GE.AND P2, PT, R199, UR61, PT ;  /* 0x0000003dc7007c0c */ /* 0x000fda000bf46270 */
[----:B------:R-:W0:Y:S04]  /*a290*/  @!P2 LDS.128 R32, [R30+0x3000] ;  /* 0x003000001e20a984 */ /* 0x000e280000000c00 */
        /* <DEDUP_REMOVED lines=9> */
[----:B0-----:R2:W-:Y:S02]  /*a330*/  @!P2 STG.E.128 desc[UR4][R38.64+0x140], R32 ;  /* 0x000140202600a986 */ /* 0x0015e4000c101d04 */
.L_x_1424:
[----:B------:R-:W-:Y:S05]  /*a340*/  BSYNC B0 ;  /* 0x0000000000007941 */ /* 0x000fea0003800000 */
.L_x_1423:
[----:B------:R-:W-:Y:S01]  /*a350*/  ISETP.GE.AND P2, PT, R221, R88, PT ;  /* 0x00000058dd00720c */ /* 0x000fe20003f46270 */
[----:B------:R-:W-:-:S12]  /*a360*/  BSSY B0, `(.L_x_1425) ;  /* 0x000001f000007945 */ /* 0x000fd80003800000 */
[----:B------:R-:W-:Y:S05]  /*a370*/  @P2 BRA `(.L_x_1426) ;  /* 0x0000000000742947 */ /* 0x000fea0003800000 */
[----:B--2---:R-:W-:Y:S01]  /*a380*/  IADD3 R35, P2, R36, 0x40, RZ ;  /* 0x0000004024237810 */ /* 0x004fe20007f5e0ff */
[----:B0-----:R-:W-:Y:S01]  /*a390*/  IMAD.MOV.U32 R32, RZ, RZ, R106 ;  /* 0x000000ffff207224 */ /* 0x001fe200078e006a */
[----:B------:R-:W-:Y:S01]  /*a3a0*/  MOV R33, R29 ;  /* 0x0000001d00217202 */ /* 0x000fe20000000f00 */
[----:B------:R-:W-:Y:S02]  /*a3b0*/  ULDC.64 UR4, c[0x0][0x208] ;  /* 0x0000820000047ab9 */ /* 0x000fe40000000a00 */
[----:B------:R-:W-:Y:S02]  /*a3c0*/  IMAD.X R36, RZ, RZ, R37, P2 ;  /* 0x000000ffff247224 */ /* 0x000fe400010e0625 */
[----:B------:R-:W-:-:S04]  /*a3d0*/  IMAD.WIDE.U32 R32, R35, UR56, R32 ;  /* 0x0000003823207c25 */ /* 0x000fc8000f8e0020 */
[----:B------:R-:W-:-:S04]  /*a3e0*/  IMAD R36, R36, UR56, RZ ;  /* 0x0000003824247c24 */ /* 0x000fc8000f8e02ff */
[----:B------:R-:W-:Y:S01]  /*a3f0*/  IMAD R35, R35, UR57, R36 ;  /* 0x0000003923237c24 */ /* 0x000fe2000f8e0224 */
[----:B------:R-:W-:-:S03]  /*a400*/  LEA R36, P2, R32, UR58, 0x1 ;  /* 0x0000003a20247c11 */ /* 0x000fc6000f8408ff */
[----:B------:R-:W-:-:S05]  /*a410*/  IMAD.IADD R33, R33, 0x1, R35 ;  /* 0x0000000121217824 */ /* 0x000fca00078e0223 */
[----:B------:R-:W-:Y:S02]  /*a420*/  LEA.HI.X R37, R32, UR59, R33, 0x1, P2 ;  /* 0x0000003b20257c11 */ /* 0x000fe400090f0c21 */
        /* <DEDUP_REMOVED lines=18> */
.L_x_1426:
[----:B------:R-:W-:Y:S05]  /*a550*/  BSYNC B0 ;  /* 0x0000000000007941 */ /* 0x000fea0003800000 */
.L_x_1425:
[----:B------:R-:W-:Y:S01]  /*a560*/  @!PT LDS RZ, [RZ] ;  /* 0x00000000fffff984 */ /* 0x000fe20000000800 */
[----:B------:R-:W-:Y:S01]  /*a570*/  @!PT LDS RZ, [RZ] ;  /* 0x00000000fffff984 */ /* 0x000fe20000000800 */
[----:B------:R-:W-:Y:S01]  /*a580*/  @!PT LDS RZ, [RZ] ;  /* 0x00000000fffff984 */ /* 0x000fe20000000800 */
[----:B------:R-:W-:Y:S01]  /*a590*/  @!PT LDS RZ, [RZ] ;  /* 0x00000000fffff984 */ /* 0x000fe20000000800 */
[----:B------:R4:W-:Y:S06]  /*a5a0*/  MEMBAR.ALL.CTA ;  /* 0x0000000000007992 */ /* 0x0009ec0000008000 */
[----:B----4-:R-:W4:Y:S01]  /*a5b0*/  FENCE.VIEW.ASYNC.S ;  /* 0x00000000000073c6 */ /* 0x010f220000000000 */
[----:B-1----:R-:W-:Y:S01]  /*a5c0*/  @!P3 VIADD R89, R89, 0x308c0 ;  /* 0x000308c05959b836 */ /* 0x002fe20000000000 */
[----:B----4-:R1:W-:Y:S01]  /*a5d0*/  BAR.SYNC.DEFER_BLOCKING R151, 0x80 ;  /* 0x000200970000751d */ /* 0x0103e20000010000 */
[----:B------:R-:W-:Y:S01]  /*a5e0*/  LOP3.LUT P4, RZ, R16, 0x2, RZ, 0xc0, !PT ;  /* 0x0000000210ff7812 */ /* 0x000fe2000788c0ff */
        /* <DEDUP_REMOVED lines=8> */
[----:B-1----:R-:W-:Y:S06]  /*a670*/  @P4 BRA `(.L_x_1427) ;  /* 0xffffff8000d44947 */ /* 0x002fec000383ffff */
.L_x_1323:
[----:B------:R-:W1:Y:S01]  /*a680*/  LDC.64 R4, c[0x0][0x9e0] ;  /* 0x00027800ff047b82 */ /* 0x000e620000000a00 */
[----:B------:R-:W-:Y:S01]  /*a690*/  BSSY B0, `(.L_x_1428) ;  /* 0x0000005000007945 */ /* 0x000fe20003800000 */
[----:B-1----:R-:W-:-:S03]  /*a6a0*/  ISETP.GE.AND P0, PT, R5, 0x1, PT ;  /* 0x000000010500780c */ /* 0x002fc60003f06270 */
[----:B------:R-:W-:Y:S10]  /*a6b0*/  @P2 BRA `(.L_x_1429) ;  /* 0x0000000000082947 */ /* 0x000ff40003800000 */
[----:B------:R-:W1:Y:S02]  /*a6c0*/  FENCE.VIEW.ASYNC.G ;  /* 0x00000000000073c6 */ /* 0x000e640000000100 */
[----:B-1----:R-:W-:Y:S06]  /*a6d0*/  BAR.ARV 0xc, 0x120 ;  /* 0x0304800000007b1d */ /* 0x002fec0000002000 */
.L_x_1429:
[----:B------:R-:W-:Y:S05]  /*a6e0*/  BSYNC B0 ;  /* 0x0000000000007941 */ /* 0x000fea0003800000 */
.L_x_1428:
[----:B------:R-:W-:Y:S01]  /*a6f0*/  IMAD.IADD R0, R146, 0x1, R4 ;  /* 0x0000000192007824 */ /* 0x000fe200078e0204 */
[----:B------:R-:W-:Y:S06]  /*a700*/  @!P0 BRA `(.L_x_1430) ;  /* 0x0000000000488947 */ /* 0x000fec0003800000 */
[C---:B------:R-:W-:Y:S01]  /*a710*/  ISETP.GT.AND P1, PT, R146.reuse, RZ, PT ;  /* 0x000000ff9200720c */ /* 0x040fe20003f24270 */
[----:B------:R-:W-:Y:S01]  /*a720*/  BSSY B0, `(.L_x_1431) ;  /* 0x000000e000007945 */ /* 0x000fe20003800000 */
[----:B------:R-:W-:-:S11]  /*a730*/  VIADD R2, R146, 0xffffffff ;  /* 0xffffffff92027836 */ /* 0x000fd60000000000 */
[----:B------:R-:W-:Y:S05]  /*a740*/  @P1 BRA `(.L_x_1432) ;  /* 0x00000000001c1947 */ /* 0x000fea0003800000 */
[----:B------:R-:W-:Y:S02]  /*a750*/  ISETP.NE.AND P1, PT, R5, 0x1, PT ;  /* 0x000000010500780c */ /* 0x000fe40003f25270 */
[----:B------:R-:W-:-:S11]  /*a760*/  IADD3 R3, -R146, RZ, RZ ;  /* 0x000000ff92037210 */ /* 0x000fd60007ffe1ff */
[----:B------:R-:W1:Y:S02]  /*a770*/  @P1 LDC.64 R6, c[0x0][0x9e8] ;  /* 0x00027a00ff061b82 */ /* 0x000e640000000a00 */
[----:B-1----:R-:W-:-:S05]  /*a780*/  @P1 IMAD.HI.U32 R2, R3, R6, RZ ;  /* 0x0000000603021227 */ /* 0x002fca00078e00ff */
[----:B------:R-:W-:-:S04]  /*a790*/  @P1 SHF.R.U32.HI R3, RZ, R7, R2 ;  /* 0x00000007ff031219 */ /* 0x000fc80000011602 */
[----:B------:R-:W-:Y:S01]  /*a7a0*/  LOP3.LUT R2, RZ, R3, RZ, 0x33, !PT ;  /* 0x00000003ff027212 */ /* 0x000fe200078e33ff */
[----:B------:R-:W-:Y:S06]  /*a7b0*/  BRA `(.L_x_1433) ;  /* 0x0000000000107947 */ /* 0x000fec0003800000 */
.L_x_1432:
[----:B------:R-:W-:-:S13]  /*a7c0*/  ISETP.NE.AND P1, PT, R5, 0x1, PT ;  /* 0x000000010500780c */ /* 0x000fda0003f25270 */
[----:B------:R-:W1:Y:S02]  /*a7d0*/  @P1 LDC.64 R6, c[0x0][0x9e8] ;  /* 0x00027a00ff061b82 */ /* 0x000e640000000a00 */
[----:B-1----:R-:W-:-:S05]  /*a7e0*/  @P1 IMAD.HI.U32 R4, R2, R6, RZ ;  /* 0x0000000602041227 */ /* 0x002fca00078e00ff */
[----:B------:R-:W-:-:S07]  /*a7f0*/  @P1 SHF.R.U32.HI R2, RZ, R7, R4 ;  /* 0x00000007ff021219 */ /* 0x000fce0000011604 */
.L_x_1433:
[----:B------:R-:W-:Y:S05]  /*a800*/  BSYNC B0 ;  /* 0x0000000000007941 */ /* 0x000fea0003800000 */
.L_x_1431:
[----:B------:R-:W-:-:S05]  /*a810*/  IMAD R3, R2, R5, R5 ;  /* 0x0000000502037224 */ /* 0x000fca00078e0205 */
[----:B------:R-:W-:-:S07]  /*a820*/  VIMNMX R0, R0, R3, PT ;  /* 0x0000000300007248 */ /* 0x000fce0003fe0100 */
.L_x_1430:
[----:B------:R-:W-:Y:S01]  /*a830*/  VIADD R0, R0, 0x5f ;  /* 0x0000005f00007836 */ /* 0x000fe20000000000 */
[----:B------:R-:W-:-:S03]  /*a840*/  ULDC UR4, c[0x0][0x9dc] ;  /* 0x0002770000047ab9 */ /* 0x000fc60000000800 */
[----:B------:R-:W-:-:S05]  /*a850*/  IMAD.HI R0, R0, 0x2aaaaaab, RZ ;  /* 0x2aaaaaab00007827 */ /* 0x000fca00078e02ff */
[----:B------:R-:W-:-:S04]  /*a860*/  SHF.R.U32.HI R3, RZ, 0x1f, R0 ;  /* 0x0000001fff037819 */ /* 0x000fc80000011600 */
[----:B------:R-:W-:Y:S01]  /*a870*/  LEA.HI.SX32 R3, R0, R3, 0x1c ;  /* 0x0000000300037211 */ /* 0x000fe200078fe2ff */
[----:B------:R-:W-:-:S03]  /*a880*/  VIADD R0, R145, -UR4 ;  /* 0x8000000491007c36 */ /* 0x000fc60008000000 */
[----:B------:R-:W-:Y:S01]  /*a890*/  VIMNMX R150, R150, R3, PT ;  /* 0x0000000396967248 */ /* 0x000fe20003fe0100 */
[----:B------:R-:W-:Y:S06]  /*a8a0*/  @!P0 BRA `(.L_x_1434) ;  /* 0x0000000000448947 */ /* 0x000fec0003800000 */
[----:B------:R-:W-:Y:S01]  /*a8b0*/  ISETP.GT.AND P0, PT, R145, -0x1, PT ;  /* 0xffffffff9100780c */ /* 0x000fe20003f04270 */
[----:B------:R-:W-:-:S12]  /*a8c0*/  BSSY B0, `(.L_x_1435) ;  /* 0x000000d000007945 */ /* 0x000fd80003800000 */
        /* <DEDUP_REMOVED lines=8> */
.L_x_1436:
[----:B------:R-:W-:-:S13]  /*a950*/  ISETP.NE.AND P0, PT, R5, 0x1, PT ;  /* 0x000000010500780c */ /* 0x000fda0003f05270 */
[----:B------:R-:W1:Y:S02]  /*a960*/  @P0 LDC.64 R2, c[0x0][0x9e8] ;  /* 0x00027a00ff020b82 */ /* 0x000e640000000a00 */
[----:B-1----:R-:W-:-:S05]  /*a970*/  @P0 IMAD.HI.U32 R2, R145, R2, RZ ;  /* 0x0000000291020227 */ /* 0x002fca00078e00ff */
[----:B------:R-:W-:-:S07]  /*a980*/  @P0 SHF.R.U32.HI R145, RZ, R3, R2 ;  /* 0x00000003ff910219 */ /* 0x000fce0000011602 */
.L_x_1437:
[----:B------:R-:W-:Y:S05]  /*a990*/  BSYNC B0 ;  /* 0x0000000000007941 */ /* 0x000fea0003800000 */
.L_x_1435:
[----:B------:R-:W-:-:S05]  /*a9a0*/  IMAD R145, R145, R5, RZ ;  /* 0x0000000591917224 */ /* 0x000fca00078e02ff */
[----:B------:R-:W-:-:S07]  /*a9b0*/  VIMNMX R0, R0, R145, !PT ;  /* 0x0000009100007248 */ /* 0x000fce0007fe0100 */
.L_x_1434:
[----:B------:R-:W-:Y:S01]  /*a9c0*/  IMAD.HI R0, R0, 0x2aaaaaab, RZ ;  /* 0x2aaaaaab00007827 */ /* 0x000fe200078e02ff */
[----:B------:R-:W-:Y:S02]  /*a9d0*/  PLOP3.LUT P0, PT, PT, PT, PT, 0x80, 0x0 ;  /* 0x000000000000781c */ /* 0x000fe40003f0f070 */
[----:B------:R-:W-:Y:S02]  /*a9e0*/  CS2R R118, SRZ ;  /* 0x0000000000767805 */ /* 0x000fe4000001ff00 */
[----:B------:R-:W-:Y:S02]  /*a9f0*/  CS2R R116, SRZ ;  /* 0x0000000000747805 */ /* 0x000fe4000001ff00 */
[----:B------:R-:W-:Y:S02]  /*aa00*/  CS2R R114, SRZ ;  /* 0x0000000000727805 */ /* 0x000fe4000001ff00 */
[----:B------:R-:W-:Y:S02]  /*aa10*/  SHF.R.U32.HI R3, RZ, 0x1f, R0 ;  /* 0x0000001fff037819 */ /* 0x000fe40000011600 */
[----:B------:R-:W-:-:S02]  /*aa20*/  CS2R R112, SRZ ;  /* 0x0000000000707805 */ /* 0x000fc4000001ff00 */
[----:B------:R-:W-:Y:S01]  /*aa30*/  CS2R R106, SRZ ;  /* 0x00000000006a7805 */ /* 0x000fe2000001ff00 */
[----:B------:R-:W-:Y:S01]  /*aa40*/  IMAD.MOV.U32 R110, RZ, RZ, RZ ;  /* 0x000000ffff6e7224 */ /* 0x000fe200078e00ff */
[----:B------:R-:W-:Y:S02]  /*aa50*/  LEA.HI.SX32 R212, R0, R3, 0x1c ;  /* 0x0000000300d47211 */ /* 0x000fe400078fe2ff */
[----:B------:R-:W-:Y:S02]  /*aa60*/  CS2R R2, SRZ ;  /* 0x0000000000027805 */ /* 0x000fe4000001ff00 */
[----:B------:R-:W-:Y:S02]  /*aa70*/  CS2R R108, SRZ ;  /* 0x00000000006c7805 */ /* 0x000fe4000001ff00 */
[----:B------:R-:W-:Y:S02]  /*aa80*/  CS2R R54, SRZ ;  /* 0x0000000000367805 */ /* 0x000fe4000001ff00 */
[----:B------:R-:W-:-:S02]  /*aa90*/  VIMNMX R212, RZ, R212, !PT ;  /* 0x000000d4ffd47248 */ /* 0x000fc40007fe0100 */
[----:B------:R-:W-:Y:S01]  /*aaa0*/  CS2R R104, SRZ ;  /* 0x0000000000687805 */ /* 0x000fe2000001ff00 */
[----:B------:R-:W-:Y:S01]  /*aab0*/  IMAD.MOV.U32 R103, RZ, RZ, RZ ;  /* 0x000000ffff677224 */ /* 0x000fe200078e00ff */
[----:B------:R-:W-:Y:S02]  /*aac0*/  CS2R R98, SRZ ;  /* 0x0000000000627805 */ /* 0x000fe4000001ff00 */
[----:B------:R-:W-:Y:S02]  /*aad0*/  ISETP.GT.AND P1, PT, R150, R212, PT ;  /* 0x000000d49600720c */ /* 0x000fe40003f24270 */
[----:B------:R-:W-:Y:S02]  /*aae0*/  CS2R R100, SRZ ;  /* 0x0000000000647805 */ /* 0x000fe4000001ff00 */
[----:B------:R-:W-:Y:S01]  /*aaf0*/  CS2R R96, SRZ ;  /* 0x0000000000607805 */ /* 0x000fe2000001ff00 */
[----:B------:R-:W-:Y:S01]  /*ab00*/  IMAD.MOV.U32 R95, RZ, RZ, RZ ;  /* 0x000000ffff5f7224 */ /* 0x000fe200078e00ff */
[----:B------:R-:W-:-:S02]  /*ab10*/  CS2R R90, SRZ ;  /* 0x00000000005a7805 */ /* 0x000fc4000001ff00 */
[----:B------:R-:W-:Y:S02]  /*ab20*/  CS2R R92, SRZ ;  /* 0x00000000005c7805 */ /* 0x000fe4000001ff00 */
[----:B------:R-:W-:Y:S02]  /*ab30*/  CS2R R62, SRZ ;  /* 0x00000000003e7805 */ /* 0x000fe4000001ff00 */
[----:B------:R-:W-:Y:S02]  /*ab40*/  CS2R R88, SRZ ;  /* 0x0000000000587805 */ /* 0x000fe4000001ff00 */
[----:B------:R-:W-:Y:S02]  /*ab50*/  MOV R87, RZ ;  /* 0x000000ff00577202 */ /* 0x000fe40000000f00 */
        /* <DEDUP_REMOVED lines=21> */
[----:B------:R-:W-:Y:S01]  /*acb0*/  IMAD.MOV.U32 R0, RZ, RZ, RZ ;  /* 0x000000ffff007224 */ /* 0x000fe200078e00ff */
[----:B------:R-:W-:-:S02]  /*acc0*/  CS2R R44, SRZ ;  /* 0x00000000002c7805 */ /* 0x000fc4000001ff00 */
[----:B------:R-:W-:Y:S02]  /*acd0*/  CS2R R120, SRZ ;  /* 0x0000000000787805 */ /* 0x000fe4000001ff00 */
[----:B------:R-:W-:Y:S02]  /*ace0*/  CS2R R40, SRZ ;  /* 0x0000000000287805 */ /* 0x000fe4000001ff00 */
[----:B------:R-:W-:Y:S02]  /*acf0*/  CS2R R132, SRZ ;  /* 0x0000000000847805 */ /* 0x000fe4000001ff00 */
[----:B---3--:R-:W-:Y:S02]  /*ad00*/  CS2R R36, SRZ ;  /* 0x0000000000247805 */ /* 0x008fe4000001ff00 */
[----:B------:R-:W-:Y:S02]  /*ad10*/  CS2R R122, SRZ ;  /* 0x00000000007a7805 */ /* 0x000fe4000001ff00 */
[----:B0-2---:R-:W-:-:S02]  /*ad20*/  CS2R R32, SRZ ;  /* 0x0000000000207805 */ /* 0x005fc4000001ff00 */
[----:B------:R-:W-:Y:S02]  /*ad30*/  CS2R R134, SRZ ;  /* 0x0000000000867805 */ /* 0x000fe4000001ff00 */
[----:B------:R-:W-:Y:S02]  /*ad40*/  CS2R R28, SRZ ;  /* 0x00000000001c7805 */ /* 0x000fe4000001ff00 */
[----:B------:R-:W-:Y:S01]  /*ad50*/  CS2R R24, SRZ ;  /* 0x0000000000187805 */ /* 0x000fe2000001ff00 */
[----:B------:R-:W-:Y:S06]  /*ad60*/  @!P1 BRA `(.L_x_1438) ;  /* 0x0000013c00849947 */ /* 0x000fec0003800000 */
[----:B------:R-:W2:Y:S04]  /*ad70*/  LDL R4, [R1+0x38] ;  /* 0x0000380001047983 */ /* 0x000ea80000100800 */
[----:B------:R-:W0:Y:S02]  /*ad80*/  SHFL.IDX PT, R0, R234, RZ, 0x1f ;  /* 0x00001fffea007589 */ /* 0x000e2400000e0000 */
[----:B0-----:R-:W-:-:S04]  /*ad90*/  LEA.HI R2, R0, R0, RZ, 0x1 ;  /* 0x0000000000027211 */ /* 0x001fc800078f08ff */
[----:B------:R-:W-:-:S05]  /*ada0*/  LOP3.LUT R3, R2, 0x1e, RZ, 0xc0, !PT ;  /* 0x0000001e02037812 */ /* 0x000fca00078ec0ff */
[----:B------:R-:W-:Y:S01]  /*adb0*/  IMAD.IADD R3, R0, 0x1, -R3 ;  /* 0x0000000100037824 */ /* 0x000fe200078e0a03 */
[----:B--2---:R-:W-:-:S13]  /*adc0*/  R2UR UR4, R4 ;  /* 0x00000000040472ca */ /* 0x004fda00000e0000 */
[----:B------:R-:W-:Y:S02]  /*add0*/  ULOP3.LUT UP0, URZ, UR4, 0x1bf, URZ, 0xc0, !UPT ;  /* 0x000001bf043f7892 */ /* 0x000fe4000f80c03f */
[----:B------:R-:W-:-:S04]  /*ade0*/  LEA R3, R3, UR4, 0xd ;  /* 0x0000000403037c11 */ /* 0x000fc8000f8e68ff */
[----:B------:R-:W-:Y:S02]  /*adf0*/  SHF.R.U32.HI R3, RZ, 0x4, R3 ;  /* 0x00000004ff037819 */ /* 0x000fe40000011603 */
[----:B------:R-:W-:Y:S02]  /*ae00*/  PLOP3.LUT P0, PT, PT, PT, UP0, 0x80, 0x0 ;  /* 0x000000000000781c */ /* 0x000fe40003f0f008 */
[----:B------:R-:W-:-:S11]  /*ae10*/  LOP3.LUT R68, R3, 0x3fff, RZ, 0xc0, !PT ;  /* 0x00003fff03447812 */ /* 0x000fd600078ec0ff */
        /* <DEDUP_REMOVED lines=11> */
[----:B------:R-:W-:Y:S01]  /*aed0*/  MOV R13, RZ ;  /* 0x000000ff000d7202 */ /* 0x000fe20000000f00 */
[----:B------:R-:W-:-:S02]  /*aee0*/  IMAD.U32 R11, RZ, RZ, UR7 ;  /* 0x00000007ff0b7e24 */ /* 0x000fc4000f8e00ff */
[----:B------:R-:W-:Y:S02]  /*aef0*/  IMAD.MOV.U32 R8, RZ, RZ, 0x70 ;  /* 0x00000070ff087424 */ /* 0x000fe400078e00ff */
[----:B0-----:R-:W-:-:S07]  /*af00*/  IMAD.MOV.U32 R12, RZ, RZ, 0x1 ;  /* 0x00000001ff0c7424 */ /* 0x001fce00078e00ff */
[----:B------:R-:W-:-:S07]  /*af10*/  LEPC R20, `(.L_x_1439) ;  /* 0x000000001014794e */ /* 0x000fce0000000000 */
[----:B-1---5:R-:W-:Y:S05]  /*af20*/  CALL.ABS.NOINC R2 ;  /* 0x0000000002007343 */ /* 0x022fea0003c00000 */
.L_x_1439:
        /* <DEDUP_REMOVED lines=12> */
.L_x_1443:
[----:B-1----:R1:W2:Y:S02]  /*aff0*/  SYNCS.PHASECHK.TRANS64.TRYWAIT P0, [R17+URZ+0x30800], R0 ;  /* 0x03080000110075a7 */ /* 0x0022a4000800017f */
[----:B--2---:R-:W-:Y:S05]  /*b000*/  @!P0 NANOSLEEP.SYNCS 0x989680 ;  /* 0x009896800000895d */ /* 0x004fea0003900000 */
[----:B------:R-:W2:Y:S02]  /*b010*/  @!P0 SYNCS.PHASECHK.TRANS64 P0, [R17+URZ+0x30800], R0 ;  /* 0x03080000110085a7 */ /* 0x000ea4000800007f */
[----:B--2---:R-:W-:Y:S05]  /*b020*/  @!P0 BRA `(.L_x_1443) ;  /* 0xfffffffc00f08947 */ /* 0x004fea000383ffff */
.L_x_1442:
[----:B------:R-:W-:Y:S05]  /*b030*/  BSYNC B0 ;  /* 0x0000000000007941 */ /* 0x000fea0003800000 */
.L_x_1441:
[----:B------:R-:W-:Y:S05]  /*b040*/  BRA `(.L_x_1444) ;  /* 0x0000006c00247947 */ /* 0x000fea0003800000 */
.L_x_1440:
[----:B------:R-:W2:Y:S01]  /*b050*/  LDL R0, [R1+0x38] ;  /* 0x0000380001007983 */ /* 0x000ea20000100800 */
[----:B------:R-:W0:Y:S01]  /*b060*/  LDC.64 R10, c[0x0][0x3d8] ;  /* 0x0000f600ff0a7b82 */ /* 0x000e220000000a00 */
[----:B-----5:R-:W-:Y:S01]  /*b070*/  SHF.R.S32.HI R9, RZ, 0x1f, R144 ;  /* 0x0000001fff097819 */ /* 0x020fe20000011490 */
[--C-:B------:R-:W-:Y:S01]  /*b080*/  IMAD.MOV.U32 R2, RZ, RZ, R18.reuse ;  /* 0x000000ffff027224 */ /* 0x100fe200078e0012 */
[----:B------:R-:W-:Y:S02]  /*b090*/  SHF.R.S32.HI R3, RZ, 0x1f, R18 ;  /* 0x0000001fff037819 */ /* 0x000fe40000011412 */
[----:B------:R-:W-:-:S03]  /*b0a0*/  SHF.R.S32.HI R7, RZ, 0x1f, R192 ;  /* 0x0000001fff077819 */ /* 0x000fc600000114c0 */
[----:B------:R-:W1:Y:S01]  /*b0b0*/  LDC.64 R12, c[0x0][0x3e8] ;  /* 0x0000fa00ff0c7b82 */ /* 0x000e620000000a00 */
[-C--:B0-----:R-:W-:Y:S01]  /*b0c0*/  IMAD R6, R222, R10.reuse, RZ ;  /* 0x0000000ade067224 */ /* 0x081fe200078e02ff */
[----:B------:R-:W-:Y:S01]  /*b0d0*/  SHF.L.U64.HI R74, R10, 0x6, R11 ;  /* 0x000000060a4a7819 */ /* 0x000fe2000001020b */
[----:B------:R-:W-:Y:S01]  /*b0e0*/  IMAD.WIDE.U32 R72, R144, R10, RZ ;  /* 0x0000000a90487225 */ /* 0x000fe200078e00ff */
[----:B------:R-:W-:-:S03]  /*b0f0*/  SHF.L.U32 R76, R10, 0x6, RZ ;  /* 0x000000060a4c7819 */ /* 0x000fc600000006ff */
[----:B------:R-:W-:Y:S01]  /*b100*/  IMAD.WIDE.U32 R4, R195, R10, R2 ;  /* 0x0000000ac3047225 */ /* 0x000fe200078e0002 */
[----:B-1----:R-:W-:-:S03]  /*b110*/  SHF.L.U64.HI R69, R12, 0x6, R13 ;  /* 0x000000060c457819 */ /* 0x002fc6000001020d */
[C---:B------:R-:W-:Y:S01]  /*b120*/  IMAD R83, R195.reuse, R11, R6 ;  /* 0x0000000bc3537224 */ /* 0x040fe200078e0206 */
[----:B------:R-:W-:Y:S01]  /*b130*/  IADD3 R79, P0, R4, R72, RZ ;  /* 0x00000048044f7210 */ /* 0x000fe20007f1e0ff */
[----:B------:R-:W-:Y:S02]  /*b140*/  IMAD.MOV.U32 R6, RZ, RZ, R192 ;  /* 0x000000ffff067224 */ /* 0x000fe400078e00c0 */
[----:B------:R-:W-:-:S04]  /*b150*/  IMAD.WIDE.U32 R2, R195, R12, R2 ;  /* 0x0000000cc3027225 */ /* 0x000fc800078e0002 */
[----:B------:R-:W-:Y:S01]  /*b160*/  IMAD.SHL.U32 R75, R12, 0x40, RZ ;  /* 0x000000400c4b7824 */ /* 0x000fe200078e00ff */
[----:B--2---:R-:W-:Y:S01]  /*b170*/  R2UR UR4, R0 ;  /* 0x00000000000472ca */ /* 0x004fe200000e0000 */
[C---:B------:R-:W-:Y:S02]  /*b180*/  IMAD R0, R9.reuse, R10, RZ ;  /* 0x0000000a09007224 */ /* 0x040fe400078e02ff */
[----:B------:R-:W-:Y:S02]  /*b190*/  IMAD R9, R9, R12, RZ ;  /* 0x0000000c09097224 */ /* 0x000fe400078e02ff */
[C---:B------:R-:W-:Y:S02]  /*b1a0*/  IMAD R61, R144.reuse, R11, R0 ;  /* 0x0000000b903d7224 */ /* 0x040fe400078e0200 */
[----:B------:R-:W-:Y:S02]  /*b1b0*/  IMAD R9, R144, R13, R9 ;  /* 0x0000000d90097224 */ /* 0x000fe400078e0209 */
[----:B------:R-:W-:-:S02]  /*b1c0*/  IMAD.IADD R61, R61, 0x1, R73 ;  /* 0x000000013d3d7824 */ /* 0x000fc400078e0249 */
[----:B------:R-:W-:Y:S02]  /*b1d0*/  IMAD R0, R222, R12, RZ ;  /* 0x0000000cde007224 */ /* 0x000fe400078e02ff */
[----:B------:R-:W-:Y:S01]  /*b1e0*/  ULOP3.LUT UP0, URZ, UR4, 0x3ff, URZ, 0xc0, !UPT ;  /* 0x000003ff043f7892 */ /* 0x000fe2000f80c03f */
[----:B------:R-:W-:Y:S01]  /*b1f0*/  IADD3.X R81, R61, R5, R83, P0, !PT ;  /* 0x000000053d517210 */ /* 0x000fe200007fe453 */
[----:B------:R-:W-:-:S04]  /*b200*/  IMAD.WIDE.U32 R4, R195, R10, R6 ;  /* 0x0000000ac3047225 */ /* 0x000fc800078e0006 */
[----:B------:R-:W-:Y:S01]  /*b210*/  IMAD.WIDE.U32 R144, R144, R12, RZ ;  /* 0x0000000c90907225 */ /* 0x000fe200078e00ff */
[----:B------:R-:W-:-:S03]  /*b220*/  IADD3 R71, P1, R4, R72, RZ ;  /* 0x0000004804477210 */ /* 0x000fc60007f3e0ff */
[----:B------:R-:W-:Y:S01]  /*b230*/  IMAD.WIDE.U32 R6, R195, R12, R6 ;  /* 0x0000000cc3067225 */ /* 0x000fe200078e0006 */
[----:B------:R-:W-:Y:S02]  /*b240*/  IADD3.X R83, R61, R83, R5, P1, !PT ;  /* 0x000000533d537210 */ /* 0x000fe40000ffe405 */
[----:B------:R-:W-:Y:S01]  /*b250*/  PLOP3.LUT P1, PT, PT, PT, UP0, 0x80, 0x0 ;  /* 0x000000000000781c */ /* 0x000fe20003f2f008 */
[----:B------:R-:W-:Y:S01]  /*b260*/  IMAD R0, R195, R13, R0 ;  /* 0x0000000dc3007224 */ /* 0x000fe200078e0200 */
[-C--:B------:R-:W-:Y:S01]  /*b270*/  IADD3 R60, P0, R2, R144.reuse, RZ ;  /* 0x00000090023c7210 */ /* 0x080fe20007f1e0ff */
[----:B------:R-:W-:Y:S01]  /*b280*/  IMAD.IADD R77, R9, 0x1, R145 ;  /* 0x00000001094d7824 */ /* 0x000fe200078e0291 */
[----:B------:R-:W-:-:S04]  /*b290*/  IADD3 R70, P2, R6, R144, RZ ;  /* 0x0000009006467210 */ /* 0x000fc80007f5e0ff */
[C---:B------:R-:W-:Y:S02]  /*b2a0*/  IADD3.X R78, R77.reuse, R3, R0, P0, !PT ;  /* 0x000000034d4e7210 */ /* 0x040fe400007fe400 */
[----:B------:R-:W-:-:S03]  /*b2b0*/  IADD3.X R80, R77, R0, R7, P2, !PT ;  /* 0x000000004d507210 */ /* 0x000fc600017fe407 */
        /* <DEDUP_REMOVED lines=17> */
.L_x_1445:
[----:B------:R-:W0:Y:S01]  /*b3d0*/  LDC.64 R12, c[0x0][0x3d8] ;  /* 0x0000f600ff0c7b82 */ /* 0x000e220000000a00 */
[----:B------:R-:W-:Y:S01]  /*b3e0*/  SHF.R.S32.HI R5, RZ, 0x1f, R201 ;  /* 0x0000001fff057819 */ /* 0x000fe200000114c9 */
[----:B------:R-:W-:Y:S01]  /*b3f0*/  ULDC.U8 UR4, c[0x0][0x3f0] ;  /* 0x0000fc0000047ab9 */ /* 0x000fe20000000000 */
[----:B------:R-:W-:Y:S01]  /*b400*/  BSSY B0, `(.L_x_1446) ;  /* 0x0000685000007945 */ /* 0x000fe20003800000 */
[----:B------:R-:W-:-:S04]  /*b410*/  ISETP.NE.AND P0, PT, RZ, UR4, PT ;  /* 0x00000004ff007c0c */ /* 0x000fc8000bf05270 */
[----:B------:R-:W1:Y:S01]  /*b420*/  LDC.64 R2, c[0x0][0x3e8] ;  /* 0x0000fa00ff027b82 */ /* 0x000e620000000a00 */
[----:B0-----:R-:W-:-:S04]  /*b430*/  IMAD R0, R5, R12, RZ ;  /* 0x0000000c05007224 */ /* 0x001fc800078e02ff */
[C---:B------:R-:W-:Y:S02]  /*b440*/  IMAD R9, R201.reuse, R13, R0 ;  /* 0x0000000dc9097224 */ /* 0x040fe400078e0200 */
[----:B------:R-:W-:Y:S02]  /*b450*/  IMAD R0, R201, -0x80, R197 ;  /* 0xffffff80c9007824 */ /* 0x000fe400078e02c5 */
[----:B-1----:R-:W-:Y:S02]  /*b460*/  IMAD R8, R5, R2, RZ ;  /* 0x0000000205087224 */ /* 0x002fe400078e02ff */
[----:B------:R-:W-:-:S04]  /*b470*/  IMAD.WIDE.U32 R4, R201, R12, RZ ;  /* 0x0000000cc9047225 */ /* 0x000fc800078e00ff */
[----:B------:R-:W-:-:S04]  /*b480*/  IMAD.WIDE.U32 R6, R201, R2, RZ ;  /* 0x00000002c9067225 */ /* 0x000fc800078e00ff */
[----:B------:R-:W-:Y:S01]  /*b490*/  IMAD R11, R201, R3, R8 ;  /* 0x00000003c90b7224 */ /* 0x000fe200078e0208 */
[----:B------:R-:W-:Y:S01]  /*b4a0*/  VIMNMX R8, R0, 0x80, PT ;  /* 0x0000008000087848 */ /* 0x000fe20003fe0100 */
[----:B------:R-:W-:Y:S02]  /*b4b0*/  IMAD.IADD R9, R5, 0x1, R9 ;  /* 0x0000000105097824 */ /* 0x000fe400078e0209 */
[----:B------:R-:W-:Y:S01]  /*b4c0*/  IMAD.SHL.U32 R84, R4, 0x80, RZ ;  /* 0x0000008004547824 */ /* 0x000fe200078e00ff */
[----:B------:R-:W-:Y:S01]  /*b4d0*/  IADD3 R5, R7, R11, RZ ;  /* 0x0000000b07057210 */ /* 0x000fe20007ffe0ff */
[----:B------:R-:W-:Y:S01]  /*b4e0*/  IMAD.SHL.U32 R87, R6, 0x80, RZ ;  /* 0x0000008006577824 */ /* 0x000fe200078e00ff */
[----:B------:R-:W-:Y:S02]  /*b4f0*/  SHF.L.U64.HI R82, R4, 0x7, R9 ;  /* 0x0000000704527819 */ /* 0x000fe40000010209 */
[----:B------:R-:W-:Y:S01]  /*b500*/  SHF.L.U64.HI R85, R6, 0x7, R5 ;  /* 0x0000000706557819 */ /* 0x000fe20000010205 */
[----:B------:R-:W-:Y:S06]  /*b510*/  @!P0 BRA `(.L_x_1447) ;  /* 0x0000003000f48947 */ /* 0x000fec0003800000 */
[----:B------:R-:W0:Y:S01]  /*b520*/  LDC R80, c[0x0][0x428] ;  /* 0x00010a00ff507b82 */ /* 0x000e220000000800 */
        /* <DEDUP_REMOVED lines=18> */
[----:B------:R-:W-:Y:S01]  /*b650*/  VIADD R7, R18, 0x20 ;  /* 0x0000002012077836 */ /* 0x000fe20000000000 */
[----:B------:R-:W-:Y:S01]  /*b660*/  ULDC UR6, c[0x0][0x3d4] ;  /* 0x0000f50000067ab9 */ /* 0x000fe20000000800 */
[----:B------:R-:W-:Y:S01]  /*b670*/  LEA R4, P3, R0, UR4, 0x1 ;  /* 0x0000000400047c11 */ /* 0x000fe2000f8608ff */
[----:B------:R-:W-:Y:S01]  /*b680*/  IMAD.X R5, R82, 0x1, R81, P1 ;  /* 0x0000000152057824 */ /* 0x000fe200008e0651 */
[C---:B------:R-:W-:Y:S01]  /*b690*/  IADD3 R9, R18.reuse, 0x30, RZ ;  /* 0x0000003012097810 */ /* 0x040fe20007ffe0ff */
[C---:B------:R-:W-:Y:S01]  /*b6a0*/  VIADD R6, R18.reuse, 0x10 ;  /* 0x0000001012067836 */ /* 0x040fe20000000000 */
[----:B------:R-:W-:Y:S01]  /*b6b0*/  ISETP.GE.AND P1, PT, R7, UR6, PT ;  /* 0x0000000607007c0c */ /* 0x000fe2000bf26270 */
[----:B------:R-:W-:Y:S01]  /*b6c0*/  VIADD R10, R18, 0x40 ;  /* 0x00000040120a7836 */ /* 0x000fe20000000000 */
[----:B------:R-:W-:Y:S01]  /*b6d0*/  LEA.HI.X R5, R0, UR5, R5, 0x1, P3 ;  /* 0x0000000500057c11 */ /* 0x000fe200098f0c05 */
[----:B------:R-:W-:Y:S01]  /*b6e0*/  ULDC.64 UR4, c[0x0][0x3e0] ;  /* 0x0000f80000047ab9 */ /* 0x000fe20000000a00 */
[----:B------:R-:W-:Y:S01]  /*b6f0*/  IADD3 R0, P4, R87, R60, RZ ;  /* 0x0000003c57007210 */ /* 0x000fe20007f9e0ff */
[----:B------:R-:W-:Y:S01]  /*b700*/  VIADD R11, R18, 0x50 ;  /* 0x00000050120b7836 */ /* 0x000fe20000000000 */
[----:B------:R-:W-:-:S02]  /*b710*/  ISETP.GE.AND P2, PT, R6, UR6, PT ;  /* 0x0000000606007c0c */ /* 0x000fc4000bf46270 */
[----:B------:R-:W-:Y:S02]  /*b720*/  CS2R R66, SRZ ;  /* 0x0000000000427805 */ /* 0x000fe4000001ff00 */
[----:B------:R-:W-:Y:S01]  /*b730*/  LEA R6, P6, R0, UR4, 0x1 ;  /* 0x0000000400067c11 */ /* 0x000fe2000f8c08ff */
[----:B------:R-:W-:Y:S01]  /*b740*/  IMAD.X R7, R85, 0x1, R78, P4 ;  /* 0x0000000155077824 */ /* 0x000fe200020e064e */
[----:B------:R-:W-:Y:S02]  /*b750*/  ISETP.GE.AND P3, PT, R18, UR6, PT ;  /* 0x0000000612007c0c */ /* 0x000fe4000bf66270 */
[----:B------:R-:W-:Y:S02]  /*b760*/  CS2R R62, SRZ ;  /* 0x00000000003e7805 */ /* 0x000fe4000001ff00 */
[----:B------:R-:W-:Y:S02]  /*b770*/  ISETP.GE.AND P5, PT, R9, UR6, PT ;  /* 0x0000000609007c0c */ /* 0x000fe4000bfa6270 */
[----:B------:R-:W-:-:S02]  /*b780*/  CS2R R56, SRZ ;  /* 0x0000000000387805 */ /* 0x000fc4000001ff00 */
[----:B------:R-:W-:Y:S02]  /*b790*/  LEA.HI.X R7, R0, UR5, R7, 0x1, P6 ;  /* 0x0000000500077c11 */ /* 0x000fe4000b0f0c07 */
[----:B------:R-:W-:Y:S02]  /*b7a0*/  CS2R R52, SRZ ;  /* 0x0000000000347805 */ /* 0x000fe4000001ff00 */
[----:B------:R-:W-:Y:S02]  /*b7b0*/  ISETP.GE.AND P4, PT, R10, UR6, PT ;  /* 0x000000060a007c0c */ /* 0x000fe4000bf86270 */
        /* <DEDUP_REMOVED lines=8> */
[----:B------:R-:W-:Y:S01]  /*b840*/  CS2R R44, SRZ ;  /* 0x00000000002c7805 */ /* 0x000fe2000001ff00 */
[----:B------:R-:W-:-:S02]  /*b850*/  ULDC.64 UR8, c[0x0][0x208] ;  /* 0x0000820000087ab9 */ /* 0x000fc40000000a00 */
        /* <DEDUP_REMOVED lines=12> */
.L_x_1449:
[----:B------:R-:W-:Y:S05]  /*b920*/  BSYNC B1 ;  /* 0x0000000000017941 */ /* 0x000fea0003800000 */
.L_x_1448:
[----:B------:R-:W-:Y:S01]  /*b930*/  ISETP.GE.AND P1, PT, R221, R8, PT ;  /* 0x00000008dd00720c */ /* 0x000fe20003f26270 */
[----:B------:R-:W-:Y:S01]  /*b940*/  BSSY B1, `(.L_x_1450) ;  /* 0x000003e000017945 */ /* 0x000fe20003800000 */
[----:B------:R-:W-:Y:S02]  /*b950*/  LOP3.LUT R0, R208, 0x18, R192, 0xf8, !PT ;  /* 0x00000018d0007812 */ /* 0x000fe400078ef8c0 */
        /* <DEDUP_REMOVED lines=10> */
[----:B------:R-:W-:Y:S02]  /*ba00*/  LOP3.LUT R11, R0, R209, RZ, 0x3c, !PT ;  /* 0x000000d1000b7212 */ /* 0x000fe400078e3cff */
[----:B------:R-:W-:Y:S01]  /*ba10*/  CS2R R20, SRZ ;  /* 0x0000000000147805 */ /* 0x000fe2000001ff00 */
[----:B------:R-:W-:Y:S06]  /*ba20*/  @P1 BRA `(.L_x_1451) ;  /* 0x0000000000bc1947 */ /* 0x000fec0003800000 */
[----:B------:R-:W-:Y:S01]  /*ba30*/  IADD3 R75, P4, P5, R60, R75, R87 ;  /* 0x0000004b3c4b7210 */ /* 0x000fe20007d9e057 */
[C---:B-1----:R-:W-:Y:S01]  /*ba40*/  VIADD R4, R18.reuse, 0x10 ;  /* 0x0000001012047836 */ /* 0x042fe20000000000 */
[----:B------:R-:W-:Y:S01]  /*ba50*/  IADD3 R76, P2, P3, R79, R76, R84 ;  /* 0x0000004c4f4c7210 */ /* 0x000fe20007b5e054 */
[----:B------:R-:W-:Y:S01]  /*ba60*/  VIADD R6, R18, 0x20 ;  /* 0x0000002012067836 */ /* 0x000fe20000000000 */
[----:B------:R-:W-:Y:S01]  /*ba70*/  ULDC UR8, c[0x0][0x3d4] ;  /* 0x0000f50000087ab9 */ /* 0x000fe20000000800 */
[----:B------:R-:W-:Y:S01]  /*ba80*/  IADD3.X R0, R78, R69, R85, P4, P5 ;  /* 0x000000454e007210 */ /* 0x000fe200027ea455 */
[----:B------:R-:W-:Y:S01]  /*ba90*/  ULDC.64 UR4, c[0x0][0x3c8] ;  /* 0x0000f20000047ab9 */ /* 0x000fe20000000a00 */
[----:B------:R-:W-:Y:S01]  /*baa0*/  IADD3.X R5, R81, R74, R82, P2, P3 ;  /* 0x0000004a51057210 */ /* 0x000fe200017e6452 */
[----:B------:R-:W-:Y:S01]  /*bab0*/  ULDC.64 UR6, c[0x0][0x3e0] ;  /* 0x0000f80000067ab9 */ /* 0x000fe20000000a00 */
[----:B------:R-:W-:Y:S02]  /*bac0*/  ISETP.GE.AND P5, PT, R18, UR8, PT ;  /* 0x0000000812007c0c */ /* 0x000fe4000bfa6270 */
[----:B------:R-:W-:-:S02]  /*bad0*/  CS2R R40, SRZ ;  /* 0x0000000000287805 */ /* 0x000fc4000001ff00 */
[----:B------:R-:W-:Y:S02]  /*bae0*/  ISETP.GE.AND P2, PT, R4, UR8, PT ;  /* 0x0000000804007c0c */ /* 0x000fe4000bf46270 */
[----:B------:R-:W-:Y:S02]  /*baf0*/  CS2R R42, SRZ ;  /* 0x00000000002a7805 */ /* 0x000fe4000001ff00 */
[----:B------:R-:W-:Y:S01]  /*bb00*/  LEA R4, P3, R76, UR4, 0x1 ;  /* 0x000000044c047c11 */ /* 0x000fe2000f8608ff */
[----:B------:R-:W-:Y:S01]  /*bb10*/  VIADD R8, R18, 0x40 ;  /* 0x0000004012087836 */ /* 0x000fe20000000000 */
[----:B------:R-:W-:Y:S01]  /*bb20*/  ISETP.GE.AND P4, PT, R6, UR8, PT ;  /* 0x0000000806007c0c */ /* 0x000fe2000bf86270 */
[----:B------:R-:W-:Y:S01]  /*bb30*/  ULDC.64 UR10, c[0x0][0x208] ;  /* 0x00008200000a7ab9 */ /* 0x000fe20000000a00 */
[----:B------:R-:W-:Y:S02]  /*bb40*/  IADD3 R7, R18, 0x30, RZ ;  /* 0x0000003012077810 */ /* 0x000fe40007ffe0ff */
[----:B------:R-:W-:-:S02]  /*bb50*/  LEA R6, P6, R75, UR6, 0x1 ;  /* 0x000000064b067c11 */ /* 0x000fc4000f8c08ff */
[----:B------:R-:W-:Y:S02]  /*bb60*/  LEA.HI.X R5, R76, UR5, R5, 0x1, P3 ;  /* 0x000000054c057c11 */ /* 0x000fe400098f0c05 */
[----:B------:R-:W-:Y:S02]  /*bb70*/  ISETP.GE.AND P3, PT, R7, UR8, PT ;  /* 0x0000000807007c0c */ /* 0x000fe4000bf66270 */
[----:B------:R-:W-:Y:S01]  /*bb80*/  LEA.HI.X R7, R75, UR7, R0, 0x1, P6 ;  /* 0x000000074b077c11 */ /* 0x000fe2000b0f0c00 */
[----:B------:R-:W-:Y:S01]  /*bb90*/  VIADD R0, R18, 0x50 ;  /* 0x0000005012007836 */ /* 0x000fe20000000000 */
[----:B------:R2:W5:Y:S01]  /*bba0*/  @!P5 LDG.E.64 R40, desc[UR10][R4.64] ;  /* 0x0000000a0428d981 */ /* 0x000562000c1e1b00 */
[----:B------:R-:W-:-:S03]  /*bbb0*/  ISETP.GE.AND P6, PT, R8, UR8, PT ;  /* 0x0000000808007c0c */ /* 0x000fc6000bfc6270 */
[----:B------:R2:W5:Y:S01]  /*bbc0*/  @!P5 LDG.E.64 R42, desc[UR10][R6.64] ;  /* 0x0000000a062ad981 */ /* 0x000562000c1e1b00 */
[----:B------:R-:W-:Y:S02]  /*bbd0*/  ISETP.GE.AND P5, PT, R0, UR8, PT ;  /* 0x0000000800007c0c */ /* 0x000fe4000bfa6270 */
        /* <DEDUP_REMOVED lines=20> */
.L_x_1451:
[----:B------:R-:W-:Y:S05]  /*bd20*/  BSYNC B1 ;  /* 0x0000000000017941 */ /* 0x000fea0003800000 */
.L_x_1450:
[----:B------:R-:W-:Y:S01]  /*bd30*/  LOP3.LUT P2, RZ, R217, 0x4, RZ, 0xc0, !PT ;  /* 0x00000004d9ff7812 */ /* 0x000fe2000784c0ff */
[----:B------:R-:W-:Y:S01]  /*bd40*/  IMAD.IADD R60, R210, 0x1, R11 ;  /* 0x00000001d23c7824 */ /* 0x000fe200078e020b */
[----:B-12---:R-:W-:Y:S01]  /*bd50*/  MOV R4, R72 ;  /* 0x0000004800047202 */ /* 0x006fe20000000f00 */
[----:B-----5:R-:W-:Y:S01]  /*bd60*/  IMAD.MOV.U32 R11, RZ, RZ, R71 ;  /* 0x000000ffff0b7224 */ /* 0x020fe200078e0047 */
[----:B------:R-:W-:Y:S01]  /*bd70*/  ULDC.64 UR4, c[0x0][0x3c8] ;  /* 0x0000f20000047ab9 */ /* 0x000fe20000000a00 */
[----:B------:R-:W-:Y:S01]  /*bd80*/  IMAD.MOV.U32 R14, RZ, RZ, R64 ;  /* 0x000000ffff0e7224 */ /* 0x000fe200078e0040 */
[----:B------:R-:W-:Y:S01]  /*bd90*/  ULDC.64 UR6, c[0x0][0x3e0] ;  /* 0x0000f80000067ab9 */ /* 0x000fe20000000a00 */
[----:B------:R-:W-:Y:S01]  /*bda0*/  IMAD R60, R60, 0x2, R17 ;  /* 0x000000023c3c7824 */ /* 0x000fe200078e0211 */
[----:B------:R-:W-:Y:S01]  /*bdb0*/  PRMT R84, R11, 0x7610, R84 ;  /* 0x000076100b547816 */ /* 0x000fe20000000054 */
[----:B------:R-:W-:Y:S01]  /*bdc0*/  IMAD.MOV.U32 R0, RZ, RZ, R70 ;  /* 0x000000ffff007224 */ /* 0x000fe200078e0046 */
[----:B------:R-:W-:Y:S01]  /*bdd0*/  PRMT R83, R14, 0x7610, R83 ;  /* 0x000076100e537816 */ /* 0x000fe20000000053 */
[C---:B------:R-:W-:Y:S01]  /*bde0*/  VIADD R15, R60.reuse, 0x12400 ;  /* 0x000124003c0f7836 */ /* 0x040fe20000000000 */
[----:B------:R-:W-:Y:S01]  /*bdf0*/  IADD3 R10, R60, 0x12440, RZ ;  /* 0x000124403c0a7810 */ /* 0x000fe20007ffe0ff */
[----:B------:R-:W-:Y:S01]  /*be00*/  IMAD.MOV.U32 R11, RZ, RZ, R58 ;  /* 0x000000ffff0b7224 */ /* 0x000fe200078e003a */
[----:B------:R-:W-:Y:S01]  /*be10*/  PRMT R85, R0, 0x7610, R85 ;  /* 0x0000761000557816 */ /* 0x000fe20000000055 */
[----:B------:R-:W-:Y:S01]  /*be20*/  IMAD.MOV.U32 R14, RZ, RZ, R59 ;  /* 0x000000ffff0e7224 */ /* 0x000fe200078e003b */
[----:B------:R-:W-:Y:S01]  /*be30*/  MOV R0, R65 ;  /* 0x0000004100007202 */ /* 0x000fe20000000f00 */
[----:B------:R-:W-:Y:S01]  /*be40*/  @P2 VIADD R10, R15, 0xffffffc0 ;  /* 0xffffffc00f0a2836 */ /* 0x000fe20000000000 */
[----:B0-----:R-:W-:Y:S01]  /*be50*/  ISETP.NE.AND P2, PT, R80, 0x1, PT ;  /* 0x000000015000780c */ /* 0x001fe20003f45270 */
[----:B------:R-:W-:Y:S01]  /*be60*/  IMAD.MOV.U32 R7, RZ, RZ, R77 ;  /* 0x000000ffff077224 */ /* 0x000fe200078e004d */
        /* <DEDUP_REMOVED lines=8> */
[----:B------:R-:W-:Y:S01]  /*bef0*/  MOV R0, R50 ;  /* 0x0000003200007202 */ /* 0x000fe20000000f00 */
[----:B------:R-:W0:Y:S01]  /*bf00*/  @P2 LDC R15, c[0x0][0x430] ;  /* 0x00010c00ff0f2b82 */ /* 0x000e220000000800 */
[----:B------:R-:W-:Y:S01]  /*bf10*/  MOV R61, R67 ;  /* 0x00000043003d7202 */ /* 0x000fe20000000f00 */
[----:B------:R-:W-:Y:S01]  /*bf20*/  IMAD.MOV.U32 R69, RZ, RZ, R53 ;  /* 0x000000ffff457224 */ /* 0x000fe200078e0035 */
[----:B------:R-:W-:Y:S01]  /*bf30*/  PRMT R75, R0, 0x5410, R14 ;  /* 0x00005410004b7816 */ /* 0x000fe2000000000e */
[----:B------:R-:W-:Y:S01]  /*bf40*/  IMAD.MOV.U32 R14, RZ, RZ, R66 ;  /* 0x000000ffff0e7224 */ /* 0x000fe200078e0042 */
[----:B------:R-:W-:Y:S01]  /*bf50*/  PRMT R73, R11, 0x7610, R73 ;  /* 0x000076100b497816 */ /* 0x000fe20000000049 */
[----:B------:R-:W-:Y:S01]  /*bf60*/  IMAD.MOV.U32 R11, RZ, RZ, R45 ;  /* 0x000000ffff0b7224 */ /* 0x000fe200078e002d */
[----:B------:R-:W-:Y:S01]  /*bf70*/  PRMT R84, R84, 0x5410, R61 ;  /* 0x0000541054547816 */ /* 0x000fe2000000003d */
[----:B------:R-:W1:Y:S01]  /*bf80*/  @P2 LDC R0, c[0x0][0x42c] ;  /* 0x00010b00ff002b82 */ /* 0x000e620000000800 */
[----:B------:R-:W-:Y:S01]  /*bf90*/  PRMT R85, R85, 0x5410, R14 ;  /* 0x0000541055557816 */ /* 0x000fe2000000000e */
[----:B------:R-:W-:Y:S01]  /*bfa0*/  IMAD.MOV.U32 R14, RZ, RZ, R63 ;  /* 0x000000ffff0e7224 */ /* 0x000fe200078e003f */
[----:B------:R-:W-:Y:S01]  /*bfb0*/  PRMT R73, R73, 0x5410, R11 ;  /* 0x0000541049497816 */ /* 0x000fe2000000000b */
[----:B------:R-:W-:-:S02]  /*bfc0*/  IMAD.MOV.U32 R11, RZ, RZ, R62 ;  /* 0x000000ffff0b7224 */ /* 0x000fc400078e003e */
[----:B------:R-:W-:Y:S01]  /*bfd0*/  IMAD.MOV.U32 R61, RZ, RZ, R56 ;  /* 0x000000ffff3d7224 */ /* 0x000fe200078e0038 */
[----:B------:R-:W-:Y:S01]  /*bfe0*/  PRMT R82, R14, 0x7610, R82 ;  /* 0x000076100e527816 */ /* 0x000fe20000000052 */
[----:B------:R-:W-:Y:S01]  /*bff0*/  IMAD.MOV.U32 R6, RZ, RZ, R144 ;  /* 0x000000ffff067224 */ /* 0x000fe200078e0090 */
[----:B------:R-:W-:Y:S01]  /*c000*/  PRMT R83, R83, 0x5410, R11 ;  /* 0x0000541053537816 */ /* 0x000fe2000000000b */
[----:B------:R-:W-:Y:S01]  /*c010*/  IMAD R11, R201, 0x80, R195 ;  /* 0x00000080c90b7824 */ /* 0x000fe200078e02c3 */
[----:B------:R-:W-:Y:S01]  /*c020*/  PRMT R81, R61, 0x7610, R81 ;  /* 0x000076103d517816 */ /* 0x000fe20000000051 */
[----:B------:R-:W-:Y:S01]  /*c030*/  IMAD.MOV.U32 R61, RZ, RZ, R52 ;  /* 0x000000ffff3d7224 */ /* 0x000fe200078e0034 */
[----:B------:R-:W-:Y:S01]  /*c040*/  MOV R14, R57 ;  /* 0x00000039000e7202 */ /* 0x000fe20000000f00 */
[----:B------:R-:W-:-:S03]  /*c050*/  IMAD R11, R224, 0x40, R11 ;  /* 0x00000040e00b7824 */ /* 0x000fc600078e020b */
[----:B------:R-:W-:Y:S01]  /*c060*/  PRMT R81, R81, 0x5410, R14 ;  /* 0x0000541051517816 */ /* 0x000fe2000000000e */
[----:B------:R-:W-:Y:S01]  /*c070*/  IMAD.MOV.U32 R14, RZ, RZ, R48 ;  /* 0x000000ffff0e7224 */ /* 0x000fe200078e0030 */
[----:B------:R-:W-:Y:S01]  /*c080*/  PRMT R79, R61, 0x5410, R69 ;  /* 0x000054103d4f7816 */ /* 0x000fe20000000045 */
[----:B------:R-:W-:Y:S02]  /*c090*/  IMAD.MOV.U32 R61, RZ, RZ, R46 ;  /* 0x000000ffff3d7224 */ /* 0x000fe400078e002e */
[----:B------:R-:W-:Y:S01]  /*c0a0*/  IMAD.MOV.U32 R69, RZ, RZ, R47 ;  /* 0x000000ffff457224 */ /* 0x000fe200078e002f */
[----:B------:R-:W-:Y:S01]  /*c0b0*/  PRMT R76, R14, 0x7610, R76 ;  /* 0x000076100e4c7816 */ /* 0x000fe2000000004c */
[----:B-1----:R-:W-:Y:S01]  /*c0c0*/  @P2 IMAD.HI.U32 R0, R11, R0, RZ ;  /* 0x000000000b002227 */ /* 0x002fe200078e00ff */
[----:B------:R-:W-:Y:S02]  /*c0d0*/  MOV R14, R49 ;  /* 0x00000031000e7202 */ /* 0x000fe40000000f00 */
[----:B------:R-:W-:Y:S01]  /*c0e0*/  PRMT R74, R61, 0x5410, R69 ;  /* 0x000054103d4a7816 */ /* 0x000fe20000000045 */
[----:B------:R-:W-:Y:S01]  /*c0f0*/  IMAD.MOV.U32 R69, RZ, RZ, R37 ;  /* 0x000000ffff457224 */ /* 0x000fe200078e0025 */
[----:B0-----:R-:W-:Y:S01]  /*c100*/  @P2 SHF.R.U32.HI R11, RZ, R15, R0 ;  /* 0x0000000fff0b2219 */ /* 0x001fe20000011600 */
[----:B------:R-:W-:Y:S01]  /*c110*/  IMAD.MOV.U32 R0, RZ, RZ, R42 ;  /* 0x000000ffff007224 */ /* 0x000fe200078e002a */
[----:B------:R-:W-:Y:S01]  /*c120*/  PRMT R76, R76, 0x5410, R14 ;  /* 0x000054104c4c7816 */ /* 0x000fe2000000000e */
[----:B------:R-:W-:Y:S01]  /*c130*/  IMAD.MOV.U32 R14, RZ, RZ, R43 ;  /* 0x000000ffff0e7224 */ /* 0x000fe200078e002b */
[----:B------:R-:W-:Y:S01]  /*c140*/  SHF.R.S32.HI R15, RZ, 0x1f, R11 ;  /* 0x0000001fff0f7819 */ /* 0x000fe2000001140b */
[----:B------:R-:W-:Y:S01]  /*c150*/  IMAD.WIDE.U32 R4, R11, R12, R4 ;  /* 0x0000000c0b047225 */ /* 0x000fe200078e0004 */
[----:B------:R-:W-:-:S02]  /*c160*/  MOV R61, R36 ;  /* 0x00000024003d7202 */ /* 0x000fc40000000f00 */
[----:B------:R-:W-:Y:S01]  /*c170*/  PRMT R72, R0, 0x5410, R14 ;  /* 0x0000541000487816 */ /* 0x000fe2000000000e */
[----:B------:R-:W-:Y:S01]  /*c180*/  IMAD R0, R15, R12, RZ ;  /* 0x0000000c0f007224 */ /* 0x000fe200078e02ff */
[----:B------:R-:W-:Y:S01]  /*c190*/  PRMT R61, R61, 0x5410, R69 ;  /* 0x000054103d3d7816 */ /* 0x000fe20000000045 */
[-C--:B------:R-:W-:Y:S02]  /*c1a0*/  IMAD R14, R15, R2.reuse, RZ ;  /* 0x000000020f0e7224 */ /* 0x080fe400078e02ff */
[----:B------:R-:W-:-:S04]  /*c1b0*/  IMAD.WIDE.U32 R6, R11, R2, R6 ;  /* 0x000000020b067225 */ /* 0x000fc800078e0006 */
[C---:B------:R-:W-:Y:S01]  /*c1c0*/  IMAD R13, R11.reuse, R13, R0 ;  /* 0x0000000d0b0d7224 */ /* 0x040fe200078e0200 */
[----:B------:R-:W-:Y:S01]  /*c1d0*/  LEA R0, P3, R6, UR6, 0x1 ;  /* 0x0000000606007c11 */ /* 0x000fe2000f8608ff */
[----:B------:R-:W-:Y:S01]  /*c1e0*/  IMAD R15, R11, R3, R14 ;  /* 0x000000030b0f7224 */ /* 0x000fe200078e020e */
[----:B------:R-:W-:Y:S01]  /*c1f0*/  LEA R3, P2, R4, UR4, 0x1 ;  /* 0x0000000404037c11 */ /* 0x000fe2000f8408ff */
[----:B------:R-:W-:Y:S01]  /*c200*/  IMAD.MOV.U32 R2, RZ, RZ, R34 ;  /* 0x000000ffff027224 */ /* 0x000fe200078e0022 */
[----:B------:R-:W-:Y:S01]  /*c210*/  UMOV UR4, 0xffffffff ;  /* 0xffffffff00047882 */ /* 0x000fe20000000000 */
[----:B------:R-:W-:Y:S02]  /*c220*/  IMAD.MOV.U32 R12, RZ, RZ, R35 ;  /* 0x000000ffff0c7224 */ /* 0x000fe400078e0023 */
[----:B------:R-:W-:Y:S01]  /*c230*/  IMAD.IADD R11, R5, 0x1, R13 ;  /* 0x00000001050b7824 */ /* 0x000fe200078e020d */
[----:B------:R-:W-:Y:S02]  /*c240*/  IADD3 R5, R7, R15, RZ ;  /* 0x0000000f07057210 */ /* 0x000fe40007ffe0ff */
[----:B------:R-:W-:-:S02]  /*c250*/  PRMT R69, R2, 0x5410, R12 ;  /* 0x0000541002457816 */ /* 0x000fc4000000000c */
[----:B------:R-:W-:Y:S02]  /*c260*/  LEA.HI.X R4, R4, UR5, R11, 0x1, P2 ;  /* 0x0000000504047c11 */ /* 0x000fe400090f0c0b */
[----:B------:R-:W-:Y:S02]  /*c270*/  LEA.HI.X R2, R6, UR7, R5, 0x1, P3 ;  /* 0x0000000706027c11 */ /* 0x000fe400098f0c05 */
[----:B------:R-:W-:Y:S01]  /*c280*/  LEA.HI R5, R220, R220, RZ, 0x1 ;  /* 0x000000dcdc057211 */ /* 0x000fe200078f08ff */
[----:B------:R-:W-:Y:S06]  /*c290*/  BRA.DIV UR4, `(.L_x_1452) ;  /* 0x000001b604d87947 */ /* 0x000fec000b800000 */
.L_x_1736:
[----:B------:R-:W-:-:S03]  /*c2a0*/  UMOV UR4, 0xffffffff ;  /* 0xffffffff00047882 */ /* 0x000fc60000000000 */
[----:B------:R-:W-:Y:S05]  /*c2b0*/  BRA.DIV UR4, `(.L_x_1453) ;  /* 0x000001b604f87947 */ /* 0x000fea000b800000 */
.L_x_1739:
[----:B------:R-:W-:-:S03]  /*c2c0*/  UMOV UR4, 0xffffffff ;  /* 0xffffffff00047882 */ /* 0x000fc60000000000 */
[----:B------:R-:W-:Y:S05]  /*c2d0*/  BRA.DIV UR4, `(.L_x_1454) ;  /* 0x000001ba04187947 */ /* 0x000fea000b800000 */
.L_x_1742:
[----:B------:R-:W-:-:S03]  /*c2e0*/  UMOV UR4, 0xffffffff ;  /* 0xffffffff00047882 */ /* 0x000fc60000000000 */
[----:B------:R-:W-:Y:S05]  /*c2f0*/  BRA.DIV UR4, `(.L_x_1455) ;  /* 0x000001ba04387947 */ /* 0x000fea000b800000 */
.L_x_1745:
[----:B------:R-:W-:-:S03]  /*c300*/  UMOV UR4, 0xffffffff ;  /* 0xffffffff00047882 */ /* 0x000fc60000000000 */
[----:B------:R-:W-:Y:S05]  /*c310*/  BRA.DIV UR4, `(.L_x_1456) ;  /* 0x000001ba04587947 */ /* 0x000fea000b800000 */
.L_x_1748:
[----:B------:R-:W-:Y:S01]  /*c320*/  UMOV UR4, 0xffffffff ;  /* 0xffffffff00047882 */ /* 0x000fe20000000000 */
[----:B------:R-:W-:Y:S02]  /*c330*/  LOP3.LUT R5, R5, 0xfffffffe, RZ, 0xc0, !PT ;  /* 0xfffffffe05057812 */ /* 0x000fe400078ec0ff */
[----:B------:R-:W-:Y:S05]  /*c340*/  BRA.DIV UR4, `(.L_x_1457) ;  /* 0x000001ba04747947 */ /* 0x000fea000b800000 */
.L_x_1751:
[----:B------:R-:W-:Y:S01]  /*c350*/  UMOV UR4, 0xffffffff ;  /* 0xffffffff00047882 */ /* 0x000fe20000000000 */
[----:B------:R-:W-:Y:S02]  /*c360*/  IMAD.IADD R5, R220, 0x1, -R5 ;  /* 0x00000001dc057824 */ /* 0x000fe400078e0a05 */
[----:B------:R-:W-:Y:S05]  /*c370*/  BRA.DIV UR4, `(.L_x_1458) ;  /* 0x000001ba04907947 */ /* 0x000fea000b800000 */
.L_x_1754:
[----:B------:R-:W-:Y:S01]  /*c380*/  UMOV UR4, 0xffffffff ;  /* 0xffffffff00047882 */ /* 0x000fe20000000000 */
[----:B------:R-:W-:Y:S02]  /*c390*/  SHF.L.U32 R2, R5, 0x1f, RZ ;  /* 0x0000001f05027819 */ /* 0x000fe400000006ff */
[----:B------:R-:W-:Y:S05]  /*c3a0*/  BRA.DIV UR4, `(.L_x_1459) ;  /* 0x000001ba04ac7947 */ /* 0x000fea000b800000 */
.L_x_1757:
[----:B------:R-:W0:Y:S01]  /*c3b0*/  SYNCS.PHASECHK.TRANS64.TRYWAIT P2, [R17+URZ+0x30800], R2 ;  /* 0x03080002110075a7 */ /* 0x000e22000804017f */
[----:B------:R-:W-:Y:S01]  /*c3c0*/  IMAD.MOV.U32 R0, RZ, RZ, R28 ;  /* 0x000000ffff007224 */ /* 0x000fe200078e001c */
[----:B------:R-:W-:Y:S01]  /*c3d0*/  MOV R5, R25 ;  /* 0x0000001900057202 */ /* 0x000fe20000000f00 */
[----:B------:R-:W-:Y:S01]  /*c3e0*/  IMAD.MOV.U32 R3, RZ, RZ, R29 ;  /* 0x000000ffff037224 */ /* 0x000fe200078e001d */
[----:B------:R-:W-:Y:S01]  /*c3f0*/  BSSY B1, `(.L_x_1460) ;  /* 0x0000019000017945 */ /* 0x000fe20003800000 */
[----:B------:R-:W-:Y:S02]  /*c400*/  IMAD.MOV.U32 R4, RZ, RZ, R24 ;  /* 0x000000ffff047224 */ /* 0x000fe400078e0018 */
        /* <DEDUP_REMOVED lines=22> */
[----:B0-----:R-:W-:Y:S06]  /*c570*/  @!P2 BRA `(.L_x_1461) ;  /* 0x000001b80060a947 */ /* 0x001fec0003800000 */
.L_x_1758:
[----:B------:R-:W-:Y:S05]  /*c580*/  BSYNC B1 ;  /* 0x0000000000017941 */ /* 0x000fea0003800000 */
.L_x_1460:
[----:B------:R-:W-:Y:S01]  /*c590*/  BSSY B1, `(.L_x_1462) ;  /* 0x000011b000017945 */ /* 0x000fe20003800000 */
[----:B0-----:R-:W-:-:S03]  /*c5a0*/  PRMT R2, R4, 0x5410, R5 ;  /* 0x0000541004027816 */ /* 0x001fc60000000005 */
[----:B------:R-:W-:Y:S05]  /*c5b0*/  @P0 BRA `(.L_x_1463) ;  /* 0x0000001000600947 */ /* 0x000fea0003800000 */
[----:B------:R-:W0:Y:S01]  /*c5c0*/  LDC R5, c[0x0][0x3d4] ;  /* 0x0000f500ff057b82 */ /* 0x000e220000000800 */
        /* <DEDUP_REMOVED lines=14> */
[----:B------:R-:W-:Y:S01]  /*c6b0*/  SHF.R.U64 R93, R66, 0x10, R67 ;  /* 0x00000010425d7819 */ /* 0x000fe20000001243 */
[--C-:B------:R-:W-:Y:S01]  /*c6c0*/  HADD2.F32 R86, -RZ, R85.reuse.H1_H1 ;  /* 0x30000055ff567230 */ /* 0x100fe20000004100 */
[----:B------:R-:W-:Y:S01]  /*c6d0*/  SHF.R.U32.HI R88, RZ, 0x10, R71 ;  /* 0x00000010ff587819 */ /* 0x000fe20000011647 */
[----:B------:R-:W-:Y:S01]  /*c6e0*/  HADD2.F32 R87, -RZ, R85.H0_H0 ;  /* 0x20000055ff577230 */ /* 0x000fe20000004100 */
[----:B------:R-:W-:Y:S02]  /*c6f0*/  SHF.R.U32.HI R66, RZ, 0x10, R67 ;  /* 0x00000010ff427819 */ /* 0x000fe40000011643 */
[----:B------:R-:W-:Y:S01]  /*c700*/  SHF.R.U64 R91, R70, 0x10, R71 ;  /* 0x00000010465b7819 */ /* 0x000fe20000001247 */
[----:B------:R-:W-:Y:S02]  /*c710*/  HADD2.F32 R88, -RZ, R88.H0_H0 ;  /* 0x20000058ff587230 */ /* 0x000fe40000004100 */
[----:B------:R-:W-:-:S02]  /*c720*/  HADD2.F32 R85, -RZ, R66.H0_H0 ;  /* 0x20000042ff557230 */ /* 0x000fc40000004100 */
[--C-:B0-----:R-:W-:Y:S02]  /*c730*/  HADD2.F32 R71, -RZ, R7.reuse.H1_H1 ;  /* 0x30000007ff477230 */ /* 0x101fe40000004100 */
[----:B------:R-:W-:Y:S02]  /*c740*/  HADD2.F32 R70, -RZ, R7.H0_H0 ;  /* 0x20000007ff467230 */ /* 0x000fe40000004100 */
[--C-:B------:R-:W-:Y:S02]  /*c750*/  HADD2.F32 R7, -RZ, R4.reuse.H0_H0 ;  /* 0x20000004ff077230 */ /* 0x100fe40000004100 */
[C---:B------:R-:W-:Y:S01]  /*c760*/  FMUL.FTZ R89, R71.reuse, R88 ;  /* 0x0000005847597220 */ /* 0x040fe20000410000 */
[----:B------:R-:W-:Y:S01]  /*c770*/  FMUL.FTZ R71, R71, R85 ;  /* 0x0000005547477220 */ /* 0x000fe20000410000 */
[----:B------:R-:W-:Y:S02]  /*c780*/  HADD2.F32 R4, -RZ, R4.H1_H1 ;  /* 0x30000004ff047230 */ /* 0x000fe40000004100 */
[----:B------:R-:W-:-:S02]  /*c790*/  HADD2.F32 R66, -RZ, R6.H0_H0 ;  /* 0x20000006ff427230 */ /* 0x000fc40000004100 */
[----:B------:R-:W-:Y:S01]  /*c7a0*/  FFMA.FTZ R92, R70, R88, R71 ;  /* 0x00000058465c7223 */ /* 0x000fe20000010047 */
[----:B------:R-:W-:Y:S02]  /*c7b0*/  HADD2.F32 R67, -RZ, R6.H1_H1 ;  /* 0x30000006ff437230 */ /* 0x000fe40000004100 */
[----:B------:R-:W-:Y:S01]  /*c7c0*/  FMUL.FTZ R90, R4, R87 ;  /* 0x00000057045a7220 */ /* 0x000fe20000410000 */
[--C-:B------:R-:W-:Y:S02]  /*c7d0*/  HADD2.F32 R71, -RZ, R84.reuse.H0_H0 ;  /* 0x20000054ff477230 */ /* 0x100fe40000004100 */
[----:B------:R-:W-:Y:S01]  /*c7e0*/  FFMA.FTZ R89, R70, R85, -R89 ;  /* 0x0000005546597223 */ /* 0x000fe20000010859 */
[----:B------:R-:W-:Y:S02]  /*c7f0*/  HADD2.F32 R6, -RZ, R5.H0_H0 ;  /* 0x20000005ff067230 */ /* 0x000fe40000004100 */
[----:B------:R-:W-:Y:S01]  /*c800*/  FMUL.FTZ R88, R4, R86 ;  /* 0x0000005604587220 */ /* 0x000fe20000410000 */
[----:B------:R-:W-:-:S02]  /*c810*/  HADD2.F32 R84, -RZ, R84.H1_H1 ;  /* 0x30000054ff547230 */ /* 0x000fc40000004100 */
[C---:B------:R-:W-:Y:S01]  /*c820*/  FFMA.FTZ R90, R7.reuse, R86, -R90 ;  /* 0x00000056075a7223 */ /* 0x040fe2000001085a */
[----:B------:R-:W-:Y:S02]  /*c830*/  HADD2.F32 R5, -RZ, R5.H1_H1 ;  /* 0x30000005ff057230 */ /* 0x000fe40000004100 */
[----:B------:R-:W-:Y:S01]  /*c840*/  FFMA.FTZ R87, R7, R87, R88 ;  /* 0x0000005707577223 */ /* 0x000fe20000010058 */
[----:B------:R-:W-:Y:S02]  /*c850*/  HADD2.F32 R70, -RZ, R91.H0_H0 ;  /* 0x2000005bff467230 */ /* 0x000fe40000004100 */
[CC--:B------:R-:W-:Y:S01]  /*c860*/  FMUL.FTZ R85, R67.reuse, R71.reuse ;  /* 0x0000004743557220 */ /* 0x0c0fe20000410000 */
[----:B------:R-:W-:Y:S02]  /*c870*/  HADD2.F32 R4, -RZ, R93.H0_H0 ;  /* 0x2000005dff047230 */ /* 0x000fe40000004100 */
[----:B------:R-:W-:Y:S01]  /*c880*/  FMUL.FTZ R86, R67, R84 ;  /* 0x0000005443567220 */ /* 0x000fe20000410000 */
[C---:B------:R-:W-:Y:S01]  /*c890*/  FMUL.FTZ R7, R5.reuse, R70 ;  /* 0x0000004605077220 */ /* 0x040fe20000410000 */
[C---:B------:R-:W-:Y:S01]  /*c8a0*/  FFMA.FTZ R85, R66.reuse, R84, -R85 ;  /* 0x0000005442557223 */ /* 0x040fe20000010855 */
[-C--:B------:R-:W-:Y:S01]  /*c8b0*/  FMUL.FTZ R67, R5, R4.reuse ;  /* 0x0000000405437220 */ /* 0x080fe20000410000 */
[----:B------:R-:W-:Y:S01]  /*c8c0*/  FFMA.FTZ R86, R66, R71, R86 ;  /* 0x0000004742567223 */ /* 0x000fe20000010056 */
[----:B------:R-:W-:Y:S01]  /*c8d0*/  FFMA.FTZ R5, R6, R4, -R7 ;  /* 0x0000000406057223 */ /* 0x000fe20000010807 */
[----:B------:R-:W-:Y:S01]  /*c8e0*/  F2FP.F16.F32.PACK_AB R7, R92, R89 ;  /* 0x000000595c07723e */ /* 0x000fe200000000ff */
[----:B------:R-:W-:Y:S01]  /*c8f0*/  FFMA.FTZ R70, R6, R70, R67 ;  /* 0x0000004606467223 */ /* 0x000fe20000010043 */
[----:B------:R-:W-:-:S02]  /*c900*/  F2FP.F16.F32.PACK_AB R4, R87, R90 ;  /* 0x0000005a5704723e */ /* 0x000fc400000000ff */
[----:B------:R-:W-:Y:S02]  /*c910*/  F2FP.F16.F32.PACK_AB R6, R86, R85 ;  /* 0x000000555606723e */ /* 0x000fe400000000ff */
[----:B------:R-:W-:-:S05]  /*c920*/  F2FP.F16.F32.PACK_AB R5, R70, R5 ;  /* 0x000000054605723e */ /* 0x000fca00000000ff */
[----:B------:R0:W-:Y:S02]  /*c930*/  STS.128 [R60+0x12400], R4 ;  /* 0x012400043c007388 */ /* 0x0001e40000000c00 */
.L_x_1465:
[----:B------:R-:W-:Y:S05]  /*c940*/  BSYNC B2 ;  /* 0x0000000000027941 */ /* 0x000fea0003800000 */
.L_x_1464:
[----:B------:R-:W-:Y:S04]  /*c950*/  BSSY B2, `(.L_x_1466) ;  /* 0x000002c000027945 */ /* 0x000fe80003800000 */
[----:B------:R-:W-:Y:S05]  /*c960*/  @P2 BRA `(.L_x_1467) ;  /* 0x0000000000a82947 */ /* 0x000fea0003800000 */
[----:B0-----:R-:W0:Y:S01]  /*c970*/  LDS.128 R4, [R10] ;  /* 0x000000000a047984 */ /* 0x001e220000000c00 */
[----:B------:R-:W-:Y:S01]  /*c980*/  SHF.R.U32.HI R70, RZ, 0x10, R65 ;  /* 0x00000010ff467819 */ /* 0x000fe20000011641 */
[--C-:B------:R-:W-:Y:S01]  /*c990*/  HADD2.F32 R66, -RZ, R83.reuse.H1_H1 ;  /* 0x30000053ff427230 */ /* 0x100fe20000004100 */
[----:B------:R-:W-:Y:S01]  /*c9a0*/  SHF.R.U32.HI R67, RZ, 0x10, R63 ;  /* 0x00000010ff437819 */ /* 0x000fe2000001163f */
[----:B------:R-:W-:Y:S01]  /*c9b0*/  HADD2.F32 R83, -RZ, R83.H0_H0 ;  /* 0x20000053ff537230 */ /* 0x000fe20000004100 */
[----:B------:R-:W-:Y:S01]  /*c9c0*/  SHF.R.U64 R85, R64, 0x10, R65 ;  /* 0x0000001040557819 */ /* 0x000fe20000001241 */
[----:B------:R-:W-:Y:S01]  /*c9d0*/  HADD2.F32 R70, -RZ, R70.H0_H0 ;  /* 0x20000046ff467230 */ /* 0x000fe20000004100 */
[----:B------:R-:W-:Y:S01]  /*c9e0*/  SHF.R.U64 R87, R62, 0x10, R63 ;  /* 0x000000103e577819 */ /* 0x000fe2000000123f */
[----:B------:R-:W-:Y:S02]  /*c9f0*/  HADD2.F32 R67, -RZ, R67.H0_H0 ;  /* 0x20000043ff437230 */ /* 0x000fe40000004100 */
[----:B0-----:R-:W-:-:S02]  /*ca00*/  HADD2.F32 R65, -RZ, R7.H1_H1 ;  /* 0x30000007ff417230 */ /* 0x001fc40000004100 */
[----:B------:R-:W-:Y:S02]  /*ca10*/  HADD2.F32 R64, -RZ, R7.H0_H0 ;  /* 0x20000007ff407230 */ /* 0x000fe40000004100 */
[--C-:B------:R-:W-:Y:S02]  /*ca20*/  HADD2.F32 R7, -RZ, R4.reuse.H0_H0 ;  /* 0x20000004ff077230 */ /* 0x100fe40000004100 */
[CC--:B------:R-:W-:Y:S01]  /*ca30*/  FMUL.FTZ R71, R65.reuse, R70.reuse ;  /* 0x0000004641477220 */ /* 0x0c0fe20000410000 */
[----:B------:R-:W-:Y:S01]  /*ca40*/  FMUL.FTZ R65, R65, R67 ;  /* 0x0000004341417220 */ /* 0x000fe20000410000 */
[----:B------:R-:W-:Y:S02]  /*ca50*/  HADD2.F32 R4, -RZ, R4.H1_H1 ;  /* 0x30000004ff047230 */ /* 0x000fe40000004100 */
[--C-:B------:R-:W-:Y:S02]  /*ca60*/  HADD2.F32 R62, -RZ, R6.reuse.H0_H0 ;  /* 0x20000006ff3e7230 */ /* 0x100fe40000004100 */
[----:B------:R-:W-:Y:S01]  /*ca70*/  FFMA.FTZ R86, R64, R70, R65 ;  /* 0x0000004640567223 */ /* 0x000fe20000010041 */
[----:B------:R-:W-:-:S02]  /*ca80*/  HADD2.F32 R63, -RZ, R6.H1_H1 ;  /* 0x30000006ff3f7230 */ /* 0x000fc40000004100 */
[----:B------:R-:W-:Y:S01]  /*ca90*/  FMUL.FTZ R84, R4, R83 ;  /* 0x0000005304547220 */ /* 0x000fe20000410000 */
[--C-:B------:R-:W-:Y:S02]  /*caa0*/  HADD2.F32 R65, -RZ, R82.reuse.H1_H1 ;  /* 0x30000052ff417230 */ /* 0x100fe40000004100 */
[----:B------:R-:W-:Y:S01]  /*cab0*/  FFMA.FTZ R71, R64, R67, -R71 ;  /* 0x0000004340477223 */ /* 0x000fe20000010847 */
[--C-:B------:R-:W-:Y:S02]  /*cac0*/  HADD2.F32 R6, -RZ, R5.reuse.H0_H0 ;  /* 0x20000005ff067230 */ /* 0x100fe40000004100 */
[-C--:B------:R-:W-:Y:S01]  /*cad0*/  FMUL.FTZ R70, R4, R66.reuse ;  /* 0x0000004204467220 */ /* 0x080fe20000410000 */
[----:B------:R-:W-:Y:S02]  /*cae0*/  HADD2.F32 R82, -RZ, R82.H0_H0 ;  /* 0x20000052ff527230 */ /* 0x000fe40000004100 */
[----:B------:R-:W-:Y:S01]  /*caf0*/  FFMA.FTZ R84, R7, R66, -R84 ;  /* 0x0000004207547223 */ /* 0x000fe20000010854 */
[----:B------:R-:W-:-:S02]  /*cb00*/  HADD2.F32 R5, -RZ, R5.H1_H1 ;  /* 0x30000005ff057230 */ /* 0x000fc40000004100 */
        /* <DEDUP_REMOVED lines=15> */
[----:B------:R1:W-:Y:S02]  /*cc00*/  STS.128 [R10], R4 ;  /* 0x000000040a007388 */ /* 0x0003e40000000c00 */
.L_x_1467:
[----:B------:R-:W-:Y:S05]  /*cc10*/  BSYNC B2 ;  /* 0x0000000000027941 */ /* 0x000fea0003800000 */
.L_x_1466:
[----:B------:R-:W-:Y:S04]  /*cc20*/  BSSY B2, `(.L_x_1468) ;  /* 0x000002c000027945 */ /* 0x000fe80003800000 */
[----:B------:R-:W-:Y:S05]  /*cc30*/  @P3 BRA `(.L_x_1469) ;  /* 0x0000000000a83947 */ /* 0x000fea0003800000 */
[----:B01----:R-:W0:Y:S01]  /*cc40*/  LDS.128 R4, [R60+0x16400] ;  /* 0x016400003c047984 */ /* 0x003e220000000c00 */
[----:B------:R-:W-:Y:S01]  /*cc50*/  SHF.R.U32.HI R63, RZ, 0x10, R57 ;  /* 0x00000010ff3f7819 */ /* 0x000fe20000011639 */
[----:B------:R-:W-:Y:S01]  /*cc60*/  HADD2.F32 R62, -RZ, R81.H0_H0 ;  /* 0x20000051ff3e7230 */ /* 0x000fe20000004100 */
[--C-:B------:R-:W-:Y:S01]  /*cc70*/  SHF.R.U32.HI R65, RZ, 0x10, R59.reuse ;  /* 0x00000010ff417819 */ /* 0x100fe2000001163b */
[--C-:B------:R-:W-:Y:S01]  /*cc80*/  HADD2.F32 R64, -RZ, R80.reuse.H0_H0 ;  /* 0x20000050ff407230 */ /* 0x100fe20000004100 */
[----:B------:R-:W-:Y:S01]  /*cc90*/  SHF.R.U64 R71, R58, 0x10, R59 ;  /* 0x000000103a477819 */ /* 0x000fe2000000123b */
[----:B------:R-:W-:Y:S01]  /*cca0*/  HADD2.F32 R63, -RZ, R63.H0_H0 ;  /* 0x2000003fff3f7230 */ /* 0x000fe20000004100 */
[----:B------:R-:W-:Y:S01]  /*ccb0*/  SHF.R.U64 R83, R56, 0x10, R57 ;  /* 0x0000001038537819 */ /* 0x000fe20000001239 */
[----:B------:R-:W-:Y:S02]  /*ccc0*/  HADD2.F32 R65, -RZ, R65.H0_H0 ;  /* 0x20000041ff417230 */ /* 0x000fe40000004100 */
[----:B------:R-:W-:-:S02]  /*ccd0*/  HADD2.F32 R80, -RZ, R80.H1_H1 ;  /* 0x30000050ff507230 */ /* 0x000fc40000004100 */
[----:B------:R-:W-:Y:S02]  /*cce0*/  HADD2.F32 R81, -RZ, R81.H1_H1 ;  /* 0x30000051ff517230 */ /* 0x000fe40000004100 */
[--C-:B0-----:R-:W-:Y:S02]  /*ccf0*/  HADD2.F32 R59, -RZ, R7.reuse.H1_H1 ;  /* 0x30000007ff3b7230 */ /* 0x101fe40000004100 */
[----:B------:R-:W-:Y:S02]  /*cd00*/  HADD2.F32 R58, -RZ, R7.H0_H0 ;  /* 0x20000007ff3a7230 */ /* 0x000fe40000004100 */
[--C-:B------:R-:W-:Y:S02]  /*cd10*/  HADD2.F32 R7, -RZ, R4.reuse.H0_H0 ;  /* 0x20000004ff077230 */ /* 0x100fe40000004100 */
[C---:B------:R-:W-:Y:S01]  /*cd20*/  FMUL.FTZ R70, R59.reuse, R63 ;  /* 0x0000003f3b467220 */ /* 0x040fe20000410000 */
[----:B------:R-:W-:Y:S02]  /*cd30*/  HADD2.F32 R4, -RZ, R4.H1_H1 ;  /* 0x30000004ff047230 */ /* 0x000fe40000004100 */
[----:B------:R-:W-:Y:S01]  /*cd40*/  FMUL.FTZ R67, R59, R65 ;  /* 0x000000413b437220 */ /* 0x000fe20000410000 */
[----:B------:R-:W-:-:S02]  /*cd50*/  HADD2.F32 R56, -RZ, R6.H0_H0 ;  /* 0x20000006ff387230 */ /* 0x000fc40000004100 */
[----:B------:R-:W-:Y:S01]  /*cd60*/  FFMA.FTZ R82, R58, R65, R70 ;  /* 0x000000413a527223 */ /* 0x000fe20000010046 */
[----:B------:R-:W-:Y:S02]  /*cd70*/  HADD2.F32 R57, -RZ, R6.H1_H1 ;  /* 0x30000006ff397230 */ /* 0x000fe40000004100 */
[----:B------:R-:W-:Y:S01]  /*cd80*/  FMUL.FTZ R66, R4, R64 ;  /* 0x0000004004427220 */ /* 0x000fe20000410000 */
[--C-:B------:R-:W-:Y:S02]  /*cd90*/  HADD2.F32 R6, -RZ, R5.reuse.H0_H0 ;  /* 0x20000005ff067230 */ /* 0x100fe40000004100 */
[----:B------:R-:W-:Y:S01]  /*cda0*/  FFMA.FTZ R67, R58, R63, -R67 ;  /* 0x0000003f3a437223 */ /* 0x000fe20000010843 */
[-C--:B------:R-:W-:Y:S01]  /*cdb0*/  FMUL.FTZ R70, R4, R62.reuse ;  /* 0x0000003e04467220 */ /* 0x080fe20000410000 */
[----:B------:R-:W-:Y:S02]  /*cdc0*/  HADD2.F32 R5, -RZ, R5.H1_H1 ;  /* 0x30000005ff057230 */ /* 0x000fe40000004100 */
[----:B------:R-:W-:Y:S01]  /*cdd0*/  FFMA.FTZ R66, R7, R62, -R66 ;  /* 0x0000003e07427223 */ /* 0x000fe20000010842 */
[----:B------:R-:W-:-:S02]  /*cde0*/  HADD2.F32 R58, -RZ, R71.H0_H0 ;  /* 0x20000047ff3a7230 */ /* 0x000fc40000004100 */
[----:B------:R-:W-:Y:S01]  /*cdf0*/  FFMA.FTZ R59, R7, R64, R70 ;  /* 0x00000040073b7223 */ /* 0x000fe20000010046 */
[----:B------:R-:W-:Y:S02]  /*ce00*/  HADD2.F32 R4, -RZ, R83.H0_H0 ;  /* 0x20000053ff047230 */ /* 0x000fe40000004100 */
[C---:B------:R-:W-:Y:S01]  /*ce10*/  FMUL.FTZ R63, R57.reuse, R80 ;  /* 0x00000050393f7220 */ /* 0x040fe20000410000 */
[-C--:B------:R-:W-:Y:S01]  /*ce20*/  FMUL.FTZ R65, R57, R81.reuse ;  /* 0x0000005139417220 */ /* 0x080fe20000410000 */
[C---:B------:R-:W-:Y:S01]  /*ce30*/  FMUL.FTZ R7, R5.reuse, R58 ;  /* 0x0000003a05077220 */ /* 0x040fe20000410000 */
[----:B------:R-:W-:Y:S01]  /*ce40*/  FMUL.FTZ R57, R5, R4 ;  /* 0x0000000405397220 */ /* 0x000fe20000410000 */
[C---:B------:R-:W-:Y:S01]  /*ce50*/  FFMA.FTZ R63, R56.reuse, R81, -R63 ;  /* 0x00000051383f7223 */ /* 0x040fe2000001083f */
[----:B------:R-:W-:Y:S01]  /*ce60*/  FFMA.FTZ R56, R56, R80, R65 ;  /* 0x0000005038387223 */ /* 0x000fe20000010041 */
[C---:B------:R-:W-:Y:S01]  /*ce70*/  FFMA.FTZ R5, R6.reuse, R4, -R7 ;  /* 0x0000000406057223 */ /* 0x040fe20000010807 */
[----:B------:R-:W-:Y:S01]  /*ce80*/  FFMA.FTZ R58, R6, R58, R57 ;  /* 0x0000003a063a7223 */ /* 0x000fe20000010039 */
[----:B------:R-:W-:-:S02]  /*ce90*/  F2FP.F16.F32.PACK_AB R7, R82, R67 ;  /* 0x000000435207723e */ /* 0x000fc400000000ff */
[----:B------:R-:W-:Y:S02]  /*cea0*/  F2FP.F16.F32.PACK_AB R6, R56, R63 ;  /* 0x0000003f3806723e */ /* 0x000fe400000000ff */
[----:B------:R-:W-:Y:S02]  /*ceb0*/  F2FP.F16.F32.PACK_AB R4, R59, R66 ;  /* 0x000000423b04723e */ /* 0x000fe400000000ff */
[----:B------:R-:W-:-:S05]  /*cec0*/  F2FP.F16.F32.PACK_AB R5, R58, R5 ;  /* 0x000000053a05723e */ /* 0x000fca00000000ff */
[----:B------:R2:W-:Y:S02]  /*ced0*/  STS.128 [R60+0x16400], R4 ;  /* 0x016400043c007388 */ /* 0x0005e40000000c00 */
.L_x_1469:
[----:B------:R-:W-:Y:S05]  /*cee0*/  BSYNC B2 ;  /* 0x0000000000027941 */ /* 0x000fea0003800000 */
.L_x_1468:
[----:B------:R-:W-:Y:S04]  /*cef0*/  BSSY B2, `(.L_x_1470) ;  /* 0x000002c000027945 */ /* 0x000fe80003800000 */
[----:B------:R-:W-:Y:S05]  /*cf00*/  @P4 BRA `(.L_x_1471) ;  /* 0x0000000000a84947 */ /* 0x000fea0003800000 */
[----:B012---:R-:W0:Y:S01]  /*cf10*/  LDS.128 R4, [R10+0x4000] ;  /* 0x004000000a047984 */ /* 0x007e220000000c00 */
[----:B------:R-:W-:Y:S01]  /*cf20*/  SHF.R.U32.HI R57, RZ, 0x10, R53 ;  /* 0x00000010ff397819 */ /* 0x000fe20000011635 */
[----:B------:R-:W-:Y:S01]  /*cf30*/  HADD2.F32 R56, -RZ, R79.H0_H0 ;  /* 0x2000004fff387230 */ /* 0x000fe20000004100 */
[--C-:B------:R-:W-:Y:S01]  /*cf40*/  SHF.R.U32.HI R59, RZ, 0x10, R55.reuse ;  /* 0x00000010ff3b7819 */ /* 0x100fe20000011637 */
[----:B------:R-:W-:Y:S01]  /*cf50*/  HADD2.F32 R58, -RZ, R77.H0_H0 ;  /* 0x2000004dff3a7230 */ /* 0x000fe20000004100 */
        /* <DEDUP_REMOVED lines=27> */
[-C--:B------:R-:W-:Y:S01]  /*d110*/  FMUL.FTZ R53, R5, R4.reuse ;  /* 0x0000000405357220 */ /* 0x080fe20000410000 */
        /* <DEDUP_REMOVED lines=9> */
.L_x_1471:
[----:B------:R-:W-:Y:S05]  /*d1b0*/  BSYNC B2 ;  /* 0x0000000000027941 */ /* 0x000fea0003800000 */
.L_x_1470:
[----:B------:R-:W-:Y:S04]  /*d1c0*/  BSSY B2, `(.L_x_1472) ;  /* 0x000002c000027945 */ /* 0x000fe80003800000 */
[----:B------:R-:W-:Y:S05]  /*d1d0*/  @P5 BRA `(.L_x_1473) ;  /* 0x0000000000a85947 */ /* 0x000fea0003800000 */
[----:B0123--:R-:W0:Y:S01]  /*d1e0*/  LDS.128 R4, [R60+0x1a400] ;  /* 0x01a400003c047984 */ /* 0x00fe220000000c00 */
        /* <DEDUP_REMOVED lines=28> */
[CC--:B------:R-:W-:Y:S01]  /*d3b0*/  FMUL.FTZ R53, R49.reuse, R75.reuse ;  /* 0x0000004b31357220 */ /* 0x0c0fe20000410000 */
[----:B------:R-:W-:Y:S01]  /*d3c0*/  FMUL.FTZ R52, R49, R76 ;  /* 0x0000004c31347220 */ /* 0x000fe20000410000 */
        /* <DEDUP_REMOVED lines=11> */
.L_x_1473:
[----:B------:R-:W-:Y:S05]  /*d480*/  BSYNC B2 ;  /* 0x0000000000027941 */ /* 0x000fea0003800000 */
.L_x_1472:
[----:B------:R-:W-:Y:S05]  /*d490*/  @P6 BRA `(.L_x_1463) ;  /* 0x0000000000a86947 */ /* 0x000fea0003800000 */
[----:B01234-:R-:W0:Y:S01]  /*d4a0*/  LDS.128 R4, [R10+0x8000] ;  /* 0x008000000a047984 */ /* 0x01fe220000000c00 */
[----:B------:R-:W-:Y:S01]  /*d4b0*/  SHF.R.U32.HI R49, RZ, 0x10, R47 ;  /* 0x00000010ff317819 */ /* 0x000fe2000001162f */
[----:B------:R-:W-:Y:S01]  /*d4c0*/  HADD2.F32 R48, -RZ, R74.H0_H0 ;  /* 0x2000004aff307230 */ /* 0x000fe20000004100 */
[----:B------:R-:W-:Y:S01]  /*d4d0*/  SHF.R.U32.HI R51, RZ, 0x10, R45 ;  /* 0x00000010ff337819 */ /* 0x000fe2000001162d */
        /* <DEDUP_REMOVED lines=38> */
.L_x_1463:
[----:B------:R-:W-:Y:S05]  /*d740*/  BSYNC B1 ;  /* 0x0000000000017941 */ /* 0x000fea0003800000 */
.L_x_1462:
[----:B------:R-:W-:Y:S05]  /*d750*/  @P1 BRA `(.L_x_1474) ;  /* 0x00000044003c1947 */ /* 0x000fea0003800000 */
[----:B01234-:R-:W0:Y:S01]  /*d760*/  LDC R5, c[0x0][0x3d4] ;  /* 0x0000f500ff057b82 */ /* 0x01fe220000000800 */
        /* <DEDUP_REMOVED lines=55> */
.L_x_1476:
[----:B------:R-:W-:Y:S05]  /*dae0*/  BSYNC B1 ;  /* 0x0000000000017941 */ /* 0x000fea0003800000 */
.L_x_1475:
[----:B------:R-:W-:Y:S04]  /*daf0*/  BSSY B1, `(.L_x_1477) ;  /* 0x000002c000017945 */ /* 0x000fe80003800000 */
[----:B------:R-:W-:Y:S05]  /*db00*/  @P1 BRA `(.L_x_1478) ;  /* 0x0000000000a81947 */ /* 0x000fea0003800000 */
[----:B0-----:R-:W0:Y:S01]  /*db10*/  LDS.128 R4, [R10+0x2000] ;  /* 0x002000000a047984 */ /* 0x001e220000000c00 */
        /* <DEDUP_REMOVED lines=41> */
.L_x_1478:
[----:B------:R-:W-:Y:S05]  /*ddb0*/  BSYNC B1 ;  /* 0x0000000000017941 */ /* 0x000fea0003800000 */
.L_x_1477:
[----:B------:R-:W-:Y:S04]  /*ddc0*/  BSSY B1, `(.L_x_1479) ;  /* 0x000002c000017945 */ /* 0x000fe80003800000 */
[----:B------:R-:W-:Y:S05]  /*ddd0*/  @P2 BRA `(.L_x_1480) ;  /* 0x0000000000a82947 */ /* 0x000fea0003800000 */
[----:B01----:R-:W0:Y:S01]  /*dde0*/  LDS.128 R4, [R60+0x18400] ;  /* 0x018400003c047984 */ /* 0x003e220000000c00 */
[----:B------:R-:W-:Y:S01]  /*ddf0*/  SHF.R.U32.HI R38, RZ, 0x10, R35 ;  /* 0x00000010ff267819 */ /* 0x000fe20000011623 */
[--C-:B------:R-:W-:Y:S01]  /*de00*/  HADD2.F32 R37, -RZ, R69.reuse.H0_H0 ;  /* 0x20000045ff257230 */ /* 0x100fe20000004100 */
[----:B------:R-:W-:Y:S01]  /*de10*/  SHF.R.U32.HI R36, RZ, 0x10, R33 ;  /* 0x00000010ff247819 */ /* 0x000fe20000011621 */
[----:B------:R-:W-:Y:S01]  /*de20*/  HADD2.F32 R69, -RZ, R69.H1_H1 ;  /* 0x30000045ff457230 */ /* 0x000fe20000004100 */
[----:B------:R-:W-:Y:S01]  /*de30*/  SHF.R.U64 R41, R34, 0x10, R35 ;  /* 0x0000001022297819 */ /* 0x000fe20000001223 */
[----:B------:R-:W-:Y:S01]  /*de40*/  HADD2.F32 R38, -RZ, R38.H0_H0 ;  /* 0x20000026ff267230 */ /* 0x000fe20000004100 */
[----:B------:R-:W-:Y:S01]  /*de50*/  SHF.R.U64 R42, R32, 0x10, R33 ;  /* 0x00000010202a7819 */ /* 0x000fe20000001221 */
[----:B------:R-:W-:Y:S02]  /*de60*/  HADD2.F32 R36, -RZ, R36.H0_H0 ;  /* 0x20000024ff247230 */ /* 0x000fe40000004100 */
[----:B------:R-:W-:-:S02]  /*de70*/  HADD2.F32 R35, -RZ, R14.H0_H0 ;  /* 0x2000000eff237230 */ /* 0x000fc40000004100 */
        /* <DEDUP_REMOVED lines=8> */
[C---:B------:R-:W-:Y:S01]  /*df00*/  FFMA.FTZ R40, R33.reuse, R36, -R40 ;  /* 0x0000002421287223 */ /* 0x040fe20000010828 */
[----:B------:R-:W-:Y:S02]  /*df10*/  HADD2.F32 R32, -RZ, R6.H1_H1 ;  /* 0x30000006ff207230 */ /* 0x000fe40000004100 */
[C---:B------:R-:W-:Y:S01]  /*df20*/  FMUL.FTZ R34, R4.reuse, R37 ;  /* 0x0000002504227220 */ /* 0x040fe20000410000 */
[--C-:B------:R-:W-:Y:S02]  /*df30*/  HADD2.F32 R6, -RZ, R5.reuse.H0_H0 ;  /* 0x20000005ff067230 */ /* 0x100fe40000004100 */
[----:B------:R-:W-:Y:S01]  /*df40*/  FFMA.FTZ R39, R33, R38, R39 ;  /* 0x0000002621277223 */ /* 0x000fe20000010027 */
        /* <DEDUP_REMOVED lines=19> */
.L_x_1480:
[----:B------:R-:W-:Y:S05]  /*e080*/  BSYNC B1 ;  /* 0x0000000000017941 */ /* 0x000fea0003800000 */
.L_x_1479:
[----:B------:R-:W-:Y:S04]  /*e090*/  BSSY B1, `(.L_x_1481) ;  /* 0x000002c000017945 */ /* 0x000fe80003800000 */
[----:B------:R-:W-:Y:S05]  /*e0a0*/  @P3 BRA `(.L_x_1482) ;  /* 0x0000000000a83947 */ /* 0x000fea0003800000 */
[----:B012---:R-:W0:Y:S01]  /*e0b0*/  LDS.128 R4, [R10+0x6000] ;  /* 0x006000000a047984 */ /* 0x007e220000000c00 */
[--C-:B------:R-:W-:Y:S01]  /*e0c0*/  SHF.R.U64 R39, R30, 0x10, R31.reuse ;  /* 0x000000101e277819 */ /* 0x100fe2000000121f */
[--C-:B------:R-:W-:Y:S01]  /*e0d0*/  HADD2.F32 R30, -RZ, R13.reuse.H0_H0 ;  /* 0x2000000dff1e7230 */ /* 0x100fe20000004100 */
[----:B------:R-:W-:Y:S01]  /*e0e0*/  SHF.R.U32.HI R31, RZ, 0x10, R31 ;  /* 0x00000010ff1f7819 */ /* 0x000fe2000001161f */
[----:B------:R-:W-:Y:S01]  /*e0f0*/  HADD2.F32 R32, -RZ, R12.H0_H0 ;  /* 0x2000000cff207230 */ /* 0x000fe20000004100 */
[--C-:B------:R-:W-:Y:S01]  /*e100*/  SHF.R.U32.HI R33, RZ, 0x10, R29.reuse ;  /* 0x00000010ff217819 */ /* 0x100fe2000001161d */
[----:B------:R-:W-:Y:S01]  /*e110*/  HADD2.F32 R13, -RZ, R13.H1_H1 ;  /* 0x3000000dff0d7230 */ /* 0x000fe20000004100 */
[----:B------:R-:W-:Y:S01]  /*e120*/  SHF.R.U64 R37, R28, 0x10, R29 ;  /* 0x000000101c257819 */ /* 0x000fe2000000121d */
[----:B------:R-:W-:Y:S02]  /*e130*/  HADD2.F32 R31, -RZ, R31.H0_H0 ;  /* 0x2000001fff1f7230 */ /* 0x000fe40000004100 */
[----:B------:R-:W-:-:S02]  /*e140*/  HADD2.F32 R33, -RZ, R33.H0_H0 ;  /* 0x20000021ff217230 */ /* 0x000fc40000004100 */
        /* <DEDUP_REMOVED lines=9> */
[----:B------:R-:W-:Y:S01]  /*e1e0*/  FFMA.FTZ R38, R28, R33, R36 ;  /* 0x000000211c267223 */ /* 0x000fe20000010024 */
[--C-:B------:R-:W-:Y:S02]  /*e1f0*/  HADD2.F32 R6, -RZ, R5.reuse.H0_H0 ;  /* 0x20000005ff067230 */ /* 0x100fe40000004100 */
[C---:B------:R-:W-:Y:S01]  /*e200*/  FMUL.FTZ R34, R4.reuse, R32 ;  /* 0x0000002004227220 */ /* 0x040fe20000410000 */
[----:B------:R-:W-:Y:S01]  /*e210*/  FMUL.FTZ R36, R4, R30 ;  /* 0x0000001e04247220 */ /* 0x000fe20000410000 */
[----:B------:R-:W-:Y:S02]  /*e220*/  HADD2.F32 R28, -RZ, R12.H1_H1 ;  /* 0x3000000cff1c7230 */ /* 0x000fe40000004100 */
[----:B------:R-:W-:Y:S01]  /*e230*/  FMUL.FTZ R33, R15, R13 ;  /* 0x0000000d0f217220 */ /* 0x000fe20000410000 */
[----:B------:R-:W-:-:S02]  /*e240*/  HADD2.F32 R5, -RZ, R5.H1_H1 ;  /* 0x30000005ff057230 */ /* 0x000fc40000004100 */
[C---:B------:R-:W-:Y:S01]  /*e250*/  FFMA.FTZ R34, R7.reuse, R30, -R34 ;  /* 0x0000001e07227223 */ /* 0x040fe20000010822 */
[----:B------:R-:W-:Y:S02]  /*e260*/  HADD2.F32 R12, -RZ, R37.H0_H0 ;  /* 0x20000025ff0c7230 */ /* 0x000fe40000004100 */
[----:B------:R-:W-:Y:S01]  /*e270*/  FFMA.FTZ R29, R7, R32, R36 ;  /* 0x00000020071d7223 */ /* 0x000fe20000010024 */
[----:B------:R-:W-:Y:S02]  /*e280*/  HADD2.F32 R4, -RZ, R39.H0_H0 ;  /* 0x20000027ff047230 */ /* 0x000fe40000004100 */
[----:B------:R-:W-:Y:S01]  /*e290*/  FMUL.FTZ R31, R15, R28 ;  /* 0x0000001c0f1f7220 */ /* 0x000fe20000410000 */
[C---:B------:R-:W-:Y:S02]  /*e2a0*/  FMUL.FTZ R7, R5.reuse, R12 ;  /* 0x0000000c05077220 */ /* 0x040fe40000410000 */
        /* <DEDUP_REMOVED lines=10> */
.L_x_1482:
[----:B------:R-:W-:Y:S05]  /*e350*/  BSYNC B1 ;  /* 0x0000000000017941 */ /* 0x000fea0003800000 */
.L_x_1481:
[----:B------:R-:W-:Y:S04]  /*e360*/  BSSY B1, `(.L_x_1483) ;  /* 0x000002c000017945 */ /* 0x000fe80003800000 */
[----:B------:R-:W-:Y:S05]  /*e370*/  @P4 BRA `(.L_x_1484) ;  /* 0x0000000000a84947 */ /* 0x000fea0003800000 */
[----:B0123--:R-:W0:Y:S01]  /*e380*/  LDS.128 R4, [R60+0x1c400] ;  /* 0x01c400003c047984 */ /* 0x00fe220000000c00 */
[--C-:B------:R-:W-:Y:S01]  /*e390*/  SHF.R.U64 R33, R26, 0x10, R27.reuse ;  /* 0x000000101a217819 */ /* 0x100fe2000000121b */
[----:B------:R-:W-:Y:S01]  /*e3a0*/  HADD2.F32 R26, -RZ, R3.H0_H0 ;  /* 0x20000003ff1a7230 */ /* 0x000fe20000004100 */
[----:B------:R-:W-:Y:S02]  /*e3b0*/  SHF.R.U32.HI R12, RZ, 0x10, R27 ;  /* 0x00000010ff0c7819 */ /* 0x000fe4000001161b */
[--C-:B------:R-:W-:Y:S02]  /*e3c0*/  SHF.R.U32.HI R27, RZ, 0x10, R25.reuse ;  /* 0x00000010ff1b7819 */ /* 0x100fe40000011619 */
[----:B------:R-:W-:Y:S01]  /*e3d0*/  SHF.R.U64 R31, R24, 0x10, R25 ;  /* 0x00000010181f7819 */ /* 0x000fe20000001219 */
[----:B------:R-:W-:Y:S02]  /*e3e0*/  HADD2.F32 R25, -RZ, R12.H0_H0 ;  /* 0x2000000cff197230 */ /* 0x000fe40000004100 */
[----:B------:R-:W-:-:S02]  /*e3f0*/  HADD2.F32 R27, -RZ, R27.H0_H0 ;  /* 0x2000001bff1b7230 */ /* 0x000fc40000004100 */
[--C-:B------:R-:W-:Y:S02]  /*e400*/  HADD2.F32 R24, -RZ, R11.reuse.H0_H0 ;  /* 0x2000000bff187230 */ /* 0x100fe40000004100 */
[----:B------:R-:W-:Y:S02]  /*e410*/  HADD2.F32 R11, -RZ, R11.H1_H1 ;  /* 0x3000000bff0b7230 */ /* 0x000fe40000004100 */
[--C-:B0-----:R-:W-:Y:S02]  /*e420*/  HADD2.F32 R15, -RZ, R7.reuse.H1_H1 ;  /* 0x30000007ff0f7230 */ /* 0x101fe40000004100 */
[----:B------:R-:W-:Y:S02]  /*e430*/  HADD2.F32 R14, -RZ, R7.H0_H0 ;  /* 0x20000007ff0e7230 */ /* 0x000fe40000004100 */
[--C-:B------:R-:W-:Y:S02]  /*e440*/  HADD2.F32 R7, -RZ, R4.reuse.H0_H0 ;  /* 0x20000004ff077230 */ /* 0x100fe40000004100 */
[----:B------:R-:W-:Y:S01]  /*e450*/  FMUL.FTZ R29, R15, R27 ;  /* 0x0000001b0f1d7220 */ /* 0x000fe20000410000 */
[----:B------:R-:W-:-:S02]  /*e460*/  HADD2.F32 R4, -RZ, R4.H1_H1 ;  /* 0x30000004ff047230 */ /* 0x000fc40000004100 */
[-C--:B------:R-:W-:Y:S01]  /*e470*/  FMUL.FTZ R30, R15, R25.reuse ;  /* 0x000000190f1e7220 */ /* 0x080fe20000410000 */
[--C-:B------:R-:W-:Y:S02]  /*e480*/  HADD2.F32 R12, -RZ, R6.reuse.H0_H0 ;  /* 0x20000006ff0c7230 */ /* 0x100fe40000004100 */
[C---:B------:R-:W-:Y:S01]  /*e490*/  FFMA.FTZ R29, R14.reuse, R25, -R29 ;  /* 0x000000190e1d7223 */ /* 0x040fe2000001081d */
[----:B------:R-:W-:Y:S02]  /*e4a0*/  HADD2.F32 R13, -RZ, R6.H1_H1 ;  /* 0x30000006ff0d7230 */ /* 0x000fe40000004100 */
[----:B------:R-:W-:Y:S01]  /*e4b0*/  FFMA.FTZ R32, R14, R27, R30 ;  /* 0x0000001b0e207223 */ /* 0x000fe2000001001e */
[----:B------:R-:W-:Y:S02]  /*e4c0*/  HADD2.F32 R6, -RZ, R5.H0_H0 ;  /* 0x20000005ff067230 */ /* 0x000fe40000004100 */
[C---:B------:R-:W-:Y:S01]  /*e4d0*/  FMUL.FTZ R28, R4.reuse, R26 ;  /* 0x0000001a041c7220 */ /* 0x040fe20000410000 */
[----:B------:R-:W-:Y:S01]  /*e4e0*/  FMUL.FTZ R30, R4, R24 ;  /* 0x00000018041e7220 */ /* 0x000fe20000410000 */
[----:B------:R-:W-:-:S02]  /*e4f0*/  HADD2.F32 R14, -RZ, R3.H1_H1 ;  /* 0x30000003ff0e7230 */ /* 0x000fc40000004100 */
[----:B------:R-:W-:Y:S01]  /*e500*/  FMUL.FTZ R27, R13, R11 ;  /* 0x0000000b0d1b7220 */ /* 0x000fe20000410000 */
[----:B------:R-:W-:Y:S02]  /*e510*/  HADD2.F32 R5, -RZ, R5.H1_H1 ;  /* 0x30000005ff057230 */ /* 0x000fe40000004100 */
[C---:B------:R-:W-:Y:S01]  /*e520*/  FFMA.FTZ R28, R7.reuse, R24, -R28 ;  /* 0x00000018071c7223 */ /* 0x040fe2000001081c */
[----:B------:R-:W-:Y:S02]  /*e530*/  HADD2.F32 R4, -RZ, R31.H0_H0 ;  /* 0x2000001fff047230 */ /* 0x000fe40000004100 */
[----:B------:R-:W-:Y:S01]  /*e540*/  FFMA.FTZ R15, R7, R26, R30 ;  /* 0x0000001a070f7223 */ /* 0x000fe2000001001e */
[----:B------:R-:W-:Y:S02]  /*e550*/  HADD2.F32 R3, -RZ, R33.H0_H0 ;  /* 0x20000021ff037230 */ /* 0x000fe40000004100 */
[-C--:B------:R-:W-:Y:S01]  /*e560*/  FMUL.FTZ R25, R13, R14.reuse ;  /* 0x0000000e0d197220 */ /* 0x080fe20000410000 */
[C---:B------:R-:W-:Y:S01]  /*e570*/  FFMA.FTZ R14, R12.reuse, R14, R27 ;  /* 0x0000000e0c0e7223 */ /* 0x040fe2000001001b */
[C---:B------:R-:W-:Y:S01]  /*e580*/  FMUL.FTZ R7, R5.reuse, R4 ;  /* 0x0000000405077220 */ /* 0x040fe20000410000 */
[----:B------:R-:W-:Y:S01]  /*e590*/  FMUL.FTZ R13, R5, R3 ;  /* 0x00000003050d7220 */ /* 0x000fe20000410000 */
[----:B------:R-:W-:-:S02]  /*e5a0*/  FFMA.FTZ R25, R12, R11, -R25 ;  /* 0x0000000b0c197223 */ /* 0x000fc40000010819 */
[----:B------:R-:W-:Y:S01]  /*e5b0*/  FFMA.FTZ R5, R6, R3, -R7 ;  /* 0x0000000306057223 */ /* 0x000fe20000010807 */
[----:B------:R-:W-:Y:S01]  /*e5c0*/  F2FP.F16.F32.PACK_AB R7, R32, R29 ;  /* 0x0000001d2007723e */ /* 0x000fe200000000ff */
[----:B------:R-:W-:Y:S01]  /*e5d0*/  FFMA.FTZ R12, R6, R4, R13 ;  /* 0x00000004060c7223 */ /* 0x000fe2000001000d */
[----:B------:R-:W-:Y:S02]  /*e5e0*/  F2FP.F16.F32.PACK_AB R4, R15, R28 ;  /* 0x0000001c0f04723e */ /* 0x000fe400000000ff */
[----:B------:R-:W-:Y:S02]  /*e5f0*/  F2FP.F16.F32.PACK_AB R6, R14, R25 ;  /* 0x000000190e06723e */ /* 0x000fe400000000ff */
[----:B------:R-:W-:-:S05]  /*e600*/  F2FP.F16.F32.PACK_AB R5, R12, R5 ;  /* 0x000000050c05723e */ /* 0x000fca00000000ff */
[----:B------:R4:W-:Y:S02]  /*e610*/  STS.128 [R60+0x1c400], R4 ;  /* 0x01c400043c007388 */ /* 0x0009e40000000c00 */
.L_x_1484:
[----:B------:R-:W-:Y:S05]  /*e620*/  BSYNC B1 ;  /* 0x0000000000017941 */ /* 0x000fea0003800000 */
.L_x_1483:
[----:B------:R-:W-:Y:S05]  /*e630*/  @P5 BRA `(.L_x_1474) ;  /* 0x0000003400845947 */ /* 0x000fea0003800000 */
[----:B01234-:R-:W0:Y:S01]  /*e640*/  LDS.128 R4, [R10+0xa000] ;  /* 0x00a000000a047984 */ /* 0x01fe220000000c00 */
[----:B------:R-:W-:Y:S01]  /*e650*/  SHF.R.U64 R25, R20, 0x10, R21 ;  /* 0x0000001014197819 */ /* 0x000fe20000001215 */
[----:B------:R-:W-:Y:S01]  /*e660*/  HADD2.F32 R12, -RZ, R2.H0_H0 ;  /* 0x20000002ff0c7230 */ /* 0x000fe20000004100 */
[----:B------:R-:W-:Y:S01]  /*e670*/  SHF.R.U32.HI R20, RZ, 0x10, R9 ;  /* 0x00000010ff147819 */ /* 0x000fe20000011609 */
[----:B------:R-:W-:Y:S01]  /*e680*/  HADD2.F32 R13, -RZ, R0.H0_H0 ;  /* 0x20000000ff0d7230 */ /* 0x000fe20000004100 */
[----:B------:R-:W-:Y:S01]  /*e690*/  SHF.R.U32.HI R14, RZ, 0x10, R21 ;  /* 0x00000010ff0e7819 */ /* 0x000fe20000011615 */
        /* <DEDUP_REMOVED lines=19> */
[----:B------:R-:W-:-:S02]  /*e7d0*/  HADD2.F32 R9, -RZ, R0.H1_H1 ;  /* 0x30000000ff097230 */ /* 0x000fc40000004100 */
[----:B------:R-:W-:Y:S01]  /*e7e0*/  FFMA.FTZ R3, R3, R13, R14 ;  /* 0x0000000d03037223 */ /* 0x000fe2000001000e */
[----:B------:R-:W-:Y:S02]  /*e7f0*/  HADD2.F32 R4, -RZ, R21.H0_H0 ;  /* 0x20000015ff047230 */ /* 0x000fe40000004100 */
[----:B------:R-:W-:Y:S02]  /*e800*/  HADD2.F32 R0, -RZ, R25.H0_H0 ;  /* 0x20000019ff007230 */ /* 0x000fe40000004100 */
[CC--:B------:R-:W-:Y:S01]  /*e810*/  FMUL.FTZ R12, R8.reuse, R9.reuse ;  /* 0x00000009080c7220 */ /* 0x0c0fe20000410000 */
[----:B------:R-:W-:Y:S01]  /*e820*/  FMUL.FTZ R8, R8, R2 ;  /* 0x0000000208087220 */ /* 0x000fe20000410000 */
[C---:B------:R-:W-:Y:S01]  /*e830*/  FMUL.FTZ R11, R5.reuse, R4 ;  /* 0x00000004050b7220 */ /* 0x040fe20000410000 */
[----:B------:R-:W-:Y:S01]  /*e840*/  FMUL.FTZ R13, R5, R0 ;  /* 0x00000000050d7220 */ /* 0x000fe20000410000 */
[C---:B------:R-:W-:Y:S02]  /*e850*/  FFMA.FTZ R12, R7.reuse, R2, -R12 ;  /* 0x00000002070c7223 */ /* 0x040fe4000001080c */
[C---:B------:R-:W-:Y:S01]  /*e860*/  FFMA.FTZ R5, R6.reuse, R0, -R11 ;  /* 0x0000000006057223 */ /* 0x040fe2000001080b */
[----:B------:R-:W-:Y:S01]  /*e870*/  FFMA.FTZ R9, R7, R9, R8 ;  /* 0x0000000907097223 */ /* 0x000fe20000010008 */
[----:B------:R-:W-:Y:S01]  /*e880*/  FFMA.FTZ R0, R6, R4, R13 ;  /* 0x0000000406007223 */ /* 0x000fe2000001000d */
[----:B------:R-:W-:-:S02]  /*e890*/  F2FP.F16.F32.PACK_AB R7, R15, R26 ;  /* 0x0000001a0f07723e */ /* 0x000fc400000000ff */
[----:B------:R-:W-:Y:S02]  /*e8a0*/  F2FP.F16.F32.PACK_AB R4, R3, R24 ;  /* 0x000000180304723e */ /* 0x000fe400000000ff */
[----:B------:R-:W-:Y:S02]  /*e8b0*/  F2FP.F16.F32.PACK_AB R6, R9, R12 ;  /* 0x0000000c0906723e */ /* 0x000fe400000000ff */
[----:B------:R-:W-:-:S05]  /*e8c0*/  F2FP.F16.F32.PACK_AB R5, R0, R5 ;  /* 0x000000050005723e */ /* 0x000fca00000000ff */
[----:B------:R0:W-:Y:S01]  /*e8d0*/  STS.128 [R10+0xa000], R4 ;  /* 0x00a000040a007388 */ /* 0x0001e20000000c00 */
[----:B------:R-:W-:Y:S05]  /*e8e0*/  BRA `(.L_x_1474) ;  /* 0x0000003000d87947 */ /* 0x000fea0003800000 */
.L_x_1447:
[----:B------:R-:W0:Y:S01]  /*e8f0*/  LDC R78, c[0x0][0x428] ;  /* 0x00010a00ff4e7b82 */ /* 0x000e220000000800 */
[-C--:B------:R-:W-:Y:S01]  /*e900*/  ISETP.GE.AND P0, PT, R195, R8.reuse, PT ;  /* 0x00000008c300720c */ /* 0x080fe20003f06270 */
[----:B------:R-:W-:Y:S01]  /*e910*/  BSSY B1, `(.L_x_1485) ;  /* 0x000003f000017945 */ /* 0x000fe20003800000 */
[----:B------:R-:W-:Y:S01]  /*e920*/  ISETP.GE.AND P1, PT, R221, R8, PT ;  /* 0x00000008dd00720c */ /* 0x000fe20003f26270 */
[----:B------:R-:W-:Y:S01]  /*e930*/  IMAD.MOV.U32 R9, RZ, RZ, R61 ;  /* 0x000000ffff097224 */ /* 0x000fe200078e003d */
[----:B------:R-:W-:Y:S01]  /*e940*/  MOV R8, R72 ;  /* 0x0000004800087202 */ /* 0x000fe20000000f00 */
[----:B------:R-:W-:Y:S01]  /*e950*/  IMAD.MOV.U32 R10, RZ, RZ, R144 ;  /* 0x000000ffff0a7224 */ /* 0x000fe200078e0090 */
[----:B------:R-:W-:Y:S01]  /*e960*/  CS2R R40, SRZ ;  /* 0x0000000000287805 */ /* 0x000fe2000001ff00 */
[----:B------:R-:W-:Y:S01]  /*e970*/  IMAD.MOV.U32 R11, RZ, RZ, R77 ;  /* 0x000000ffff0b7224 */ /* 0x000fe200078e004d */
        /* <DEDUP_REMOVED lines=22> */
[----:B0-----:R-:W-:Y:S06]  /*eae0*/  @P0 BRA `(.L_x_1486) ;  /* 0x0000000000840947 */ /* 0x001fec0003800000 */
[----:B------:R-:W-:Y:S01]  /*eaf0*/  IADD3 R4, P2, R84, R71, RZ ;  /* 0x0000004754047210 */ /* 0x000fe20007f5e0ff */
[----:B------:R-:W-:Y:S01]  /*eb00*/  ULDC.64 UR4, c[0x0][0x3c8] ;  /* 0x0000f20000047ab9 */ /* 0x000fe20000000a00 */
[----:B------:R-:W-:Y:S01]  /*eb10*/  IADD3 R0, P3, R87, R70, RZ ;  /* 0x0000004657007210 */ /* 0x000fe20007f7e0ff */
[----:B------:R-:W-:Y:S01]  /*eb20*/  ULDC.64 UR6, c[0x0][0x3e0] ;  /* 0x0000f80000067ab9 */ /* 0x000fe20000000a00 */
[----:B------:R-:W-:Y:S01]  /*eb30*/  CS2R R32, SRZ ;  /* 0x0000000000207805 */ /* 0x000fe2000001ff00 */
[----:B------:R-:W-:Y:S01]  /*eb40*/  IMAD.X R7, R82, 0x1, R83, P2 ;  /* 0x0000000152077824 */ /* 0x000fe200010e0653 */
[----:B------:R-:W-:Y:S02]  /*eb50*/  IADD3.X R5, R85, R80, RZ, P3, !PT ;  /* 0x0000005055057210 */ /* 0x000fe40001ffe4ff */
[----:B------:R-:W-:Y:S02]  /*eb60*/  CS2R R34, SRZ ;  /* 0x0000000000227805 */ /* 0x000fe4000001ff00 */
[----:B------:R-:W-:Y:S01]  /*eb70*/  LEA R14, P2, R4, UR4, 0x1 ;  /* 0x00000004040e7c11 */ /* 0x000fe2000f8408ff */
[----:B------:R-:W-:Y:S01]  /*eb80*/  ULDC UR4, c[0x0][0x3d4] ;  /* 0x0000f50000047ab9 */ /* 0x000fe20000000800 */
[----:B------:R-:W-:-:S02]  /*eb90*/  LEA R20, P3, R0, UR6, 0x1 ;  /* 0x0000000600147c11 */ /* 0x000fc4000f8608ff */
[----:B------:R-:W-:Y:S02]  /*eba0*/  CS2R R36, SRZ ;  /* 0x0000000000247805 */ /* 0x000fe4000001ff00 */
[----:B------:R-:W-:Y:S02]  /*ebb0*/  LEA.HI.X R15, R4, UR5, R7, 0x1, P2 ;  /* 0x00000005040f7c11 */ /* 0x000fe400090f0c07 */
[----:B------:R-:W-:Y:S02]  /*ebc0*/  CS2R R38, SRZ ;  /* 0x0000000000267805 */ /* 0x000fe4000001ff00 */
[----:B------:R-:W-:Y:S02]  /*ebd0*/  LEA.HI.X R21, R0, UR7, R5, 0x1, P3 ;  /* 0x0000000700157c11 */ /* 0x000fe400098f0c05 */
[----:B------:R-:W-:Y:S02]  /*ebe0*/  CS2R R60, SRZ ;  /* 0x00000000003c7805 */ /* 0x000fe4000001ff00 */
[----:B------:R-:W-:-:S02]  /*ebf0*/  ISETP.GE.AND P2, PT, R192, UR4, PT ;  /* 0x00000004c0007c0c */ /* 0x000fc4000bf46270 */
[----:B------:R-:W-:Y:S02]  /*ec00*/  CS2R R62, SRZ ;  /* 0x00000000003e7805 */ /* 0x000fe4000001ff00 */
[----:B------:R-:W-:Y:S02]  /*ec10*/  ISETP.GE.AND P3, PT, R198, UR4, PT ;  /* 0x00000004c6007c0c */ /* 0x000fe4000bf66270 */
[----:B------:R-:W-:Y:S02]  /*ec20*/  CS2R R4, SRZ ;  /* 0x0000000000047805 */ /* 0x000fe4000001ff00 */
[----:B------:R-:W-:Y:S02]  /*ec30*/  ISETP.GE.AND P4, PT, R199, UR4, PT ;  /* 0x00000004c7007c0c */ /* 0x000fe4000bf86270 */
[----:B------:R-:W-:Y:S02]  /*ec40*/  CS2R R6, SRZ ;  /* 0x0000000000067805 */ /* 0x000fe4000001ff00 */
[----:B------:R-:W-:-:S02]  /*ec50*/  CS2R R24, SRZ ;  /* 0x0000000000187805 */ /* 0x000fc4000001ff00 */
[----:B------:R-:W-:Y:S02]  /*ec60*/  CS2R R26, SRZ ;  /* 0x00000000001a7805 */ /* 0x000fe4000001ff00 */
[----:B------:R-:W-:Y:S02]  /*ec70*/  CS2R R28, SRZ ;  /* 0x00000000001c7805 */ /* 0x000fe4000001ff00 */
[----:B------:R-:W-:Y:S01]  /*ec80*/  CS2R R30, SRZ ;  /* 0x00000000001e7805 */ /* 0x000fe2000001ff00 */
[----:B------:R-:W-:Y:S02]  /*ec90*/  ULDC.64 UR8, c[0x0][0x208] ;  /* 0x0000820000087ab9 */ /* 0x000fe40000000a00 */
[----:B------:R0:W5:Y:S04]  /*eca0*/  @!P2 LDG.E.128 R32, desc[UR8][R14.64] ;  /* 0x000000080e20a981 */ /* 0x000168000c1e1d00 */
[----:B------:R0:W5:Y:S04]  /*ecb0*/  @!P3 LDG.E.128 R36, desc[UR8][R14.64+0x40] ;  /* 0x000040080e24b981 */ /* 0x000168000c1e1d00 */
[----:B------:R0:W5:Y:S04]  /*ecc0*/  @!P4 LDG.E.128 R60, desc[UR8][R14.64+0x80] ;  /* 0x000080080e3cc981 */ /* 0x000168000c1e1d00 */
[----:B------:R0:W5:Y:S04]  /*ecd0*/  @!P2 LDG.E.128 R4, desc[UR8][R20.64] ;  /* 0x000000081404a981 */ /* 0x000168000c1e1d00 */
[----:B------:R0:W5:Y:S04]  /*ece0*/  @!P3 LDG.E.128 R24, desc[UR8][R20.64+0x40] ;  /* 0x000040081418b981 */ /* 0x000168000c1e1d00 */
[----:B------:R0:W5:Y:S02]  /*ecf0*/  @!P4 LDG.E.128 R28, desc[UR8][R20.64+0x80] ;  /* 0x00008008141cc981 */ /* 0x000164000c1e1d00 */
.L_x_1486:
[----:B------:R-:W-:Y:S05]  /*ed00*/  BSYNC B1 ;  /* 0x0000000000017941 */ /* 0x000fea0003800000 */
.L_x_1485:
[----:B------:R-:W-:Y:S01]  /*ed10*/  BSSY B1, `(.L_x_1487) ;  /* 0x0000027000017945 */ /* 0x000fe20003800000 */
[----:B-----5:R-:W-:Y:S01]  /*ed20*/  IMAD.MOV.U32 R72, RZ, RZ, R4 ;  /* 0x000000ffff487224 */ /* 0x020fe200078e0004 */
[----:B------:R-:W-:Y:S01]  /*ed30*/  CS2R R66, SRZ ;  /* 0x0000000000427805 */ /* 0x000fe2000001ff00 */
[----:B------:R-:W-:Y:S02]  /*ed40*/  IMAD.MOV.U32 R73, RZ, RZ, R5 ;  /* 0x000000ffff497224 */ /* 0x000fe400078e0005 */
[----:B------:R-:W-:Y:S01]  /*ed50*/  IMAD.MOV.U32 R77, RZ, RZ, R6 ;  /* 0x000000ffff4d7224 */ /* 0x000fe200078e0006 */
[----:B------:R-:W-:Y:S06]  /*ed60*/  @P1 BRA `(.L_x_1488) ;  /* 0x0000000000841947 */ /* 0x000fec0003800000 */
[----:B------:R-:W-:Y:S01]  /*ed70*/  IADD3 R76, P2, P3, R71, R76, R84 ;  /* 0x0000004c474c7210 */ /* 0x000fe20007b5e054 */
[----:B------:R-:W-:Y:S01]  /*ed80*/  ULDC.64 UR4, c[0x0][0x3c8] ;  /* 0x0000f20000047ab9 */ /* 0x000fe20000000a00 */
[----:B------:R-:W-:Y:S01]  /*ed90*/  IADD3 R75, P4, P5, R70, R75, R87 ;  /* 0x0000004b464b7210 */ /* 0x000fe20007d9e057 */
[----:B------:R-:W-:Y:S01]  /*eda0*/  ULDC.64 UR6, c[0x0][0x3e0] ;  /* 0x0000f80000067ab9 */ /* 0x000fe20000000a00 */
[----:B0-----:R-:W-:Y:S02]  /*edb0*/  IADD3.X R15, R83, R74, R82, P2, P3 ;  /* 0x0000004a530f7210 */ /* 0x001fe400017e6452 */
[----:B------:R-:W-:Y:S02]  /*edc0*/  CS2R R52, SRZ ;  /* 0x0000000000347805 */ /* 0x000fe4000001ff00 */
[----:B------:R-:W-:Y:S01]  /*edd0*/  LEA R14, P2, R76, UR4, 0x1 ;  /* 0x000000044c0e7c11 */ /* 0x000fe2000f8408ff */
[----:B------:R-:W-:Y:S01]  /*ede0*/  ULDC UR4, c[0x0][0x3d4] ;  /* 0x0000f50000047ab9 */ /* 0x000fe20000000800 */
[----:B------:R-:W-:-:S02]  /*edf0*/  IADD3.X R0, R80, R69, R85, P4, P5 ;  /* 0x0000004550007210 */ /* 0x000fc400027ea455 */
[----:B------:R-:W-:Y:S02]  /*ee00*/  CS2R R54, SRZ ;  /* 0x0000000000367805 */ /* 0x000fe4000001ff00 */
[C---:B------:R-:W-:Y:S02]  /*ee10*/  LEA R20, P3, R75.reuse, UR6, 0x1 ;  /* 0x000000064b147c11 */ /* 0x040fe4000f8608ff */
[----:B------:R-:W-:Y:S02]  /*ee20*/  CS2R R56, SRZ ;  /* 0x0000000000387805 */ /* 0x000fe4000001ff00 */
[----:B------:R-:W-:Y:S02]  /*ee30*/  LEA.HI.X R15, R76, UR5, R15, 0x1, P2 ;  /* 0x000000054c0f7c11 */ /* 0x000fe400090f0c0f */
[----:B------:R-:W-:Y:S02]  /*ee40*/  CS2R R58, SRZ ;  /* 0x00000000003a7805 */ /* 0x000fe4000001ff00 */
[----:B------:R-:W-:-:S02]  /*ee50*/  LEA.HI.X R21, R75, UR7, R0, 0x1, P3 ;  /* 0x000000074b157c11 */ /* 0x000fc400098f0c00 */
        /* <DEDUP_REMOVED lines=18> */
.L_x_1488:
[----:B------:R-:W-:Y:S05]  /*ef80*/  BSYNC B1 ;  /* 0x0000000000017941 */ /* 0x000fea0003800000 */
.L_x_1487:
[----:B------:R-:W-:Y:S01]  /*ef90*/  IMAD.MOV.U32 R0, RZ, RZ, R7 ;  /* 0x000000ffff007224 */ /* 0x000fe200078e0007 */
[----:B01----:R-:W-:Y:S01]  /*efa0*/  MOV R14, R24 ;  /* 0x00000018000e7202 */ /* 0x003fe20000000f00 */
[----:B------:R-:W-:Y:S01]  /*efb0*/  IMAD.MOV.U32 R15, RZ, RZ, R25 ;  /* 0x000000ffff0f7224 */ /* 0x000fe200078e0019 */
[----:B------:R-:W-:Y:S01]  /*efc0*/  ISETP.NE.AND P2, PT, R78, 0x1, PT ;  /* 0x000000014e00780c */ /* 0x000fe20003f45270 */
[----:B------:R-:W-:Y:S01]  /*efd0*/  IMAD.MOV.U32 R69, RZ, RZ, R36 ;  /* 0x000000ffff457224 */ /* 0x000fe200078e0024 */
[----:B------:R-:W-:Y:S01]  /*efe0*/  PRMT R87, R0, 0x7610, R87 ;  /* 0x0000761000577816 */ /* 0x000fe20000000057 */
[----:B------:R-:W-:Y:S01]  /*eff0*/  IMAD.MOV.U32 R0, RZ, RZ, R26 ;  /* 0x000000ffff007224 */ /* 0x000fe200078e001a */
[----:B------:R-:W-:Y:S01]  /*f000*/  PRMT R80, R14, 0x5410, R15 ;  /* 0x000054100e507816 */ /* 0x000fe2000000000f */
[----:B------:R-:W-:Y:S01]  /*f010*/  IMAD.MOV.U32 R14, RZ, RZ, R27 ;  /* 0x000000ffff0e7224 */ /* 0x000fe200078e001b */
[----:B------:R-:W-:Y:S01]  /*f020*/  MOV R15, R29 ;  /* 0x0000001d000f7202 */ /* 0x000fe20000000f00 */
[----:B------:R-:W-:Y:S01]  /*f030*/  IMAD.MOV.U32 R20, RZ, RZ, R33 ;  /* 0x000000ffff147224 */ /* 0x000fe200078e0021 */
[----:B------:R-:W-:Y:S01]  /*f040*/  PRMT R89, R89, 0x5410, R72 ;  /* 0x0000541059597816 */ /* 0x000fe20000000048 */
[----:B------:R-:W-:Y:S01]  /*f050*/  ULDC.64 UR4, c[0x0][0x3c8] ;  /* 0x0000f20000047ab9 */ /* 0x000fe20000000a00 */
[----:B------:R-:W-:Y:S01]  /*f060*/  PRMT R81, R0, 0x5410, R14 ;  /* 0x0000541000517816 */ /* 0x000fe2000000000e */
[----:B------:R-:W-:Y:S01]  /*f070*/  IMAD.MOV.U32 R0, RZ, RZ, R28 ;  /* 0x000000ffff007224 */ /* 0x000fe200078e001c */
[----:B------:R-:W-:Y:S01]  /*f080*/  PRMT R88, R88, 0x5410, R77 ;  /* 0x0000541058587816 */ /* 0x000fe2000000004d */
[----:B------:R-:W-:Y:S01]  /*f090*/  IMAD.MOV.U32 R14, RZ, RZ, R30 ;  /* 0x000000ffff0e7224 */ /* 0x000fe200078e001e */
[----:B------:R-:W0:Y:S01]  /*f0a0*/  @P2 LDC R21, c[0x0][0x430] ;  /* 0x00010c00ff152b82 */ /* 0x000e220000000800 */
[----:B------:R-:W-:Y:S01]  /*f0b0*/  PRMT R90, R73, 0x7610, R90 ;  /* 0x00007610495a7816 */ /* 0x000fe2000000005a */
[----:B------:R-:W-:Y:S01]  /*f0c0*/  ULDC.64 UR6, c[0x0][0x3e0] ;  /* 0x0000f80000067ab9 */ /* 0x000fe20000000a00 */
[----:B------:R-:W-:Y:S01]  /*f0d0*/  PRMT R74, R0, 0x5410, R15 ;  /* 0x00005410004a7816 */ /* 0x000fe2000000000f */
[----:B------:R-:W-:Y:S01]  /*f0e0*/  IMAD.MOV.U32 R15, RZ, RZ, R32 ;  /* 0x000000ffff0f7224 */ /* 0x000fe200078e0020 */
[----:B------:R-:W-:Y:S01]  /*f0f0*/  PRMT R75, R14, 0x7610, R75 ;  /* 0x000076100e4b7816 */ /* 0x000fe2000000004b */
[----:B------:R-:W-:Y:S01]  /*f100*/  IMAD.MOV.U32 R14, RZ, RZ, R31 ;  /* 0x000000ffff0e7224 */ /* 0x000fe200078e001f */
[----:B------:R-:W-:Y:S01]  /*f110*/  PRMT R82, R69, 0x7610, R82 ;  /* 0x0000761045527816 */ /* 0x000fe20000000052 */
[----:B------:R-:W1:Y:S01]  /*f120*/  @P2 LDC R0, c[0x0][0x42c] ;  /* 0x00010b00ff002b82 */ /* 0x000e620000000800 */
[----:B------:R-:W-:Y:S01]  /*f130*/  PRMT R89, R15, 0x7610, R89 ;  /* 0x000076100f597816 */ /* 0x000fe20000000059 */
[----:B------:R-:W-:Y:S01]  /*f140*/  IMAD R15, R201, 0x80, R195 ;  /* 0x00000080c90f7824 */ /* 0x000fe200078e02c3 */
[----:B------:R-:W-:Y:S01]  /*f150*/  PRMT R75, R75, 0x5410, R14 ;  /* 0x000054104b4b7816 */ /* 0x000fe2000000000e */
[----:B------:R-:W-:Y:S01]  /*f160*/  IMAD.MOV.U32 R69, RZ, RZ, R39 ;  /* 0x000000ffff457224 */ /* 0x000fe200078e0027 */
[----:B------:R-:W-:-:S02]  /*f170*/  MOV R14, R34 ;  /* 0x00000022000e7202 */ /* 0x000fc40000000f00 */
[----:B------:R-:W-:Y:S01]  /*f180*/  PRMT R90, R90, 0x5410, R20 ;  /* 0x000054105a5a7816 */ /* 0x000fe20000000014 */
[----:B------:R-:W-:Y:S01]  /*f190*/  IMAD.MOV.U32 R20, RZ, RZ, R35 ;  /* 0x000000ffff147224 */ /* 0x000fe200078e0023 */
[----:B------:R-:W-:Y:S01]  /*f1a0*/  PRMT R88, R14, 0x7610, R88 ;  /* 0x000076100e587816 */ /* 0x000fe20000000058 */
[----:B------:R-:W-:Y:S01]  /*f1b0*/  IMAD.MOV.U32 R14, RZ, RZ, R37 ;  /* 0x000000ffff0e7224 */ /* 0x000fe200078e0025 */
[----:B------:R-:W-:Y:S02]  /*f1c0*/  LEA R15, R224, R15, 0x6 ;  /* 0x0000000fe00f7211 */ /* 0x000fe400078e30ff */
[----:B------:R-:W-:Y:S01]  /*f1d0*/  PRMT R87, R87, 0x5410, R20 ;  /* 0x0000541057577816 */ /* 0x000fe20000000014 */
[----:B------:R-:W-:Y:S01]  /*f1e0*/  IMAD.MOV.U32 R20, RZ, RZ, R38 ;  /* 0x000000ffff147224 */ /* 0x000fe200078e0026 */
[----:B------:R-:W-:Y:S01]  /*f1f0*/  PRMT R82, R82, 0x5410, R14 ;  /* 0x0000541052527816 */ /* 0x000fe2000000000e */
[----:B------:R-:W-:Y:S01]  /*f200*/  IMAD.MOV.U32 R14, RZ, RZ, R60 ;  /* 0x000000ffff0e7224 */ /* 0x000fe200078e003c */
[----:B-----5:R-:W-:-:S02]  /*f210*/  MOV R71, R43 ;  /* 0x0000002b00477202 */ /* 0x020fc40000000f00 */
[----:B------:R-:W-:Y:S01]  /*f220*/  PRMT R83, R20, 0x5410, R69 ;  /* 0x0000541014537816 */ /* 0x000fe20000000045 */
[----:B------:R-:W-:Y:S01]  /*f230*/  IMAD.MOV.U32 R69, RZ, RZ, R63 ;  /* 0x000000ffff457224 */ /* 0x000fe200078e003f */
[----:B------:R-:W-:Y:S01]  /*f240*/  PRMT R76, R14, 0x7610, R76 ;  /* 0x000076100e4c7816 */ /* 0x000fe2000000004c */
[----:B------:R-:W-:Y:S01]  /*f250*/  IMAD.MOV.U32 R14, RZ, RZ, R61 ;  /* 0x000000ffff0e7224 */ /* 0x000fe200078e003d */
[----:B------:R-:W-:Y:S01]  /*f260*/  MOV R20, R62 ;  /* 0x0000003e00147202 */ /* 0x000fe20000000f00 */
[----:B-1----:R-:W-:-:S03]  /*f270*/  @P2 IMAD.HI.U32 R0, R15, R0, RZ ;  /* 0x000000000f002227 */ /* 0x002fc600078e00ff */
[----:B------:R-:W-:Y:S01]  /*f280*/  PRMT R76, R76, 0x5410, R14 ;  /* 0x000054104c4c7816 */ /* 0x000fe2000000000e */
[----:B------:R-:W-:Y:S01]  /*f290*/  IMAD.MOV.U32 R14, RZ, RZ, R41 ;  /* 0x000000ffff0e7224 */ /* 0x000fe200078e0029 */
[----:B0-----:R-:W-:Y:S01]  /*f2a0*/  @P2 SHF.R.U32.HI R15, RZ, R21, R0 ;  /* 0x00000015ff0f2219 */ /* 0x001fe20000011600 */
[----:B------:R-:W-:Y:S01]  /*f2b0*/  IMAD.MOV.U32 R0, RZ, RZ, R40 ;  /* 0x000000ffff007224 */ /* 0x000fe200078e0028 */
[----:B------:R-:W-:Y:S01]  /*f2c0*/  PRMT R77, R20, 0x5410, R69 ;  /* 0x00005410144d7816 */ /* 0x000fe20000000045 */
[----:B------:R-:W-:Y:S01]  /*f2d0*/  IMAD.MOV.U32 R20, RZ, RZ, R42 ;  /* 0x000000ffff147224 */ /* 0x000fe200078e002a */
[----:B------:R-:W-:Y:S01]  /*f2e0*/  SHF.R.S32.HI R21, RZ, 0x1f, R15 ;  /* 0x0000001fff157819 */ /* 0x000fe2000001140f */
[-C--:B------:R-:W-:Y:S01]  /*f2f0*/  IMAD.WIDE.U32 R8, R15, R12.reuse, R8 ;  /* 0x0000000c0f087225 */ /* 0x080fe200078e0008 */
[----:B------:R-:W-:Y:S02]  /*f300*/  PRMT R69, R0, 0x5410, R14 ;  /* 0x0000541000457816 */ /* 0x000fe4000000000e */
[----:B------:R-:W-:Y:S01]  /*f310*/  PRMT R70, R20, 0x5410, R71 ;  /* 0x0000541014467816 */ /* 0x000fe20000000047 */
[----:B------:R-:W-:-:S02]  /*f320*/  IMAD R0, R21, R12, RZ ;  /* 0x0000000c15007224 */ /* 0x000fc400078e02ff */
        /* <DEDUP_REMOVED lines=9> */
[----:B------:R-:W-:Y:S02]  /*f3c0*/  IMAD.IADD R13, R9, 0x1, R13 ;  /* 0x00000001090d7824 */ /* 0x000fe400078e020d */
[----:B------:R-:W-:Y:S01]  /*f3d0*/  IMAD.IADD R9, R11, 0x1, R15 ;  /* 0x000000010b097824 */ /* 0x000fe200078e020f */
[----:B------:R-:W-:-:S02]  /*f3e0*/  PRMT R21, R2, 0x5410, R12 ;  /* 0x0000541002157816 */ /* 0x000fc4000000000c */
[----:B------:R-:W-:Y:S02]  /*f3f0*/  LEA.HI.X R8, R8, UR5, R13, 0x1, P2 ;  /* 0x0000000508087c11 */ /* 0x000fe400090f0c0d */
[----:B------:R-:W-:Y:S02]  /*f400*/  LEA.HI.X R2, R10, UR7, R9, 0x1, P3 ;  /* 0x000000070a027c11 */ /* 0x000fe400098f0c09 */
[----:B------:R-:W-:Y:S01]  /*f410*/  LEA.HI R9, R220, R220, RZ, 0x1 ;  /* 0x000000dcdc097211 */ /* 0x000fe200078f08ff */
[----:B------:R-:W-:Y:S06]  /*f420*/  BRA.DIV UR4, `(.L_x_1489) ;  /* 0x0000018a04c87947 */ /* 0x000fec000b800000 */
.L_x_1761:
[----:B------:R-:W-:-:S03]  /*f430*/  UMOV UR4, 0xffffffff ;  /* 0xffffffff00047882 */ /* 0x000fc60000000000 */
[----:B------:R-:W-:Y:S05]  /*f440*/  BRA.DIV UR4, `(.L_x_1490) ;  /* 0x0000018a04e87947 */ /* 0x000fea000b800000 */
.L_x_1764:
[----:B------:R-:W-:-:S03]  /*f450*/  UMOV UR4, 0xffffffff ;  /* 0xffffffff00047882 */ /* 0x000fc60000000000 */
[----:B------:R-:W-:Y:S05]  /*f460*/  BRA.DIV UR4, `(.L_x_1491) ;  /* 0x0000018e04087947 */ /* 0x000fea000b800000 */
.L_x_1767:
[----:B------:R-:W-:-:S03]  /*f470*/  UMOV UR4, 0xffffffff ;  /* 0xffffffff00047882 */ /* 0x000fc60000000000 */
[----:B------:R-:W-:Y:S05]  /*f480*/  BRA.DIV UR4, `(.L_x_1492) ;  /* 0x0000018e04287947 */ /* 0x000fea000b800000 */
.L_x_1770:
[----:B------:R-:W-:-:S03]  /*f490*/  UMOV UR4, 0xffffffff ;  /* 0xffffffff00047882 */ /* 0x000fc60000000000 */
[----:B------:R-:W-:Y:S05]  /*f4a0*/  BRA.DIV UR4, `(.L_x_1493) ;  /* 0x0000018e04487947 */ /* 0x000fea000b800000 */
.L_x_1773:
[----:B------:R-:W-:Y:S01]  /*f4b0*/  UMOV UR4, 0xffffffff ;  /* 0xffffffff00047882 */ /* 0x000fe20000000000 */
[----:B------:R-:W-:Y:S02]  /*f4c0*/  LOP3.LUT R9, R9, 0xfffffffe, RZ, 0xc0, !PT ;  /* 0xfffffffe09097812 */ /* 0x000fe400078ec0ff */
[----:B------:R-:W-:Y:S05]  /*f4d0*/  BRA.DIV UR4, `(.L_x_1494) ;  /* 0x0000018e04647947 */ /* 0x000fea000b800000 */
.L_x_1776:
[----:B------:R-:W-:Y:S01]  /*f4e0*/  UMOV UR4, 0xffffffff ;  /* 0xffffffff00047882 */ /* 0x000fe20000000000 */
[----:B------:R-:W-:Y:S02]  /*f4f0*/  IADD3 R8, R220, -R9, RZ ;  /* 0x80000009dc087210 */ /* 0x000fe40007ffe0ff */
[----:B------:R-:W-:Y:S05]  /*f500*/  BRA.DIV UR4, `(.L_x_1495) ;  /* 0x0000018e04807947 */ /* 0x000fea000b800000 */
.L_x_1779:
[----:B------:R-:W-:Y:S01]  /*f510*/  UMOV UR4, 0xffffffff ;  /* 0xffffffff00047882 */ /* 0x000fe20000000000 */
[----:B------:R-:W-:Y:S02]  /*f520*/  SHF.L.U32 R8, R8, 0x1f, RZ ;  /* 0x0000001f08087819 */ /* 0x000fe400000006ff */
[----:B------:R-:W-:Y:S05]  /*f530*/  BRA.DIV UR4, `(.L_x_1496) ;  /* 0x0000018e049c7947 */ /* 0x000fea000b800000 */
.L_x_1782:
[----:B------:R-:W0:Y:S01]  /*f540*/  SYNCS.PHASECHK.TRANS64.TRYWAIT P2, [R17+URZ+0x30800], R8 ;  /* 0x03080008110075a7 */ /* 0x000e22000804017f */
[----:B------:R-:W-:Y:S01]  /*f550*/  IMAD.MOV.U32 R0, RZ, RZ, R46 ;  /* 0x000000ffff007224 */ /* 0x000fe200078e002e */
[----:B------:R-:W-:Y:S01]  /*f560*/  BSSY B1, `(.L_x_1497) ;  /* 0x000001b000017945 */ /* 0x000fe20003800000 */
[----:B------:R-:W-:Y:S02]  /*f570*/  IMAD.MOV.U32 R2, RZ, RZ, R47 ;  /* 0x000000ffff027224 */ /* 0x000fe400078e002f */
[----:B------:R-:W-:Y:S02]  /*f580*/  IMAD.MOV.U32 R3, RZ, RZ, R48 ;  /* 0x000000ffff037224 */ /* 0x000fe400078e0030 */
[----:B------:R-:W-:Y:S01]  /*f590*/  IMAD.MOV.U32 R9, RZ, RZ, R49 ;  /* 0x000000ffff097224 */ /* 0x000fe200078e0031 */
[----:B------:R-:W-:Y:S01]  /*f5a0*/  PRMT R71, R0, 0x5410, R2 ;  /* 0x0000541000477816 */ /* 0x000fe20000000002 */
[----:B------:R-:W-:Y:S01]  /*f5b0*/  IMAD.MOV.U32 R10, RZ, RZ, R53 ;  /* 0x000000ffff0a7224 */ /* 0x000fe200078e0035 */
[----:B------:R-:W-:Y:S01]  /*f5c0*/  MOV R2, R50 ;  /* 0x0000003200027202 */ /* 0x000fe20000000f00 */
[----:B------:R-:W-:Y:S01]  /*f5d0*/  IMAD.MOV.U32 R11, RZ, RZ, R57 ;  /* 0x000000ffff0b7224 */ /* 0x000fe200078e0039 */
[----:B------:R-:W-:Y:S01]  /*f5e0*/  PRMT R0, R3, 0x5410, R9 ;  /* 0x0000541003007816 */ /* 0x000fe20000000009 */
[----:B------:R-:W-:-:S02]  /*f5f0*/  IMAD.MOV.U32 R3, RZ, RZ, R51 ;  /* 0x000000ffff037224 */ /* 0x000fc400078e0033 */
[----:B------:R-:W-:-:S03]  /*f600*/  IMAD.MOV.U32 R9, RZ, RZ, R52 ;  /* 0x000000ffff097224 */ /* 0x000fc600078e0034 */
        /* <DEDUP_REMOVED lines=16> */
.L_x_1783:
[----:B------:R-:W-:Y:S05]  /*f710*/  BSYNC B1 ;  /* 0x0000000000017941 */ /* 0x000fea0003800000 */
.L_x_1497:
        /* <DEDUP_REMOVED lines=10> */
[--C-:B------:R-:W-:Y:S01]  /*f7c0*/  HADD2.F32 R92, -RZ, R90.reuse.H0_H0 ;  /* 0x2000005aff5c7230 */ /* 0x100fe20000004100 */
[----:B0-----:R-:W-:Y:S01]  /*f7d0*/  LOP3.LUT R8, R208, 0x38, R192, 0xf8, !PT ;  /* 0x00000038d0087812 */ /* 0x001fe200078ef8c0 */
[----:B------:R-:W-:Y:S01]  /*f7e0*/  HADD2.F32 R91, -RZ, R90.H1_H1 ;  /* 0x3000005aff5b7230 */ /* 0x000fe20000004100 */
[----:B------:R-:W-:Y:S01]  /*f7f0*/  SHF.R.S32.HI R13, RZ, 0x1f, R10 ;  /* 0x0000001fff0d7819 */ /* 0x000fe2000001140a */
[----:B------:R-:W-:Y:S01]  /*f800*/  IMAD.SHL.U32 R11, R10, 0x8, RZ ;  /* 0x000000080a0b7824 */ /* 0x000fe200078e00ff */
[----:B------:R-:W-:Y:S02]  /*f810*/  LOP3.LUT R9, R8, R209, RZ, 0x3c, !PT ;  /* 0x000000d108097212 */ /* 0x000fe400078e3cff */
[----:B------:R-:W-:Y:S02]  /*f820*/  LEA.HI R13, R13, R10, RZ, 0x3 ;  /* 0x0000000a0d0d7211 */ /* 0x000fe400078f18ff */
[----:B------:R-:W-:-:S02]  /*f830*/  LOP3.LUT R8, R208, 0x38, R11, 0xf8, !PT ;  /* 0x00000038d0087812 */ /* 0x000fc400078ef80b */
[----:B------:R-:W-:Y:S01]  /*f840*/  IADD3 R84, R210, R9, RZ ;  /* 0x00000009d2547210 */ /* 0x000fe20007ffe0ff */
[----:B------:R-:W-:Y:S01]  /*f850*/  IMAD.SHL.U32 R13, R13, 0x400, RZ ;  /* 0x000004000d0d7824 */ /* 0x000fe200078e00ff */
[----:B------:R-:W-:Y:S02]  /*f860*/  LOP3.LUT R12, R8, R209, RZ, 0x3c, !PT ;  /* 0x000000d1080c7212 */ /* 0x000fe400078e3cff */
[----:B------:R-:W-:Y:S01]  /*f870*/  SHF.R.U64 R102, R32, 0x10, R33 ;  /* 0x0000001020667819 */ /* 0x000fe20000001221 */
[----:B------:R-:W-:Y:S01]  /*f880*/  IMAD R84, R84, 0x2, R17 ;  /* 0x0000000254547824 */ /* 0x000fe200078e0211 */
[----:B------:R-:W-:Y:S02]  /*f890*/  LOP3.LUT R13, R13, 0x7fffe000, RZ, 0xc0, !PT ;  /* 0x7fffe0000d0d7812 */ /* 0x000fe400078ec0ff */
[--C-:B------:R-:W-:Y:S02]  /*f8a0*/  SHF.R.U64 R99, R4, 0x10, R5.reuse ;  /* 0x0000001004637819 */ /* 0x100fe40000001205 */
[----:B------:R-:W-:Y:S01]  /*f8b0*/  IADD3 R12, R12, R13, R210 ;  /* 0x0000000d0c0c7210 */ /* 0x000fe20007ffe0d2 */
[----:B------:R-:W0:Y:S01]  /*f8c0*/  LDS.128 R8, [R84+0x12400] ;  /* 0x0124000054087984 */ /* 0x000e220000000c00 */
[----:B------:R-:W-:-:S02]  /*f8d0*/  SHF.R.U32.HI R94, RZ, 0x10, R5 ;  /* 0x00000010ff5e7819 */ /* 0x000fc40000011605 */
[----:B------:R-:W-:Y:S01]  /*f8e0*/  SHF.R.U32.HI R93, RZ, 0x10, R33 ;  /* 0x00000010ff5d7819 */ /* 0x000fe20000011621 */
[----:B------:R-:W-:Y:S01]  /*f8f0*/  IMAD R86, R12, 0x2, R17 ;  /* 0x000000020c567824 */ /* 0x000fe200078e0211 */
[--C-:B------:R-:W-:Y:S01]  /*f900*/  SHF.R.U64 R101, R34, 0x10, R35.reuse ;  /* 0x0000001022657819 */ /* 0x100fe20000001223 */
[----:B------:R-:W-:Y:S01]  /*f910*/  HADD2.F32 R94, -RZ, R94.H0_H0 ;  /* 0x2000005eff5e7230 */ /* 0x000fe20000004100 */
[----:B------:R-:W-:Y:S02]  /*f920*/  SHF.R.U32.HI R100, RZ, 0x10, R35 ;  /* 0x00000010ff647819 */ /* 0x000fe40000011623 */
[----:B------:R-:W1:Y:S01]  /*f930*/  LDS.128 R12, [R86+0x12400] ;  /* 0x01240000560c7984 */ /* 0x000e620000000c00 */
[--C-:B------:R-:W-:Y:S02]  /*f940*/  SHF.R.U32.HI R95, RZ, 0x10, R7.reuse ;  /* 0x00000010ff5f7819 */ /* 0x100fe40000011607 */
[----:B------:R-:W-:Y:S01]  /*f950*/  SHF.R.U64 R97, R6, 0x10, R7 ;  /* 0x0000001006617819 */ /* 0x000fe20000001207 */
[----:B0-----:R-:W-:-:S02]  /*f960*/  HADD2.F32 R5, -RZ, R9.H0_H0 ;  /* 0x20000009ff057230 */ /* 0x001fc40000004100 */
[----:B------:R-:W-:Y:S02]  /*f970*/  HADD2.F32 R4, -RZ, R8.H0_H0 ;  /* 0x20000008ff047230 */ /* 0x000fe40000004100 */
[----:B------:R-:W-:Y:S02]  /*f980*/  HADD2.F32 R9, -RZ, R9.H1_H1 ;  /* 0x30000009ff097230 */ /* 0x000fe40000004100 */
[----:B------:R-:W-:Y:S02]  /*f990*/  HADD2.F32 R6, -RZ, R10.H0_H0 ;  /* 0x2000000aff067230 */ /* 0x000fe40000004100 */
[----:B------:R-:W-:Y:S02]  /*f9a0*/  HADD2.F32 R7, -RZ, R11.H0_H0 ;  /* 0x2000000bff077230 */ /* 0x000fe40000004100 */
[--C-:B-1----:R-:W-:Y:S02]  /*f9b0*/  HADD2.F32 R32, -RZ, R13.reuse.H0_H0 ;  /* 0x2000000dff207230 */ /* 0x102fe40000004100 */
[----:B------:R-:W-:-:S02]  /*f9c0*/  HADD2.F32 R33, -RZ, R13.H1_H1 ;  /* 0x3000000dff217230 */ /* 0x000fc40000004100 */
[----:B------:R-:W-:Y:S02]  /*f9d0*/  HADD2.F32 R13, -RZ, R12.H0_H0 ;  /* 0x2000000cff0d7230 */ /* 0x000fe40000004100 */
[C---:B------:R-:W-:Y:S01]  /*f9e0*/  FMUL.FTZ R90, R32.reuse, R92 ;  /* 0x0000005c205a7220 */ /* 0x040fe20000410000 */
[-C--:B------:R-:W-:Y:S01]  /*f9f0*/  FMUL.FTZ R96, R32, R91.reuse ;  /* 0x0000005b20607220 */ /* 0x080fe20000410000 */
[----:B------:R-:W-:Y:S02]  /*fa00*/  HADD2.F32 R32, -RZ, R93.H0_H0 ;  /* 0x2000005dff207230 */ /* 0x000fe40000004100 */
[----:B------:R-:W-:Y:S01]  /*fa10*/  FMUL.FTZ R98, R33, R94 ;  /* 0x0000005e21627220 */ /* 0x000fe20000410000 */
[C---:B------:R-:W-:Y:S01]  /*fa20*/  FFMA.FTZ R91, R5.reuse, R91, -R90 ;  /* 0x0000005b055b7223 */ /* 0x040fe2000001085a */
[--C-:B------:R-:W-:Y:S02]  /*fa30*/  HADD2.F32 R90, -RZ, R89.reuse.H1_H1 ;  /* 0x30000059ff5a7230 */ /* 0x100fe40000004100 */
[----:B------:R-:W-:Y:S01]  /*fa40*/  FFMA.FTZ R96, R5, R92, R96 ;  /* 0x0000005c05607223 */ /* 0x000fe20000010060 */
[----:B------:R-:W-:-:S02]  /*fa50*/  HADD2.F32 R89, -RZ, R89.H0_H0 ;  /* 0x20000059ff597230 */ /* 0x000fc40000004100 */
[----:B------:R-:W-:Y:S01]  /*fa60*/  FMUL.FTZ R92, R33, R32 ;  /* 0x00000020215c7220 */ /* 0x000fe20000410000 */
[----:B------:R-:W-:Y:S02]  /*fa70*/  HADD2.F32 R34, -RZ, R14.H0_H0 ;  /* 0x2000000eff227230 */ /* 0x000fe40000004100 */
[C---:B------:R-:W-:Y:S01]  /*fa80*/  FMUL.FTZ R5, R13.reuse, R90 ;  /* 0x0000005a0d057220 */ /* 0x040fe20000410000 */
[--C-:B------:R-:W-:Y:S02]  /*fa90*/  HADD2.F32 R33, -RZ, R88.reuse.H1_H1 ;  /* 0x30000058ff217230 */ /* 0x100fe40000004100 */
[-C--:B------:R-:W-:Y:S01]  /*faa0*/  FMUL.FTZ R13, R13, R89.reuse ;  /* 0x000000590d0d7220 */ /* 0x080fe20000410000 */
[----:B------:R-:W-:Y:S02]  /*fab0*/  HADD2.F32 R35, -RZ, R15.H0_H0 ;  /* 0x2000000fff237230 */ /* 0x000fe40000004100 */
[----:B------:R-:W-:Y:S01]  /*fac0*/  FFMA.FTZ R89, R4, R89, -R5 ;  /* 0x0000005904597223 */ /* 0x000fe20000010805 */
[----:B------:R-:W-:-:S02]  /*fad0*/  HADD2.F32 R5, -RZ, R88.H0_H0 ;  /* 0x20000058ff057230 */ /* 0x000fc40000004100 */
[----:B------:R-:W-:Y:S01]  /*fae0*/  FFMA.FTZ R90, R4, R90, R13 ;  /* 0x0000005a045a7223 */ /* 0x000fe2000001000d */
[--C-:B------:R-:W-:Y:S02]  /*faf0*/  HADD2.F32 R88, -RZ, R87.reuse.H0_H0 ;  /* 0x20000057ff587230 */ /* 0x100fe40000004100 */
[C---:B------:R-:W-:Y:S01]  /*fb00*/  FFMA.FTZ R98, R9.reuse, R32, -R98 ;  /* 0x0000002009627223 */ /* 0x040fe20000010862 */
[----:B------:R-:W-:Y:S02]  /*fb10*/  HADD2.F32 R4, -RZ, R87.H1_H1 ;  /* 0x30000057ff047230 */ /* 0x000fe40000004100 */
[----:B------:R-:W-:Y:S01]  /*fb20*/  FFMA.FTZ R93, R9, R94, R92 ;  /* 0x0000005e095d7223 */ /* 0x000fe2000001005c */
[C---:B------:R-:W-:Y:S01]  /*fb30*/  FMUL.FTZ R9, R34.reuse, R33 ;  /* 0x0000002122097220 */ /* 0x040fe20000410000 */
[----:B------:R-:W-:Y:S01]  /*fb40*/  FMUL.FTZ R13, R34, R5 ;  /* 0x00000005220d7220 */ /* 0x000fe20000410000 */
[----:B------:R-:W-:Y:S02]  /*fb50*/  HADD2.F32 R15, -RZ, R15.H1_H1 ;  /* 0x3000000fff0f7230 */ /* 0x000fe40000004100 */
[----:B------:R-:W-:Y:S01]  /*fb60*/  FMUL.FTZ R92, R35, R88 ;  /* 0x00000058235c7220 */ /* 0x000fe20000410000 */
[----:B------:R-:W-:-:S02]  /*fb70*/  HADD2.F32 R34, -RZ, R95.H0_H0 ;  /* 0x2000005fff227230 */ /* 0x000fc40000004100 */
[-C--:B------:R-:W-:Y:S01]  /*fb80*/  FMUL.FTZ R35, R35, R4.reuse ;  /* 0x0000000423237220 */ /* 0x080fe20000410000 */
[----:B------:R-:W-:Y:S02]  /*fb90*/  HADD2.F32 R32, -RZ, R100.H0_H0 ;  /* 0x20000064ff207230 */ /* 0x000fe40000004100 */
[C---:B------:R-:W-:Y:S01]  /*fba0*/  FFMA.FTZ R87, R6.reuse, R5, -R9 ;  /* 0x0000000506577223 */ /* 0x040fe20000010809 */
[----:B------:R-:W-:Y:S02]  /*fbb0*/  HADD2.F32 R11, -RZ, R11.H1_H1 ;  /* 0x3000000bff0b7230 */ /* 0x000fe40000004100 */
[----:B------:R-:W-:Y:S01]  /*fbc0*/  FFMA.FTZ R33, R6, R33, R13 ;  /* 0x0000002106217223 */ /* 0x000fe2000001000d */
[----:B------:R-:W-:Y:S01]  /*fbd0*/  FFMA.FTZ R92, R7, R4, -R92 ;  /* 0x00000004075c7223 */ /* 0x000fe2000001085c */
[----:B------:R-:W-:Y:S02]  /*fbe0*/  HADD2.F32 R12, -RZ, R12.H1_H1 ;  /* 0x3000000cff0c7230 */ /* 0x000fe40000004100 */
[----:B------:R-:W-:Y:S01]  /*fbf0*/  FMUL.FTZ R6, R15, R34 ;  /* 0x000000220f067220 */ /* 0x000fe20000410000 */
[----:B------:R-:W-:-:S02]  /*fc00*/  HADD2.F32 R14, -RZ, R14.H1_H1 ;  /* 0x3000000eff0e7230 */ /* 0x000fc40000004100 */
[----:B------:R-:W-:Y:S01]  /*fc10*/  FFMA.FTZ R88, R7, R88, R35 ;  /* 0x0000005807587223 */ /* 0x000fe20000010023 */
[-C--:B------:R-:W-:Y:S01]  /*fc20*/  FMUL.FTZ R4, R15, R32.reuse ;  /* 0x000000200f047220 */ /* 0x080fe20000410000 */
[----:B------:R-:W-:Y:S02]  /*fc30*/  HADD2.F32 R9, -RZ, R99.H0_H0 ;  /* 0x20000063ff097230 */ /* 0x000fe40000004100 */
[C---:B------:R-:W-:Y:S01]  /*fc40*/  FFMA.FTZ R95, R11.reuse, R32, -R6 ;  /* 0x000000200b5f7223 */ /* 0x040fe20000010806 */
[----:B------:R-:W-:Y:S02]  /*fc50*/  HADD2.F32 R13, -RZ, R97.H0_H0 ;  /* 0x20000061ff0d7230 */ /* 0x000fe40000004100 */
[----:B------:R-:W-:Y:S01]  /*fc60*/  FFMA.FTZ R97, R11, R34, R4 ;  /* 0x000000220b617223 */ /* 0x000fe20000010004 */
[----:B------:R-:W-:Y:S02]  /*fc70*/  HADD2.F32 R5, -RZ, R102.H0_H0 ;  /* 0x20000066ff057230 */ /* 0x000fe40000004100 */
[----:B------:R-:W-:Y:S01]  /*fc80*/  FMUL.FTZ R11, R12, R9 ;  /* 0x000000090c0b7220 */ /* 0x000fe20000410000 */
[----:B------:R-:W-:-:S02]  /*fc90*/  HADD2.F32 R7, -RZ, R101.H0_H0 ;  /* 0x20000065ff077230 */ /* 0x000fc40000004100 */
[----:B------:R-:W-:Y:S01]  /*fca0*/  FMUL.FTZ R35, R14, R13 ;  /* 0x0000000d0e237220 */ /* 0x000fe20000410000 */
[----:B------:R-:W-:Y:S02]  /*fcb0*/  HADD2.F32 R8, -RZ, R8.H1_H1 ;  /* 0x30000008ff087230 */ /* 0x000fe40000004100 */
[----:B------:R-:W-:Y:S01]  /*fcc0*/  FMUL.FTZ R12, R12, R5 ;  /* 0x000000050c0c7220 */ /* 0x000fe20000410000 */
[----:B------:R-:W-:Y:S02]  /*fcd0*/  HADD2.F32 R10, -RZ, R10.H1_H1 ;  /* 0x3000000aff0a7230 */ /* 0x000fe40000004100 */
        /* <DEDUP_REMOVED lines=11> */
[----:B------:R1:W-:Y:S01]  /*fd90*/  STS.128 [R84+0x12400], R4 ;  /* 0x0124000454007388 */ /* 0x0003e20000000c00 */
[----:B------:R-:W-:-:S02]  /*fda0*/  F2FP.F16.F32.PACK_AB R8, R15, R90 ;  /* 0x0000005a0f08723e */ /* 0x000fc400000000ff */
[----:B------:R-:W-:-:S05]  /*fdb0*/  F2FP.F16.F32.PACK_AB R10, R10, R33 ;  /* 0x000000210a0a723e */ /* 0x000fca00000000ff */
[----:B------:R1:W-:Y:S02]  /*fdc0*/  STS.128 [R86+0x12400], R8 ;  /* 0x0124000856007388 */ /* 0x0003e40000000c00 */
.L_x_1502:
[----:B------:R-:W-:Y:S05]  /*fdd0*/  BSYNC B2 ;  /* 0x0000000000027941 */ /* 0x000fea0003800000 */
.L_x_1501:
[----:B------:R-:W-:Y:S04]  /*fde0*/  BSSY B2, `(.L_x_1503) ;  /* 0x0000060000027945 */ /* 0x000fe80003800000 */
[----:B------:R-:W-:Y:S05]  /*fdf0*/  @P2 BRA `(.L_x_1504) ;  /* 0x0000000400782947 */ /* 0x000fea0003800000 */
[----:B-1----:R-:W-:Y:S01]  /*fe00*/  LEA.HI R4, R85, R225, RZ, 0x1d ;  /* 0x000000e155047211 */ /* 0x002fe200078fe8ff */
[----:B------:R-:W-:Y:S01]  /*fe10*/  HADD2.F32 R34, -RZ, R82.H1_H1 ;  /* 0x30000052ff227230 */ /* 0x000fe20000004100 */
[----:B------:R-:W-:Y:S01]  /*fe20*/  SHF.R.U64 R89, R36, 0x10, R37 ;  /* 0x0000001024597819 */ /* 0x000fe20000001225 */
[--C-:B------:R-:W-:Y:S01]  /*fe30*/  HADD2.F32 R36, -RZ, R80.reuse.H1_H1 ;  /* 0x30000050ff247230 */ /* 0x100fe20000004100 */
[----:B------:R-:W-:Y:S01]  /*fe40*/  SHF.R.S32.HI R7, RZ, 0x1f, R4 ;  /* 0x0000001fff077819 */ /* 0x000fe20000011404 */
[----:B------:R-:W-:Y:S01]  /*fe50*/  IMAD.SHL.U32 R5, R4, 0x8, RZ ;  /* 0x0000000804057824 */ /* 0x000fe200078e00ff */
[----:B------:R-:W-:Y:S01]  /*fe60*/  SHF.R.U64 R86, R24, 0x10, R25 ;  /* 0x0000001018567819 */ /* 0x000fe20000001219 */
[----:B------:R-:W-:Y:S01]  /*fe70*/  HADD2.F32 R80, -RZ, R80.H0_H0 ;  /* 0x20000050ff507230 */ /* 0x000fe20000004100 */
[----:B------:R-:W-:Y:S01]  /*fe80*/  LEA.HI R7, R7, R4, RZ, 0x3 ;  /* 0x0000000407077211 */ /* 0x000fe200078f18ff */
[----:B------:R-:W-:Y:S01]  /*fe90*/  HADD2.F32 R82, -RZ, R82.H0_H0 ;  /* 0x20000052ff527230 */ /* 0x000fe20000004100 */
[----:B------:R-:W-:-:S02]  /*fea0*/  LOP3.LUT R4, R208, 0x38, R5, 0xf8, !PT ;  /* 0x00000038d0047812 */ /* 0x000fc400078ef805 */
[----:B------:R-:W-:Y:S02]  /*feb0*/  SHF.L.U32 R7, R7, 0xa, RZ ;  /* 0x0000000a07077819 */ /* 0x000fe400000006ff */
[----:B0-----:R-:W-:Y:S02]  /*fec0*/  LOP3.LUT R8, R4, R209, RZ, 0x3c, !PT ;  /* 0x000000d104087212 */ /* 0x001fe400078e3cff */
[----:B------:R-:W-:Y:S02]  /*fed0*/  LOP3.LUT R9, R7, 0x7fffe000, RZ, 0xc0, !PT ;  /* 0x7fffe00007097812 */ /* 0x000fe400078ec0ff */
[----:B------:R-:W0:Y:S01]  /*fee0*/  LDS.128 R4, [R232] ;  /* 0x00000000e8047984 */ /* 0x000e220000000c00 */
[----:B------:R-:W-:Y:S02]  /*fef0*/  SHF.R.U32.HI R33, RZ, 0x10, R25 ;  /* 0x00000010ff217819 */ /* 0x000fe40000011619 */
[----:B------:R-:W-:Y:S02]  /*ff00*/  IADD3 R8, R8, R9, R210 ;  /* 0x0000000908087210 */ /* 0x000fe40007ffe0d2 */
[----:B------:R-:W-:Y:S01]  /*ff10*/  SHF.R.U32.HI R35, RZ, 0x10, R37 ;  /* 0x00000010ff237819 */ /* 0x000fe20000011625 */
[----:B------:R-:W-:Y:S01]  /*ff20*/  HADD2.F32 R33, -RZ, R33.H0_H0 ;  /* 0x20000021ff217230 */ /* 0x000fe20000004100 */
[----:B------:R-:W-:Y:S01]  /*ff30*/  SHF.R.U64 R88, R38, 0x10, R39 ;  /* 0x0000001026587819 */ /* 0x000fe20000001227 */
[----:B------:R-:W-:Y:S01]  /*ff40*/  IMAD R12, R8, 0x2, R17 ;  /* 0x00000002080c7824 */ /* 0x000fe200078e0211 */
[----:B------:R-:W-:-:S02]  /*ff50*/  SHF.R.U32.HI R87, RZ, 0x10, R39 ;  /* 0x00000010ff577819 */ /* 0x000fc40000011627 */
[--C-:B------:R-:W-:Y:S02]  /*ff60*/  SHF.R.U64 R39, R26, 0x10, R27.reuse ;  /* 0x000000101a277819 */ /* 0x100fe4000000121b */
[----:B------:R-:W1:Y:S01]  /*ff70*/  LDS.128 R8, [R12+0x12400] ;  /* 0x012400000c087984 */ /* 0x000e620000000c00 */
[----:B------:R-:W-:Y:S01]  /*ff80*/  SHF.R.U32.HI R37, RZ, 0x10, R27 ;  /* 0x00000010ff257819 */ /* 0x000fe2000001161b */
[--C-:B0-----:R-:W-:Y:S02]  /*ff90*/  HADD2.F32 R13, -RZ, R5.reuse.H0_H0 ;  /* 0x20000005ff0d7230 */ /* 0x101fe40000004100 */
[----:B------:R-:W-:Y:S02]  /*ffa0*/  HADD2.F32 R14, -RZ, R5.H1_H1 ;  /* 0x30000005ff0e7230 */ /* 0x000fe40000004100 */
[----:B------:R-:W-:Y:S02]  /*ffb0*/  HADD2.F32 R5, -RZ, R4.H0_H0 ;  /* 0x20000004ff057230 */ /* 0x000fe40000004100 */
[----:B------:R-:W-:-:S02]  /*ffc0*/  HADD2.F32 R15, -RZ, R6.H0_H0 ;  /* 0x20000006ff0f7230 */ /* 0x000fc40000004100 */
[--C-:B------:R-:W-:Y:S02]  /*ffd0*/  HADD2.F32 R24, -RZ, R7.reuse.H0_H0 ;  /* 0x20000007ff187230 */ /* 0x100fe40000004100 */
[----:B------:R-:W-:Y:S02]  /*ffe0*/  HADD2.F32 R7, -RZ, R7.H1_H1 ;  /* 0x30000007ff077230 */ /* 0x000fe40000004100 */
[----:B------:R-:W-:Y:S02]  /*fff0*/  HADD2.F32 R4, -RZ, R4.H1_H1 ;  /* 0x30000004ff047230 */ /* 0x000fe40000004100 */
[--C-:B-1----:R-:W-:Y:S02]  /*10000*/  HADD2.F32 R25, -RZ, R9.reuse.H0_H0 ;  /* 0x20000009ff197230 */ /* 0x102fe40000004100 */
[----:B------:R-:W-:Y:S02]  /*10010*/  HADD2.F32 R26, -RZ, R9.H1_H1 ;  /* 0x30000009ff1a7230 */ /* 0x000fe40000004100 */
[----:B------:R-:W-:-:S02]  /*10020*/  HADD2.F32 R9, -RZ, R8.H0_H0 ;  /* 0x20000008ff097230 */ /* 0x000fc40000004100 */
[C---:B------:R-:W-:Y:S01]  /*10030*/  FMUL.FTZ R38, R25.reuse, R36 ;  /* 0x0000002419267220 */ /* 0x040fe20000410000 */
[-C--:B------:R-:W-:Y:S01]  /*10040*/  FMUL.FTZ R84, R25, R34.reuse ;  /* 0x0000002219547220 */ /* 0x080fe20000410000 */
[----:B------:R-:W-:Y:S02]  /*10050*/  HADD2.F32 R25, -RZ, R35.H0_H0 ;  /* 0x20000023ff197230 */ /* 0x000fe40000004100 */
[C---:B------:R-:W-:Y:S01]  /*10060*/  FMUL.FTZ R35, R26.reuse, R33 ;  /* 0x000000211a237220 */ /* 0x040fe20000410000 */
[C---:B------:R-:W-:Y:S01]  /*10070*/  FFMA.FTZ R38, R13.reuse, R34, -R38 ;  /* 0x000000220d267223 */ /* 0x040fe20000010826 */
[----:B------:R-:W-:Y:S01]  /*10080*/  FFMA.FTZ R84, R13, R36, R84 ;  /* 0x000000240d547223 */ /* 0x000fe20000010054 */
[----:B------:R-:W-:Y:S02]  /*10090*/  HADD2.F32 R27, -RZ, R10.H0_H0 ;  /* 0x2000000aff1b7230 */ /* 0x000fe40000004100 */
[----:B------:R-:W-:Y:S01]  /*100a0*/  FMUL.FTZ R13, R26, R25 ;  /* 0x000000191a0d7220 */ /* 0x000fe20000410000 */
[----:B------:R-:W-:Y:S01]  /*100b0*/  FMUL.FTZ R34, R9, R80 ;  /* 0x0000005009227220 */ /* 0x000fe20000410000 */
[----:B------:R-:W-:-:S02]  /*100c0*/  HADD2.F32 R26, -RZ, R81.H0_H0 ;  /* 0x20000051ff1a7230 */ /* 0x000fc40000004100 */
[C---:B------:R-:W-:Y:S01]  /*100d0*/  FFMA.FTZ R35, R14.reuse, R25, -R35 ;  /* 0x000000190e237223 */ /* 0x040fe20000010823 */
[----:B------:R-:W-:Y:S01]  /*100e0*/  FFMA.FTZ R33, R14, R33, R13 ;  /* 0x000000210e217223 */ /* 0x000fe2000001000d */
[-C--:B------:R-:W-:Y:S01]  /*100f0*/  FMUL.FTZ R9, R9, R82.reuse ;  /* 0x0000005209097220 */ /* 0x080fe20000410000 */
[----:B------:R-:W-:Y:S02]  /*10100*/  HADD2.F32 R14, -RZ, R83.H0_H0 ;  /* 0x20000053ff0e7230 */ /* 0x000fe40000004100 */
[----:B------:R-:W-:Y:S01]  /*10110*/  FFMA.FTZ R82, R5, R82, -R34 ;  /* 0x0000005205527223 */ /* 0x000fe20000010822 */
[----:B------:R-:W-:Y:S02]  /*10120*/  HADD2.F32 R32, -RZ, R11.H0_H0 ;  /* 0x2000000bff207230 */ /* 0x000fe40000004100 */
[----:B------:R-:W-:Y:S01]  /*10130*/  FMUL.FTZ R34, R27, R26 ;  /* 0x0000001a1b227220 */ /* 0x000fe20000410000 */
[----:B------:R-:W-:Y:S02]  /*10140*/  HADD2.F32 R81, -RZ, R81.H1_H1 ;  /* 0x30000051ff517230 */ /* 0x000fe40000004100 */
[----:B------:R-:W-:Y:S01]  /*10150*/  FFMA.FTZ R80, R5, R80, R9 ;  /* 0x0000005005507223 */ /* 0x000fe20000010009 */
[----:B------:R-:W-:-:S02]  /*10160*/  HADD2.F32 R83, -RZ, R83.H1_H1 ;  /* 0x30000053ff537230 */ /* 0x000fc40000004100 */
[-C--:B------:R-:W-:Y:S01]  /*10170*/  FMUL.FTZ R36, R27, R14.reuse ;  /* 0x0000000e1b247220 */ /* 0x080fe20000410000 */
[C---:B------:R-:W-:Y:S01]  /*10180*/  FFMA.FTZ R27, R15.reuse, R14, -R34 ;  /* 0x0000000e0f1b7223 */ /* 0x040fe20000010822 */
[C---:B------:R-:W-:Y:S01]  /*10190*/  FMUL.FTZ R5, R32.reuse, R81 ;  /* 0x0000005120057220 */ /* 0x040fe20000410000 */
[----:B------:R-:W-:Y:S02]  /*101a0*/  HADD2.F32 R11, -RZ, R11.H1_H1 ;  /* 0x3000000bff0b7230 */ /* 0x000fe40000004100 */
[-C--:B------:R-:W-:Y:S01]  /*101b0*/  FMUL.FTZ R32, R32, R83.reuse ;  /* 0x0000005320207220 */ /* 0x080fe20000410000 */
[----:B------:R-:W-:Y:S02]  /*101c0*/  HADD2.F32 R34, -RZ, R37.H0_H0 ;  /* 0x20000025ff227230 */ /* 0x000fe40000004100 */
[----:B------:R-:W-:Y:S01]  /*101d0*/  FFMA.FTZ R36, R15, R26, R36 ;  /* 0x0000001a0f247223 */ /* 0x000fe20000010024 */
[----:B------:R-:W-:Y:S02]  /*101e0*/  HADD2.F32 R14, -RZ, R87.H0_H0 ;  /* 0x20000057ff0e7230 */ /* 0x000fe40000004100 */
[C---:B------:R-:W-:Y:S01]  /*101f0*/  FFMA.FTZ R83, R24.reuse, R83, -R5 ;  /* 0x0000005318537223 */ /* 0x040fe20000010805 */
[----:B------:R-:W-:Y:S01]  /*10200*/  FFMA.FTZ R32, R24, R81, R32 ;  /* 0x0000005118207223 */ /* 0x000fe20000010020 */
[----:B------:R-:W-:Y:S01]  /*10210*/  FMUL.FTZ R26, R11, R34 ;  /* 0x000000220b1a7220 */ /* 0x000fe20000410000 */
[----:B------:R-:W-:-:S02]  /*10220*/  HADD2.F32 R8, -RZ, R8.H1_H1 ;  /* 0x30000008ff087230 */ /* 0x000fc40000004100 */
[-C--:B------:R-:W-:Y:S01]  /*10230*/  FMUL.FTZ R24, R11, R14.reuse ;  /* 0x0000000e0b187220 */ /* 0x080fe20000410000 */
[----:B------:R-:W-:Y:S02]  /*10240*/  HADD2.F32 R10, -RZ, R10.H1_H1 ;  /* 0x3000000aff0a7230 */ /* 0x000fe40000004100 */
[C---:B------:R-:W-:Y:S01]  /*10250*/  FFMA.FTZ R26, R7.reuse, R14, -R26 ;  /* 0x0000000e071a7223 */ /* 0x040fe2000001081a */
[----:B------:R-:W-:Y:S02]  /*10260*/  HADD2.F32 R11, -RZ, R86.H0_H0 ;  /* 0x20000056ff0b7230 */ /* 0x000fe40000004100 */
[----:B------:R-:W-:Y:S02]  /*10270*/  HADD2.F32 R13, -RZ, R39.H0_H0 ;  /* 0x20000027ff0d7230 */ /* 0x000fe40000004100 */
[----:B------:R-:W-:Y:S01]  /*10280*/  FFMA.FTZ R39, R7, R34, R24 ;  /* 0x0000002207277223 */ /* 0x000fe20000010018 */
[----:B------:R-:W-:Y:S02]  /*10290*/  HADD2.F32 R5, -RZ, R89.H0_H0 ;  /* 0x20000059ff057230 */ /* 0x000fe40000004100 */
[----:B------:R-:W-:Y:S01]  /*102a0*/  FMUL.FTZ R7, R8, R11 ;  /* 0x0000000b08077220 */ /* 0x000fe20000410000 */
[----:B------:R-:W-:-:S02]  /*102b0*/  HADD2.F32 R9, -RZ, R88.H0_H0 ;  /* 0x20000058ff097230 */ /* 0x000fc40000004100 */
[----:B------:R-:W-:Y:S01]  /*102c0*/  FMUL.FTZ R37, R10, R13 ;  /* 0x0000000d0a257220 */ /* 0x000fe20000410000 */
[----:B------:R-:W-:Y:S02]  /*102d0*/  HADD2.F32 R6, -RZ, R6.H1_H1 ;  /* 0x30000006ff067230 */ /* 0x000fe40000004100 */
[-C--:B------:R-:W-:Y:S01]  /*102e0*/  FMUL.FTZ R8, R8, R5.reuse ;  /* 0x0000000508087220 */ /* 0x080fe20000410000 */
[----:B------:R-:W-:Y:S01]  /*102f0*/  FFMA.FTZ R15, R4, R5, -R7 ;  /* 0x00000005040f7223 */ /* 0x000fe20000010807 */
[----:B------:R-:W-:Y:S01]  /*10300*/  FMUL.FTZ R14, R10, R9 ;  /* 0x000000090a0e7220 */ /* 0x000fe20000410000 */
[----:B------:R-:W-:Y:S01]  /*10310*/  F2FP.F16.F32.PACK_AB R7, R26, R83 ;  /* 0x000000531a07723e */ /* 0x000fe200000000ff */
[----:B------:R-:W-:Y:S01]  /*10320*/  FFMA.FTZ R10, R6, R9, -R37 ;  /* 0x00000009060a7223 */ /* 0x000fe20000010825 */
[----:B------:R-:W-:Y:S01]  /*10330*/  FFMA.FTZ R25, R4, R11, R8 ;  /* 0x0000000b04197223 */ /* 0x000fe20000010008 */
[----:B------:R-:W-:Y:S01]  /*10340*/  FFMA.FTZ R13, R6, R13, R14 ;  /* 0x0000000d060d7223 */ /* 0x000fe2000001000e */
        /* <DEDUP_REMOVED lines=9> */
.L_x_1504:
[----:B------:R-:W-:Y:S05]  /*103e0*/  BSYNC B2 ;  /* 0x0000000000027941 */ /* 0x000fea0003800000 */
.L_x_1503:
[----:B------:R-:W-:Y:S05]  /*103f0*/  @P3 BRA `(.L_x_1500) ;  /* 0x0000000400783947 */ /* 0x000fea0003800000 */
[----:B------:R-:W-:Y:S01]  /*10400*/  LEA.HI R85, R85, R230, RZ, 0x1d ;  /* 0x000000e655557211 */ /* 0x000fe200078fe8ff */
[----:B------:R-:W-:Y:S01]  /*10410*/  HADD2.F32 R32, -RZ, R74.H1_H1 ;  /* 0x3000004aff207230 */ /* 0x000fe20000004100 */
[----:B------:R-:W-:Y:S01]  /*10420*/  SHF.R.U64 R35, R30, 0x10, R31 ;  /* 0x000000101e237819 */ /* 0x000fe2000000121f */
[----:B------:R-:W-:Y:S01]  /*10430*/  HADD2.F32 R30, -RZ, R76.H1_H1 ;  /* 0x3000004cff1e7230 */ /* 0x000fe20000004100 */
[----:B-12---:R-:W-:Y:S01]  /*10440*/  SHF.R.S32.HI R4, RZ, 0x1f, R85 ;  /* 0x0000001fff047819 */ /* 0x006fe20000011455 */
[----:B------:R-:W-:Y:S01]  /*10450*/  IMAD.SHL.U32 R5, R85, 0x8, RZ ;  /* 0x0000000855057824 */ /* 0x000fe200078e00ff */
[----:B------:R-:W-:Y:S01]  /*10460*/  SHF.R.U64 R39, R60, 0x10, R61 ;  /* 0x000000103c277819 */ /* 0x000fe2000000123d */
[----:B------:R-:W-:Y:S01]  /*10470*/  HADD2.F32 R74, -RZ, R74.H0_H0 ;  /* 0x2000004aff4a7230 */ /* 0x000fe20000004100 */
[----:B------:R-:W-:Y:S01]  /*10480*/  LEA.HI R85, R4, R85, RZ, 0x3 ;  /* 0x0000005504557211 */ /* 0x000fe200078f18ff */
[----:B------:R-:W-:Y:S01]  /*10490*/  HADD2.F32 R76, -RZ, R76.H0_H0 ;  /* 0x2000004cff4c7230 */ /* 0x000fe20000004100 */
[----:B------:R-:W-:-:S02]  /*104a0*/  LOP3.LUT R4, R208, 0x38, R5, 0xf8, !PT ;  /* 0x00000038d0047812 */ /* 0x000fc400078ef805 */
[----:B------:R-:W-:Y:S01]  /*104b0*/  SHF.R.U64 R37, R28, 0x10, R29 ;  /* 0x000000101c257819 */ /* 0x000fe2000000121d */
[----:B------:R-:W-:Y:S01]  /*104c0*/  IMAD.SHL.U32 R85, R85, 0x400, RZ ;  /* 0x0000040055557824 */ /* 0x000fe200078e00ff */
[----:B0-----:R-:W-:Y:S02]  /*104d0*/  LOP3.LUT R8, R4, R209, RZ, 0x3c, !PT ;  /* 0x000000d104087212 */ /* 0x001fe400078e3cff */
[----:B------:R-:W0:Y:S01]  /*104e0*/  LDS.128 R4, [R229] ;  /* 0x00000000e5047984 */ /* 0x000e220000000c00 */
[----:B------:R-:W-:Y:S02]  /*104f0*/  SHF.R.U32.HI R60, RZ, 0x10, R61 ;  /* 0x00000010ff3c7819 */ /* 0x000fe4000001163d */
[----:B------:R-:W-:Y:S02]  /*10500*/  LOP3.LUT R85, R85, 0x7fffe000, RZ, 0xc0, !PT ;  /* 0x7fffe00055557812 */ /* 0x000fe400078ec0ff */
[----:B------:R-:W-:Y:S02]  /*10510*/  SHF.R.U32.HI R29, RZ, 0x10, R29 ;  /* 0x00000010ff1d7819 */ /* 0x000fe4000001161d */
[----:B------:R-:W-:-:S02]  /*10520*/  IADD3 R8, R8, R85, R210 ;  /* 0x0000005508087210 */ /* 0x000fc40007ffe0d2 */
[----:B------:R-:W-:Y:S01]  /*10530*/  SHF.R.U32.HI R33, RZ, 0x10, R31 ;  /* 0x00000010ff217819 */ /* 0x000fe2000001161f */
[----:B------:R-:W-:Y:S01]  /*10540*/  HADD2.F32 R29, -RZ, R29.H0_H0 ;  /* 0x2000001dff1d7230 */ /* 0x000fe20000004100 */
[----:B------:R-:W-:Y:S01]  /*10550*/  SHF.R.U64 R38, R62, 0x10, R63 ;  /* 0x000000103e267819 */ /* 0x000fe2000000123f */
[----:B------:R-:W-:Y:S01]  /*10560*/  IMAD R12, R8, 0x2, R17 ;  /* 0x00000002080c7824 */ /* 0x000fe200078e0211 */
[----:B------:R-:W-:-:S04]  /*10570*/  SHF.R.U32.HI R62, RZ, 0x10, R63 ;  /* 0x00000010ff3e7819 */ /* 0x000fc8000001163f */
[----:B------:R-:W1:Y:S01]  /*10580*/  LDS.128 R8, [R12+0x12400] ;  /* 0x012400000c087984 */ /* 0x000e620000000c00 */
[--C-:B0-----:R-:W-:Y:S02]  /*10590*/  HADD2.F32 R13, -RZ, R5.reuse.H0_H0 ;  /* 0x20000005ff0d7230 */ /* 0x101fe40000004100 */
[----:B------:R-:W-:Y:S02]  /*105a0*/  HADD2.F32 R14, -RZ, R5.H1_H1 ;  /* 0x30000005ff0e7230 */ /* 0x000fe40000004100 */
[----:B------:R-:W-:Y:S02]  /*105b0*/  HADD2.F32 R5, -RZ, R4.H0_H0 ;  /* 0x20000004ff057230 */ /* 0x000fe40000004100 */
[----:B------:R-:W-:Y:S02]  /*105c0*/  HADD2.F32 R15, -RZ, R6.H0_H0 ;  /* 0x20000006ff0f7230 */ /* 0x000fe40000004100 */
[--C-:B------:R-:W-:Y:S02]  /*105d0*/  HADD2.F32 R24, -RZ, R7.reuse.H0_H0 ;  /* 0x20000007ff187230 */ /* 0x100fe40000004100 */
[----:B------:R-:W-:-:S02]  /*105e0*/  HADD2.F32 R7, -RZ, R7.H1_H1 ;  /* 0x30000007ff077230 */ /* 0x000fc40000004100 */
[----:B------:R-:W-:Y:S02]  /*105f0*/  HADD2.F32 R4, -RZ, R4.H1_H1 ;  /* 0x30000004ff047230 */ /* 0x000fe40000004100 */
[----:B------:R-:W-:Y:S02]  /*10600*/  HADD2.F32 R6, -RZ, R6.H1_H1 ;  /* 0x30000006ff067230 */ /* 0x000fe40000004100 */
[--C-:B-1----:R-:W-:Y:S02]  /*10610*/  HADD2.F32 R25, -RZ, R9.reuse.H0_H0 ;  /* 0x20000009ff197230 */ /* 0x102fe40000004100 */
[----:B------:R-:W-:Y:S02]  /*10620*/  HADD2.F32 R26, -RZ, R9.H1_H1 ;  /* 0x30000009ff1a7230 */ /* 0x000fe40000004100 */
[----:B------:R-:W-:Y:S02]  /*10630*/  HADD2.F32 R9, -RZ, R8.H0_H0 ;  /* 0x20000008ff097230 */ /* 0x000fe40000004100 */
[C---:B------:R-:W-:Y:S01]  /*10640*/  FMUL.FTZ R34, R25.reuse, R32 ;  /* 0x0000002019227220 */ /* 0x040fe20000410000 */
[----:B------:R-:W-:Y:S01]  /*10650*/  FMUL.FTZ R36, R25, R30 ;  /* 0x0000001e19247220 */ /* 0x000fe20000410000 */
[----:B------:R-:W-:-:S02]  /*10660*/  HADD2.F32 R25, -RZ, R60.H0_H0 ;  /* 0x2000003cff197230 */ /* 0x000fc40000004100 */
[C---:B------:R-:W-:Y:S01]  /*10670*/  FMUL.FTZ R31, R26.reuse, R29 ;  /* 0x0000001d1a1f7220 */ /* 0x040fe20000410000 */
[C---:B------:R-:W-:Y:S01]  /*10680*/  FFMA.FTZ R34, R13.reuse, R30, -R34 ;  /* 0x0000001e0d227223 */ /* 0x040fe20000010822 */
[----:B------:R-:W-:Y:S01]  /*10690*/  FFMA.FTZ R36, R13, R32, R36 ;  /* 0x000000200d247223 */ /* 0x000fe20000010024 */
[----:B------:R-:W-:Y:S02]  /*106a0*/  HADD2.F32 R27, -RZ, R10.H0_H0 ;  /* 0x2000000aff1b7230 */ /* 0x000fe40000004100 */
[-C--:B------:R-:W-:Y:S01]  /*106b0*/  FMUL.FTZ R13, R26, R25.reuse ;  /* 0x000000191a0d7220 */ /* 0x080fe20000410000 */
[C---:B------:R-:W-:Y:S01]  /*106c0*/  FMUL.FTZ R30, R9.reuse, R74 ;  /* 0x0000004a091e7220 */ /* 0x040fe20000410000 */
[----:B------:R-:W-:Y:S02]  /*106d0*/  HADD2.F32 R26, -RZ, R75.H0_H0 ;  /* 0x2000004bff1a7230 */ /* 0x000fe40000004100 */
[C---:B------:R-:W-:Y:S01]  /*106e0*/  FFMA.FTZ R31, R14.reuse, R25, -R31 ;  /* 0x000000190e1f7223 */ /* 0x040fe2000001081f */
[----:B------:R-:W-:Y:S01]  /*106f0*/  FFMA.FTZ R29, R14, R29, R13 ;  /* 0x0000001d0e1d7223 */ /* 0x000fe2000001000d */
[----:B------:R-:W-:Y:S01]  /*10700*/  FMUL.FTZ R9, R9, R76 ;  /* 0x0000004c09097220 */ /* 0x000fe20000410000 */
[----:B------:R-:W-:-:S02]  /*10710*/  HADD2.F32 R14, -RZ, R77.H0_H0 ;  /* 0x2000004dff0e7230 */ /* 0x000fc40000004100 */
[----:B------:R-:W-:Y:S01]  /*10720*/  FFMA.FTZ R76, R5, R76, -R30 ;  /* 0x0000004c054c7223 */ /* 0x000fe2000001081e */
[----:B------:R-:W-:Y:S02]  /*10730*/  HADD2.F32 R28, -RZ, R11.H0_H0 ;  /* 0x2000000bff1c7230 */ /* 0x000fe40000004100 */
[----:B------:R-:W-:Y:S01]  /*10740*/  FMUL.FTZ R30, R27, R26 ;  /* 0x0000001a1b1e7220 */ /* 0x000fe20000410000 */
[----:B------:R-:W-:Y:S02]  /*10750*/  HADD2.F32 R75, -RZ, R75.H1_H1 ;  /* 0x3000004bff4b7230 */ /* 0x000fe40000004100 */
[----:B------:R-:W-:Y:S01]  /*10760*/  FFMA.FTZ R74, R5, R74, R9 ;  /* 0x0000004a054a7223 */ /* 0x000fe20000010009 */
[----:B------:R-:W-:Y:S02]  /*10770*/  HADD2.F32 R77, -RZ, R77.H1_H1 ;  /* 0x3000004dff4d7230 */ /* 0x000fe40000004100 */
[-C--:B------:R-:W-:Y:S01]  /*10780*/  FMUL.FTZ R32, R27, R14.reuse ;  /* 0x0000000e1b207220 */ /* 0x080fe20000410000 */
[----:B------:R-:W-:Y:S01]  /*10790*/  FFMA.FTZ R27, R15, R14, -R30 ;  /* 0x0000000e0f1b7223 */ /* 0x000fe2000001081e */
[----:B------:R-:W-:Y:S01]  /*107a0*/  FMUL.FTZ R5, R28, R75 ;  /* 0x0000004b1c057220 */ /* 0x000fe20000410000 */
[----:B------:R-:W-:-:S02]  /*107b0*/  HADD2.F32 R11, -RZ, R11.H1_H1 ;  /* 0x3000000bff0b7230 */ /* 0x000fc40000004100 */
[-C--:B------:R-:W-:Y:S01]  /*107c0*/  FMUL.FTZ R28, R28, R77.reuse ;  /* 0x0000004d1c1c7220 */ /* 0x080fe20000410000 */
[----:B------:R-:W-:Y:S02]  /*107d0*/  HADD2.F32 R30, -RZ, R33.H0_H0 ;  /* 0x20000021ff1e7230 */ /* 0x000fe40000004100 */
[----:B------:R-:W-:Y:S01]  /*107e0*/  FFMA.FTZ R32, R15, R26, R32 ;  /* 0x0000001a0f207223 */ /* 0x000fe20000010020 */
[----:B------:R-:W-:Y:S02]  /*107f0*/  HADD2.F32 R14, -RZ, R62.H0_H0 ;  /* 0x2000003eff0e7230 */ /* 0x000fe40000004100 */
[C---:B------:R-:W-:Y:S01]  /*10800*/  FFMA.FTZ R77, R24.reuse, R77, -R5 ;  /* 0x0000004d184d7223 */ /* 0x040fe20000010805 */
[----:B------:R-:W-:Y:S01]  /*10810*/  FFMA.FTZ R28, R24, R75, R28 ;  /* 0x0000004b181c7223 */ /* 0x000fe2000001001c */
[C---:B------:R-:W-:Y:S01]  /*10820*/  FMUL.FTZ R26, R11.reuse, R30 ;  /* 0x0000001e0b1a7220 */ /* 0x040fe20000410000 */
[----:B------:R-:W-:Y:S02]  /*10830*/  HADD2.F32 R8, -RZ, R8.H1_H1 ;  /* 0x30000008ff087230 */ /* 0x000fe40000004100 */
[----:B------:R-:W-:Y:S01]  /*10840*/  FMUL.FTZ R24, R11, R14 ;  /* 0x0000000e0b187220 */ /* 0x000fe20000410000 */
[----:B------:R-:W-:-:S02]  /*10850*/  HADD2.F32 R10, -RZ, R10.H1_H1 ;  /* 0x3000000aff0a7230 */ /* 0x000fc40000004100 */
[C---:B------:R-:W-:Y:S01]  /*10860*/  FFMA.FTZ R26, R7.reuse, R14, -R26 ;  /* 0x0000000e071a7223 */ /* 0x040fe2000001081a */
[----:B------:R-:W-:Y:S02]  /*10870*/  HADD2.F32 R11, -RZ, R37.H0_H0 ;  /* 0x20000025ff0b7230 */ /* 0x000fe40000004100 */
[----:B------:R-:W-:Y:S02]  /*10880*/  HADD2.F32 R13, -RZ, R35.H0_H0 ;  /* 0x20000023ff0d7230 */ /* 0x000fe40000004100 */
[----:B------:R-:W-:Y:S01]  /*10890*/  FFMA.FTZ R35, R7, R30, R24 ;  /* 0x0000001e07237223 */ /* 0x000fe20000010018 */
[----:B------:R-:W-:Y:S02]  /*108a0*/  HADD2.F32 R5, -RZ, R39.H0_H0 ;  /* 0x20000027ff057230 */ /* 0x000fe40000004100 */
[----:B------:R-:W-:Y:S01]  /*108b0*/  FMUL.FTZ R7, R8, R11 ;  /* 0x0000000b08077220 */ /* 0x000fe20000410000 */
[----:B------:R-:W-:Y:S02]  /*108c0*/  HADD2.F32 R9, -RZ, R38.H0_H0 ;  /* 0x20000026ff097230 */ /* 0x000fe40000004100 */
[----:B------:R-:W-:Y:S01]  /*108d0*/  FMUL.FTZ R33, R10, R13 ;  /* 0x0000000d0a217220 */ /* 0x000fe20000410000 */
[-C--:B------:R-:W-:Y:S01]  /*108e0*/  FMUL.FTZ R8, R8, R5.reuse ;  /* 0x0000000508087220 */ /* 0x080fe20000410000 */
[----:B------:R-:W-:Y:S01]  /*108f0*/  FFMA.FTZ R15, R4, R5, -R7 ;  /* 0x00000005040f7223 */ /* 0x000fe20000010807 */
[-C--:B------:R-:W-:Y:S01]  /*10900*/  FMUL.FTZ R14, R10, R9.reuse ;  /* 0x000000090a0e7220 */ /* 0x080fe20000410000 */
[----:B------:R-:W-:Y:S01]  /*10910*/  FFMA.FTZ R10, R6, R9, -R33 ;  /* 0x00000009060a7223 */ /* 0x000fe20000010821 */
[----:B------:R-:W-:Y:S01]  /*10920*/  FFMA.FTZ R25, R4, R11, R8 ;  /* 0x0000000b04197223 */ /* 0x000fe20000010008 */
[----:B------:R-:W-:Y:S01]  /*10930*/  F2FP.F16.F32.PACK_AB R7, R26, R77 ;  /* 0x0000004d1a07723e */ /* 0x000fe200000000ff */
        /* <DEDUP_REMOVED lines=10> */
.L_x_1500:
[----:B------:R-:W-:Y:S05]  /*109e0*/  BSYNC B1 ;  /* 0x0000000000017941 */ /* 0x000fea0003800000 */
.L_x_1499:
        /* <DEDUP_REMOVED lines=8> */
[--C-:B------:R-:W-:Y:S01]  /*10a70*/  HADD2.F32 R31, -RZ, R78.reuse.H1_H1 ;  /* 0x3000004eff1f7230 */ /* 0x100fe20000004100 */
[----:B------:R-:W-:Y:S01]  /*10a80*/  SHF.R.U64 R60, R52, 0x10, R53 ;  /* 0x00000010343c7819 */ /* 0x000fe20000001235 */
[--C-:B------:R-:W-:Y:S01]  /*10a90*/  HADD2.F32 R33, -RZ, R69.reuse.H1_H1 ;  /* 0x30000045ff217230 */ /* 0x100fe20000004100 */
[----:B------:R-:W-:Y:S01]  /*10aa0*/  SHF.R.S32.HI R5, RZ, 0x1f, R4 ;  /* 0x0000001fff057819 */ /* 0x000fe20000011404 */
[----:B------:R-:W-:Y:S01]  /*10ab0*/  HADD2.F32 R30, -RZ, R69.H0_H0 ;  /* 0x20000045ff1e7230 */ /* 0x000fe20000004100 */
[----:B------:R-:W-:Y:S01]  /*10ac0*/  SHF.L.U32 R6, R4, 0x3, RZ ;  /* 0x0000000304067819 */ /* 0x000fe200000006ff */
[----:B------:R-:W-:Y:S01]  /*10ad0*/  HADD2.F32 R78, -RZ, R78.H0_H0 ;  /* 0x2000004eff4e7230 */ /* 0x000fe20000004100 */
[----:B------:R-:W-:Y:S02]  /*10ae0*/  LEA.HI R5, R5, R4, RZ, 0x3 ;  /* 0x0000000405057211 */ /* 0x000fe400078f18ff */
[----:B------:R-:W-:-:S02]  /*10af0*/  LOP3.LUT R4, R205, 0x38, R6, 0xf8, !PT ;  /* 0x00000038cd047812 */ /* 0x000fc400078ef806 */
[----:B------:R-:W-:Y:S01]  /*10b00*/  SHF.R.U32.HI R52, RZ, 0x10, R53 ;  /* 0x00000010ff347819 */ /* 0x000fe20000011635 */
[----:B------:R-:W-:Y:S01]  /*10b10*/  IMAD.SHL.U32 R5, R5, 0x400, RZ ;  /* 0x0000040005057824 */ /* 0x000fe200078e00ff */
[----:B0-----:R-:W-:Y:S02]  /*10b20*/  LOP3.LUT R8, R4, R233, RZ, 0x3c, !PT ;  /* 0x000000e904087212 */ /* 0x001fe400078e3cff */
[----:B------:R-:W-:Y:S02]  /*10b30*/  SHF.R.U32.HI R32, RZ, 0x10, R41 ;  /* 0x00000010ff207819 */ /* 0x000fe40000011629 */
[----:B------:R-:W-:Y:S02]  /*10b40*/  LOP3.LUT R9, R5, 0x7fffe000, RZ, 0xc0, !PT ;  /* 0x7fffe00005097812 */ /* 0x000fe400078ec0ff */
[----:B------:R-:W0:Y:S01]  /*10b50*/  LDS.128 R4, [R231] ;  /* 0x00000000e7047984 */ /* 0x000e220000000c00 */
[----:B------:R-:W-:Y:S01]  /*10b60*/  HADD2.F32 R32, -RZ, R32.H0_H0 ;  /* 0x20000020ff207230 */ /* 0x000fe20000004100 */
[----:B------:R-:W-:-:S02]  /*10b70*/  IADD3 R8, R8, R9, R211 ;  /* 0x0000000908087210 */ /* 0x000fc40007ffe0d3 */
[----:B------:R-:W-:Y:S02]  /*10b80*/  SHF.R.U64 R40, R40, 0x10, R41 ;  /* 0x0000001028287819 */ /* 0x000fe40000001229 */
[----:B------:R-:W-:Y:S01]  /*10b90*/  SHF.R.U64 R41, R54, 0x10, R55 ;  /* 0x0000001036297819 */ /* 0x000fe20000001237 */
[----:B------:R-:W-:Y:S01]  /*10ba0*/  IMAD R12, R8, 0x2, R17 ;  /* 0x00000002080c7824 */ /* 0x000fe200078e0211 */
[----:B------:R-:W-:Y:S02]  /*10bb0*/  SHF.R.U64 R39, R42, 0x10, R43 ;  /* 0x000000102a277819 */ /* 0x000fe4000000122b */
[----:B------:R-:W-:Y:S02]  /*10bc0*/  SHF.R.U32.HI R54, RZ, 0x10, R55 ;  /* 0x00000010ff367819 */ /* 0x000fe40000011637 */
[----:B------:R-:W1:Y:S01]  /*10bd0*/  LDS.128 R8, [R12+0x12400] ;  /* 0x012400000c087984 */ /* 0x000e620000000c00 */
[----:B------:R-:W-:Y:S01]  /*10be0*/  SHF.R.U32.HI R42, RZ, 0x10, R43 ;  /* 0x00000010ff2a7819 */ /* 0x000fe2000001162b */
[----:B0-----:R-:W-:-:S02]  /*10bf0*/  HADD2.F32 R14, -RZ, R5.H0_H0 ;  /* 0x20000005ff0e7230 */ /* 0x001fc40000004100 */
[----:B------:R-:W-:Y:S02]  /*10c00*/  HADD2.F32 R15, -RZ, R5.H1_H1 ;  /* 0x30000005ff0f7230 */ /* 0x000fe40000004100 */
[----:B------:R-:W-:Y:S02]  /*10c10*/  HADD2.F32 R5, -RZ, R4.H0_H0 ;  /* 0x20000004ff057230 */ /* 0x000fe40000004100 */
[----:B------:R-:W-:Y:S02]  /*10c20*/  HADD2.F32 R24, -RZ, R6.H0_H0 ;  /* 0x20000006ff187230 */ /* 0x000fe40000004100 */
[--C-:B------:R-:W-:Y:S02]  /*10c30*/  HADD2.F32 R25, -RZ, R7.reuse.H0_H0 ;  /* 0x20000007ff197230 */ /* 0x100fe40000004100 */
[----:B------:R-:W-:Y:S02]  /*10c40*/  HADD2.F32 R7, -RZ, R7.H1_H1 ;  /* 0x30000007ff077230 */ /* 0x000fe40000004100 */
[----:B-1----:R-:W-:-:S02]  /*10c50*/  HADD2.F32 R26, -RZ, R9.H0_H0 ;  /* 0x20000009ff1a7230 */ /* 0x002fc40000004100 */
        /* <DEDUP_REMOVED lines=8> */
[----:B------:R-:W-:Y:S01]  /*10ce0*/  FMUL.FTZ R14, R9, R30 ;  /* 0x0000001e090e7220 */ /* 0x000fe20000410000 */
[----:B------:R-:W-:Y:S01]  /*10cf0*/  FMUL.FTZ R36, R27, R26 ;  /* 0x0000001a1b247220 */ /* 0x000fe20000410000 */
[----:B------:R-:W-:Y:S01]  /*10d00*/  FMUL.FTZ R31, R9, R78 ;  /* 0x0000004e091f7220 */ /* 0x000fe20000410000 */
[----:B------:R-:W-:-:S02]  /*10d10*/  HADD2.F32 R28, -RZ, R10.H0_H0 ;  /* 0x2000000aff1c7230 */ /* 0x000fc40000004100 */
[C---:B------:R-:W-:Y:S01]  /*10d20*/  FFMA.FTZ R34, R15.reuse, R26, -R34 ;  /* 0x0000001a0f227223 */ /* 0x040fe20000010822 */
[--C-:B------:R-:W-:Y:S02]  /*10d30*/  HADD2.F32 R27, -RZ, R70.reuse.H0_H0 ;  /* 0x20000046ff1b7230 */ /* 0x100fe40000004100 */
[----:B------:R-:W-:Y:S01]  /*10d40*/  FFMA.FTZ R36, R15, R32, R36 ;  /* 0x000000200f247223 */ /* 0x000fe20000010024 */
[----:B------:R-:W-:Y:S02]  /*10d50*/  HADD2.F32 R9, -RZ, R79.H0_H0 ;  /* 0x2000004fff097230 */ /* 0x000fe40000004100 */
[C---:B------:R-:W-:Y:S01]  /*10d60*/  FFMA.FTZ R78, R5.reuse, R78, -R14 ;  /* 0x0000004e054e7223 */ /* 0x040fe2000001080e */
[----:B------:R-:W-:Y:S02]  /*10d70*/  HADD2.F32 R29, -RZ, R11.H0_H0 ;  /* 0x2000000bff1d7230 */ /* 0x000fe40000004100 */
[----:B------:R-:W-:Y:S01]  /*10d80*/  FFMA.FTZ R31, R5, R30, R31 ;  /* 0x0000001e051f7223 */ /* 0x000fe2000001001f */
[----:B------:R-:W-:-:S02]  /*10d90*/  HADD2.F32 R70, -RZ, R70.H1_H1 ;  /* 0x30000046ff467230 */ /* 0x000fc40000004100 */
[C---:B------:R-:W-:Y:S01]  /*10da0*/  FMUL.FTZ R5, R28.reuse, R27 ;  /* 0x0000001b1c057220 */ /* 0x040fe20000410000 */
[----:B------:R-:W-:Y:S02]  /*10db0*/  HADD2.F32 R14, -RZ, R79.H1_H1 ;  /* 0x3000004fff0e7230 */ /* 0x000fe40000004100 */
[-C--:B------:R-:W-:Y:S01]  /*10dc0*/  FMUL.FTZ R15, R28, R9.reuse ;  /* 0x000000091c0f7220 */ /* 0x080fe20000410000 */
[----:B------:R-:W-:Y:S02]  /*10dd0*/  HADD2.F32 R11, -RZ, R11.H1_H1 ;  /* 0x3000000bff0b7230 */ /* 0x000fe40000004100 */
[----:B------:R-:W-:Y:S01]  /*10de0*/  FMUL.FTZ R32, R29, R70 ;  /* 0x000000461d207220 */ /* 0x000fe20000410000 */
[----:B------:R-:W-:Y:S02]  /*10df0*/  HADD2.F32 R28, -RZ, R42.H0_H0 ;  /* 0x2000002aff1c7230 */ /* 0x000fe40000004100 */
[----:B------:R-:W-:Y:S01]  /*10e00*/  FFMA.FTZ R30, R24, R9, -R5 ;  /* 0x00000009181e7223 */ /* 0x000fe20000010805 */
[----:B------:R-:W-:-:S02]  /*10e10*/  HADD2.F32 R26, -RZ, R54.H0_H0 ;  /* 0x20000036ff1a7230 */ /* 0x000fc40000004100 */
[-C--:B------:R-:W-:Y:S01]  /*10e20*/  FMUL.FTZ R29, R29, R14.reuse ;  /* 0x0000000e1d1d7220 */ /* 0x080fe20000410000 */
[----:B------:R-:W-:Y:S01]  /*10e30*/  FFMA.FTZ R32, R25, R14, -R32 ;  /* 0x0000000e19207223 */ /* 0x000fe20000010820 */
[----:B------:R-:W-:Y:S01]  /*10e40*/  FFMA.FTZ R24, R24, R27, R15 ;  /* 0x0000001b18187223 */ /* 0x000fe2000001000f */
[C---:B------:R-:W-:Y:S01]  /*10e50*/  FMUL.FTZ R38, R11.reuse, R28 ;  /* 0x0000001c0b267220 */ /* 0x040fe20000410000 */
[----:B------:R-:W-:Y:S01]  /*10e60*/  FMUL.FTZ R14, R11, R26 ;  /* 0x0000001a0b0e7220 */ /* 0x000fe20000410000 */
[----:B------:R-:W-:Y:S02]  /*10e70*/  HADD2.F32 R8, -RZ, R8.H1_H1 ;  /* 0x30000008ff087230 */ /* 0x000fe40000004100 */
[----:B------:R-:W-:Y:S01]  /*10e80*/  FFMA.FTZ R29, R25, R70, R29 ;  /* 0x00000046191d7223 */ /* 0x000fe2000001001d */
[----:B------:R-:W-:Y:S02]  /*10e90*/  HADD2.F32 R10, -RZ, R10.H1_H1 ;  /* 0x3000000aff0a7230 */ /* 0x000fe40000004100 */
[----:B------:R-:W-:Y:S01]  /*10ea0*/  FFMA.FTZ R33, R7, R26, -R38 ;  /* 0x0000001a07217223 */ /* 0x000fe20000010826 */
[----:B------:R-:W-:-:S02]  /*10eb0*/  HADD2.F32 R11, -RZ, R40.H0_H0 ;  /* 0x20000028ff0b7230 */ /* 0x000fc40000004100 */
[----:B------:R-:W-:Y:S01]  /*10ec0*/  FFMA.FTZ R14, R7, R28, R14 ;  /* 0x0000001c070e7223 */ /* 0x000fe2000001000e */
[----:B------:R-:W-:Y:S02]  /*10ed0*/  HADD2.F32 R15, -RZ, R39.H0_H0 ;  /* 0x20000027ff0f7230 */ /* 0x000fe40000004100 */
[----:B------:R-:W-:Y:S02]  /*10ee0*/  HADD2.F32 R5, -RZ, R60.H0_H0 ;  /* 0x2000003cff057230 */ /* 0x000fe40000004100 */
[----:B------:R-:W-:Y:S01]  /*10ef0*/  FMUL.FTZ R7, R8, R11 ;  /* 0x0000000b08077220 */ /* 0x000fe20000410000 */
[----:B------:R-:W-:Y:S02]  /*10f00*/  HADD2.F32 R9, -RZ, R41.H0_H0 ;  /* 0x20000029ff097230 */ /* 0x000fe40000004100 */
[----:B------:R-:W-:Y:S01]  /*10f10*/  FMUL.FTZ R27, R10, R15 ;  /* 0x0000000f0a1b7220 */ /* 0x000fe20000410000 */
[----:B------:R-:W-:Y:S02]  /*10f20*/  HADD2.F32 R4, -RZ, R4.H1_H1 ;  /* 0x30000004ff047230 */ /* 0x000fe40000004100 */
[----:B------:R-:W-:Y:S01]  /*10f30*/  FMUL.FTZ R8, R8, R5 ;  /* 0x0000000508087220 */ /* 0x000fe20000410000 */
[----:B------:R-:W-:-:S02]  /*10f40*/  HADD2.F32 R6, -RZ, R6.H1_H1 ;  /* 0x30000006ff067230 */ /* 0x000fc40000004100 */
[----:B------:R-:W-:Y:S01]  /*10f50*/  FMUL.FTZ R10, R10, R9 ;  /* 0x000000090a0a7220 */ /* 0x000fe20000410000 */
[C---:B------:R-:W-:Y:S01]  /*10f60*/  FFMA.FTZ R25, R4.reuse, R5, -R7 ;  /* 0x0000000504197223 */ /* 0x040fe20000010807 */
[----:B------:R-:W-:Y:S01]  /*10f70*/  FFMA.FTZ R8, R4, R11, R8 ;  /* 0x0000000b04087223 */ /* 0x000fe20000010008 */
[C---:B------:R-:W-:Y:S01]  /*10f80*/  FFMA.FTZ R27, R6.reuse, R9, -R27 ;  /* 0x00000009061b7223 */ /* 0x040fe2000001081b */
[----:B------:R-:W-:Y:S01]  /*10f90*/  FFMA.FTZ R15, R6, R15, R10 ;  /* 0x0000000f060f7223 */ /* 0x000fe2000001000a */
[----:B------:R-:W-:Y:S02]  /*10fa0*/  F2FP.F16.F32.PACK_AB R7, R33, R32 ;  /* 0x000000202107723e */ /* 0x000fe400000000ff */
[----:B------:R-:W-:Y:S02]  /*10fb0*/  F2FP.F16.F32.PACK_AB R5, R34, R35 ;  /* 0x000000232205723e */ /* 0x000fe400000000ff */
[----:B------:R-:W-:Y:S02]  /*10fc0*/  F2FP.F16.F32.PACK_AB R4, R25, R78 ;  /* 0x0000004e1904723e */ /* 0x000fe400000000ff */
[----:B------:R-:W-:-:S02]  /*10fd0*/  F2FP.F16.F32.PACK_AB R6, R27, R30 ;  /* 0x0000001e1b06723e */ /* 0x000fc400000000ff */
[----:B------:R-:W-:Y:S02]  /*10fe0*/  F2FP.F16.F32.PACK_AB R11, R14, R29 ;  /* 0x0000001d0e0b723e */ /* 0x000fe400000000ff */
[----:B------:R-:W-:Y:S01]  /*10ff0*/  F2FP.F16.F32.PACK_AB R9, R36, R37 ;  /* 0x000000252409723e */ /* 0x000fe200000000ff */
[----:B------:R4:W-:Y:S01]  /*11000*/  STS.128 [R231], R4 ;  /* 0x00000004e7007388 */ /* 0x0009e20000000c00 */
[----:B------:R-:W-:Y:S02]  /*11010*/  F2FP.F16.F32.PACK_AB R8, R8, R31 ;  /* 0x0000001f0808723e */ /* 0x000fe400000000ff */
[----:B------:R-:W-:-:S05]  /*11020*/  F2FP.F16.F32.PACK_AB R10, R15, R24 ;  /* 0x000000180f0a723e */ /* 0x000fca00000000ff */
[----:B------:R4:W-:Y:S02]  /*11030*/  STS.128 [R12+0x12400], R8 ;  /* 0x012400080c007388 */ /* 0x0009e40000000c00 */
.L_x_1506:
[----:B------:R-:W-:Y:S05]  /*11040*/  BSYNC B1 ;  /* 0x0000000000017941 */ /* 0x000fea0003800000 */
.L_x_1505:
[----:B------:R-:W-:Y:S04]  /*11050*/  BSSY B1, `(.L_x_1507) ;  /* 0x0000060000017945 */ /* 0x000fe80003800000 */
[----:B------:R-:W-:Y:S05]  /*11060*/  @P1 BRA `(.L_x_1508) ;  /* 0x0000000400781947 */ /* 0x000fea0003800000 */
[----:B-1234-:R-:W-:Y:S01]  /*11070*/  LEA.HI R4, R13, R225, RZ, 0x1d ;  /* 0x000000e10d047211 */ /* 0x01efe200078fe8ff */
[--C-:B------:R-:W-:Y:S01]  /*11080*/  HADD2.F32 R31, -RZ, R72.reuse.H1_H1 ;  /* 0x30000048ff1f7230 */ /* 0x100fe20000004100 */
[--C-:B------:R-:W-:Y:S01]  /*11090*/  SHF.R.U64 R42, R56, 0x10, R57.reuse ;  /* 0x00000010382a7819 */ /* 0x100fe20000001239 */
[--C-:B------:R-:W-:Y:S01]  /*110a0*/  HADD2.F32 R33, -RZ, R21.reuse.H1_H1 ;  /* 0x30000015ff217230 */ /* 0x100fe20000004100 */
[----:B------:R-:W-:Y:S01]  /*110b0*/  SHF.R.S32.HI R5, RZ, 0x1f, R4 ;  /* 0x0000001fff057819 */ /* 0x000fe20000011404 */
[----:B------:R-:W-:Y:S01]  /*110c0*/  IMAD.SHL.U32 R6, R4, 0x8, RZ ;  /* 0x0000000804067824 */ /* 0x000fe200078e00ff */
[----:B------:R-:W-:Y:S01]  /*110d0*/  SHF.R.U32.HI R56, RZ, 0x10, R57 ;  /* 0x00000010ff387819 */ /* 0x000fe20000011639 */
[----:B------:R-:W-:Y:S01]  /*110e0*/  HADD2.F32 R72, -RZ, R72.H0_H0 ;  /* 0x20000048ff487230 */ /* 0x000fe20000004100 */
[----:B------:R-:W-:Y:S01]  /*110f0*/  LEA.HI R5, R5, R4, RZ, 0x3 ;  /* 0x0000000405057211 */ /* 0x000fe200078f18ff */
[----:B------:R-:W-:Y:S01]  /*11100*/  HADD2.F32 R30, -RZ, R21.H0_H0 ;  /* 0x20000015ff1e7230 */ /* 0x000fe20000004100 */
[----:B------:R-:W-:Y:S01]  /*11110*/  LOP3.LUT R4, R205, 0x38, R6, 0xf8, !PT ;  /* 0x00000038cd047812 */ /* 0x000fe200078ef806 */
[----:B------:R-:W-:Y:S01]  /*11120*/  HADD2.F32 R21, -RZ, R71.H0_H0 ;  /* 0x20000047ff157230 */ /* 0x000fe20000004100 */
[----:B------:R-:W-:Y:S01]  /*11130*/  SHF.R.U32.HI R32, RZ, 0x10, R45 ;  /* 0x00000010ff207819 */ /* 0x000fe2000001162d */
[----:B------:R-:W-:Y:S01]  /*11140*/  IMAD.SHL.U32 R5, R5, 0x400, RZ ;  /* 0x0000040005057824 */ /* 0x000fe200078e00ff */
[----:B0-----:R-:W-:-:S02]  /*11150*/  LOP3.LUT R8, R4, R233, RZ, 0x3c, !PT ;  /* 0x000000e904087212 */ /* 0x001fc400078e3cff */
[----:B------:R-:W-:Y:S01]  /*11160*/  SHF.R.U64 R41, R58, 0x10, R59 ;  /* 0x000000103a297819 */ /* 0x000fe2000000123b */
[----:B------:R-:W-:Y:S01]  /*11170*/  HADD2.F32 R32, -RZ, R32.H0_H0 ;  /* 0x20000020ff207230 */ /* 0x000fe20000004100 */
[----:B------:R-:W-:Y:S02]  /*11180*/  LOP3.LUT R9, R5, 0x7fffe000, RZ, 0xc0, !PT ;  /* 0x7fffe00005097812 */ /* 0x000fe400078ec0ff */
[----:B------:R-:W0:Y:S01]  /*11190*/  LDS.128 R4, [R228] ;  /* 0x00000000e4047984 */ /* 0x000e220000000c00 */
[----:B------:R-:W-:Y:S02]  /*111a0*/  SHF.R.U64 R39, R46, 0x10, R47 ;  /* 0x000000102e277819 */ /* 0x000fe4000000122f */
[----:B------:R-:W-:Y:S02]  /*111b0*/  IADD3 R8, R8, R9, R211 ;  /* 0x0000000908087210 */ /* 0x000fe40007ffe0d3 */
[----:B------:R-:W-:Y:S02]  /*111c0*/  SHF.R.U32.HI R58, RZ, 0x10, R59 ;  /* 0x00000010ff3a7819 */ /* 0x000fe4000001163b */
[----:B------:R-:W-:-:S02]  /*111d0*/  LEA R12, R8, R17, 0x1 ;  /* 0x00000011080c7211 */ /* 0x000fc400078e08ff */
[----:B------:R-:W-:Y:S02]  /*111e0*/  SHF.R.U32.HI R46, RZ, 0x10, R47 ;  /* 0x00000010ff2e7819 */ /* 0x000fe4000001162f */
[----:B------:R-:W-:Y:S01]  /*111f0*/  SHF.R.U64 R40, R44, 0x10, R45 ;  /* 0x000000102c287819 */ /* 0x000fe2000000122d */
[----:B------:R-:W1:Y:S01]  /*11200*/  LDS.128 R8, [R12+0x12400] ;  /* 0x012400000c087984 */ /* 0x000e620000000c00 */
[--C-:B0-----:R-:W-:Y:S02]  /*11210*/  HADD2.F32 R14, -RZ, R5.reuse.H0_H0 ;  /* 0x20000005ff0e7230 */ /* 0x101fe40000004100 */
[----:B------:R-:W-:Y:S02]  /*11220*/  HADD2.F32 R15, -RZ, R5.H1_H1 ;  /* 0x30000005ff0f7230 */ /* 0x000fe40000004100 */
[----:B------:R-:W-:Y:S02]  /*11230*/  HADD2.F32 R5, -RZ, R4.H0_H0 ;  /* 0x20000004ff057230 */ /* 0x000fe40000004100 */
[----:B------:R-:W-:-:S02]  /*11240*/  HADD2.F32 R24, -RZ, R6.H0_H0 ;  /* 0x20000006ff187230 */ /* 0x000fc40000004100 */
[--C-:B------:R-:W-:Y:S02]  /*11250*/  HADD2.F32 R25, -RZ, R7.reuse.H0_H0 ;  /* 0x20000007ff197230 */ /* 0x100fe40000004100 */
[----:B------:R-:W-:Y:S02]  /*11260*/  HADD2.F32 R7, -RZ, R7.H1_H1 ;  /* 0x30000007ff077230 */ /* 0x000fe40000004100 */
[--C-:B-1----:R-:W-:Y:S02]  /*11270*/  HADD2.F32 R26, -RZ, R9.reuse.H0_H0 ;  /* 0x20000009ff1a7230 */ /* 0x102fe40000004100 */
[----:B------:R-:W-:Y:S02]  /*11280*/  HADD2.F32 R27, -RZ, R9.H1_H1 ;  /* 0x30000009ff1b7230 */ /* 0x000fe40000004100 */
[----:B------:R-:W-:Y:S02]  /*11290*/  HADD2.F32 R9, -RZ, R8.H0_H0 ;  /* 0x20000008ff097230 */ /* 0x000fe40000004100 */
[C---:B------:R-:W-:Y:S01]  /*112a0*/  FMUL.FTZ R35, R26.reuse, R33 ;  /* 0x000000211a237220 */ /* 0x040fe20000410000 */
[----:B------:R-:W-:Y:S01]  /*112b0*/  FMUL.FTZ R37, R26, R31 ;  /* 0x0000001f1a257220 */ /* 0x000fe20000410000 */
[----:B------:R-:W-:-:S02]  /*112c0*/  HADD2.F32 R26, -RZ, R56.H0_H0 ;  /* 0x20000038ff1a7230 */ /* 0x000fc40000004100 */
[----:B------:R-:W-:Y:S01]  /*112d0*/  FMUL.FTZ R34, R27, R32 ;  /* 0x000000201b227220 */ /* 0x000fe20000410000 */
[C---:B------:R-:W-:Y:S01]  /*112e0*/  FFMA.FTZ R35, R14.reuse, R31, -R35 ;  /* 0x0000001f0e237223 */ /* 0x040fe20000010823 */
[----:B------:R-:W-:Y:S01]  /*112f0*/  FFMA.FTZ R37, R14, R33, R37 ;  /* 0x000000210e257223 */ /* 0x000fe20000010025 */
[----:B------:R-:W-:Y:S01]  /*11300*/  FMUL.FTZ R14, R9, R30 ;  /* 0x0000001e090e7220 */ /* 0x000fe20000410000 */
[----:B------:R-:W-:Y:S01]  /*11310*/  FMUL.FTZ R36, R27, R26 ;  /* 0x0000001a1b247220 */ /* 0x000fe20000410000 */
[----:B------:R-:W-:Y:S01]  /*11320*/  FMUL.FTZ R27, R9, R72 ;  /* 0x00000048091b7220 */ /* 0x000fe20000410000 */
[----:B------:R-:W-:Y:S02]  /*11330*/  HADD2.F32 R28, -RZ, R10.H0_H0 ;  /* 0x2000000aff1c7230 */ /* 0x000fe40000004100 */
[----:B------:R-:W-:Y:S01]  /*11340*/  FFMA.FTZ R34, R15, R26, -R34 ;  /* 0x0000001a0f227223 */ /* 0x000fe20000010822 */
[----:B------:R-:W-:Y:S02]  /*11350*/  HADD2.F32 R9, -RZ, R73.H0_H0 ;  /* 0x20000049ff097230 */ /* 0x000fe40000004100 */
[----:B------:R-:W-:Y:S01]  /*11360*/  FFMA.FTZ R27, R5, R30, R27 ;  /* 0x0000001e051b7223 */ /* 0x000fe2000001001b */
[----:B------:R-:W-:-:S02]  /*11370*/  HADD2.F32 R29, -RZ, R11.H0_H0 ;  /* 0x2000000bff1d7230 */ /* 0x000fc40000004100 */
[----:B------:R-:W-:Y:S01]  /*11380*/  FFMA.FTZ R36, R15, R32, R36 ;  /* 0x000000200f247223 */ /* 0x000fe20000010024 */
[----:B------:R-:W-:Y:S02]  /*11390*/  HADD2.F32 R30, -RZ, R71.H1_H1 ;  /* 0x30000047ff1e7230 */ /* 0x000fe40000004100 */
[----:B------:R-:W-:Y:S01]  /*113a0*/  FFMA.FTZ R72, R5, R72, -R14 ;  /* 0x0000004805487223 */ /* 0x000fe2000001080e */
[C---:B------:R-:W-:Y:S01]  /*113b0*/  FMUL.FTZ R5, R28.reuse, R21 ;  /* 0x000000151c057220 */ /* 0x040fe20000410000 */
[----:B------:R-:W-:Y:S02]  /*113c0*/  HADD2.F32 R14, -RZ, R73.H1_H1 ;  /* 0x30000049ff0e7230 */ /* 0x000fe40000004100 */
[----:B------:R-:W-:Y:S01]  /*113d0*/  FMUL.FTZ R15, R28, R9 ;  /* 0x000000091c0f7220 */ /* 0x000fe20000410000 */
[----:B------:R-:W-:Y:S02]  /*113e0*/  HADD2.F32 R11, -RZ, R11.H1_H1 ;  /* 0x3000000bff0b7230 */ /* 0x000fe40000004100 */
[----:B------:R-:W-:Y:S01]  /*113f0*/  FMUL.FTZ R32, R29, R30 ;  /* 0x0000001e1d207220 */ /* 0x000fe20000410000 */
[----:B------:R-:W-:-:S02]  /*11400*/  HADD2.F32 R28, -RZ, R46.H0_H0 ;  /* 0x2000002eff1c7230 */ /* 0x000fc40000004100 */
[C---:B------:R-:W-:Y:S01]  /*11410*/  FFMA.FTZ R31, R24.reuse, R9, -R5 ;  /* 0x00000009181f7223 */ /* 0x040fe20000010805 */
[----:B------:R-:W-:Y:S02]  /*11420*/  HADD2.F32 R26, -RZ, R58.H0_H0 ;  /* 0x2000003aff1a7230 */ /* 0x000fe40000004100 */
[-C--:B------:R-:W-:Y:S01]  /*11430*/  FMUL.FTZ R29, R29, R14.reuse ;  /* 0x0000000e1d1d7220 */ /* 0x080fe20000410000 */
[----:B------:R-:W-:Y:S01]  /*11440*/  FFMA.FTZ R32, R25, R14, -R32 ;  /* 0x0000000e19207223 */ /* 0x000fe20000010820 */
[----:B------:R-:W-:Y:S01]  /*11450*/  FFMA.FTZ R24, R24, R21, R15 ;  /* 0x0000001518187223 */ /* 0x000fe2000001000f */
[C---:B------:R-:W-:Y:S01]  /*11460*/  FMUL.FTZ R38, R11.reuse, R28 ;  /* 0x0000001c0b267220 */ /* 0x040fe20000410000 */
[----:B------:R-:W-:Y:S01]  /*11470*/  FMUL.FTZ R14, R11, R26 ;  /* 0x0000001a0b0e7220 */ /* 0x000fe20000410000 */
[----:B------:R-:W-:Y:S02]  /*11480*/  HADD2.F32 R8, -RZ, R8.H1_H1 ;  /* 0x30000008ff087230 */ /* 0x000fe40000004100 */
[----:B------:R-:W-:Y:S01]  /*11490*/  FFMA.FTZ R29, R25, R30, R29 ;  /* 0x0000001e191d7223 */ /* 0x000fe2000001001d */
[----:B------:R-:W-:-:S02]  /*114a0*/  HADD2.F32 R10, -RZ, R10.H1_H1 ;  /* 0x3000000aff0a7230 */ /* 0x000fc40000004100 */
[C---:B------:R-:W-:Y:S01]  /*114b0*/  FFMA.FTZ R33, R7.reuse, R26, -R38 ;  /* 0x0000001a07217223 */ /* 0x040fe20000010826 */
[----:B------:R-:W-:Y:S02]  /*114c0*/  HADD2.F32 R11, -RZ, R40.H0_H0 ;  /* 0x20000028ff0b7230 */ /* 0x000fe40000004100 */
[----:B------:R-:W-:Y:S01]  /*114d0*/  FFMA.FTZ R28, R7, R28, R14 ;  /* 0x0000001c071c7223 */ /* 0x000fe2000001000e */
[----:B------:R-:W-:Y:S02]  /*114e0*/  HADD2.F32 R15, -RZ, R39.H0_H0 ;  /* 0x20000027ff0f7230 */ /* 0x000fe40000004100 */
[----:B------:R-:W-:Y:S02]  /*114f0*/  HADD2.F32 R5, -RZ, R42.H0_H0 ;  /* 0x2000002aff057230 */ /* 0x000fe40000004100 */
[----:B------:R-:W-:Y:S01]  /*11500*/  FMUL.FTZ R7, R8, R11 ;  /* 0x0000000b08077220 */ /* 0x000fe20000410000 */
[----:B------:R-:W-:Y:S02]  /*11510*/  HADD2.F32 R9, -RZ, R41.H0_H0 ;  /* 0x20000029ff097230 */ /* 0x000fe40000004100 */
[----:B------:R-:W-:Y:S01]  /*11520*/  FMUL.FTZ R25, R10, R15 ;  /* 0x0000000f0a197220 */ /* 0x000fe20000410000 */
[----:B------:R-:W-:-:S02]  /*11530*/  HADD2.F32 R4, -RZ, R4.H1_H1 ;  /* 0x30000004ff047230 */ /* 0x000fc40000004100 */
[----:B------:R-:W-:Y:S01]  /*11540*/  FMUL.FTZ R8, R8, R5 ;  /* 0x0000000508087220 */ /* 0x000fe20000410000 */
[----:B------:R-:W-:Y:S02]  /*11550*/  HADD2.F32 R6, -RZ, R6.H1_H1 ;  /* 0x30000006ff067230 */ /* 0x000fe40000004100 */
[----:B------:R-:W-:Y:S01]  /*11560*/  FMUL.FTZ R14, R10, R9 ;  /* 0x000000090a0e7220 */ /* 0x000fe20000410000 */
        /* <DEDUP_REMOVED lines=14> */
.L_x_1508:
[----:B------:R-:W-:Y:S05]  /*11650*/  BSYNC B1 ;  /* 0x0000000000017941 */ /* 0x000fea0003800000 */
.L_x_1507:
[----:B------:R-:W-:Y:S05]  /*11660*/  @P2 BRA `(.L_x_1474) ;  /* 0x0000000400782947 */ /* 0x000fea0003800000 */
[----:B------:R-:W-:Y:S01]  /*11670*/  LEA.HI R13, R13, R230, RZ, 0x1d ;  /* 0x000000e60d0d7211 */ /* 0x000fe200078fe8ff */
[----:B------:R-:W-:Y:S01]  /*11680*/  HADD2.F32 R29, -RZ, R0.H1_H1 ;  /* 0x30000000ff1d7230 */ /* 0x000fe20000004100 */
[----:B------:R-:W-:Y:S01]  /*11690*/  SHF.R.U32.HI R30, RZ, 0x10, R49 ;  /* 0x00000010ff1e7819 */ /* 0x000fe20000011631 */
[----:B------:R-:W-:Y:S01]  /*116a0*/  HADD2.F32 R28, -RZ, R3.H1_H1 ;  /* 0x30000003ff1c7230 */ /* 0x000fe20000004100 */
[----:B01234-:R-:W-:Y:S01]  /*116b0*/  SHF.R.S32.HI R6, RZ, 0x1f, R13 ;  /* 0x0000001fff067819 */ /* 0x01ffe2000001140d */
[----:B------:R-:W-:Y:S01]  /*116c0*/  IMAD.SHL.U32 R4, R13, 0x8, RZ ;  /* 0x000000080d047824 */ /* 0x000fe200078e00ff */
[----:B------:R-:W-:Y:S01]  /*116d0*/  SHF.R.U64 R39, R64, 0x10, R65 ;  /* 0x0000001040277819 */ /* 0x000fe20000001241 */
[----:B------:R-:W-:Y:S01]  /*116e0*/  HADD2.F32 R30, -RZ, R30.H0_H0 ;  /* 0x2000001eff1e7230 */ /* 0x000fe20000004100 */
[----:B------:R-:W-:Y:S02]  /*116f0*/  LEA.HI R6, R6, R13, RZ, 0x3 ;  /* 0x0000000d06067211 */ /* 0x000fe400078f18ff */
[----:B------:R-:W-:-:S02]  /*11700*/  LOP3.LUT R4, R205, 0x38, R4, 0xf8, !PT ;  /* 0x00000038cd047812 */ /* 0x000fc400078ef804 */
[----:B------:R-:W-:Y:S01]  /*11710*/  SHF.R.U32.HI R64, RZ, 0x10, R65 ;  /* 0x00000010ff407819 */ /* 0x000fe20000011641 */
[----:B------:R-:W-:Y:S01]  /*11720*/  IMAD.SHL.U32 R6, R6, 0x400, RZ ;  /* 0x0000040006067824 */ /* 0x000fe200078e00ff */
[----:B------:R-:W-:Y:S02]  /*11730*/  LOP3.LUT R8, R4, R233, RZ, 0x3c, !PT ;  /* 0x000000e904087212 */ /* 0x000fe400078e3cff */
[----:B------:R-:W-:Y:S02]  /*11740*/  SHF.R.U64 R37, R66, 0x10, R67 ;  /* 0x0000001042257819 */ /* 0x000fe40000001243 */
[----:B------:R-:W-:Y:S02]  /*11750*/  LOP3.LUT R9, R6, 0x7fffe000, RZ, 0xc0, !PT ;  /* 0x7fffe00006097812 */ /* 0x000fe400078ec0ff */
[----:B------:R-:W0:Y:S01]  /*11760*/  LDS.128 R4, [R227] ;  /* 0x00000000e3047984 */ /* 0x000e220000000c00 */
[----:B------:R-:W-:Y:S02]  /*11770*/  SHF.R.U64 R33, R50, 0x10, R51 ;  /* 0x0000001032217819 */ /* 0x000fe40000001233 */
[----:B------:R-:W-:-:S02]  /*11780*/  IADD3 R8, R8, R9, R211 ;  /* 0x0000000908087210 */ /* 0x000fc40007ffe0d3 */
[----:B------:R-:W-:Y:S02]  /*11790*/  SHF.R.U32.HI R66, RZ, 0x10, R67 ;  /* 0x00000010ff427819 */ /* 0x000fe40000011643 */
[----:B------:R-:W-:Y:S01]  /*117a0*/  SHF.R.U32.HI R50, RZ, 0x10, R51 ;  /* 0x00000010ff327819 */ /* 0x000fe20000011633 */
[----:B------:R-:W-:Y:S01]  /*117b0*/  IMAD R12, R8, 0x2, R17 ;  /* 0x00000002080c7824 */ /* 0x000fe200078e0211 */
[----:B------:R-:W-:-:S04]  /*117c0*/  SHF.R.U64 R35, R48, 0x10, R49 ;  /* 0x0000001030237819 */ /* 0x000fc80000001231 */
        /* <DEDUP_REMOVED lines=16> */
[----:B------:R-:W-:Y:S02]  /*118d0*/  HADD2.F32 R28, -RZ, R0.H0_H0 ;  /* 0x20000000ff1c7230 */ /* 0x000fe40000004100 */
[----:B------:R-:W-:Y:S01]  /*118e0*/  FFMA.FTZ R34, R13, R29, R34 ;  /* 0x0000001d0d227223 */ /* 0x000fe20000010022 */
[----:B------:R-:W-:Y:S02]  /*118f0*/  HADD2.F32 R0, -RZ, R3.H0_H0 ;  /* 0x20000003ff007230 */ /* 0x000fe40000004100 */
[-C--:B------:R-:W-:Y:S01]  /*11900*/  FMUL.FTZ R25, R25, R24.reuse ;  /* 0x0000001819197220 */ /* 0x080fe20000410000 */
[----:B------:R-:W-:Y:S01]  /*11910*/  FFMA.FTZ R31, R14, R24, -R31 ;  /* 0x000000180e1f7223 */ /* 0x000fe2000001081f */
[----:B------:R-:W-:Y:S01]  /*11920*/  FMUL.FTZ R24, R9, R28 ;  /* 0x0000001c09187220 */ /* 0x000fe20000410000 */
[----:B------:R-:W-:-:S02]  /*11930*/  HADD2.F32 R26, -RZ, R10.H0_H0 ;  /* 0x2000000aff1a7230 */ /* 0x000fc40000004100 */
[-C--:B------:R-:W-:Y:S01]  /*11940*/  FMUL.FTZ R9, R9, R0.reuse ;  /* 0x0000000009097220 */ /* 0x080fe20000410000 */
[----:B------:R-:W-:Y:S02]  /*11950*/  HADD2.F32 R3, -RZ, R2.H0_H0 ;  /* 0x20000002ff037230 */ /* 0x000fe40000004100 */
[----:B------:R-:W-:Y:S01]  /*11960*/  FFMA.FTZ R24, R5, R0, -R24 ;  /* 0x0000000005187223 */ /* 0x000fe20000010818 */
[----:B------:R-:W-:Y:S02]  /*11970*/  HADD2.F32 R0, -RZ, R20.H0_H0 ;  /* 0x20000014ff007230 */ /* 0x000fe40000004100 */
[----:B------:R-:W-:Y:S01]  /*11980*/  FFMA.FTZ R25, R14, R30, R25 ;  /* 0x0000001e0e197223 */ /* 0x000fe20000010019 */
[----:B------:R-:W-:Y:S02]  /*11990*/  HADD2.F32 R27, -RZ, R11.H0_H0 ;  /* 0x2000000bff1b7230 */ /* 0x000fe40000004100 */
[----:B------:R-:W-:Y:S01]  /*119a0*/  FMUL.FTZ R14, R26, R3 ;  /* 0x000000031a0e7220 */ /* 0x000fe20000410000 */
[----:B------:R-:W-:-:S02]  /*119b0*/  HADD2.F32 R2, -RZ, R2.H1_H1 ;  /* 0x30000002ff027230 */ /* 0x000fc40000004100 */
[-C--:B------:R-:W-:Y:S01]  /*119c0*/  FMUL.FTZ R30, R26, R0.reuse ;  /* 0x000000001a1e7220 */ /* 0x080fe20000410000 */
[----:B------:R-:W-:Y:S02]  /*119d0*/  HADD2.F32 R20, -RZ, R20.H1_H1 ;  /* 0x30000014ff147230 */ /* 0x000fe40000004100 */
[----:B------:R-:W-:Y:S01]  /*119e0*/  FFMA.FTZ R26, R15, R0, -R14 ;  /* 0x000000000f1a7223 */ /* 0x000fe2000001080e */
[----:B------:R-:W-:Y:S02]  /*119f0*/  HADD2.F32 R11, -RZ, R11.H1_H1 ;  /* 0x3000000bff0b7230 */ /* 0x000fe40000004100 */
[C---:B------:R-:W-:Y:S01]  /*11a00*/  FMUL.FTZ R36, R27.reuse, R2 ;  /* 0x000000021b247220 */ /* 0x040fe20000410000 */
[----:B------:R-:W-:Y:S02]  /*11a10*/  HADD2.F32 R14, -RZ, R50.H0_H0 ;  /* 0x20000032ff0e7230 */ /* 0x000fe40000004100 */
[----:B------:R-:W-:Y:S01]  /*11a20*/  FMUL.FTZ R27, R27, R20 ;  /* 0x000000141b1b7220 */ /* 0x000fe20000410000 */
[----:B------:R-:W-:-:S02]  /*11a30*/  HADD2.F32 R0, -RZ, R66.H0_H0 ;  /* 0x20000042ff007230 */ /* 0x000fc40000004100 */
[----:B------:R-:W-:Y:S01]  /*11a40*/  FFMA.FTZ R28, R5, R28, R9 ;  /* 0x0000001c051c7223 */ /* 0x000fe20000010009 */
[----:B------:R-:W-:Y:S02]  /*11a50*/  HADD2.F32 R8, -RZ, R8.H1_H1 ;  /* 0x30000008ff087230 */ /* 0x000fe40000004100 */
[----:B------:R-:W-:Y:S01]  /*11a60*/  FFMA.FTZ R27, R21, R2, R27 ;  /* 0x00000002151b7223 */ /* 0x000fe2000001001b */
[C---:B------:R-:W-:Y:S01]  /*11a70*/  FMUL.FTZ R38, R11.reuse, R14 ;  /* 0x0000000e0b267220 */ /* 0x040fe20000410000 */
[-C--:B------:R-:W-:Y:S01]  /*11a80*/  FMUL.FTZ R2, R11, R0.reuse ;  /* 0x000000000b027220 */ /* 0x080fe20000410000 */
[----:B------:R-:W-:Y:S02]  /*11a90*/  HADD2.F32 R10, -RZ, R10.H1_H1 ;  /* 0x3000000aff0a7230 */ /* 0x000fe40000004100 */
[----:B------:R-:W-:Y:S01]  /*11aa0*/  FFMA.FTZ R30, R15, R3, R30 ;  /* 0x000000030f1e7223 */ /* 0x000fe2000001001e */
[----:B------:R-:W-:Y:S02]  /*11ab0*/  HADD2.F32 R9, -RZ, R35.H0_H0 ;  /* 0x20000023ff097230 */ /* 0x000fe40000004100 */
[----:B------:R-:W-:Y:S01]  /*11ac0*/  FFMA.FTZ R29, R7, R0, -R38 ;  /* 0x00000000071d7223 */ /* 0x000fe20000010826 */
[----:B------:R-:W-:-:S02]  /*11ad0*/  HADD2.F32 R11, -RZ, R33.H0_H0 ;  /* 0x20000021ff0b7230 */ /* 0x000fc40000004100 */
[----:B------:R-:W-:Y:S01]  /*11ae0*/  FFMA.FTZ R2, R7, R14, R2 ;  /* 0x0000000e07027223 */ /* 0x000fe20000010002 */
[----:B------:R-:W-:Y:S02]  /*11af0*/  HADD2.F32 R3, -RZ, R39.H0_H0 ;  /* 0x20000027ff037230 */ /* 0x000fe40000004100 */
[----:B------:R-:W-:Y:S01]  /*11b00*/  FMUL.FTZ R7, R8, R9 ;  /* 0x0000000908077220 */ /* 0x000fe20000410000 */
[----:B------:R-:W-:Y:S02]  /*11b10*/  HADD2.F32 R5, -RZ, R37.H0_H0 ;  /* 0x20000025ff057230 */ /* 0x000fe40000004100 */
[----:B------:R-:W-:Y:S01]  /*11b20*/  FMUL.FTZ R15, R10, R11 ;  /* 0x0000000b0a0f7220 */ /* 0x000fe20000410000 */
[----:B------:R-:W-:Y:S02]  /*11b30*/  HADD2.F32 R6, -RZ, R6.H1_H1 ;  /* 0x30000006ff067230 */ /* 0x000fe40000004100 */
[----:B------:R-:W-:Y:S01]  /*11b40*/  FMUL.FTZ R8, R8, R3 ;  /* 0x0000000308087220 */ /* 0x000fe20000410000 */
[----:B------:R-:W-:Y:S01]  /*11b50*/  FFMA.FTZ R36, R21, R20, -R36 ;  /* 0x0000001415247223 */ /* 0x000fe20000010824 */
[----:B------:R-:W-:Y:S01]  /*11b60*/  FMUL.FTZ R10, R10, R5 ;  /* 0x000000050a0a7220 */ /* 0x000fe20000410000 */
[----:B------:R-:W-:Y:S01]  /*11b70*/  FFMA.FTZ R3, R4, R3, -R7 ;  /* 0x0000000304037223 */ /* 0x000fe20000010807 */
[----:B------:R-:W-:Y:S01]  /*11b80*/  FFMA.FTZ R15, R6, R5, -R15 ;  /* 0x00000005060f7223 */ /* 0x000fe2000001080f */
        /* <DEDUP_REMOVED lines=12> */
.L_x_1474:
[----:B------:R-:W-:Y:S05]  /*11c50*/  BSYNC B0 ;  /* 0x0000000000007941 */ /* 0x000fea0003800000 */
.L_x_1446:
        /* <DEDUP_REMOVED lines=8> */
.L_x_1444:
[----:B------:R-:W-:-:S06]  /*11ce0*/  ULOP3.LUT UR4, UR60, 0x1, URZ, 0xfc, !UPT ;  /* 0x000000013c047892 */ /* 0x000fcc000f8efc3f */
[----:B01----:R-:W-:-:S05]  /*11cf0*/  IMAD.U32 R0, RZ, RZ, UR4 ;  /* 0x00000004ff007e24 */ /* 0x003fca000f8e00ff */
[----:B------:R-:W-:-:S13]  /*11d00*/  ISETP.NE.AND P0, PT, R0, 0x3, PT ;  /* 0x000000030000780c */ /* 0x000fda0003f05270 */
[----:B------:R-:W-:Y:S05]  /*11d10*/  @!P0 BRA `(.L_x_1509) ;  /* 0x0000000000048947 */ /* 0x000fea0003800000 */
[----:B------:R-:W-:Y:S01]  /*11d20*/  BPT.TRAP 0x1 ;  /* 0x000000040000795c */ /* 0x000fe20000300000 */
.L_x_1509:
[----:B--234-:R-:W-:Y:S02]  /*11d30*/  LEA R5, R23, R17, 0x3 ;  /* 0x0000001117057211 */ /* 0x01cfe400078e18ff */
[----:B------:R-:W-:-:S04]  /*11d40*/  SHF.L.U32 R0, R194, 0x1f, RZ ;  /* 0x0000001fc2007819 */ /* 0x000fc800000006ff */
[----:B------:R0:W1:Y:S01]  /*11d50*/  SYNCS.PHASECHK.TRANS64.TRYWAIT P2, [R5+URZ+0x30830], R0 ;  /* 0x03083000050075a7 */ /* 0x000062000804017f */
[----:B------:R-:W-:Y:S05]  /*11d60*/  @!P0 BRA `(.L_x_1510) ;  /* 0x0000000000048947 */ /* 0x000fea0003800000 */
[----:B------:R-:W-:Y:S01]  /*11d70*/  BPT.TRAP 0x1 ;  /* 0x000000040000795c */ /* 0x000fe20000300000 */
.L_x_1510:
[----:B------:R-:W2:Y:S02]  /*11d80*/  S2R R2, SR_TID.X ;  /* 0x0000000000027919 */ /* 0x000ea40000002100 */
[----:B--2---:R-:W-:-:S04]  /*11d90*/  LOP3.LUT R2, R2, 0x7f, RZ, 0xc0, !PT ;  /* 0x0000007f02027812 */ /* 0x004fc800078ec0ff */
[----:B------:R-:W-:Y:S01]  /*11da0*/  ISETP.NE.AND P1, PT, R2, RZ, PT ;  /* 0x000000ff0200720c */ /* 0x000fe20003f25270 */
[----:B-1----:R-:W-:-:S12]  /*11db0*/  @P2 BRA `(.L_x_1511) ;  /* 0x0000000000082947 */ /* 0x002fd80003800000 */
[----:B------:R-:W1:Y:S02]  /*11dc0*/  SYNCS.PHASECHK.TRANS64.TRYWAIT P2, [R5+URZ+0x30830], R0 ;  /* 0x03083000050075a7 */ /* 0x000e64000804017f */
[----:B-1----:R-:W-:Y:S05]  /*11dd0*/  @!P2 BRA `(.L_x_1512) ;  /* 0x0000016400b0a947 */ /* 0x002fea0003800000 */
.L_x_1511:
[----:B------:R-:W-:Y:S05]  /*11de0*/  WARPSYNC.ALL ;  /* 0x0000000000007948 */ /* 0x000fea0003800000 */
[----:B01----:R-:W-:Y:S01]  /*11df0*/  VIADD R0, R17, 0x1e400 ;  /* 0x0001e40011007836 */ /* 0x003fe20000000000 */
[----:B------:R-:W-:Y:S01]  /*11e00*/  R2UR UR4, R68 ;  /* 0x00000000440472ca */ /* 0x000fe200000e0000 */
[----:B------:R-:W-:Y:S01]  /*11e10*/  IMAD.MOV.U32 R3, RZ, RZ, 0x40000040 ;  /* 0x40000040ff037424 */ /* 0x000fe200078e00ff */
[----:B------:R-:W-:Y:S01]  /*11e20*/  WARPGROUP.ARRIVE ;  /* 0x00000000000079c5 */ /* 0x000fe20000000000 */
[----:B------:R-:W-:Y:S01]  /*11e30*/  UMOV UR9, 0x40000040 ;  /* 0x4000004000097882 */ /* 0x000fe20000000000 */
[----:B------:R-:W-:Y:S01]  /*11e40*/  SHF.R.U32.HI R0, RZ, 0x4, R0 ;  /* 0x00000004ff007819 */ /* 0x000fe20000011600 */
[----:B------:R-:W-:Y:S01]  /*11e50*/  IMAD.MOV.U32 R7, RZ, RZ, 0x40000040 ;  /* 0x40000040ff077424 */ /* 0x000fe200078e00ff */
[----:B------:R-:W-:Y:S01]  /*11e60*/  R2UR UR11, R3 ;  /* 0x00000000030b72ca */ /* 0x000fe200000e0000 */
[----:B------:R-:W-:Y:S01]  /*11e70*/  IMAD.U32 R9, RZ, RZ, UR9 ;  /* 0x00000009ff097e24 */ /* 0x000fe2000f8e00ff */
[----:B------:R-:W-:Y:S01]  /*11e80*/  LOP3.LUT R0, R0, 0x3fff, RZ, 0xc0, !PT ;  /* 0x00003fff00007812 */ /* 0x000fe200078ec0ff */
[----:B------:R-:W-:Y:S01]  /*11e90*/  UMOV UR53, 0x40000040 ;  /* 0x4000004000357882 */ /* 0x000fe20000000000 */
[----:B------:R-:W-:Y:S01]  /*11ea0*/  UMOV UR49, 0x40000040 ;  /* 0x4000004000317882 */ /* 0x000fe20000000000 */
[----:B------:R-:W-:Y:S01]  /*11eb0*/  UMOV UR45, 0x40000040 ;  /* 0x40000040002d7882 */ /* 0x000fe20000000000 */
[----:B------:R-:W-:Y:S01]  /*11ec0*/  LOP3.LUT R10, R0, 0x10000, RZ, 0xfc, !PT ;  /* 0x00010000000a7812 */ /* 0x000fe200078efcff */
[----:B------:R-:W-:Y:S01]  /*11ed0*/  ULOP3.LUT UR4, UR4, 0x10000, URZ, 0xfc, !UPT ;  /* 0x0001000004047892 */ /* 0x000fe2000f8efc3f */
[----:B------:R-:W-:Y:S01]  /*11ee0*/  IMAD.MOV.U32 R3, RZ, RZ, 0x40000040 ;  /* 0x40000040ff037424 */ /* 0x000fe200078e00ff */
[----:B------:R-:W-:Y:S01]  /*11ef0*/  UMOV UR41, 0x40000040 ;  /* 0x4000004000297882 */ /* 0x000fe20000000000 */
[----:B------:R-:W-:Y:S01]  /*11f00*/  UMOV UR37, 0x40000040 ;  /* 0x4000004000257882 */ /* 0x000fe20000000000 */
[----:B------:R-:W-:Y:S01]  /*11f10*/  IMAD R2, R23, 0x900, R10 ;  /* 0x0000090017027824 */ /* 0x000fe200078e020a */
[----:B------:R-:W-:Y:S01]  /*11f20*/  UIADD3 UR5, UR4, 0x2, URZ ;  /* 0x0000000204057890 */ /* 0x000fe2000fffe03f */
[----:B------:R-:W-:Y:S01]  /*11f30*/  R2UR UR39, R3 ;  /* 0x00000000032772ca */ /* 0x000fe200000e0000 */
[----:B------:R-:W-:Y:S01]  /*11f40*/  UMOV UR8, UR4 ;  /* 0x0000000400087c82 */ /* 0x000fe20008000000 */
[----:B------:R-:W-:Y:S01]  /*11f50*/  UIADD3 UR52, UR4, 0x406, URZ ;  /* 0x0000040604347890 */ /* 0x000fe2000fffe03f */
[C---:B------:R-:W-:Y:S01]  /*11f60*/  R2UR UR10, R2.reuse ;  /* 0x00000000020a72ca */ /* 0x040fe200000e0000 */
[----:B------:R-:W-:Y:S01]  /*11f70*/  IMAD.U32 R8, RZ, RZ, UR8 ;  /* 0x00000008ff087e24 */ /* 0x000fe2000f8e00ff */
[----:B------:R-:W-:Y:S01]  /*11f80*/  IADD3 R6, R2, 0x2, RZ ;  /* 0x0000000202067810 */ /* 0x000fe20007ffe0ff */
[----:B------:R-:W-:Y:S01]  /*11f90*/  UIADD3 UR48, UR4, 0x800, URZ ;  /* 0x0000080004307890 */ /* 0x000fe2000fffe03f */
[----:B------:R-:W-:Y:S01]  /*11fa0*/  IMAD.MOV.U32 R73, RZ, RZ, -0x60 ;  /* 0xffffffa0ff497424 */ /* 0x000fe200078e00ff */
[----:B------:R-:W-:Y:S01]  /*11fb0*/  UIADD3 UR44, UR4, 0x802, URZ ;  /* 0x00000802042c7890 */ /* 0x000fe2000fffe03f */
[----:B------:R0:W-:Y:S01]  /*11fc0*/  STL.64 [R1+0x30], R8 ;  /* 0x0000300801007387 */ /* 0x0001e20000100a00 */
[----:B------:R-:W-:Y:S01]  /*11fd0*/  UIADD3 UR40, UR4, 0x804, URZ ;  /* 0x0000080404287890 */ /* 0x000fe2000fffe03f */
[----:B------:R-:W-:Y:S01]  /*11fe0*/  IMAD R73, R150, R73, 0x60 ;  /* 0x0000006096497424 */ /* 0x000fe200078e0249 */
[----:B------:R-:W-:Y:S01]  /*11ff0*/  UIADD3 UR36, UR4, 0x806, URZ ;  /* 0x0000080604247890 */ /* 0x000fe2000fffe03f */
[----:B------:R-:W-:-:S02]  /*12000*/  @!P1 IADD3 R0, R5, 0x30840, RZ ;  /* 0x0003084005009810 */ /* 0x000fc40007ffe0ff */
[--C-:B------:R-:W-:Y:S01]  /*12010*/  IMAD.IADD R4, R196, 0x1, R73.reuse ;  /* 0x00000001c4047824 */ /* 0x100fe200078e0249 */
[----:B------:R-:W-:Y:S01]  /*12020*/  HGMMA.64x96x16.F32 R24, gdesc[UR8], RZ, !UPT, gsb0 ;  /* 0x01600000081879f0 */ /* 0x000fe2000c0008ff */
[----:B------:R-:W-:Y:S01]  /*12030*/  R2UR UR10, R6 ;  /* 0x00000000060a72ca */ /* 0x000fe200000e0000 */
[----:B------:R-:W-:Y:S01]  /*12040*/  UMOV UR8, UR5 ;  /* 0x0000000500087c82 */ /* 0x000fe20008000000 */
[----:B------:R-:W-:Y:S01]  /*12050*/  R2UR UR11, R7 ;  /* 0x00000000070b72ca */ /* 0x000fe200000e0000 */
[----:B------:R-:W-:Y:S01]  /*12060*/  UMOV UR9, 0x40000040 ;  /* 0x4000004000097882 */ /* 0x000fe20000000000 */
[----:B------:R-:W-:Y:S01]  /*12070*/  VIADD R6, R2, 0x4 ;  /* 0x0000000402067836 */ /* 0x000fe20000000000 */
[----:B------:R-:W-:Y:S01]  /*12080*/  MOV R7, 0x40000040 ;  /* 0x4000004000077802 */ /* 0x000fe20000000f00 */
[----:B------:R-:W-:Y:S01]  /*12090*/  UIADD3 UR5, UR4, 0x4, URZ ;  /* 0x0000000404057890 */ /* 0x000fe2000fffe03f */
[----:B0-----:R-:W-:Y:S01]  /*120a0*/  IMAD.U32 R8, RZ, RZ, UR8 ;  /* 0x00000008ff087e24 */ /* 0x001fe2000f8e00ff */
[----:B------:R-:W-:Y:S01]  /*120b0*/  @!P1 PRMT R0, RZ, 0x654, R0 ;  /* 0x00000654ff009816 */ /* 0x000fe20000000000 */
[----:B------:R-:W-:Y:S01]  /*120c0*/  IMAD.U32 R9, RZ, RZ, UR9 ;  /* 0x00000009ff097e24 */ /* 0x000fe2000f8e00ff */
[--C-:B------:R-:W-:Y:S01]  /*120d0*/  IADD3 R5, -R197, 0x1, R4.reuse ;  /* 0x00000001c5057810 */ /* 0x100fe20007ffe104 */
[----:B------:R-:W-:Y:S01]  /*120e0*/  IMAD R75, R206, -0x2, R4 ;  /* 0xfffffffece4b7824 */ /* 0x000fe200078e0204 */
[----:B------:R-:W-:Y:S01]  /*120f0*/  LOP3.LUT R16, R16, 0xffefffff, RZ, 0xc0, !PT ;  /* 0xffefffff10107812 */ /* 0x000fe200078ec0ff */
[C---:B------:R-:W-:Y:S01]  /*12100*/  IMAD R14, R206.reuse, -0x2, R73 ;  /* 0xfffffffece0e7824 */ /* 0x040fe200078e0249 */
[----:B------:R0:W-:Y:S01]  /*12110*/  STL.64 [R1+0x28], R8 ;  /* 0x0000280801007387 */ /* 0x0001e20000100a00 */
[----:B------:R-:W-:Y:S01]  /*12120*/  IMAD R5, R206, -0x2, R5 ;  /* 0xfffffffece057824 */ /* 0x000fe200078e0205 */
[----:B------:R-:W-:-:S02]  /*12130*/  WARPGROUP.DEPBAR.LE gsb0, 0x0 ;  /* 0x00008000000079c5 */ /* 0x000fc40000010000 */
[----:B------:R-:W-:-:S06]  /*12140*/  WARPGROUP.ARRIVE ;  /* 0x00000000000079c5 */ /* 0x000fcc0000000000 */
[----:B------:R-:W-:Y:S01]  /*12150*/  HGMMA.64x96x16.F32 R24, gdesc[UR8], R24, gsb0 ;  /* 0x01600000081879f0 */ /* 0x000fe20008000818 */
[----:B------:R-:W-:Y:S01]  /*12160*/  R2UR UR10, R6 ;  /* 0x00000000060a72ca */ /* 0x000fe200000e0000 */
[----:B------:R-:W-:Y:S01]  /*12170*/  UMOV UR8, UR5 ;  /* 0x0000000500087c82 */ /* 0x000fe20008000000 */
[----:B------:R-:W-:Y:S01]  /*12180*/  R2UR UR11, R7 ;  /* 0x00000000070b72ca */ /* 0x000fe200000e0000 */
[----:B------:R-:W-:Y:S01]  /*12190*/  UMOV UR9, 0x40000040 ;  /* 0x4000004000097882 */ /* 0x000fe20000000000 */
[----:B------:R-:W-:Y:S01]  /*121a0*/  VIADD R6, R2, 0x6 ;  /* 0x0000000602067836 */ /* 0x000fe20000000000 */
[----:B------:R-:W-:Y:S01]  /*121b0*/  UIADD3 UR5, UR4, 0x6, URZ ;  /* 0x0000000604057890 */ /* 0x000fe2000fffe03f */
[----:B------:R-:W-:Y:S02]  /*121c0*/  IMAD.MOV.U32 R7, RZ, RZ, 0x40000040 ;  /* 0x40000040ff077424 */ /* 0x000fe400078e00ff */
[----:B0-----:R-:W-:Y:S02]  /*121d0*/  IMAD.U32 R8, RZ, RZ, UR8 ;  /* 0x00000008ff087e24 */ /* 0x001fe4000f8e00ff */
[----:B------:R-:W-:-:S05]  /*121e0*/  IMAD.U32 R9, RZ, RZ, UR9 ;  /* 0x00000009ff097e24 */ /* 0x000fca000f8e00ff */
[----:B------:R0:W-:Y:S01]  /*121f0*/  STL.64 [R1+0x20], R8 ;  /* 0x0000200801007387 */ /* 0x0001e20000100a00 */
[----:B------:R-:W-:Y:S02]  /*12200*/  WARPGROUP.DEPBAR.LE gsb0, 0x0 ;  /* 0x00008000000079c5 */ /* 0x000fe40000010000 */
        /* <DEDUP_REMOVED lines=8> */
[----:B------:R-:W-:Y:S01]  /*12290*/  IMAD.MOV.U32 R7, RZ, RZ, 0x40000040 ;  /* 0x40000040ff077424 */ /* 0x000fe200078e00ff */
[----:B0-----:R-:W-:Y:S01]  /*122a0*/  MOV R8, UR8 ;  /* 0x0000000800087c02 */ /* 0x001fe20008000f00 */
        /* <DEDUP_REMOVED lines=22> */
[----:B------:R-:W-:Y:S01]  /*12410*/  IMAD.MOV.U32 R7, RZ, RZ, 0x40000040 ;  /* 0x40000040ff077424 */ /* 0x000fe200078e00ff */
[----:B------:R-:W-:Y:S01]  /*12420*/  IADD3 R6, R2, 0x304, RZ ;  /* 0x0000030402067810 */ /* 0x000fe20007ffe0ff */
[----:B------:R-:W-:Y:S01]  /*12430*/  UIADD3 UR5, UR4, 0x404, URZ ;  /* 0x0000040404057890 */ /* 0x000fe2000fffe03f */
[----:B0-----:R-:W-:Y:S02]  /*12440*/  IMAD.U32 R8, RZ, RZ, UR8 ;  /* 0x00000008ff087e24 */ /* 0x001fe4000f8e00ff */
[----:B------:R-:W-:Y:S01]  /*12450*/  IMAD.U32 R9, RZ, RZ, UR9 ;  /* 0x00000009ff097e24 */ /* 0x000fe2000f8e00ff */
[----:B------:R-:W-:-:S02]  /*12460*/  ULDC UR4, c[0x0][0x9dc] ;  /* 0x0002770000047ab9 */ /* 0x000fc40000000800 */
[----:B------:R-:W-:Y:S02]  /*12470*/  IMAD.U32 R11, RZ, RZ, UR4 ;  /* 0x00000004ff0b7e24 */ /* 0x000fe4000f8e00ff */
        /* <DEDUP_REMOVED lines=9> */
[----:B------:R-:W-:Y:S01]  /*12510*/  MOV R7, 0x40000040 ;  /* 0x4000004000077802 */ /* 0x000fe20000000f00 */
[----:B0-----:R-:W-:Y:S02]  /*12520*/  IMAD.U32 R8, RZ, RZ, UR8 ;  /* 0x00000008ff087e24 */ /* 0x001fe4000f8e00ff */
[----:B------:R-:W-:Y:S01]  /*12530*/  IMAD.U32 R9, RZ, RZ, UR9 ;  /* 0x00000009ff097e24 */ /* 0x000fe2000f8e00ff */
[----:B------:R-:W-:Y:S01]  /*12540*/  R2UR UR54, R6 ;  /* 0x00000000063672ca */ /* 0x000fe200000e0000 */
[----:B------:R-:W-:Y:S01]  /*12550*/  VIADD R6, R2, 0x600 ;  /* 0x0000060002067836 */ /* 0x000fe20000000000 */
[----:B------:R-:W-:Y:S01]  /*12560*/  R2UR UR55, R7 ;  /* 0x00000000073772ca */ /* 0x000fe200000e0000 */
[----:B------:R-:W-:Y:S01]  /*12570*/  IMAD.MOV.U32 R7, RZ, RZ, 0x40000040 ;  /* 0x40000040ff077424 */ /* 0x000fe200078e00ff */
[----:B------:R0:W-:Y:S02]  /*12580*/  STL.64 [R1], R8 ;  /* 0x0000000801007387 */ /* 0x0001e40000100a00 */
[----:B------:R-:W-:Y:S01]  /*12590*/  R2UR UR50, R6 ;  /* 0x00000000063272ca */ /* 0x000fe200000e0000 */
[----:B------:R-:W-:Y:S01]  /*125a0*/  VIADD R6, R2, 0x602 ;  /* 0x0000060202067836 */ /* 0x000fe20000000000 */
[----:B------:R-:W-:Y:S01]  /*125b0*/  R2UR UR51, R7 ;  /* 0x00000000073372ca */ /* 0x000fe200000e0000 */
[----:B------:R-:W-:-:S03]  /*125c0*/  IMAD.MOV.U32 R7, RZ, RZ, 0x40000040 ;  /* 0x40000040ff077424 */ /* 0x000fc600078e00ff */
[----:B------:R-:W-:Y:S02]  /*125d0*/  R2UR UR46, R6 ;  /* 0x00000000062e72ca */ /* 0x000fe400000e0000 */
[----:B------:R-:W-:Y:S01]  /*125e0*/  R2UR UR47, R7 ;  /* 0x00000000072f72ca */ /* 0x000fe200000e0000 */
[----:B------:R-:W-:Y:S01]  /*125f0*/  IMAD.MOV.U32 R7, RZ, RZ, 0x40000040 ;  /* 0x40000040ff077424 */ /* 0x000fe200078e00ff */
[C---:B------:R-:W-:Y:S01]  /*12600*/  IADD3 R6, R2.reuse, 0x604, RZ ;  /* 0x0000060402067810 */ /* 0x040fe20007ffe0ff */
[----:B------:R-:W-:Y:S02]  /*12610*/  VIADD R2, R2, 0x606 ;  /* 0x0000060602027836 */ /* 0x000fe40000000000 */
[----:B0-----:R-:W-:Y:S01]  /*12620*/  IMAD R8, R201, 0x80, R216 ;  /* 0x00000080c9087824 */ /* 0x001fe200078e02d8 */
[----:B------:R-:W-:Y:S02]  /*12630*/  R2UR UR42, R6 ;  /* 0x00000000062a72ca */ /* 0x000fe400000e0000 */
[----:B------:R-:W-:-:S02]  /*12640*/  R2UR UR43, R7 ;  /* 0x00000000072b72ca */ /* 0x000fc400000e0000 */
[----:B------:R-:W-:Y:S02]  /*12650*/  R2UR UR38, R2 ;  /* 0x00000000022672ca */ /* 0x000fe400000e0000 */
[----:B------:R-:W0:Y:S02]  /*12660*/  LDC.64 R2, c[0x0][0x9e0] ;  /* 0x00027800ff027b82 */ /* 0x000e240000000a00 */
[----:B0-----:R-:W-:Y:S02]  /*12670*/  ISETP.GE.AND P2, PT, R3, 0x1, PT ;  /* 0x000000010300780c */ /* 0x001fe40003f46270 */
[----:B------:R-:W-:-:S11]  /*12680*/  IADD3 R12, R5, R2, RZ ;  /* 0x00000002050c7210 */ /* 0x000fd60007ffe0ff */
[----:B------:R-:W-:Y:S01]  /*12690*/  @P2 LOP3.LUT R16, R16, 0x100000, RZ, 0xfc, !PT ;  /* 0x0010000010102812 */ /* 0x000fe200078efcff */
        /* <DEDUP_REMOVED lines=19> */
[----:B------:R0:W-:Y:S02]  /*127d0*/  @!P1 SYNCS.ARRIVE.TRANS64.RED.A1T0 RZ, [R0+URZ], RZ ;  /* 0x000000ff00ff99a7 */ /* 0x0001e4000810043f */
[----:B0-----:R-:W-:-:S05]  /*127e0*/  LOP3.LUT R0, RZ, R11, RZ, 0x33, !PT ;  /* 0x0000000bff007212 */ /* 0x001fca00078e33ff */
[----:B------:R-:W-:Y:S01]  /*127f0*/  IMAD.IADD R77, R5, 0x1, R0 ;  /* 0x00000001054d7824 */ /* 0x000fe200078e0200 */
[----:B------:R-:W-:-:S03]  /*12800*/  VIADDMNMX R0, R8, R12, R75, PT ;  /* 0x0000000c08007246 */ /* 0x000fc6000380014b */
[----:B------:R-:W-:Y:S01]  /*12810*/  IMAD.IADD R4, R77, 0x1, R8 ;  /* 0x000000014d047824 */ /* 0x000fe200078e0208 */
[----:B------:R-:W-:Y:S06]  /*12820*/  @!P2 BRA `(.L_x_1513) ;  /* 0x00000000004ca947 */ /* 0x000fec0003800000 */
[----:B------:R-:W-:Y:S01]  /*12830*/  IADD3 R5, -R197, R196, R8 ;  /* 0x000000c4c5057210 */ /* 0x000fe20007ffe108 */
[----:B------:R-:W-:Y:S03]  /*12840*/  BSSY B0, `(.L_x_1514) ;  /* 0x000000e000007945 */ /* 0x000fe60003800000 */
        /* <DEDUP_REMOVED lines=9> */
.L_x_1515:
[----:B------:R-:W-:-:S13]  /*128e0*/  ISETP.NE.AND P2, PT, R3, 0x1, PT ;  /* 0x000000010300780c */ /* 0x000fda0003f45270 */
[----:B------:R-:W0:Y:S02]  /*128f0*/  @P2 LDC.64 R6, c[0x0][0x9e8] ;  /* 0x00027a00ff062b82 */ /* 0x000e240000000a00 */
[----:B0-----:R-:W-:-:S05]  /*12900*/  @P2 IMAD.HI.U32 R6, R5, R6, RZ ;  /* 0x0000000605062227 */ /* 0x001fca00078e00ff */
[----:B------:R-:W-:-:S07]  /*12910*/  @P2 SHF.R.U32.HI R5, RZ, R7, R6 ;  /* 0x00000007ff052219 */ /* 0x000fce0000011606 */
.L_x_1516:
[----:B------:R-:W-:Y:S05]  /*12920*/  BSYNC B0 ;  /* 0x0000000000007941 */ /* 0x000fea0003800000 */
.L_x_1514:
[----:B------:R-:W-:-:S05]  /*12930*/  IMAD R5, R5, R3, R14 ;  /* 0x0000000305057224 */ /* 0x000fca00078e020e */
[----:B------:R-:W-:Y:S02]  /*12940*/  VIMNMX R4, R4, R5, !PT ;  /* 0x0000000504047248 */ /* 0x000fe40007fe0100 */
[----:B------:R-:W-:-:S07]  /*12950*/  VIADDMNMX R0, R5, R3, R0, PT ;  /* 0x0000000305007246 */ /* 0x000fce0003800100 */
.L_x_1513:
[C---:B------:R-:W-:Y:S02]  /*12960*/  ISETP.GE.AND P3, PT, R73.reuse, 0x9, PT ;  /* 0x000000094900780c */ /* 0x040fe40003f66270 */
[----:B------:R-:W-:Y:S02]  /*12970*/  ISETP.GE.AND P2, PT, R73, 0x2, PT ;  /* 0x000000024900780c */ /* 0x000fe40003f46270 */
[----:B------:R-:W-:Y:S02]  /*12980*/  P2R R20, PR, RZ, 0x8 ;  /* 0x00000008ff147803 */ /* 0x000fe40000000000 */
[C---:B------:R-:W-:Y:S02]  /*12990*/  ISETP.GT.AND P3, PT, R4.reuse, 0x8, !P3 ;  /* 0x000000080400780c */ /* 0x040fe40005f64270 */
[----:B------:R-:W-:Y:S02]  /*129a0*/  ISETP.GT.AND P4, PT, R4, 0x1, !P2 ;  /* 0x000000010400780c */ /* 0x000fe40005784270 */
[----:B------:R-:W-:-:S02]  /*129b0*/  ISETP.LT.OR P3, PT, R0, 0x9, P3 ;  /* 0x000000090000780c */ /* 0x000fc40001f61670 */
[----:B------:R-:W-:Y:S02]  /*129c0*/  ISETP.GE.AND P5, PT, R73, 0xa, PT ;  /* 0x0000000a4900780c */ /* 0x000fe40003fa6270 */
[----:B------:R-:W-:Y:S02]  /*129d0*/  FSEL R101, R28, -INF , !P3 ;  /* 0xff8000001c657808 */ /* 0x000fe40005800000 */
[----:B------:R-:W-:Y:S02]  /*129e0*/  ISETP.LT.OR P4, PT, R0, 0x2, P4 ;  /* 0x000000020000780c */ /* 0x000fe40002781670 */
[----:B------:R-:W-:Y:S02]  /*129f0*/  ISETP.GT.AND P3, PT, R4, 0x9, !P5 ;  /* 0x000000090400780c */ /* 0x000fe40006f64270 */
[----:B------:R-:W-:Y:S02]  /*12a00*/  FSEL R103, R25, -INF , !P4 ;  /* 0xff80000019677808 */ /* 0x000fe40006000000 */
        /* <DEDUP_REMOVED lines=88> */
[C---:B------:R-:W-:Y:S02]  /*12f90*/  ISETP.GE.AND P3, PT, R73.reuse, 0x52, PT ;  /* 0x000000524900780c */ /* 0x040fe40003f66270 */
[----:B------:R-:W-:Y:S02]  /*12fa0*/  ISETP.GE.AND P6, PT, R73, 0x1, PT ;  /* 0x000000014900780c */ /* 0x000fe40003fc6270 */
[----:B------:R-:W-:-:S02]  /*12fb0*/  ISETP.GT.AND P4, PT, R4, 0x51, !P3 ;  /* 0x000000510400780c */ /* 0x000fc40005f84270 */
[----:B------:R-:W-:Y:S02]  /*12fc0*/  IADD3 R6, R77, 0x8, R8 ;  /* 0x000000084d067810 */ /* 0x000fe40007ffe008 */
        /* <DEDUP_REMOVED lines=11> */
[----:B------:R-:W-:Y:S01]  /*13080*/  ISETP.GT.AND P5, PT, R4, 0x59, !P5 ;  /* 0x000000590400780c */ /* 0x000fe20006fa4270 */
[----:B------:R-:W-:-:S03]  /*13090*/  VIADD R4, R8, 0x8 ;  /* 0x0000000808047836 */ /* 0x000fc60000000000 */
[----:B------:R-:W-:Y:S02]  /*130a0*/  ISETP.LT.OR P5, PT, R0, 0x5a, P5 ;  /* 0x0000005a0000780c */ /* 0x000fe40002fa1670 */
[----:B------:R-:W-:Y:S02]  /*130b0*/  VIADDMNMX R4, R4, R12, R75, PT ;  /* 0x0000000c04047246 */ /* 0x000fe4000380014b */
[----:B------:R-:W-:Y:S02]  /*130c0*/  FSEL R69, R69, -INF , !P5 ;  /* 0xff80000045457808 */ /* 0x000fe40006800000 */
[----:B------:R-:W-:-:S13]  /*130d0*/  ISETP.GE.AND P5, PT, R3, 0x1, PT ;  /* 0x000000010300780c */ /* 0x000fda0003fa6270 */
[----:B------:R-:W-:Y:S05]  /*130e0*/  @!P5 BRA `(.L_x_1517) ;  /* 0x000000000050d947 */ /* 0x000fea0003800000 */
[----:B------:R-:W-:Y:S01]  /*130f0*/  IADD3 R0, R196, 0x8, R8 ;  /* 0x00000008c4007810 */ /* 0x000fe20007ffe008 */
[----:B------:R-:W-:Y:S04]  /*13100*/  BSSY B0, `(.L_x_1518) ;  /* 0x000000f000007945 */ /* 0x000fe80003800000 */
[----:B------:R-:W-:-:S05]  /*13110*/  IMAD.IADD R0, R0, 0x1, -R197 ;  /* 0x0000000100007824 */ /* 0x000fca00078e0ac5 */
        /* <DEDUP_REMOVED lines=9> */
.L_x_1519:
[----:B------:R-:W-:-:S13]  /*131b0*/  ISETP.NE.AND P5, PT, R3, 0x1, PT ;  /* 0x000000010300780c */ /* 0x000fda0003fa5270 */
[----:B------:R-:W0:Y:S02]  /*131c0*/  @P5 LDC.64 R32, c[0x0][0x9e8] ;  /* 0x00027a00ff205b82 */ /* 0x000e240000000a00 */
[----:B0-----:R-:W-:-:S05]  /*131d0*/  @P5 IMAD.HI.U32 R32, R0, R32, RZ ;  /* 0x0000002000205227 */ /* 0x001fca00078e00ff */
[----:B------:R-:W-:-:S07]  /*131e0*/  @P5 SHF.R.U32.HI R0, RZ, R33, R32 ;  /* 0x00000021ff005219 */ /* 0x000fce0000011620 */
.L_x_1520:
[----:B------:R-:W-:Y:S05]  /*131f0*/  BSYNC B0 ;  /* 0x0000000000007941 */ /* 0x000fea0003800000 */
.L_x_1518:
[----:B------:R-:W-:-:S05]  /*13200*/  IMAD R5, R0, R3, R14 ;  /* 0x0000000300057224 */ /* 0x000fca00078e020e */
[----:B------:R-:W-:Y:S02]  /*13210*/  VIMNMX R6, R6, R5, !PT ;  /* 0x0000000506067248 */ /* 0x000fe40007fe0100 */
[----:B------:R-:W-:-:S07]  /*13220*/  VIADDMNMX R4, R5, R3, R4, PT ;  /* 0x0000000305047246 */ /* 0x000fce0003800104 */
.L_x_1517:
[----:B------:R-:W-:Y:S01]  /*13230*/  ISETP.GT.AND P2, PT, R6, 0x1, !P2 ;  /* 0x000000010600780c */ /* 0x000fe20005744270 */
[----:B------:R-:W-:Y:S01]  /*13240*/  ULDC UR4, c[0x0][0x988] ;  /* 0x0002620000047ab9 */ /* 0x000fe20000000800 */
[----:B------:R-:W-:Y:S02]  /*13250*/  FMNMX.FTZ R0, R85, R103, !PT ;  /* 0x0000006755007209 */ /* 0x000fe40007810000 */
[----:B------:R-:W-:Y:S02]  /*13260*/  ISETP.LT.OR P2, PT, R4, 0x2, P2 ;  /* 0x000000020400780c */ /* 0x000fe40001741670 */
[----:B------:R-:W-:Y:S02]  /*13270*/  FMNMX.FTZ R0, R101, R0, !PT ;  /* 0x0000000065007209 */ /* 0x000fe40007810000 */
[----:B------:R-:W-:Y:S02]  /*13280*/  FSEL R27, R27, -INF , !P2 ;  /* 0xff8000001b1b7808 */ /* 0x000fe40005000000 */
[----:B------:R-:W-:-:S02]  /*13290*/  ISETP.NE.AND P2, PT, R20, RZ, PT ;  /* 0x000000ff1400720c */ /* 0x000fc40003f45270 */
[----:B------:R-:W-:Y:S02]  /*132a0*/  FMNMX.FTZ R0, R87, R0, !PT ;  /* 0x0000000057007209 */ /* 0x000fe40007810000 */
[----:B------:R-:W-:Y:S02]  /*132b0*/  ISETP.GT.AND P2, PT, R6, 0x8, !P2 ;  /* 0x000000080600780c */ /* 0x000fe40005744270 */
[----:B------:R-:W-:Y:S02]  /*132c0*/  FMNMX.FTZ R0, R99, R0, !PT ;  /* 0x0000000063007209 */ /* 0x000fe40007810000 */
        /* <DEDUP_REMOVED lines=46> */
[----:B------:R-:W-:Y:S01]  /*135b0*/  FMNMX.FTZ R12, R69, R0, !PT ;  /* 0x00000000450c7209 */ /* 0x000fe20007810000 */
[----:B------:R-:W-:Y:S01]  /*135c0*/  IMAD.U32 R0, RZ, RZ, UR4 ;  /* 0x00000004ff007e24 */ /* 0x000fe2000f8e00ff */
[----:B------:R-:W-:Y:S02]  /*135d0*/  ISETP.LT.OR P2, PT, R4, 0x22, P2 ;  /* 0x000000220400780c */ /* 0x000fe40001741670 */
[----:B------:R-:W-:Y:S01]  /*135e0*/  ISETP.GT.AND P6, PT, R6, RZ, !P6 ;  /* 0x000000ff0600720c */ /* 0x000fe200077c4270 */
[----:B------:R-:W0:Y:S01]  /*135f0*/  SHFL.BFLY PT, R5, R12, 0x2, 0x1f ;  /* 0x0c401f000c057f89 */ /* 0x000e2200000e0000 */
[----:B------:R-:W-:Y:S02]  /*13600*/  FSEL R43, R43, -INF , !P2 ;  /* 0xff8000002b2b7808 */ /* 0x000fe40005000000 */
[----:B------:R-:W-:-:S02]  /*13610*/  ISETP.NE.AND P2, PT, R79, RZ, PT ;  /* 0x000000ff4f00720c */ /* 0x000fc40003f45270 */
[----:B------:R-:W-:Y:S02]  /*13620*/  ISETP.LT.OR P6, PT, R4, 0x1, P6 ;  /* 0x000000010400780c */ /* 0x000fe400037c1670 */
[----:B------:R-:W-:Y:S02]  /*13630*/  ISETP.GT.AND P2, PT, R6, 0x28, !P2 ;  /* 0x000000280600780c */ /* 0x000fe40005744270 */
[----:B------:R-:W-:Y:S02]  /*13640*/  FSEL R26, R26, -INF , !P6 ;  /* 0xff8000001a1a7808 */ /* 0x000fe40007000000 */
[----:B------:R-:W-:Y:S02]  /*13650*/  ISETP.LT.OR P2, PT, R4, 0x29, P2 ;  /* 0x000000290400780c */ /* 0x000fe40001741670 */
[----:B------:R-:W-:Y:S02]  /*13660*/  ISETP.NE.AND P5, PT, R83, RZ, PT ;  /* 0x000000ff5300720c */ /* 0x000fe40003fa5270 */
[----:B------:R-:W-:-:S02]  /*13670*/  FSEL R75, R46, -INF , !P2 ;  /* 0xff8000002e4b7808 */ /* 0x000fc40005000000 */
[----:B------:R-:W-:Y:S02]  /*13680*/  ISETP.NE.AND P2, PT, R44, RZ, PT ;  /* 0x000000ff2c00720c */ /* 0x000fe40003f45270 */
[----:B------:R-:W-:Y:S02]  /*13690*/  ISETP.NE.AND P6, PT, R84, RZ, PT ;  /* 0x000000ff5400720c */ /* 0x000fe40003fc5270 */
[C---:B------:R-:W-:Y:S02]  /*136a0*/  ISETP.GT.AND P2, PT, R6.reuse, 0x29, !P2 ;  /* 0x000000290600780c */ /* 0x040fe40005744270 */
[----:B------:R-:W-:Y:S02]  /*136b0*/  ISETP.GT.AND P3, PT, R6, 0x51, !P3 ;  /* 0x000000510600780c */ /* 0x000fe40005f64270 */
[----:B------:R-:W-:Y:S02]  /*136c0*/  ISETP.LT.OR P2, PT, R4, 0x2a, P2 ;  /* 0x0000002a0400780c */ /* 0x000fe40001741670 */
[----:B0-----:R-:W-:-:S02]  /*136d0*/  FMNMX.FTZ R14, R12, R5, !PT ;  /* 0x000000050c0e7209 */ /* 0x001fc40007810000 */
[----:B------:R-:W-:Y:S02]  /*136e0*/  FSEL R47, R47, -INF , !P2 ;  /* 0xff8000002f2f7808 */ /* 0x000fe40005000000 */
[----:B------:R-:W-:Y:S01]  /*136f0*/  ISETP.NE.AND P2, PT, R80, RZ, PT ;  /* 0x000000ff5000720c */ /* 0x000fe20003f45270 */
[----:B------:R-:W0:Y:S01]  /*13700*/  SHFL.BFLY PT, R5, R14, 0x1, 0x1f ;  /* 0x0c201f000e057f89 */ /* 0x000e2200000e0000 */
        /* <DEDUP_REMOVED lines=25> */
[----:B0-----:R-:W-:Y:S02]  /*138a0*/  FMNMX.FTZ R5, R14, R5, !PT ;  /* 0x000000050e057209 */ /* 0x001fe40007810000 */
[----:B------:R-:W-:Y:S02]  /*138b0*/  FSEL R55, R55, -INF , !P2 ;  /* 0xff80000037377808 */ /* 0x000fe40005000000 */
[----:B------:R-:W-:Y:S01]  /*138c0*/  ISETP.NE.AND P2, PT, R82, RZ, PT ;  /* 0x000000ff5200720c */ /* 0x000fe20003f45270 */
[----:B------:R-:W-:Y:S01]  /*138d0*/  FMUL.FTZ R20, R5, R0 ;  /* 0x0000000005147220 */ /* 0x000fe20000410000 */
[----:B------:R-:W-:-:S02]  /*138e0*/  FMNMX.FTZ R12, R77, R12, !PT ;  /* 0x0000000c4d0c7209 */ /* 0x000fc40007810000 */
[----:B------:R-:W-:Y:S02]  /*138f0*/  ISETP.GT.AND P2, PT, R6, 0x40, !P2 ;  /* 0x000000400600780c */ /* 0x000fe40005744270 */
        /* <DEDUP_REMOVED lines=9> */
[----:B------:R-:W-:Y:S02]  /*13990*/  ISETP.GT.AND P4, PT, R6, 0x58, !P4 ;  /* 0x000000580600780c */ /* 0x000fe40006784270 */
[----:B------:R-:W-:-:S02]  /*139a0*/  FSEL R59, R59, -INF , !P2 ;  /* 0xff8000003b3b7808 */ /* 0x000fc40005000000 */
[----:B------:R-:W-:Y:S02]  /*139b0*/  ISETP.GT.AND P2, PT, R6, 0x48, !P5 ;  /* 0x000000480600780c */ /* 0x000fe40006f44270 */
[----:B------:R-:W-:Y:S02]  /*139c0*/  ISETP.NE.AND P5, PT, R60, RZ, PT ;  /* 0x000000ff3c00720c */ /* 0x000fe40003fa5270 */
[----:B------:R-:W-:Y:S02]  /*139d0*/  ISETP.LT.OR P2, PT, R4, 0x49, P2 ;  /* 0x000000490400780c */ /* 0x000fe40001741670 */
[----:B------:R-:W-:Y:S02]  /*139e0*/  FMNMX.FTZ R12, R59, R12, !PT ;  /* 0x0000000c3b0c7209 */ /* 0x000fe40007810000 */
[----:B------:R-:W-:Y:S02]  /*139f0*/  FSEL R83, R62, -INF , !P2 ;  /* 0xff8000003e537808 */ /* 0x000fe40005000000 */
[----:B------:R-:W-:-:S02]  /*13a00*/  FSETP.NEU.FTZ.AND P2, PT, R5, -INF , PT ;  /* 0xff8000000500780b */ /* 0x000fc40003f5d000 */
[----:B------:R-:W-:Y:S02]  /*13a10*/  FMNMX.FTZ R12, R83, R12, !PT ;  /* 0x0000000c530c7209 */ /* 0x000fe40007810000 */
[----:B------:R-:W-:Y:S02]  /*13a20*/  FSEL R20, R20, RZ, P2 ;  /* 0x000000ff14147208 */ /* 0x000fe40001000000 */
[----:B------:R-:W-:Y:S02]  /*13a30*/  ISETP.GT.AND P2, PT, R6, 0x49, !P5 ;  /* 0x000000490600780c */ /* 0x000fe40006f44270 */
[----:B------:R-:W-:Y:S01]  /*13a40*/  ISETP.NE.AND P5, PT, R24, RZ, PT ;  /* 0x000000ff1800720c */ /* 0x000fe20003fa5270 */
[-CC-:B------:R-:W-:Y:S01]  /*13a50*/  FFMA.FTZ R180, R95, R0.reuse, -R20.reuse ;  /* 0x000000005fb47223 */ /* 0x180fe20000010814 */
[C---:B------:R-:W-:Y:S01]  /*13a60*/  ISETP.LT.OR P2, PT, R4.reuse, 0x4a, P2 ;  /* 0x0000004a0400780c */ /* 0x040fe20001741670 */
[-CC-:B------:R-:W-:Y:S01]  /*13a70*/  FFMA.FTZ R186, R97, R0.reuse, -R20.reuse ;  /* 0x0000000061ba7223 */ /* 0x180fe20000010814 */
[----:B------:R-:W-:Y:S01]  /*13a80*/  ISETP.LT.OR P3, PT, R4, 0x52, P3 ;  /* 0x000000520400780c */ /* 0x000fe20001f61670 */
[-CC-:B------:R-:W-:Y:S01]  /*13a90*/  FFMA.FTZ R188, R85, R0.reuse, -R20.reuse ;  /* 0x0000000055bc7223 */ /* 0x180fe20000010814 */
[----:B------:R-:W-:Y:S01]  /*13aa0*/  FSEL R63, R63, -INF , !P2 ;  /* 0xff8000003f3f7808 */ /* 0x000fe20005000000 */
[-CC-:B------:R-:W-:Y:S01]  /*13ab0*/  FFMA.FTZ R85, R103, R0.reuse, -R20.reuse ;  /* 0x0000000067557223 */ /* 0x180fe20000010814 */
[----:B------:R-:W-:Y:S01]  /*13ac0*/  ISETP.GT.AND P2, PT, R6, 0x50, !P6 ;  /* 0x000000500600780c */ /* 0x000fe20007744270 */
[--C-:B------:R-:W-:Y:S01]  /*13ad0*/  FFMA.FTZ R190, R101, R0, -R20.reuse ;  /* 0x0000000065be7223 */ /* 0x100fe20000010814 */
[----:B------:R-:W-:Y:S01]  /*13ae0*/  FMNMX.FTZ R12, R63, R12, !PT ;  /* 0x0000000c3f0c7209 */ /* 0x000fe20007810000 */
[----:B------:R-:W-:Y:S01]  /*13af0*/  MUFU.EX2 R188, R188 ;  /* 0x000000bc00bc7308 */ /* 0x000fe20000000800 */
[----:B------:R-:W-:Y:S01]  /*13b00*/  ISETP.LT.OR P2, PT, R4, 0x51, P2 ;  /* 0x000000510400780c */ /* 0x000fe20001741670 */
[-CC-:B------:R-:W-:Y:S01]  /*13b10*/  FFMA.FTZ R87, R87, R0.reuse, -R20.reuse ;  /* 0x0000000057577223 */ /* 0x180fe20000010814 */
[----:B------:R-:W-:Y:S01]  /*13b20*/  ISETP.GT.AND P5, PT, R6, 0x59, !P5 ;  /* 0x000000590600780c */ /* 0x000fe20006fa4270 */
[-CC-:B------:R-:W-:Y:S01]  /*13b30*/  FFMA.FTZ R184, R99, R0.reuse, -R20.reuse ;  /* 0x0000000063b87223 */ /* 0x180fe20000010814 */
[----:B------:R-:W-:Y:S01]  /*13b40*/  FSEL R95, R66, -INF , !P2 ;  /* 0xff800000425f7808 */ /* 0x000fe20005000000 */
[-CC-:B------:R-:W-:Y:S01]  /*13b50*/  FFMA.FTZ R89, R89, R0.reuse, -R20.reuse ;  /* 0x0000000059597223 */ /* 0x180fe20000010814 */
[C---:B------:R-:W-:Y:S01]  /*13b60*/  ISETP.LT.OR P4, PT, R4.reuse, 0x59, P4 ;  /* 0x000000590400780c */ /* 0x040fe20002781670 */
[----:B------:R-:W0:Y:S01]  /*13b70*/  MUFU.EX2 R85, R85 ;  /* 0x0000005500557308 */ /* 0x000e220000000800 */
[----:B------:R-:W-:Y:S01]  /*13b80*/  FSEL R97, R67, -INF , !P3 ;  /* 0xff80000043617808 */ /* 0x000fe20005800000 */
[--C-:B------:R-:W-:Y:S01]  /*13b90*/  FFMA.FTZ R67, R93, R0, -R20.reuse ;  /* 0x000000005d437223 */ /* 0x100fe20000010814 */
[----:B------:R-:W-:Y:S01]  /*13ba0*/  FMNMX.FTZ R12, R95, R12, !PT ;  /* 0x0000000c5f0c7209 */ /* 0x000fe20007810000 */
[-CC-:B------:R-:W-:Y:S01]  /*13bb0*/  FFMA.FTZ R91, R91, R0.reuse, -R20.reuse ;  /* 0x000000005b5b7223 */ /* 0x180fe20000010814 */
[----:B------:R-:W-:Y:S01]  /*13bc0*/  ISETP.LT.OR P5, PT, R4, 0x5a, P5 ;  /* 0x0000005a0400780c */ /* 0x000fe20002fa1670 */
[--C-:B------:R-:W-:Y:S01]  /*13bd0*/  FFMA.FTZ R4, R9, R0, -R20.reuse ;  /* 0x0000000009047223 */ /* 0x100fe20000010814 */
[----:B------:R-:W-:Y:S01]  /*13be0*/  FSEL R93, R70, -INF , !P4 ;  /* 0xff800000465d7808 */ /* 0x000fe20006000000 */
[----:B------:R-:W1:Y:S01]  /*13bf0*/  MUFU.EX2 R190, R190 ;  /* 0x000000be00be7308 */ /* 0x000e620000000800 */
[----:B------:R-:W-:Y:S01]  /*13c00*/  FMNMX.FTZ R12, R97, R12, !PT ;  /* 0x0000000c610c7209 */ /* 0x000fe20007810000 */
[-CC-:B------:R-:W-:Y:S01]  /*13c10*/  FFMA.FTZ R45, R45, R0.reuse, -R20.reuse ;  /* 0x000000002d2d7223 */ /* 0x180fe20000010814 */
[----:B------:R-:W-:Y:S01]  /*13c20*/  FSEL R71, R71, -INF , !P5 ;  /* 0xff80000047477808 */ /* 0x000fe20006800000 */
        /* <DEDUP_REMOVED lines=8> */
[-CC-:B------:R-:W-:Y:S01]  /*13cb0*/  FFMA.FTZ R57, R57, R0.reuse, -R20.reuse ;  /* 0x0000000039397223 */ /* 0x180fe20000010814 */
[-CC-:B------:R-:W-:Y:S01]  /*13cc0*/  FFMA.FTZ R21, R21, R0.reuse, -R20.reuse ;  /* 0x0000000015157223 */ /* 0x180fe20000010814 */
[----:B------:R-:W3:Y:S01]  /*13cd0*/  SHFL.BFLY PT, R9, R12, 0x2, 0x1f ;  /* 0x0c401f000c097f89 */ /* 0x000ee200000e0000 */
[-CC-:B------:R-:W-:Y:S01]  /*13ce0*/  FFMA.FTZ R61, R61, R0.reuse, -R20.reuse ;  /* 0x000000003d3d7223 */ /* 0x180fe20000010814 */
[----:B------:R-:W4:Y:S01]  /*13cf0*/  MUFU.EX2 R87, R87 ;  /* 0x0000005700577308 */ /* 0x000f220000000800 */
[-CC-:B------:R-:W-:Y:S01]  /*13d00*/  FFMA.FTZ R25, R25, R0.reuse, -R20.reuse ;  /* 0x0000000019197223 */ /* 0x180fe20000010814 */
[-CC-:B------:R-:W-:Y:S01]  /*13d10*/  FFMA.FTZ R65, R65, R0.reuse, -R20.reuse ;  /* 0x0000000041417223 */ /* 0x180fe20000010814 */
[-CC-:B------:R-:W-:Y:S01]  /*13d20*/  FFMA.FTZ R29, R29, R0.reuse, -R20.reuse ;  /* 0x000000001d1d7223 */ /* 0x180fe20000010814 */
[----:B------:R-:W-:Y:S01]  /*13d30*/  FFMA.FTZ R20, R69, R0, -R20 ;  /* 0x0000000045147223 */ /* 0x000fe20000010814 */
[----:B------:R-:W-:-:S02]  /*13d40*/  ISETP.GE.AND P6, PT, R3, 0x1, PT ;  /* 0x000000010300780c */ /* 0x000fc40003fc6270 */
[----:B------:R-:W-:Y:S01]  /*13d50*/  IADD3 R202, R196, -R197, RZ ;  /* 0x800000c5c4ca7210 */ /* 0x000fe20007ffe0ff */
[----:B------:R-:W4:Y:S08]  /*13d60*/  MUFU.EX2 R184, R184 ;  /* 0x000000b800b87308 */ /* 0x000f300000000800 */
[----:B------:R-:W4:Y:S01]  /*13d70*/  MUFU.EX2 R89, R89 ;  /* 0x0000005900597308 */ /* 0x000f220000000800 */
[----:B---3--:R-:W-:-:S07]  /*13d80*/  FMNMX.FTZ R9, R12, R9, !PT ;  /* 0x000000090c097209 */ /* 0x008fce0007810000 */
[----:B------:R-:W3:Y:S01]  /*13d90*/  MUFU.EX2 R186, R186 ;  /* 0x000000ba00ba7308 */ /* 0x000ee20000000800 */
[----:B--2---:R-:W2:Y:S07]  /*13da0*/  SHFL.BFLY PT, R4, R9, 0x1, 0x1f ;  /* 0x0c201f0009047f89 */ /* 0x004eae00000e0000 */
[----:B------:R-:W-:Y:S08]  /*13db0*/  MUFU.EX2 R91, R91 ;  /* 0x0000005b005b7308 */ /* 0x000ff00000000800 */
[----:B------:R-:W-:Y:S08]  /*13dc0*/  MUFU.EX2 R180, R180 ;  /* 0x000000b400b47308 */ /* 0x000ff00000000800 */
[----:B------:R-:W-:Y:S01]  /*13dd0*/  MUFU.EX2 R67, R67 ;  /* 0x0000004300437308 */ /* 0x000fe20000000800 */
[----:B--2---:R-:W-:Y:S01]  /*13de0*/  FMNMX.FTZ R4, R9, R4, !PT ;  /* 0x0000000409047209 */ /* 0x004fe20007810000 */
[----:B0-----:R-:W-:Y:S01]  /*13df0*/  FADD.FTZ R9, R188, R85 ;  /* 0x00000055bc097221 */ /* 0x001fe20000010000 */
[----:B------:R-:W-:-:S02]  /*13e00*/  F2FP.F16.F32.PACK_AB R188, R85, R188 ;  /* 0x000000bc55bc723e */ /* 0x000fc400000000ff */
[C---:B------:R-:W-:Y:S01]  /*13e10*/  FSETP.NEU.FTZ.AND P2, PT, R4.reuse, -INF , PT ;  /* 0xff8000000400780b */ /* 0x040fe20003f5d000 */
[----:B------:R-:W-:Y:S01]  /*13e20*/  FMUL.FTZ R6, R4, R0 ;  /* 0x0000000004067220 */ /* 0x000fe20000410000 */
[----:B-1----:R-:W-:Y:S01]  /*13e30*/  FADD.FTZ R32, R190, R9 ;  /* 0x00000009be207221 */ /* 0x002fe20000010000 */
[----:B------:R-:W-:Y:S01]  /*13e40*/  MUFU.EX2 R45, R45 ;  /* 0x0000002d002d7308 */ /* 0x000fe20000000800 */
[C---:B----4-:R-:W-:Y:S02]  /*13e50*/  F2FP.F16.F32.PACK_AB R190, R87.reuse, R190 ;  /* 0x000000be57be723e */ /* 0x050fe400000000ff */
[----:B------:R-:W-:Y:S01]  /*13e60*/  FSEL R6, R6, RZ, P2 ;  /* 0x000000ff06067208 */ /* 0x000fe20001000000 */
[----:B------:R-:W-:-:S04]  /*13e70*/  FADD.FTZ R9, R87, R32 ;  /* 0x0000002057097221 */ /* 0x000fc80000010000 */
[-CC-:B------:R-:W-:Y:S01]  /*13e80*/  FFMA.FTZ R26, R26, R0.reuse, -R6.reuse ;  /* 0x000000001a1a7223 */ /* 0x180fe20000010806 */
[-CC-:B------:R-:W-:Y:S01]  /*13e90*/  FFMA.FTZ R27, R27, R0.reuse, -R6.reuse ;  /* 0x000000001b1b7223 */ /* 0x180fe20000010806 */
[-CC-:B------:R-:W-:Y:S01]  /*13ea0*/  FFMA.FTZ R33, R33, R0.reuse, -R6.reuse ;  /* 0x0000000021217223 */ /* 0x180fe20000010806 */
[-CC-:B------:R-:W-:Y:S01]  /*13eb0*/  FFMA.FTZ R31, R31, R0.reuse, -R6.reuse ;  /* 0x000000001f1f7223 */ /* 0x180fe20000010806 */
[-CC-:B------:R-:W-:Y:S01]  /*13ec0*/  FFMA.FTZ R37, R37, R0.reuse, -R6.reuse ;  /* 0x0000000025257223 */ /* 0x180fe20000010806 */
[----:B------:R-:W-:Y:S01]  /*13ed0*/  FADD.FTZ R34, R184, R9 ;  /* 0x00000009b8227221 */ /* 0x000fe20000010000 */
[----:B------:R-:W-:Y:S01]  /*13ee0*/  MUFU.EX2 R26, R26 ;  /* 0x0000001a001a7308 */ /* 0x000fe20000000800 */
[-CC-:B------:R-:W-:Y:S01]  /*13ef0*/  FFMA.FTZ R35, R35, R0.reuse, -R6.reuse ;  /* 0x0000000023237223 */ /* 0x180fe20000010806 */
[-C--:B------:R-:W-:Y:S01]  /*13f00*/  FFMA.FTZ R41, R41, R0.reuse, -R6 ;  /* 0x0000000029297223 */ /* 0x080fe20000010806 */
[----:B------:R-:W-:Y:S01]  /*13f10*/  FADD.FTZ R9, R89, R34 ;  /* 0x0000002259097221 */ /* 0x000fe20000010000 */
[-CC-:B------:R-:W-:Y:S01]  /*13f20*/  FFMA.FTZ R39, R39, R0.reuse, -R6.reuse ;  /* 0x0000000027277223 */ /* 0x180fe20000010806 */
[-CC-:B------:R-:W-:Y:S01]  /*13f30*/  FFMA.FTZ R73, R73, R0.reuse, -R6.reuse ;  /* 0x0000000049497223 */ /* 0x180fe20000010806 */
[-CC-:B------:R-:W-:Y:S01]  /*13f40*/  FFMA.FTZ R43, R43, R0.reuse, -R6.reuse ;  /* 0x000000002b2b7223 */ /* 0x180fe20000010806 */
[----:B---3--:R-:W-:Y:S01]  /*13f50*/  FADD.FTZ R36, R186, R9 ;  /* 0x00000009ba247221 */ /* 0x008fe20000010000 */
[----:B------:R-:W0:Y:S01]  /*13f60*/  MUFU.EX2 R27, R27 ;  /* 0x0000001b001b7308 */ /* 0x000e220000000800 */
        /* <DEDUP_REMOVED lines=13> */
[-CC-:B------:R-:W-:Y:S01]  /*14040*/  FFMA.FTZ R93, R93, R0.reuse, -R6.reuse ;  /* 0x000000005d5d7223 */ /* 0x180fe20000010806 */
[----:B------:R-:W-:Y:S01]  /*14050*/  FFMA.FTZ R71, R71, R0, -R6 ;  /* 0x0000000047477223 */ /* 0x000fe20000010806 */
[----:B------:R2:W3:Y:S01]  /*14060*/  MUFU.EX2 R12, R31 ;  /* 0x0000001f000c7308 */ /* 0x0004e20000000800 */
[----:B0-----:R-:W-:Y:S01]  /*14070*/  FADD.FTZ R34, R26, R27 ;  /* 0x0000001b1a227221 */ /* 0x001fe20000010000 */
[----:B------:R-:W-:-:S02]  /*14080*/  F2FP.F16.F32.PACK_AB R189, R27, R26 ;  /* 0x0000001a1bbd723e */ /* 0x000fc400000000ff */
[----:B------:R-:W-:Y:S02]  /*14090*/  F2FP.F16.F32.PACK_AB R184, R89, R184 ;  /* 0x000000b859b8723e */ /* 0x000fe400000000ff */
[----:B------:R-:W-:Y:S02]  /*140a0*/  F2FP.F16.F32.PACK_AB R186, R91, R186 ;  /* 0x000000ba5bba723e */ /* 0x000fe400000000ff */
[----:B------:R-:W0:Y:S01]  /*140b0*/  MUFU.EX2 R37, R37 ;  /* 0x0000002500257308 */ /* 0x000e220000000800 */
[----:B-1----:R-:W-:Y:S01]  /*140c0*/  FADD.FTZ R9, R33, R34 ;  /* 0x0000002221097221 */ /* 0x002fe20000010000 */
[----:B--2---:R-:W-:-:S04]  /*140d0*/  FADD.FTZ R31, R91, R36 ;  /* 0x000000245b1f7221 */ /* 0x004fc80000010000 */
[----:B------:R-:W-:Y:S01]  /*140e0*/  FADD.FTZ R38, R180, R31 ;  /* 0x0000001fb4267221 */ /* 0x000fe20000010000 */
[C---:B------:R-:W-:Y:S01]  /*140f0*/  F2FP.F16.F32.PACK_AB R180, R67.reuse, R180 ;  /* 0x000000b443b4723e */ /* 0x040fe200000000ff */
[----:B------:R-:W1:Y:S01]  /*14100*/  MUFU.EX2 R14, R35 ;  /* 0x00000023000e7308 */ /* 0x000e620000000800 */
[C---:B---3--:R-:W-:Y:S01]  /*14110*/  FADD.FTZ R36, R12.reuse, R9 ;  /* 0x000000090c247221 */ /* 0x048fe20000010000 */
[----:B------:R-:W-:Y:S01]  /*14120*/  FADD.FTZ R31, R67, R38 ;  /* 0x00000026431f7221 */ /* 0x000fe20000010000 */
[----:B------:R-:W-:-:S03]  /*14130*/  F2FP.F16.F32.PACK_AB R191, R12, R33 ;  /* 0x000000210cbf723e */ /* 0x000fc600000000ff */
[----:B------:R-:W-:Y:S01]  /*14140*/  FADD.FTZ R38, R182, R31 ;  /* 0x0000001fb6267221 */ /* 0x000fe20000010000 */
[----:B------:R-:W-:Y:S01]  /*14150*/  F2FP.F16.F32.PACK_AB R182, R45, R182 ;  /* 0x000000b62db6723e */ /* 0x000fe200000000ff */
[----:B------:R-:W2:Y:S01]  /*14160*/  MUFU.EX2 R41, R41 ;  /* 0x0000002900297308 */ /* 0x000ea20000000800 */
[----:B0-----:R-:W-:Y:S01]  /*14170*/  FADD.FTZ R9, R37, R36 ;  /* 0x0000002425097221 */ /* 0x001fe20000010000 */
[----:B------:R-:W-:-:S06]  /*14180*/  FADD.FTZ R40, R45, R38 ;  /* 0x000000262d287221 */ /* 0x000fcc0000010000 */
[----:B------:R-:W0:Y:S01]  /*14190*/  MUFU.EX2 R24, R39 ;  /* 0x0000002700187308 */ /* 0x000e220000000800 */
[C---:B-1----:R-:W-:Y:S01]  /*141a0*/  FADD.FTZ R36, R14.reuse, R9 ;  /* 0x000000090e247221 */ /* 0x042fe20000010000 */
[----:B------:R-:W-:-:S06]  /*141b0*/  F2FP.F16.F32.PACK_AB R185, R14, R37 ;  /* 0x000000250eb9723e */ /* 0x000fcc00000000ff */
[----:B------:R-:W1:Y:S01]  /*141c0*/  MUFU.EX2 R7, R7 ;  /* 0x0000000700077308 */ /* 0x000e620000000800 */
[----:B--2---:R-:W-:-:S07]  /*141d0*/  FADD.FTZ R9, R41, R36 ;  /* 0x0000002429097221 */ /* 0x004fce0000010000 */
[----:B------:R-:W2:Y:S01]  /*141e0*/  MUFU.EX2 R73, R73 ;  /* 0x0000004900497308 */ /* 0x000ea20000000800 */
[C---:B0-----:R-:W-:Y:S01]  /*141f0*/  FADD.FTZ R38, R24.reuse, R9 ;  /* 0x0000000918267221 */ /* 0x041fe20000010000 */
[----:B------:R-:W-:-:S06]  /*14200*/  F2FP.F16.F32.PACK_AB R187, R24, R41 ;  /* 0x0000002918bb723e */ /* 0x000fcc00000000ff */
[----:B------:R-:W0:Y:S01]  /*14210*/  MUFU.EX2 R176, R49 ;  /* 0x0000003100b07308 */ /* 0x000e220000000800 */
[----:B-1----:R-:W-:-:S07]  /*14220*/  FADD.FTZ R31, R7, R40 ;  /* 0x00000028071f7221 */ /* 0x002fce0000010000 */
[----:B------:R-:W1:Y:S01]  /*14230*/  MUFU.EX2 R28, R43 ;  /* 0x0000002b001c7308 */ /* 0x000e620000000800 */
[----:B--2---:R-:W-:-:S07]  /*14240*/  FADD.FTZ R9, R73, R38 ;  /* 0x0000002649097221 */ /* 0x004fce0000010000 */
[----:B------:R-:W2:Y:S01]  /*14250*/  MUFU.EX2 R13, R13 ;  /* 0x0000000d000d7308 */ /* 0x000ea20000000800 */
[C---:B0-----:R-:W-:Y:S01]  /*14260*/  FADD.FTZ R40, R176.reuse, R31 ;  /* 0x0000001fb0287221 */ /* 0x041fe20000010000 */
[----:B------:R-:W-:-:S06]  /*14270*/  F2FP.F16.F32.PACK_AB R176, R176, R7 ;  /* 0x00000007b0b0723e */ /* 0x000fcc00000000ff */
[----:B------:R-:W0:Y:S01]  /*14280*/  MUFU.EX2 R75, R75 ;  /* 0x0000004b004b7308 */ /* 0x000e220000000800 */
[C---:B-1----:R-:W-:Y:S01]  /*14290*/  FADD.FTZ R38, R28.reuse, R9 ;  /* 0x000000091c267221 */ /* 0x042fe20000010000 */
[----:B------:R-:W-:-:S06]  /*142a0*/  F2FP.F16.F32.PACK_AB R181, R28, R73 ;  /* 0x000000491cb5723e */ /* 0x000fcc00000000ff */
[----:B------:R-:W1:Y:S01]  /*142b0*/  MUFU.EX2 R178, R53 ;  /* 0x0000003500b27308 */ /* 0x000e620000000800 */
[----:B--2---:R-:W-:-:S07]  /*142c0*/  FADD.FTZ R31, R13, R40 ;  /* 0x000000280d1f7221 */ /* 0x004fce0000010000 */
[----:B------:R-:W2:Y:S01]  /*142d0*/  MUFU.EX2 R30, R47 ;  /* 0x0000002f001e7308 */ /* 0x000ea20000000800 */
[----:B0-----:R-:W-:-:S07]  /*142e0*/  FADD.FTZ R9, R75, R38 ;  /* 0x000000264b097221 */ /* 0x001fce0000010000 */
[----:B------:R-:W0:Y:S01]  /*142f0*/  MUFU.EX2 R15, R15 ;  /* 0x0000000f000f7308 */ /* 0x000e220000000800 */
[C---:B-1----:R-:W-:Y:S01]  /*14300*/  FADD.FTZ R40, R178.reuse, R31 ;  /* 0x0000001fb2287221 */ /* 0x042fe20000010000 */
[----:B------:R-:W-:Y:S01]  /*14310*/  F2FP.F16.F32.PACK_AB R178, R178, R13 ;  /* 0x0000000db2b2723e */ /* 0x000fe200000000ff */
[----:B------:R-:W-:-:S04]  /*14320*/  IMAD R13, R201, 0x80, R202 ;  /* 0x00000080c90d7824 */ /* 0x000fc800078e02ca */
[----:B------:R-:W-:Y:S01]  /*14330*/  IMAD.IADD R2, R13, 0x1, R2 ;  /* 0x000000010d027824 */ /* 0x000fe200078e0202 */
[----:B------:R-:W1:Y:S01]  /*14340*/  MUFU.EX2 R77, R77 ;  /* 0x0000004d004d7308 */ /* 0x000e620000000800 */
[C---:B--2---:R-:W-:Y:S01]  /*14350*/  FADD.FTZ R38, R30.reuse, R9 ;  /* 0x000000091e267221 */ /* 0x044fe20000010000 */
[----:B------:R-:W-:-:S06]  /*14360*/  F2FP.F16.F32.PACK_AB R183, R30, R75 ;  /* 0x0000004b1eb7723e */ /* 0x000fcc00000000ff */
[----:B------:R-:W2:Y:S01]  /*14370*/  MUFU.EX2 R172, R57 ;  /* 0x0000003900ac7308 */ /* 0x000ea20000000800 */
[----:B0-----:R-:W-:-:S07]  /*14380*/  FADD.FTZ R31, R15, R40 ;  /* 0x000000280f1f7221 */ /* 0x001fce0000010000 */
[----:B------:R-:W0:Y:S01]  /*14390*/  MUFU.EX2 R32, R51 ;  /* 0x0000003300207308 */ /* 0x000e220000000800 */
[----:B-1----:R-:W-:-:S07]  /*143a0*/  FADD.FTZ R9, R77, R38 ;  /* 0x000000264d097221 */ /* 0x002fce0000010000 */
[----:B------:R-:W1:Y:S01]  /*143b0*/  MUFU.EX2 R21, R21 ;  /* 0x0000001500157308 */ /* 0x000e620000000800 */
[C---:B--2---:R-:W-:Y:S01]  /*143c0*/  FADD.FTZ R40, R172.reuse, R31 ;  /* 0x0000001fac287221 */ /* 0x044fe20000010000 */
[----:B------:R-:W-:-:S06]  /*143d0*/  F2FP.F16.F32.PACK_AB R172, R172, R15 ;  /* 0x0000000facac723e */ /* 0x000fcc00000000ff */
        /* <DEDUP_REMOVED lines=19> */
[----:B------:R-:W-:-:S06]  /*14510*/  F2FP.F16.F32.PACK_AB R168, R168, R25 ;  /* 0x00000019a8a8723e */ /* 0x000fcc00000000ff */
        /* <DEDUP_REMOVED lines=16> */
[C---:B--2---:R-:W-:Y:S01]  /*14620*/  FADD.FTZ R12, R38.reuse, R9 ;  /* 0x00000009260c7221 */ /* 0x044fe20000010000 */
[----:B------:R-:W-:-:S03]  /*14630*/  F2FP.F16.F32.PACK_AB R169, R38, R95 ;  /* 0x0000005f26a9723e */ /* 0x000fc600000000ff */
[----:B0-----:R-:W-:-:S04]  /*14640*/  FADD.FTZ R9, R93, R12 ;  /* 0x0000000c5d097221 */ /* 0x001fc80000010000 */
[C---:B-1----:R-:W-:Y:S01]  /*14650*/  FADD.FTZ R6, R20.reuse, R9 ;  /* 0x0000000914067221 */ /* 0x042fe20000010000 */
[----:B------:R-:W-:Y:S01]  /*14660*/  F2FP.F16.F32.PACK_AB R171, R20, R93 ;  /* 0x0000005d14ab723e */ /* 0x000fe200000000ff */
[----:B------:R-:W-:Y:S01]  /*14670*/  VIADD R9, R150, 0xfffffffe ;  /* 0xfffffffe96097836 */ /* 0x000fe20000000000 */
[----:B------:R-:W-:Y:S06]  /*14680*/  @!P6 BRA `(.L_x_1521) ;  /* 0x000000000048e947 */ /* 0x000fec0003800000 */
[C---:B------:R-:W-:Y:S01]  /*14690*/  ISETP.GT.AND P2, PT, R13.reuse, RZ, PT ;  /* 0x000000ff0d00720c */ /* 0x040fe20003f44270 */
[----:B------:R-:W-:Y:S01]  /*146a0*/  BSSY B0, `(.L_x_1522) ;  /* 0x000000e000007945 */ /* 0x000fe20003800000 */
[----:B------:R-:W-:-:S11]  /*146b0*/  VIADD R12, R13, 0xffffffff ;  /* 0xffffffff0d0c7836 */ /* 0x000fd60000000000 */
[----:B------:R-:W-:Y:S05]  /*146c0*/  @P2 BRA `(.L_x_1523) ;  /* 0x00000000001c2947 */ /* 0x000fea0003800000 */
[----:B------:R-:W-:Y:S02]  /*146d0*/  ISETP.NE.AND P2, PT, R3, 0x1, PT ;  /* 0x000000010300780c */ /* 0x000fe40003f45270 */
[----:B------:R-:W-:-:S11]  /*146e0*/  IADD3 R13, -R13, RZ, RZ ;  /* 0x000000ff0d0d7210 */ /* 0x000fd60007ffe1ff */
[----:B------:R-:W0:Y:S02]  /*146f0*/  @P2 LDC.64 R14, c[0x0][0x9e8] ;  /* 0x00027a00ff0e2b82 */ /* 0x000e240000000a00 */
[----:B0-----:R-:W-:-:S05]  /*14700*/  @P2 IMAD.HI.U32 R12, R13, R14, RZ ;  /* 0x0000000e0d0c2227 */ /* 0x001fca00078e00ff */
[----:B------:R-:W-:-:S04]  /*14710*/  @P2 SHF.R.U32.HI R13, RZ, R15, R12 ;  /* 0x0000000fff0d2219 */ /* 0x000fc8000001160c */
[----:B------:R-:W-:Y:S01]  /*14720*/  LOP3.LUT R12, RZ, R13, RZ, 0x33, !PT ;  /* 0x0000000dff0c7212 */ /* 0x000fe200078e33ff */
[----:B------:R-:W-:Y:S06]  /*14730*/  BRA `(.L_x_1524) ;  /* 0x0000000000107947 */ /* 0x000fec0003800000 */
.L_x_1523:
[----:B------:R-:W-:-:S13]  /*14740*/  ISETP.NE.AND P2, PT, R3, 0x1, PT ;  /* 0x000000010300780c */ /* 0x000fda0003f45270 */
[----:B------:R-:W0:Y:S02]  /*14750*/  @P2 LDC.64 R14, c[0x0][0x9e8] ;  /* 0x00027a00ff0e2b82 */ /* 0x000e240000000a00 */
[----:B0-----:R-:W-:-:S05]  /*14760*/  @P2 IMAD.HI.U32 R14, R12, R14, RZ ;  /* 0x0000000e0c0e2227 */ /* 0x001fca00078e00ff */
[----:B------:R-:W-:-:S07]  /*14770*/  @P2 SHF.R.U32.HI R12, RZ, R15, R14 ;  /* 0x0000000fff0c2219 */ /* 0x000fce000001160e */
.L_x_1524:
[----:B------:R-:W-:Y:S05]  /*14780*/  BSYNC B0 ;  /* 0x0000000000007941 */ /* 0x000fea0003800000 */
.L_x_1522:
[----:B------:R-:W-:-:S05]  /*14790*/  IMAD R3, R12, R3, R3 ;  /* 0x000000030c037224 */ /* 0x000fca00078e0203 */
[----:B------:R-:W-:-:S07]  /*147a0*/  VIMNMX R2, R2, R3, PT ;  /* 0x0000000302027248 */ /* 0x000fce0003fe0100 */
.L_x_1521:
[----:B------:R-:W-:Y:S01]  /*147b0*/  IMAD.HI R2, R2, 0x2aaaaaab, RZ ;  /* 0x2aaaaaab02027827 */ /* 0x000fe200078e02ff */
[----:B------:R-:W-:Y:S01]  /*147c0*/  ULDC UR46, c[0x0][0x9e4] ;  /* 0x00027900002e7ab9 */ /* 0x000fe20000000800 */
[----:B------:R-:W-:Y:S01]  /*147d0*/  ULDC UR39, c[0x0][0x9e4] ;  /* 0x0002790000277ab9 */ /* 0x000fe20000000800 */
[----:B------:R-:W-:Y:S01]  /*147e0*/  ULDC UR47, c[0x0][0x9dc] ;  /* 0x00027700002f7ab9 */ /* 0x000fe20000000800 */
[----:B------:R-:W-:Y:S01]  /*147f0*/  ULDC UR51, c[0x0][0x9dc] ;  /* 0x0002770000337ab9 */ /* 0x000fe20000000800 */
[----:B------:R-:W-:Y:S01]  /*14800*/  SHF.R.U32.HI R3, RZ, 0x1f, R2 ;  /* 0x0000001fff037819 */ /* 0x000fe20000011602 */
[----:B------:R-:W-:Y:S01]  /*14810*/  ULDC UR38, c[0x0][0x988] ;  /* 0x0002620000267ab9 */ /* 0x000fe20000000800 */
[----:B------:R-:W-:Y:S01]  /*14820*/  ULDC UR43, c[0x0][0x988] ;  /* 0x00026200002b7ab9 */ /* 0x000fe20000000800 */
[----:B------:R-:W-:Y:S01]  /*14830*/  ULDC UR42, c[0x0][0x988] ;  /* 0x00026200002a7ab9 */ /* 0x000fe20000000800 */
[----:B------:R-:W-:Y:S01]  /*14840*/  LEA.HI.SX32 R207, R2, R3, 0x1c ;  /* 0x0000000302cf7211 */ /* 0x000fe200078fe2ff */
[----:B------:R-:W-:Y:S01]  /*14850*/  ULDC UR54, c[0x0][0x9e0] ;  /* 0x0002780000367ab9 */ /* 0x000fe20000000800 */
[----:B------:R-:W-:Y:S01]  /*14860*/  ULDC UR50, c[0x0][0x9e0] ;  /* 0x0002780000327ab9 */ /* 0x000fe20000000800 */
[----:B------:R-:W-:Y:S01]  /*14870*/  BSSY B1, `(.L_x_1525) ;  /* 0x0000382000017945 */ /* 0x000fe20003800000 */
[----:B------:R-:W-:Y:S01]  /*14880*/  VIMNMX R207, R212, R207, !PT ;  /* 0x000000cfd4cf7248 */ /* 0x000fe20007fe0100 */
[----:B------:R-:W-:Y:S01]  /*14890*/  IMAD.MOV.U32 R3, RZ, RZ, 0x3f800000 ;  /* 0x3f800000ff037424 */ /* 0x000fe200078e00ff */
[----:B------:R-:W-:Y:S01]  /*148a0*/  CS2R R118, SRZ ;  /* 0x0000000000767805 */ /* 0x000fe2000001ff00 */
[----:B------:R-:W-:Y:S01]  /*148b0*/  IMAD.MOV.U32 R2, RZ, RZ, 0x3f800000 ;  /* 0x3f800000ff027424 */ /* 0x000fe200078e00ff */
[----:B------:R-:W-:-:S02]  /*148c0*/  ISETP.GE.AND P2, PT, R9, R207, PT ;  /* 0x000000cf0900720c */ /* 0x000fc40003f46270 */
        /* <DEDUP_REMOVED lines=47> */
[----:B------:R-:W-:Y:S06]  /*14bc0*/  @!P2 BRA `(.L_x_1526) ;  /* 0x000000340030a947 */ /* 0x000fec0003800000 */
[----:B------:R-:W-:Y:S01]  /*14bd0*/  IMAD.IADD R203, R8, 0x1, R202 ;  /* 0x0000000108cb7824 */ /* 0x000fe200078e02ca */
[----:B------:R-:W-:Y:S01]  /*14be0*/  BSSY B0, `(.L_x_1527) ;  /* 0x0000346000007945 */ /* 0x000fe20003800000 */
[----:B------:R-:W-:Y:S01]  /*14bf0*/  IMAD.MOV.U32 R3, RZ, RZ, 0x3f800000 ;  /* 0x3f800000ff037424 */ /* 0x000fe200078e00ff */
[----:B------:R-:W-:Y:S01]  /*14c00*/  MOV R119, RZ ;  /* 0x000000ff00777202 */ /* 0x000fe20000000f00 */
[----:B------:R-:W-:-:S07]  /*14c10*/  VIADD R12, R203, 0x8 ;  /* 0x00000008cb0c7836 */ /* 0x000fce0000000000 */
.L_x_1546:
[----:B------:R-:W-:-:S05]  /*14c20*/  VIADD R13, R23, 0x1 ;  /* 0x00000001170d7836 */ /* 0x000fca0000000000 */
[----:B------:R-:W-:-:S04]  /*14c30*/  ISETP.NE.AND P2, PT, R13, 0x2, PT ;  /* 0x000000020d00780c */ /* 0x000fc80003f45270 */
[----:B------:R-:W-:Y:S02]  /*14c40*/  SEL R11, RZ, 0x1, P2 ;  /* 0x00000001ff0b7807 */ /* 0x000fe40001000000 */
[----:B------:R-:W-:Y:S02]  /*14c50*/  SEL R13, R13, RZ, P2 ;  /* 0x000000ff0d0d7207 */ /* 0x000fe40001000000 */
[----:B------:R-:W-:Y:S01]  /*14c60*/  LOP3.LUT R200, R194, R11, RZ, 0x3c, !PT ;  /* 0x0000000bc2c87212 */ /* 0x000fe200078e3cff */
[----:B------:R-:W-:Y:S06]  /*14c70*/  @!P0 BRA `(.L_x_1528) ;  /* 0x0000000000048947 */ /* 0x000fec0003800000 */
[----:B------:R-:W-:Y:S01]  /*14c80*/  BPT.TRAP 0x1 ;  /* 0x000000040000795c */ /* 0x000fe20000300000 */
.L_x_1528:
[----:B------:R-:W-:Y:S01]  /*14c90*/  IMAD R0, R13, 0x8, R17 ;  /* 0x000000080d007824 */ /* 0x000fe200078e0211 */
[----:B------:R-:W-:-:S04]  /*14ca0*/  SHF.L.U32 R11, R200, 0x1f, RZ ;  /* 0x0000001fc80b7819 */ /* 0x000fc800000006ff */
[----:B------:R0:W1:Y:S01]  /*14cb0*/  SYNCS.PHASECHK.TRANS64.TRYWAIT P2, [R0+URZ+0x30830], R11 ;  /* 0x0308300b000075a7 */ /* 0x000062000804017f */
[----:B------:R-:W-:Y:S05]  /*14cc0*/  @!P0 BRA `(.L_x_1529) ;  /* 0x0000000000048947 */ /* 0x000fea0003800000 */
[----:B------:R-:W-:Y:S01]  /*14cd0*/  BPT.TRAP 0x1 ;  /* 0x000000040000795c */ /* 0x000fe20000300000 */
.L_x_1529:
[----:B------:R-:W-:Y:S01]  /*14ce0*/  BSSY B2, `(.L_x_1530) ;  /* 0x0000006000027945 */ /* 0x000fe20003800000 */
[----:B------:R-:W-:Y:S02]  /*14cf0*/  IMAD R14, R13, 0x900, R10 ;  /* 0x000009000d0e7824 */ /* 0x000fe400078e020a */
[----:B------:R-:W-:Y:S01]  /*14d00*/  IMAD.MOV.U32 R15, RZ, RZ, 0x40000040 ;  /* 0x40000040ff0f7424 */ /* 0x000fe200078e00ff */
[----:B-1----:R-:W-:Y:S06]  /*14d10*/  @P2 BRA `(.L_x_1531) ;  /* 0x0000000000082947 */ /* 0x002fec0003800000 */
[----:B------:R-:W1:Y:S02]  /*14d20*/  SYNCS.PHASECHK.TRANS64.TRYWAIT P2, [R0+URZ+0x30830], R11 ;  /* 0x0308300b000075a7 */ /* 0x000e64000804017f */
[----:B-1----:R-:W-:Y:S05]  /*14d30*/  @!P2 BRA `(.L_x_1532) ;  /* 0x0000013400eca947 */ /* 0x002fea0003800000 */
.L_x_1531:
[----:B------:R-:W-:Y:S05]  /*14d40*/  BSYNC B2 ;  /* 0x0000000000027941 */ /* 0x000fea0003800000 */
.L_x_1530:
[----:B------:R-:W2:Y:S04]  /*14d50*/  LDL.64 R120, [R1+0x30] ;  /* 0x0000300001787983 */ /* 0x000ea80000100a00 */
[----:B------:R3:W-:Y:S04]  /*14d60*/  STL.64 [R1+0x50], R8 ;  /* 0x0000500801007387 */ /* 0x0007e80000100a00 */
[----:B---3--:R-:W3:Y:S04]  /*14d70*/  LDL.64 R8, [R1+0x28] ;  /* 0x0000280001087983 */ /* 0x008ee80000100a00 */
[----:B------:R4:W-:Y:S04]  /*14d80*/  STL.64 [R1+0x48], R6 ;  /* 0x0000480601007387 */ /* 0x0009e80000100a00 */
[----:B----4-:R-:W4:Y:S01]  /*14d90*/  LDL.64 R6, [R1+0x20] ;  /* 0x0000200001067983 */ /* 0x010f220000100a00 */
[----:B------:R-:W-:-:S02]  /*14da0*/  R2UR UR6, R14 ;  /* 0x000000000e0672ca */ /* 0x000fc400000e0000 */
[----:B------:R-:W-:Y:S01]  /*14db0*/  R2UR UR7, R15 ;  /* 0x000000000f0772ca */ /* 0x000fe200000e0000 */
[----:B------:R0:W-:Y:S04]  /*14dc0*/  STL.64 [R1+0x40], R4 ;  /* 0x0000400401007387 */ /* 0x0001e80000100a00 */
[----:B0-----:R-:W4:Y:S01]  /*14dd0*/  LDL.64 R4, [R1+0x18] ;  /* 0x0000180001047983 */ /* 0x001f220000100a00 */
[----:B------:R-:W-:Y:S01]  /*14de0*/  IMAD.MOV.U32 R21, RZ, RZ, 0x40000040 ;  /* 0x40000040ff157424 */ /* 0x000fe200078e00ff */
[----:B------:R-:W-:Y:S02]  /*14df0*/  IADD3 R20, R14, 0x2, RZ ;  /* 0x000000020e147810 */ /* 0x000fe40007ffe0ff */
[----:B--2---:R-:W-:Y:S02]  /*14e00*/  R2UR UR4, R120 ;  /* 0x00000000780472ca */ /* 0x004fe400000e0000 */
[----:B------:R-:W-:-:S02]  /*14e10*/  R2UR UR5, R121 ;  /* 0x00000000790572ca */ /* 0x000fc400000e0000 */
[----:B-----5:R-:W-:-:S11]  /*14e20*/  WARPGROUP.ARRIVE ;  /* 0x00000000000079c5 */ /* 0x020fd60000000000 */
[----:B------:R-:W-:Y:S01]  /*14e30*/  HGMMA.64x96x16.F32 R120, gdesc[UR4], RZ, !UPT, gsb0 ;  /* 0x01600000047879f0 */ /* 0x000fe2000c0008ff */
[----:B---3--:R-:W-:Y:S02]  /*14e40*/  R2UR UR4, R8 ;  /* 0x00000000080472ca */ /* 0x008fe400000e0000 */
[----:B------:R-:W-:Y:S02]  /*14e50*/  R2UR UR5, R9 ;  /* 0x00000000090572ca */ /* 0x000fe400000e0000 */
[----:B------:R-:W2:Y:S01]  /*14e60*/  LDL.64 R8, [R1+0x10] ;  /* 0x0000100001087983 */ /* 0x000ea20000100a00 */
[----:B------:R-:W-:Y:S02]  /*14e70*/  R2UR UR6, R20 ;  /* 0x00000000140672ca */ /* 0x000fe400000e0000 */
[----:B------:R-:W-:Y:S01]  /*14e80*/  R2UR UR7, R21 ;  /* 0x00000000150772ca */ /* 0x000fe200000e0000 */
[----:B------:R-:W-:Y:S02]  /*14e90*/  VIADD R20, R14, 0x4 ;  /* 0x000000040e147836 */ /* 0x000fe40000000000 */
[----:B------:R-:W-:Y:S01]  /*14ea0*/  IMAD.MOV.U32 R21, RZ, RZ, 0x40000040 ;  /* 0x40000040ff157424 */ /* 0x000fe200078e00ff */
[----:B------:R-:W-:-:S02]  /*14eb0*/  WARPGROUP.DEPBAR.LE gsb0, 0x0 ;  /* 0x00008000000079c5 */ /* 0x000fc40000010000 */
[----:B------:R-:W-:-:S07]  /*14ec0*/  WARPGROUP.ARRIVE ;  /* 0x00000000000079c5 */ /* 0x000fce0000000000 */
[----:B------:R-:W-:Y:S01]  /*14ed0*/  HGMMA.64x96x16.F32 R120, gdesc[UR4], R120, gsb0 ;  /* 0x01600000047879f0 */ /* 0x000fe20008000878 */
[----:B----4-:R-:W-:Y:S02]  /*14ee0*/  R2UR UR4, R6 ;  /* 0x00000000060472ca */ /* 0x010fe400000e0000 */
[----:B------:R-:W-:Y:S02]  /*14ef0*/  R2UR UR5, R7 ;  /* 0x00000000070572ca */ /* 0x000fe400000e0000 */
[----:B------:R-:W3:Y:S01]  /*14f00*/  LDL.64 R6, [R1+0x8] ;  /* 0x0000080001067983 */ /* 0x000ee20000100a00 */
[----:B------:R-:W-:Y:S02]  /*14f10*/  R2UR UR6, R20 ;  /* 0x00000000140672ca */ /* 0x000fe400000e0000 */
[----:B------:R-:W-:Y:S01]  /*14f20*/  R2UR UR7, R21 ;  /* 0x00000000150772ca */ /* 0x000fe200000e0000 */
[----:B------:R-:W-:Y:S01]  /*14f30*/  VIADD R20, R14, 0x6 ;  /* 0x000000060e147836 */ /* 0x000fe20000000000 */
[----:B------:R-:W-:Y:S01]  /*14f40*/  MOV R21, 0x40000040 ;  /* 0x4000004000157802 */ /* 0x000fe20000000f00 */
[----:B------:R-:W-:-:S02]  /*14f50*/  WARPGROUP.DEPBAR.LE gsb0, 0x0 ;  /* 0x00008000000079c5 */ /* 0x000fc40000010000 */
[----:B------:R-:W-:-:S08]  /*14f60*/  WARPGROUP.ARRIVE ;  /* 0x00000000000079c5 */ /* 0x000fd00000000000 */
[----:B------:R-:W-:Y:S01]  /*14f70*/  HGMMA.64x96x16.F32 R120, gdesc[UR4], R120, gsb0 ;  /* 0x01600000047879f0 */ /* 0x000fe20008000878 */
[----:B------:R-:W-:Y:S02]  /*14f80*/  R2UR UR4, R4 ;  /* 0x00000000040472ca */ /* 0x000fe400000e0000 */
[----:B------:R-:W-:Y:S02]  /*14f90*/  R2UR UR5, R5 ;  /* 0x00000000050572ca */ /* 0x000fe400000e0000 */
[----:B------:R-:W4:Y:S01]  /*14fa0*/  LDL.64 R4, [R1] ;  /* 0x0000000001047983 */ /* 0x000f220000100a00 */
[----:B------:R-:W-:Y:S02]  /*14fb0*/  R2UR UR6, R20 ;  /* 0x00000000140672ca */ /* 0x000fe400000e0000 */
[----:B------:R-:W-:Y:S01]  /*14fc0*/  R2UR UR7, R21 ;  /* 0x00000000150772ca */ /* 0x000fe200000e0000 */
[----:B------:R-:W-:Y:S02]  /*14fd0*/  VIADD R20, R14, 0x300 ;  /* 0x000003000e147836 */ /* 0x000fe40000000000 */
[----:B------:R-:W-:Y:S01]  /*14fe0*/  IMAD.MOV.U32 R21, RZ, RZ, 0x40000040 ;  /* 0x40000040ff157424 */ /* 0x000fe200078e00ff */
[----:B------:R-:W-:-:S02]  /*14ff0*/  WARPGROUP.DEPBAR.LE gsb0, 0x0 ;  /* 0x00008000000079c5 */ /* 0x000fc40000010000 */
[----:B------:R-:W-:-:S07]  /*15000*/  WARPGROUP.ARRIVE ;  /* 0x00000000000079c5 */ /* 0x000fce0000000000 */
[----:B------:R-:W-:Y:S01]  /*15010*/  HGMMA.64x96x16.F32 R120, gdesc[UR4], R120, gsb0 ;  /* 0x01600000047879f0 */ /* 0x000fe20008000878 */
[----:B------:R-:W-:Y:S02]  /*15020*/  R2UR UR6, R20 ;  /* 0x00000000140672ca */ /* 0x000fe400000e0000 */
[----:B------:R-:W-:Y:S02]  /*15030*/  R2UR UR7, R21 ;  /* 0x00000000150772ca */ /* 0x000fe400000e0000 */
[----:B--2---:R-:W-:Y:S02]  /*15040*/  R2UR UR4, R8 ;  /* 0x00000000080472ca */ /* 0x004fe400000e0000 */
[----:B------:R-:W-:Y:S01]  /*15050*/  R2UR UR5, R9 ;  /* 0x00000000090572ca */ /* 0x000fe200000e0000 */
[----:B------:R-:W-:Y:S01]  /*15060*/  VIADD R20, R14, 0x302 ;  /* 0x000003020e147836 */ /* 0x000fe20000000000 */
[----:B------:R0:W5:Y:S01]  /*15070*/  LDL.LU.64 R8, [R1+0x50] ;  /* 0x0000500001087983 */ /* 0x0001620000300a00 */
[----:B------:R-:W-:Y:S01]  /*15080*/  IMAD.MOV.U32 R21, RZ, RZ, 0x40000040 ;  /* 0x40000040ff157424 */ /* 0x000fe200078e00ff */
[----:B------:R-:W-:-:S02]  /*15090*/  WARPGROUP.DEPBAR.LE gsb0, 0x0 ;  /* 0x00008000000079c5 */ /* 0x000fc40000010000 */
[----:B------:R-:W-:-:S07]  /*150a0*/  WARPGROUP.ARRIVE ;  /* 0x00000000000079c5 */ /* 0x000fce0000000000 */
[----:B------:R-:W-:Y:S01]  /*150b0*/  HGMMA.64x96x16.F32 R120, gdesc[UR4], R120, gsb0 ;  /* 0x01600000047879f0 */ /* 0x000fe20008000878 */
[----:B------:R-:W-:Y:S02]  /*150c0*/  R2UR UR6, R20 ;  /* 0x00000000140672ca */ /* 0x000fe400000e0000 */
[----:B------:R-:W-:Y:S02]  /*150d0*/  R2UR UR7, R21 ;  /* 0x00000000150772ca */ /* 0x000fe400000e0000 */
[----:B---3--:R-:W-:Y:S02]  /*150e0*/  R2UR UR4, R6 ;  /* 0x00000000060472ca */ /* 0x008fe400000e0000 */
[----:B------:R-:W-:Y:S01]  /*150f0*/  R2UR UR5, R7 ;  /* 0x00000000070572ca */ /* 0x000fe200000e0000 */
[----:B------:R-:W-:Y:S01]  /*15100*/  IMAD.MOV.U32 R21, RZ, RZ, 0x40000040 ;  /* 0x40000040ff157424 */ /* 0x000fe200078e00ff */
[----:B------:R-:W-:Y:S01]  /*15110*/  IADD3 R20, R14, 0x304, RZ ;  /* 0x000003040e147810 */ /* 0x000fe20007ffe0ff */
[----:B------:R0:W5:Y:S01]  /*15120*/  LDL.LU.64 R6, [R1+0x48] ;  /* 0x0000480001067983 */ /* 0x0001620000300a00 */
[----:B------:R-:W-:-:S02]  /*15130*/  WARPGROUP.DEPBAR.LE gsb0, 0x0 ;  /* 0x00008000000079c5 */ /* 0x000fc40000010000 */
[----:B------:R-:W-:-:S07]  /*15140*/  WARPGROUP.ARRIVE ;  /* 0x00000000000079c5 */ /* 0x000fce0000000000 */
[----:B------:R-:W-:Y:S01]  /*15150*/  HGMMA.64x96x16.F32 R120, gdesc[UR4], R120, gsb0 ;  /* 0x01600000047879f0 */ /* 0x000fe20008000878 */
[----:B------:R-:W-:Y:S02]  /*15160*/  R2UR UR6, R20 ;  /* 0x00000000140672ca */ /* 0x000fe400000e0000 */
[----:B------:R-:W-:Y:S02]  /*15170*/  R2UR UR7, R21 ;  /* 0x00000000150772ca */ /* 0x000fe400000e0000 */
[----:B----4-:R-:W-:Y:S02]  /*15180*/  R2UR UR4, R4 ;  /* 0x00000000040472ca */ /* 0x010fe400000e0000 */
        /* <DEDUP_REMOVED lines=8> */
[----:B------:R-:W-:Y:S01]  /*15210*/  R2UR UR7, R21 ;  /* 0x00000000150772ca */ /* 0x000fe200000e0000 */
[----:B------:R-:W-:Y:S01]  /*15220*/  UMOV UR4, UR52 ;  /* 0x0000003400047c82 */ /* 0x000fe20008000000 */
[----:B------:R-:W-:Y:S01]  /*15230*/  UMOV UR5, UR53 ;  /* 0x0000003500057c82 */ /* 0x000fe20008000000 */
[----:B------:R-:W-:Y:S01]  /*15240*/  VIADD R20, R14, 0x600 ;  /* 0x000006000e147836 */ /* 0x000fe20000000000 */
[----:B------:R-:W-:Y:S01]  /*15250*/  MOV R21, 0x40000040 ;  /* 0x4000004000157802 */ /* 0x000fe20000000f00 */
[----:B------:R-:W-:Y:S02]  /*15260*/  WARPGROUP.DEPBAR.LE gsb0, 0x0 ;  /* 0x00008000000079c5 */ /* 0x000fe40000010000 */
[----:B------:R-:W-:-:S06]  /*15270*/  WARPGROUP.ARRIVE ;  /* 0x00000000000079c5 */ /* 0x000fcc0000000000 */
[----:B------:R-:W-:Y:S01]  /*15280*/  HGMMA.64x96x16.F32 R120, gdesc[UR4], R120, gsb0 ;  /* 0x01600000047879f0 */ /* 0x000fe20008000878 */
[----:B------:R-:W-:Y:S02]  /*15290*/  R2UR UR6, R20 ;  /* 0x00000000140672ca */ /* 0x000fe400000e0000 */
[----:B------:R-:W-:Y:S01]  /*152a0*/  R2UR UR7, R21 ;  /* 0x00000000150772ca */ /* 0x000fe200000e0000 */
[----:B------:R-:W-:Y:S01]  /*152b0*/  UMOV UR4, UR48 ;  /* 0x0000003000047c82 */ /* 0x000fe20008000000 */
[----:B------:R-:W-:Y:S01]  /*152c0*/  UMOV UR5, UR49 ;  /* 0x0000003100057c82 */ /* 0x000fe20008000000 */
[----:B------:R-:W-:Y:S02]  /*152d0*/  VIADD R20, R14, 0x602 ;  /* 0x000006020e147836 */ /* 0x000fe40000000000 */
[----:B------:R-:W-:Y:S01]  /*152e0*/  IMAD.MOV.U32 R21, RZ, RZ, 0x40000040 ;  /* 0x40000040ff157424 */ /* 0x000fe200078e00ff */
        /* <DEDUP_REMOVED lines=16> */
[----:B------:R-:W-:Y:S01]  /*153f0*/  IMAD.MOV.U32 R15, RZ, RZ, 0x40000040 ;  /* 0x40000040ff0f7424 */ /* 0x000fe200078e00ff */
[----:B------:R-:W-:Y:S01]  /*15400*/  IADD3 R14, R14, 0x606, RZ ;  /* 0x000006060e0e7810 */ /* 0x000fe20007ffe0ff */
[----:B------:R-:W-:Y:S02]  /*15410*/  WARPGROUP.DEPBAR.LE gsb0, 0x0 ;  /* 0x00008000000079c5 */ /* 0x000fe40000010000 */
[----:B------:R-:W-:-:S06]  /*15420*/  WARPGROUP.ARRIVE ;  /* 0x00000000000079c5 */ /* 0x000fcc0000000000 */
[----:B------:R-:W-:Y:S01]  /*15430*/  HGMMA.64x96x16.F32 R120, gdesc[UR4], R120, gsb0 ;  /* 0x01600000047879f0 */ /* 0x000fe20008000878 */
[----:B------:R-:W-:Y:S02]  /*15440*/  R2UR UR6, R14 ;  /* 0x000000000e0672ca */ /* 0x000fe400000e0000 */
[----:B------:R-:W-:Y:S01]  /*15450*/  R2UR UR7, R15 ;  /* 0x000000000f0772ca */ /* 0x000fe200000e0000 */
[----:B------:R-:W-:Y:S01]  /*15460*/  UMOV UR4, UR36 ;  /* 0x0000002400047c82 */ /* 0x000fe20008000000 */
[----:B------:R-:W-:Y:S01]  /*15470*/  UMOV UR5, UR37 ;  /* 0x0000002500057c82 */ /* 0x000fe20008000000 */
[----:B------:R-:W-:Y:S02]  /*15480*/  WARPGROUP.DEPBAR.LE gsb0, 0x0 ;  /* 0x00008000000079c5 */ /* 0x000fe40000010000 */
[----:B------:R-:W-:-:S08]  /*15490*/  WARPGROUP.ARRIVE ;  /* 0x00000000000079c5 */ /* 0x000fd00000000000 */
[----:B------:R-:W-:Y:S01]  /*154a0*/  HGMMA.64x96x16.F32 R120, gdesc[UR4], R120, gsb0 ;  /* 0x01600000047879f0 */ /* 0x000fe20008000878 */
        /* <DEDUP_REMOVED lines=97> */
[----:B0-----:R-:W-:Y:S05]  /*15ac0*/  @!P0 BRA `(.L_x_1533) ;  /* 0x0000000000048947 */ /* 0x001fea0003800000 */
[----:B------:R-:W-:Y:S01]  /*15ad0*/  BPT.TRAP 0x1 ;  /* 0x000000040000795c */ /* 0x000fe20000300000 */
.L_x_1533:
[----:B------:R-:W-:Y:S01]  /*15ae0*/  SHF.L.U32 R2, R194, 0x1f, RZ ;  /* 0x0000001fc2027819 */ /* 0x000fe200000006ff */
[----:B------:R-:W-:-:S04]  /*15af0*/  IMAD R14, R23, 0x8, R17 ;  /* 0x00000008170e7824 */ /* 0x000fc800078e0211 */
[----:B------:R0:W2:Y:S01]  /*15b00*/  SYNCS.PHASECHK.TRANS64.TRYWAIT P2, [R14+URZ+0x30850], R2 ;  /* 0x030850020e0075a7 */ /* 0x0000a2000804017f */
[----:B------:R-:W-:Y:S05]  /*15b10*/  @!P0 BRA `(.L_x_1534) ;  /* 0x0000000000048947 */ /* 0x000fea0003800000 */
[----:B------:R-:W-:Y:S01]  /*15b20*/  BPT.TRAP 0x1 ;  /* 0x000000040000795c */ /* 0x000fe20000300000 */
.L_x_1534:
[----:B------:R-:W-:Y:S01]  /*15b30*/  VIADD R3, R17, 0x400 ;  /* 0x0000040011037836 */ /* 0x000fe20000000000 */
[----:B------:R-:W-:Y:S04]  /*15b40*/  BSSY B2, `(.L_x_1535) ;  /* 0x0000008000027945 */ /* 0x000fe80003800000 */
[----:B------:R-:W-:-:S04]  /*15b50*/  SHF.R.U32.HI R3, RZ, 0x4, R3 ;  /* 0x00000004ff037819 */ /* 0x000fc80000011603 */
[----:B------:R-:W-:-:S04]  /*15b60*/  LOP3.LUT R3, R3, 0x3fff, RZ, 0xc0, !PT ;  /* 0x00003fff03037812 */ /* 0x000fc800078ec0ff */
[----:B------:R-:W-:-:S05]  /*15b70*/  LOP3.LUT R3, R3, 0x3000000, RZ, 0xfc, !PT ;  /* 0x0300000003037812 */ /* 0x000fca00078efcff */
[----:B-1----:R-:W-:Y:S01]  /*15b80*/  IMAD R11, R23, 0x900, R3 ;  /* 0x00000900170b7824 */ /* 0x002fe200078e0203 */
[----:B--2---:R-:W-:Y:S06]  /*15b90*/  @P2 BRA `(.L_x_1536) ;  /* 0x0000000000082947 */ /* 0x004fec0003800000 */
[----:B------:R-:W1:Y:S02]  /*15ba0*/  SYNCS.PHASECHK.TRANS64.TRYWAIT P2, [R14+URZ+0x30850], R2 ;  /* 0x030850020e0075a7 */ /* 0x000e64000804017f */
[----:B-1----:R-:W-:Y:S05]  /*15bb0*/  @!P2 BRA `(.L_x_1537) ;  /* 0x000001280060a947 */ /* 0x002fea0003800000 */
.L_x_1536:
[----:B------:R-:W-:Y:S05]  /*15bc0*/  BSYNC B2 ;  /* 0x0000000000027941 */ /* 0x000fea0003800000 */
.L_x_1535:
[----:B01----:R-:W-:Y:S01]  /*15bd0*/  IMAD.MOV.U32 R2, RZ, RZ, R11 ;  /* 0x000000ffff027224 */ /* 0x003fe200078e000b */
[----:B------:R-:W-:Y:S01]  /*15be0*/  MOV R3, 0x40000040 ;  /* 0x4000004000037802 */ /* 0x000fe20000000f00 */
[----:B------:R-:W-:Y:S01]  /*15bf0*/  WARPGROUP.ARRIVE ;  /* 0x00000000000079c5 */ /* 0x000fe20000000000 */
[----:B------:R-:W-:Y:S01]  /*15c00*/  @!P1 VIADD R0, R0, 0x30840 ;  /* 0x0003084000009836 */ /* 0x000fe20000000000 */
[----:B------:R-:W-:Y:S02]  /*15c10*/  LOP3.LUT P2, RZ, R16, 0x100000, RZ, 0xc0, !PT ;  /* 0x0010000010ff7812 */ /* 0x000fe4000784c0ff */
[----:B------:R-:W-:Y:S01]  /*15c20*/  R2UR UR6, R2 ;  /* 0x00000000020672ca */ /* 0x000fe200000e0000 */
[----:B------:R-:W-:Y:S01]  /*15c30*/  VIADD R2, R11, 0x80 ;  /* 0x000000800b027836 */ /* 0x000fe20000000000 */
[----:B------:R-:W-:Y:S01]  /*15c40*/  R2UR UR7, R3 ;  /* 0x00000000030772ca */ /* 0x000fe200000e0000 */
[----:B------:R-:W-:Y:S01]  /*15c50*/  IMAD.MOV.U32 R3, RZ, RZ, 0x40000040 ;  /* 0x40000040ff037424 */ /* 0x000fe200078e00ff */
[----:B------:R-:W-:-:S11]  /*15c60*/  @!P1 PRMT R0, RZ, 0x654, R0 ;  /* 0x00000654ff009816 */ /* 0x000fd60000000000 */
        /* <DEDUP_REMOVED lines=25> */
[----:B------:R-:W-:Y:S01]  /*15e00*/  IMAD.U32 R11, RZ, RZ, UR47 ;  /* 0x0000002fff0b7e24 */ /* 0x000fe2000f8e00ff */
        /* <DEDUP_REMOVED lines=8> */
[----:B------:R-:W-:Y:S03]  /*15e90*/  HGMMA.64x192x16.F32 R24, R168, gdesc[UR4].tnspB, R24, gsb0 ;  /* 0x42e00004a8187df0 */ /* 0x000fe60008000818 */
[----:B------:R-:W-:Y:S02]  /*15ea0*/  WARPGROUP.DEPBAR.LE gsb0, 0x0 ;  /* 0x00008000000079c5 */ /* 0x000fe40000010000 */
[----:B-----5:R-:W-:Y:S01]  /*15eb0*/  IMAD R168, R9, -0x60, RZ ;  /* 0xffffffa009a87824 */ /* 0x020fe200078e02ff */
[----:B------:R0:W-:Y:S04]  /*15ec0*/  @!P1 SYNCS.ARRIVE.TRANS64.RED.A1T0 RZ, [R0+URZ], RZ ;  /* 0x000000ff00ff99a7 */ /* 0x0001e8000810043f */
[----:B------:R-:W-:-:S02]  /*15ed0*/  IADD3 R2, R168, 0x1, R196 ;  /* 0x00000001a8027810 */ /* 0x000fc40007ffe0c4 */
[----:B0-----:R-:W-:-:S03]  /*15ee0*/  LOP3.LUT R0, RZ, R11, RZ, 0x33, !PT ;  /* 0x0000000bff007212 */ /* 0x001fc600078e33ff */
[----:B------:R-:W-:-:S04]  /*15ef0*/  IMAD.IADD R3, R2, 0x1, -R197 ;  /* 0x0000000102037824 */ /* 0x000fc800078e0ac5 */
[----:B------:R-:W-:-:S04]  /*15f00*/  IMAD R3, R206, -0x2, R3 ;  /* 0xfffffffece037824 */ /* 0x000fc800078e0203 */
[----:B------:R-:W-:Y:S01]  /*15f10*/  VIADD R23, R3, UR54 ;  /* 0x0000003603177c36 */ /* 0x000fe20008000000 */
[----:B------:R-:W-:Y:S01]  /*15f20*/  IADD3 R21, R0, R3, RZ ;  /* 0x0000000300157210 */ /* 0x000fe20007ffe0ff */
[----:B------:R-:W-:Y:S02]  /*15f30*/  IMAD R0, R206, -0x2, R168 ;  /* 0xfffffffece007824 */ /* 0x000fe400078e02a8 */
[C---:B------:R-:W-:Y:S02]  /*15f40*/  IMAD.IADD R20, R8.reuse, 0x1, R23 ;  /* 0x0000000108147824 */ /* 0x040fe400078e0217 */
[----:B------:R-:W-:Y:S01]  /*15f50*/  IMAD.IADD R15, R8, 0x1, R21 ;  /* 0x00000001080f7824 */ /* 0x000fe200078e0215 */
[----:B------:R-:W-:Y:S06]  /*15f60*/  @!P2 BRA `(.L_x_1538) ;  /* 0x000000000058a947 */ /* 0x000fec0003800000 */
[----:B------:R-:W-:Y:S01]  /*15f70*/  IMAD.IADD R171, R8, 0x1, R202 ;  /* 0x0000000108ab7824 */ /* 0x000fe200078e02ca */
[----:B------:R-:W-:Y:S04]  /*15f80*/  BSSY B2, `(.L_x_1539) ;  /* 0x0000011000027945 */ /* 0x000fe80003800000 */
[----:B------:R-:W-:-:S13]  /*15f90*/  ISETP.GT.AND P2, PT, R171, -0x1, PT ;  /* 0xffffffffab00780c */ /* 0x000fda0003f44270 */
[----:B------:R-:W-:Y:S05]  /*15fa0*/  @P2 BRA `(.L_x_1540) ;  /* 0x0000000000202947 */ /* 0x000fea0003800000 */
[----:B------:R-:W-:Y:S01]  /*15fb0*/  IMAD.U32 R169, RZ, RZ, UR46 ;  /* 0x0000002effa97e24 */ /* 0x000fe2000f8e00ff */
[----:B------:R-:W-:-:S04]  /*15fc0*/  LOP3.LUT R171, RZ, R171, RZ, 0x33, !PT ;  /* 0x000000abffab7212 */ /* 0x000fc800078e33ff */
[----:B------:R-:W-:-:S13]  /*15fd0*/  ISETP.NE.AND P2, PT, R169, 0x1, PT ;  /* 0x00000001a900780c */ /* 0x000fda0003f45270 */
[----:B------:R-:W0:Y:S02]  /*15fe0*/  @P2 LDC.64 R2, c[0x0][0x9e8] ;  /* 0x00027a00ff022b82 */ /* 0x000e240000000a00 */
[----:B0-----:R-:W-:-:S05]  /*15ff0*/  @P2 IMAD.HI.U32 R2, R171, R2, RZ ;  /* 0x00000002ab022227 */ /* 0x001fca00078e00ff */
[----:B------:R-:W-:-:S04]  /*16000*/  @P2 SHF.R.U32.HI R171, RZ, R3, R2 ;  /* 0x00000003ffab2219 */ /* 0x000fc80000011602 */
[----:B------:R-:W-:Y:S01]  /*16010*/  LOP3.LUT R2, RZ, R171, RZ, 0x33, !PT ;  /* 0x000000abff027212 */ /* 0x000fe200078e33ff */
[----:B------:R-:W-:Y:S06]  /*16020*/  BRA `(.L_x_1541) ;  /* 0x0000000000187947 */ /* 0x000fec0003800000 */
.L_x_1540:
[----:B------:R-:W-:-:S04]  /*16030*/  MOV R169, UR46 ;  /* 0x0000002e00a97c02 */ /* 0x000fc80008000f00 */
[----:B------:R-:W-:-:S13]  /*16040*/  ISETP.NE.AND P2, PT, R169, 0x1, PT ;  /* 0x00000001a900780c */ /* 0x000fda0003f45270 */
[----:B------:R-:W0:Y:S02]  /*16050*/  @P2 LDC.64 R2, c[0x0][0x9e8] ;  /* 0x00027a00ff022b82 */ /* 0x000e240000000a00 */
[----:B0-----:R-:W-:-:S04]  /*16060*/  @P2 IMAD.HI.U32 R170, R171, R2, RZ ;  /* 0x00000002abaa2227 */ /* 0x001fc800078e00ff */
[----:B------:R-:W-:Y:S01]  /*16070*/  IMAD.MOV.U32 R2, RZ, RZ, R171 ;  /* 0x000000ffff027224 */ /* 0x000fe200078e00ab */
[----:B------:R-:W-:-:S07]  /*16080*/  @P2 SHF.R.U32.HI R2, RZ, R3, R170 ;  /* 0x00000003ff022219 */ /* 0x000fce00000116aa */
.L_x_1541:
[----:B------:R-:W-:Y:S05]  /*16090*/  BSYNC B2 ;  /* 0x0000000000027941 */ /* 0x000fea0003800000 */
.L_x_1539:
[----:B------:R-:W-:-:S05]  /*160a0*/  IMAD R2, R2, R169, R0 ;  /* 0x000000a902027224 */ /* 0x000fca00078e0200 */
[----:B------:R-:W-:Y:S02]  /*160b0*/  VIADDMNMX R20, R2, R169, R20, PT ;  /* 0x000000a902147246 */ /* 0x000fe40003800114 */
[----:B------:R-:W-:-:S07]  /*160c0*/  VIMNMX R15, R15, R2, !PT ;  /* 0x000000020f0f7248 */ /* 0x000fce0007fe0100 */
.L_x_1538:
[C---:B------:R-:W-:Y:S02]  /*160d0*/  ISETP.GE.AND P2, PT, R168.reuse, 0x2, PT ;  /* 0x00000002a800780c */ /* 0x040fe40003f46270 */
[C---:B------:R-:W-:Y:S02]  /*160e0*/  ISETP.GE.AND P3, PT, R168.reuse, 0x9, PT ;  /* 0x00000009a800780c */ /* 0x040fe40003f66270 */
[C---:B------:R-:W-:Y:S02]  /*160f0*/  ISETP.GT.AND P5, PT, R15.reuse, 0x1, !P2 ;  /* 0x000000010f00780c */ /* 0x040fe400057a4270 */
[----:B------:R-:W-:Y:S02]  /*16100*/  ISETP.GE.AND P6, PT, R168, 0xa, PT ;  /* 0x0000000aa800780c */ /* 0x000fe40003fc6270 */
[----:B------:R-:W-:Y:S02]  /*16110*/  ISETP.GT.AND P4, PT, R15, 0x8, !P3 ;  /* 0x000000080f00780c */ /* 0x000fe40005f84270 */
[----:B------:R-:W-:-:S02]  /*16120*/  ISETP.LT.OR P5, PT, R20, 0x2, P5 ;  /* 0x000000021400780c */ /* 0x000fc40002fa1670 */
[----:B------:R-:W-:Y:S02]  /*16130*/  ISETP.LT.OR P4, PT, R20, 0x9, P4 ;  /* 0x000000091400780c */ /* 0x000fe40002781670 */
[----:B------:R-:W-:Y:S02]  /*16140*/  FSEL R121, R121, -INF , !P5 ;  /* 0xff80000079797808 */ /* 0x000fe40006800000 */
[----:B------:R-:W-:Y:S02]  /*16150*/  ISETP.GE.AND P5, PT, R168, 0x11, PT ;  /* 0x00000011a800780c */ /* 0x000fe40003fa6270 */
[----:B------:R-:W-:Y:S02]  /*16160*/  LOP3.LUT R16, R16, 0xfffffffb, RZ, 0xc0, !PT ;  /* 0xfffffffb10107812 */ /* 0x000fe400078ec0ff */
[----:B------:R-:W-:Y:S02]  /*16170*/  FSEL R124, R124, -INF , !P4 ;  /* 0xff8000007c7c7808 */ /* 0x000fe40006000000 */
[----:B------:R-:W-:-:S02]  /*16180*/  ISETP.GT.AND P4, PT, R15, 0x9, !P6 ;  /* 0x000000090f00780c */ /* 0x000fc40007784270 */
[----:B------:R-:W-:Y:S02]  /*16190*/  @P6 LOP3.LUT R16, R16, 0x4, RZ, 0xfc, !PT ;  /* 0x0000000410106812 */ /* 0x000fe400078efcff */
[----:B------:R-:W-:Y:S02]  /*161a0*/  ISETP.LT.OR P4, PT, R20, 0xa, P4 ;  /* 0x0000000a1400780c */ /* 0x000fe40002781670 */
[----:B------:R-:W-:Y:S02]  /*161b0*/  LOP3.LUT R16, R16, 0xfffffff7, RZ, 0xc0, !PT ;  /* 0xfffffff710107812 */ /* 0x000fe400078ec0ff */
[----:B------:R-:W-:Y:S02]  /*161c0*/  FSEL R125, R125, -INF , !P4 ;  /* 0xff8000007d7d7808 */ /* 0x000fe40006000000 */
[----:B------:R-:W-:Y:S02]  /*161d0*/  @P5 LOP3.LUT R16, R16, 0x8, RZ, 0xfc, !PT ;  /* 0x0000000810105812 */ /* 0x000fe400078efcff */
[----:B------:R-:W-:-:S02]  /*161e0*/  ISETP.GT.AND P4, PT, R15, 0x10, !P5 ;  /* 0x000000100f00780c */ /* 0x000fc40006f84270 */
[----:B------:R-:W-:Y:S02]  /*161f0*/  ISETP.GE.AND P5, PT, R168, 0x12, PT ;  /* 0x00000012a800780c */ /* 0x000fe40003fa6270 */
[----:B------:R-:W-:Y:S02]  /*16200*/  ISETP.LT.OR P4, PT, R20, 0x11, P4 ;  /* 0x000000111400780c */ /* 0x000fe40002781670 */
[----:B------:R-:W-:Y:S02]  /*16210*/  LOP3.LUT R16, R16, 0xfff7ffff, RZ, 0xc0, !PT ;  /* 0xfff7ffff10107812 */ /* 0x000fe400078ec0ff */
[----:B------:R-:W-:Y:S02]  /*16220*/  FSEL R128, R128, -INF , !P4 ;  /* 0xff80000080807808 */ /* 0x000fe40006000000 */
[----:B------:R-:W-:Y:S02]  /*16230*/  ISETP.GT.AND P4, PT, R15, 0x11, !P5 ;  /* 0x000000110f00780c */ /* 0x000fe40006f84270 */
[----:B------:R-:W-:-:S02]  /*16240*/  IADD3 R23, R23, 0x8, R8 ;  /* 0x0000000817177810 */ /* 0x000fc40007ffe008 */
[----:B------:R-:W-:Y:S02]  /*16250*/  ISETP.LT.OR P4, PT, R20, 0x12, P4 ;  /* 0x000000121400780c */ /* 0x000fe40002781670 */
[----:B------:R-:W-:Y:S02]  /*16260*/  @P5 LOP3.LUT R16, R16, 0x80000, RZ, 0xfc, !PT ;  /* 0x0008000010105812 */ /* 0x000fe400078efcff */
[----:B------:R-:W-:Y:S02]  /*16270*/  ISETP.GE.AND P5, PT, R168, 0x19, PT ;  /* 0x00000019a800780c */ /* 0x000fe40003fa6270 */
[----:B------:R-:W-:Y:S02]  /*16280*/  LOP3.LUT R16, R16, 0xfffbffff, RZ, 0xc0, !PT ;  /* 0xfffbffff10107812 */ /* 0x000fe400078ec0ff */
[----:B------:R-:W-:Y:S02]  /*16290*/  FSEL R129, R129, -INF , !P4 ;  /* 0xff80000081817808 */ /* 0x000fe40006000000 */
[----:B------:R-:W-:-:S02]  /*162a0*/  ISETP.GT.AND P4, PT, R15, 0x18, !P5 ;  /* 0x000000180f00780c */ /* 0x000fc40006f84270 */
[----:B------:R-:W-:Y:S02]  /*162b0*/  IADD3 R21, R21, 0x8, R8 ;  /* 0x0000000815157810 */ /* 0x000fe40007ffe008 */
[----:B------:R-:W-:-:S03]  /*162c0*/  ISETP.LT.OR P4, PT, R20, 0x19, P4 ;  /* 0x000000191400780c */ /* 0x000fc60002781670 */
[----:B------:R-:W-:Y:S02]  /*162d0*/  @P5 LOP3.LUT R16, R16, 0x40000, RZ, 0xfc, !PT ;  /* 0x0004000010105812 */ /* 0x000fe400078efcff */
[----:B------:R-:W-:Y:S02]  /*162e0*/  ISETP.GE.AND P5, PT, R168, 0x1a, PT ;  /* 0x0000001aa800780c */ /* 0x000fe40003fa6270 */
[----:B------:R-:W-:Y:S02]  /*162f0*/  LOP3.LUT R16, R16, 0xfffdffff, RZ, 0xc0, !PT ;  /* 0xfffdffff10107812 */ /* 0x000fe400078ec0ff */
[----:B------:R-:W-:Y:S02]  /*16300*/  FSEL R132, R132, -INF , !P4 ;  /* 0xff80000084847808 */ /* 0x000fe40006000000 */
[----:B------:R-:W-:-:S04]  /*16310*/  ISETP.GT.AND P4, PT, R15, 0x19, !P5 ;  /* 0x000000190f00780c */ /* 0x000fc80006f84270 */
        /* <DEDUP_REMOVED lines=69> */
[----:B------:R-:W-:Y:S02]  /*16770*/  FSEL R156, R156, -INF , !P4 ;  /* 0xff8000009c9c7808 */ /* 0x000fe40006000000 */
[----:B------:R-:W-:Y:S02]  /*16780*/  LOP3.LUT R16, R16, 0xffffffdf, RZ, 0xc0, !PT ;  /* 0xffffffdf10107812 */ /* 0x000fe400078ec0ff */
[----:B------:R-:W-:-:S04]  /*16790*/  ISETP.GT.AND P4, PT, R15, 0x49, !P5 ;  /* 0x000000490f00780c */ /* 0x000fc80006f84270 */
[----:B------:R-:W-:-:S03]  /*167a0*/  ISETP.LT.OR P4, PT, R20, 0x4a, P4 ;  /* 0x0000004a1400780c */ /* 0x000fc60002781670 */
[----:B------:R-:W-:Y:S02]  /*167b0*/  @P5 LOP3.LUT R16, R16, 0x20, RZ, 0xfc, !PT ;  /* 0x0000002010105812 */ /* 0x000fe400078efcff */
[----:B------:R-:W-:Y:S02]  /*167c0*/  ISETP.GE.AND P5, PT, R168, 0x51, PT ;  /* 0x00000051a800780c */ /* 0x000fe40003fa6270 */
[----:B------:R-:W-:Y:S02]  /*167d0*/  FSEL R157, R157, -INF , !P4 ;  /* 0xff8000009d9d7808 */ /* 0x000fe40006000000 */
[----:B------:R-:W-:Y:S02]  /*167e0*/  ISETP.GT.AND P4, PT, R15, 0x50, !P5 ;  /* 0x000000500f00780c */ /* 0x000fe40006f84270 */
[----:B------:R-:W-:Y:S02]  /*167f0*/  LOP3.LUT R16, R16, 0xffffffef, RZ, 0xc0, !PT ;  /* 0xffffffef10107812 */ /* 0x000fe400078ec0ff */
[----:B------:R-:W-:-:S04]  /*16800*/  ISETP.LT.OR P4, PT, R20, 0x51, P4 ;  /* 0x000000511400780c */ /* 0x000fc80002781670 */
[----:B------:R-:W-:Y:S02]  /*16810*/  FSEL R160, R160, -INF , !P4 ;  /* 0xff800000a0a07808 */ /* 0x000fe40006000000 */
[----:B------:R-:W-:Y:S02]  /*16820*/  ISETP.GE.AND P4, PT, R168, 0x52, PT ;  /* 0x00000052a800780c */ /* 0x000fe40003f86270 */
[----:B------:R-:W-:Y:S02]  /*16830*/  @P5 LOP3.LUT R16, R16, 0x10, RZ, 0xfc, !PT ;  /* 0x0000001010105812 */ /* 0x000fe400078efcff */
[----:B------:R-:W-:Y:S02]  /*16840*/  ISETP.GT.AND P5, PT, R15, 0x51, !P4 ;  /* 0x000000510f00780c */ /* 0x000fe400067a4270 */
[----:B------:R-:W-:Y:S02]  /*16850*/  LOP3.LUT R16, R16, 0xfffffffd, RZ, 0xc0, !PT ;  /* 0xfffffffd10107812 */ /* 0x000fe400078ec0ff */
[----:B------:R-:W-:-:S04]  /*16860*/  ISETP.LT.OR P5, PT, R20, 0x52, P5 ;  /* 0x000000521400780c */ /* 0x000fc80002fa1670 */
[----:B------:R-:W-:Y:S02]  /*16870*/  FSEL R161, R161, -INF , !P5 ;  /* 0xff800000a1a17808 */ /* 0x000fe40006800000 */
[----:B------:R-:W-:-:S04]  /*16880*/  ISETP.GE.AND P5, PT, R168, 0x59, PT ;  /* 0x00000059a800780c */ /* 0x000fc80003fa6270 */
[----:B------:R-:W-:-:S04]  /*16890*/  ISETP.GT.AND P6, PT, R15, 0x58, !P5 ;  /* 0x000000580f00780c */ /* 0x000fc80006fc4270 */
[----:B------:R-:W-:-:S04]  /*168a0*/  ISETP.LT.OR P6, PT, R20, 0x59, P6 ;  /* 0x000000591400780c */ /* 0x000fc800037c1670 */
[----:B------:R-:W-:Y:S02]  /*168b0*/  FSEL R164, R164, -INF , !P6 ;  /* 0xff800000a4a47808 */ /* 0x000fe40007000000 */
[----:B------:R-:W-:-:S13]  /*168c0*/  ISETP.GE.AND P6, PT, R168, 0x1, PT ;  /* 0x00000001a800780c */ /* 0x000fda0003fc6270 */
[----:B------:R-:W-:Y:S02]  /*168d0*/  @P6 LOP3.LUT R16, R16, 0x2, RZ, 0xfc, !PT ;  /* 0x0000000210106812 */ /* 0x000fe400078efcff */
[----:B------:R-:W-:Y:S02]  /*168e0*/  ISETP.GT.AND P6, PT, R15, RZ, !P6 ;  /* 0x000000ff0f00720c */ /* 0x000fe400077c4270 */
[----:B------:R-:W-:Y:S02]  /*168f0*/  LOP3.LUT R16, R16, 0xfffffffe, RZ, 0xc0, !PT ;  /* 0xfffffffe10107812 */ /* 0x000fe400078ec0ff */
[----:B------:R-:W-:-:S04]  /*16900*/  ISETP.LT.OR P6, PT, R20, 0x1, P6 ;  /* 0x000000011400780c */ /* 0x000fc800037c1670 */
[----:B------:R-:W-:Y:S02]  /*16910*/  FSEL R120, R120, -INF , !P6 ;  /* 0xff80000078787808 */ /* 0x000fe40007000000 */
[----:B------:R-:W-:-:S13]  /*16920*/  ISETP.GE.AND P6, PT, R168, 0x5a, PT ;  /* 0x0000005aa800780c */ /* 0x000fda0003fc6270 */
[----:B------:R-:W-:Y:S02]  /*16930*/  @P6 LOP3.LUT R16, R16, 0x1, RZ, 0xfc, !PT ;  /* 0x0000000110106812 */ /* 0x000fe400078efcff */
[----:B------:R-:W-:-:S04]  /*16940*/  ISETP.GT.AND P6, PT, R15, 0x59, !P6 ;  /* 0x000000590f00780c */ /* 0x000fc800077c4270 */
[----:B------:R-:W-:-:S04]  /*16950*/  ISETP.LT.OR P6, PT, R20, 0x5a, P6 ;  /* 0x0000005a1400780c */ /* 0x000fc800037c1670 */
[----:B------:R-:W-:Y:S02]  /*16960*/  FSEL R165, R165, -INF , !P6 ;  /* 0xff800000a5a57808 */ /* 0x000fe40007000000 */
[----:B------:R-:W-:-:S13]  /*16970*/  LOP3.LUT P6, RZ, R16, 0x100000, RZ, 0xc0, !PT ;  /* 0x0010000010ff7812 */ /* 0x000fda00078cc0ff */
[----:B------:R-:W-:Y:S05]  /*16980*/  @!P6 BRA `(.L_x_1542) ;  /* 0x000000000058e947 */ /* 0x000fea0003800000 */
[----:B------:R-:W-:Y:S01]  /*16990*/  ISETP.GT.AND P6, PT, R12, -0x1, PT ;  /* 0xffffffff0c00780c */ /* 0x000fe20003fc4270 */
[----:B------:R-:W-:-:S12]  /*169a0*/  BSSY B2, `(.L_x_1543) ;  /* 0x0000011000027945 */ /* 0x000fd80003800000 */
[----:B------:R-:W-:Y:S05]  /*169b0*/  @P6 BRA `(.L_x_1544) ;  /* 0x0000000000246947 */ /* 0x000fea0003800000 */
[----:B------:R-:W-:Y:S02]  /*169c0*/  IMAD.U32 R20, RZ, RZ, UR46 ;  /* 0x0000002eff147e24 */ /* 0x000fe4000f8e00ff */
[----:B------:R-:W-:-:S03]  /*169d0*/  VIADD R15, R203, 0x8 ;  /* 0x00000008cb0f7836 */ /* 0x000fc60000000000 */
[----:B------:R-:W-:Y:S02]  /*169e0*/  ISETP.NE.AND P6, PT, R20, 0x1, PT ;  /* 0x000000011400780c */ /* 0x000fe40003fc5270 */
[----:B------:R-:W-:-:S11]  /*169f0*/  LOP3.LUT R15, RZ, R15, RZ, 0x33, !PT ;  /* 0x0000000fff0f7212 */ /* 0x000fd600078e33ff */
[----:B------:R-:W0:Y:S02]  /*16a00*/  @P6 LDC.64 R2, c[0x0][0x9e8] ;  /* 0x00027a00ff026b82 */ /* 0x000e240000000a00 */
[----:B0-----:R-:W-:-:S05]  /*16a10*/  @P6 IMAD.HI.U32 R2, R15, R2, RZ ;  /* 0x000000020f026227 */ /* 0x001fca00078e00ff */
[----:B------:R-:W-:-:S04]  /*16a20*/  @P6 SHF.R.U32.HI R15, RZ, R3, R2 ;  /* 0x00000003ff0f6219 */ /* 0x000fc80000011602 */
[----:B------:R-:W-:Y:S01]  /*16a30*/  LOP3.LUT R15, RZ, R15, RZ, 0x33, !PT ;  /* 0x0000000fff0f7212 */ /* 0x000fe200078e33ff */
[----:B------:R-:W-:Y:S06]  /*16a40*/  BRA `(.L_x_1545) ;  /* 0x0000000000187947 */ /* 0x000fec0003800000 */
.L_x_1544:
[----:B------:R-:W-:Y:S01]  /*16a50*/  IMAD.U32 R20, RZ, RZ, UR46 ;  /* 0x0000002eff147e24 */ /* 0x000fe2000f8e00ff */
[----:B------:R-:W-:-:S04]  /*16a60*/  MOV R15, R12 ;  /* 0x0000000c000f7202 */ /* 0x000fc80000000f00 */
[----:B------:R-:W-:-:S13]  /*16a70*/  ISETP.NE.AND P6, PT, R20, 0x1, PT ;  /* 0x000000011400780c */ /* 0x000fda0003fc5270 */
[----:B------:R-:W0:Y:S02]  /*16a80*/  @P6 LDC.64 R2, c[0x0][0x9e8] ;  /* 0x00027a00ff026b82 */ /* 0x000e240000000a00 */
[----:B0-----:R-:W-:-:S05]  /*16a90*/  @P6 IMAD.HI.U32 R2, R12, R2, RZ ;  /* 0x000000020c026227 */ /* 0x001fca00078e00ff */
[----:B------:R-:W-:-:S07]  /*16aa0*/  @P6 SHF.R.U32.HI R15, RZ, R3, R2 ;  /* 0x00000003ff0f6219 */ /* 0x000fce0000011602 */
.L_x_1545:
[----:B------:R-:W-:Y:S05]  /*16ab0*/  BSYNC B2 ;  /* 0x0000000000027941 */ /* 0x000fea0003800000 */
.L_x_1543:
[----:B------:R-:W-:-:S05]  /*16ac0*/  IMAD R0, R15, R20, R0 ;  /* 0x000000140f007224 */ /* 0x000fca00078e0200 */
[----:B------:R-:W-:Y:S02]  /*16ad0*/  VIADDMNMX R23, R0, R20, R23, PT ;  /* 0x0000001400177246 */ /* 0x000fe40003800117 */
[----:B------:R-:W-:-:S07]  /*16ae0*/  VIMNMX R21, R21, R0, !PT ;  /* 0x0000000015157248 */ /* 0x000fce0007fe0100 */
.L_x_1542:
[----:B------:R-:W-:Y:S01]  /*16af0*/  ISETP.GT.AND P2, PT, R21, 0x1, !P2 ;  /* 0x000000011500780c */ /* 0x000fe20005744270 */
[----:B------:R-:W-:Y:S01]  /*16b00*/  @!P1 VIADD R14, R14, 0x30860 ;  /* 0x000308600e0e9836 */ /* 0x000fe20000000000 */
[----:B------:R-:W-:Y:S01]  /*16b10*/  FMNMX.FTZ R0, R120, R5, !PT ;  /* 0x0000000578007209 */ /* 0x000fe20007810000 */
[----:B------:R-:W-:Y:S01]  /*16b20*/  IMAD.MOV.U32 R194, RZ, RZ, R200 ;  /* 0x000000ffffc27224 */ /* 0x000fe200078e00c8 */
[----:B------:R-:W-:Y:S02]  /*16b30*/  ISETP.LT.OR P2, PT, R23, 0x2, P2 ;  /* 0x000000021700780c */ /* 0x000fe40001741670 */
[C---:B------:R-:W-:Y:S02]  /*16b40*/  LOP3.LUT P6, RZ, R16.reuse, 0x8000, RZ, 0xc0, !PT ;  /* 0x0000800010ff7812 */ /* 0x040fe400078cc0ff */
[----:B------:R-:W-:Y:S02]  /*16b50*/  FSEL R123, R123, -INF , !P2 ;  /* 0xff8000007b7b7808 */ /* 0x000fe40005000000 */
[----:B------:R-:W-:-:S02]  /*16b60*/  LOP3.LUT P2, RZ, R16, 0x4, RZ, 0xc0, !PT ;  /* 0x0000000410ff7812 */ /* 0x000fc4000784c0ff */
[C---:B------:R-:W-:Y:S02]  /*16b70*/  ISETP.GT.AND P3, PT, R21.reuse, 0x8, !P3 ;  /* 0x000000081500780c */ /* 0x040fe40005f64270 */
[----:B------:R-:W-:Y:S02]  /*16b80*/  ISETP.GT.AND P2, PT, R21, 0x9, !P2 ;  /* 0x000000091500780c */ /* 0x000fe40005744270 */
[----:B------:R-:W-:Y:S02]  /*16b90*/  FMNMX.FTZ R3, R121, R0, !PT ;  /* 0x0000000079037209 */ /* 0x000fe40007810000 */
[C---:B------:R-:W-:Y:S02]  /*16ba0*/  ISETP.LT.OR P2, PT, R23.reuse, 0xa, P2 ;  /* 0x0000000a1700780c */ /* 0x040fe40001741670 */
[----:B------:R-:W-:Y:S02]  /*16bb0*/  ISETP.LT.OR P3, PT, R23, 0x9, P3 ;  /* 0x000000091700780c */ /* 0x000fe40001f61670 */
[----:B------:R-:W-:-:S02]  /*16bc0*/  FSEL R127, R127, -INF , !P2 ;  /* 0xff8000007f7f7808 */ /* 0x000fc40005000000 */
[----:B------:R-:W-:Y:S02]  /*16bd0*/  LOP3.LUT P2, RZ, R16, 0x8, RZ, 0xc0, !PT ;  /* 0x0000000810ff7812 */ /* 0x000fe4000784c0ff */
[----:B------:R-:W-:Y:S02]  /*16be0*/  FMNMX.FTZ R0, R124, R3, !PT ;  /* 0x000000037c007209 */ /* 0x000fe40007810000 */
[----:B------:R-:W-:Y:S02]  /*16bf0*/  ISETP.GT.AND P2, PT, R21, 0x10, !P2 ;  /* 0x000000101500780c */ /* 0x000fe40005744270 */
[----:B------:R-:W-:Y:S02]  /*16c00*/  FSEL R126, R126, -INF , !P3 ;  /* 0xff8000007e7e7808 */ /* 0x000fe40005800000 */
[----:B------:R-:W-:Y:S02]  /*16c10*/  ISETP.LT.OR P2, PT, R23, 0x11, P2 ;  /* 0x000000111700780c */ /* 0x000fe40001741670 */
[----:B------:R-:W-:-:S02]  /*16c20*/  LOP3.LUT P3, RZ, R16, 0x4000, RZ, 0xc0, !PT ;  /* 0x0000400010ff7812 */ /* 0x000fc4000786c0ff */
[----:B------:R-:W-:Y:S02]  /*16c30*/  FSEL R130, R130, -INF , !P2 ;  /* 0xff80000082827808 */ /* 0x000fe40005000000 */
[----:B------:R-:W-:Y:S02]  /*16c40*/  LOP3.LUT P2, RZ, R16, 0x80000, RZ, 0xc0, !PT ;  /* 0x0008000010ff7812 */ /* 0x000fe4000784c0ff */
[----:B------:R-:W-:Y:S02]  /*16c50*/  FMNMX.FTZ R3, R125, R0, !PT ;  /* 0x000000007d037209 */ /* 0x000fe40007810000 */
[----:B------:R-:W-:Y:S02]  /*16c60*/  ISETP.GT.AND P2, PT, R21, 0x11, !P2 ;  /* 0x000000111500780c */ /* 0x000fe40005744270 */
[----:B------:R-:W-:Y:S02]  /*16c70*/  FMNMX.FTZ R0, R128, R3, !PT ;  /* 0x0000000380007209 */ /* 0x000fe40007810000 */
[----:B------:R-:W-:-:S02]  /*16c80*/  ISETP.LT.OR P2, PT, R23, 0x12, P2 ;  /* 0x000000121700780c */ /* 0x000fc40001741670 */
[----:B------:R-:W-:Y:S02]  /*16c90*/  FMNMX.FTZ R3, R129, R0, !PT ;  /* 0x0000000081037209 */ /* 0x000fe40007810000 */
[----:B------:R-:W-:Y:S02]  /*16ca0*/  FSEL R131, R131, -INF , !P2 ;  /* 0xff80000083837808 */ /* 0x000fe40005000000 */
[----:B------:R-:W-:Y:S02]  /*16cb0*/  LOP3.LUT P2, RZ, R16, 0x40000, RZ, 0xc0, !PT ;  /* 0x0004000010ff7812 */ /* 0x000fe4000784c0ff */
[----:B------:R-:W-:Y:S02]  /*16cc0*/  FMNMX.FTZ R0, R132, R3, !PT ;  /* 0x0000000384007209 */ /* 0x000fe40007810000 */
[----:B------:R-:W-:Y:S02]  /*16cd0*/  ISETP.GT.AND P2, PT, R21, 0x18, !P2 ;  /* 0x000000181500780c */ /* 0x000fe40005744270 */
[----:B------:R-:W-:-:S02]  /*16ce0*/  FMNMX.FTZ R3, R133, R0, !PT ;  /* 0x0000000085037209 */ /* 0x000fc40007810000 */
[----:B------:R-:W-:Y:S02]  /*16cf0*/  ISETP.LT.OR P2, PT, R23, 0x19, P2 ;  /* 0x000000191700780c */ /* 0x000fe40001741670 */
[----:B------:R-:W-:Y:S02]  /*16d00*/  FMNMX.FTZ R0, R136, R3, !PT ;  /* 0x0000000388007209 */ /* 0x000fe40007810000 */
[----:B------:R-:W-:Y:S02]  /*16d10*/  FSEL R134, R134, -INF , !P2 ;  /* 0xff80000086867808 */ /* 0x000fe40005000000 */
[----:B------:R-:W-:Y:S02]  /*16d20*/  LOP3.LUT P2, RZ, R16, 0x20000, RZ, 0xc0, !PT ;  /* 0x0002000010ff7812 */ /* 0x000fe4000784c0ff */
[----:B------:R-:W-:Y:S02]  /*16d30*/  FMNMX.FTZ R3, R137, R0, !PT ;  /* 0x0000000089037209 */ /* 0x000fe40007810000 */
[----:B------:R-:W-:-:S02]  /*16d40*/  ISETP.GT.AND P2, PT, R21, 0x19, !P2 ;  /* 0x000000191500780c */ /* 0x000fc40005744270 */
[----:B------:R-:W-:Y:S02]  /*16d50*/  FMNMX.FTZ R0, R140, R3, !PT ;  /* 0x000000038c007209 */ /* 0x000fe40007810000 */
[----:B------:R-:W-:Y:S02]  /*16d60*/  ISETP.LT.OR P2, PT, R23, 0x1a, P2 ;  /* 0x0000001a1700780c */ /* 0x000fe40001741670 */
[----:B------:R-:W-:Y:S02]  /*16d70*/  FMNMX.FTZ R3, R141, R0, !PT ;  /* 0x000000008d037209 */ /* 0x000fe40007810000 */
[----:B------:R-:W-:Y:S02]  /*16d80*/  FSEL R135, R135, -INF , !P2 ;  /* 0xff80000087877808 */ /* 0x000fe40005000000 */
[----:B------:R-:W-:Y:S02]  /*16d90*/  LOP3.LUT P2, RZ, R16, 0x10000, RZ, 0xc0, !PT ;  /* 0x0001000010ff7812 */ /* 0x000fe4000784c0ff */
        /* <DEDUP_REMOVED lines=26> */
[----:B------:R-:W-:Y:S01]  /*16f40*/  FMNMX.FTZ R2, R165, R0, !PT ;  /* 0x00000000a5027209 */ /* 0x000fe20007810000 */
[----:B------:R-:W-:Y:S01]  /*16f50*/  IMAD.U32 R0, RZ, RZ, UR43 ;  /* 0x0000002bff007e24 */ /* 0x000fe2000f8e00ff */
[----:B------:R-:W-:Y:S02]  /*16f60*/  ISETP.LT.OR P2, PT, R23, 0x31, P2 ;  /* 0x000000311700780c */ /* 0x000fe40001741670 */
[----:B------:R-:W-:Y:S01]  /*16f70*/  LOP3.LUT P6, RZ, R16, 0x20, RZ, 0xc0, !PT ;  /* 0x0000002010ff7812 */ /* 0x000fe200078cc0ff */
[----:B------:R-:W0:Y:S01]  /*16f80*/  SHFL.BFLY PT, R3, R2, 0x2, 0x1f ;  /* 0x0c401f0002037f89 */ /* 0x000e2200000e0000 */
[----:B------:R-:W-:Y:S02]  /*16f90*/  FSEL R146, R146, -INF , !P2 ;  /* 0xff80000092927808 */ /* 0x000fe40005000000 */
[----:B------:R-:W-:-:S02]  /*16fa0*/  LOP3.LUT P2, RZ, R16, 0x800, RZ, 0xc0, !PT ;  /* 0x0000080010ff7812 */ /* 0x000fc4000784c0ff */
[----:B------:R-:W-:Y:S02]  /*16fb0*/  LOP3.LUT P3, RZ, R16, 0x10, RZ, 0xc0, !PT ;  /* 0x0000001010ff7812 */ /* 0x000fe4000786c0ff */
[C---:B------:R-:W-:Y:S02]  /*16fc0*/  ISETP.GT.AND P2, PT, R21.reuse, 0x31, !P2 ;  /* 0x000000311500780c */ /* 0x040fe40005744270 */
[----:B------:R-:W-:Y:S02]  /*16fd0*/  ISETP.GT.AND P4, PT, R21, 0x51, !P4 ;  /* 0x000000511500780c */ /* 0x000fe40006784270 */
[----:B------:R-:W-:Y:S02]  /*16fe0*/  ISETP.LT.OR P2, PT, R23, 0x32, P2 ;  /* 0x000000321700780c */ /* 0x000fe40001741670 */
[----:B------:R-:W-:Y:S02]  /*16ff0*/  ISETP.GT.AND P5, PT, R21, 0x58, !P5 ;  /* 0x000000581500780c */ /* 0x000fe40006fa4270 */
[----:B------:R-:W-:-:S02]  /*17000*/  FSEL R147, R147, -INF , !P2 ;  /* 0xff80000093937808 */ /* 0x000fc40005000000 */
[----:B------:R-:W-:Y:S02]  /*17010*/  LOP3.LUT P2, RZ, R16, 0x400, RZ, 0xc0, !PT ;  /* 0x0000040010ff7812 */ /* 0x000fe4000784c0ff */
[----:B------:R-:W-:Y:S02]  /*17020*/  ISETP.LT.OR P4, PT, R23, 0x52, P4 ;  /* 0x000000521700780c */ /* 0x000fe40002781670 */
[----:B------:R-:W-:Y:S02]  /*17030*/  ISETP.GT.AND P2, PT, R21, 0x38, !P2 ;  /* 0x000000381500780c */ /* 0x000fe40005744270 */
[C---:B------:R-:W-:Y:S02]  /*17040*/  ISETP.LT.OR P5, PT, R23.reuse, 0x59, P5 ;  /* 0x000000591700780c */ /* 0x040fe40002fa1670 */
[----:B------:R-:W-:Y:S02]  /*17050*/  ISETP.LT.OR P2, PT, R23, 0x39, P2 ;  /* 0x000000391700780c */ /* 0x000fe40001741670 */
[----:B0-----:R-:W-:-:S02]  /*17060*/  FMNMX.FTZ R20, R2, R3, !PT ;  /* 0x0000000302147209 */ /* 0x001fc40007810000 */
[----:B------:R-:W-:Y:S02]  /*17070*/  FSEL R150, R150, -INF , !P2 ;  /* 0xff80000096967808 */ /* 0x000fe40005000000 */
[----:B------:R-:W-:Y:S01]  /*17080*/  LOP3.LUT P2, RZ, R16, 0x200, RZ, 0xc0, !PT ;  /* 0x0000020010ff7812 */ /* 0x000fe2000784c0ff */
[----:B------:R-:W0:Y:S01]  /*17090*/  SHFL.BFLY PT, R15, R20, 0x1, 0x1f ;  /* 0x0c201f00140f7f89 */ /* 0x000e2200000e0000 */
[----:B------:R-:W-:Y:S02]  /*170a0*/  FSEL R163, R163, -INF , !P4 ;  /* 0xff800000a3a37808 */ /* 0x000fe40006000000 */
[----:B------:R-:W-:Y:S02]  /*170b0*/  ISETP.GT.AND P2, PT, R21, 0x39, !P2 ;  /* 0x000000391500780c */ /* 0x000fe40005744270 */
[----:B------:R-:W-:Y:S02]  /*170c0*/  FSEL R166, R166, -INF , !P5 ;  /* 0xff800000a6a67808 */ /* 0x000fe40006800000 */
[----:B------:R-:W-:-:S04]  /*170d0*/  ISETP.LT.OR P2, PT, R23, 0x3a, P2 ;  /* 0x0000003a1700780c */ /* 0x000fc80001741670 */
[----:B------:R-:W-:Y:S02]  /*170e0*/  FSEL R151, R151, -INF , !P2 ;  /* 0xff80000097977808 */ /* 0x000fe40005000000 */
[----:B------:R-:W-:-:S04]  /*170f0*/  LOP3.LUT P2, RZ, R16, 0x100, RZ, 0xc0, !PT ;  /* 0x0000010010ff7812 */ /* 0x000fc8000784c0ff */
[----:B------:R-:W-:-:S04]  /*17100*/  ISETP.GT.AND P2, PT, R21, 0x40, !P2 ;  /* 0x000000401500780c */ /* 0x000fc80005744270 */
[----:B------:R-:W-:Y:S02]  /*17110*/  ISETP.LT.OR P2, PT, R23, 0x41, P2 ;  /* 0x000000411700780c */ /* 0x000fe40001741670 */
[----:B0-----:R-:W-:Y:S02]  /*17120*/  FMNMX.FTZ R15, R20, R15, !PT ;  /* 0x0000000f140f7209 */ /* 0x001fe40007810000 */
[----:B------:R-:W-:Y:S02]  /*17130*/  FSEL R154, R154, -INF , !P2 ;  /* 0xff8000009a9a7808 */ /* 0x000fe40005000000 */
[----:B------:R-:W-:Y:S01]  /*17140*/  LOP3.LUT P2, RZ, R16, 0x80, RZ, 0xc0, !PT ;  /* 0x0000008010ff7812 */ /* 0x000fe2000784c0ff */
[----:B------:R-:W-:-:S03]  /*17150*/  FMUL.FTZ R3, R15, R0 ;  /* 0x000000000f037220 */ /* 0x000fc60000410000 */
[----:B------:R-:W-:-:S04]  /*17160*/  ISETP.GT.AND P2, PT, R21, 0x41, !P2 ;  /* 0x000000411500780c */ /* 0x000fc80005744270 */
[----:B------:R-:W-:-:S04]  /*17170*/  ISETP.LT.OR P2, PT, R23, 0x42, P2 ;  /* 0x000000421700780c */ /* 0x000fc80001741670 */
[----:B------:R-:W-:Y:S02]  /*17180*/  FSEL R155, R155, -INF , !P2 ;  /* 0xff8000009b9b7808 */ /* 0x000fe40005000000 */
[----:B------:R-:W-:-:S04]  /*17190*/  LOP3.LUT P2, RZ, R16, 0x40, RZ, 0xc0, !PT ;  /* 0x0000004010ff7812 */ /* 0x000fc8000784c0ff */
[----:B------:R-:W-:-:S04]  /*171a0*/  ISETP.GT.AND P2, PT, R21, 0x48, !P2 ;  /* 0x000000481500780c */ /* 0x000fc80005744270 */
[----:B------:R-:W-:-:S04]  /*171b0*/  ISETP.LT.OR P2, PT, R23, 0x49, P2 ;  /* 0x000000491700780c */ /* 0x000fc80001741670 */
[----:B------:R-:W-:Y:S02]  /*171c0*/  FSEL R158, R158, -INF , !P2 ;  /* 0xff8000009e9e7808 */ /* 0x000fe40005000000 */
[----:B------:R-:W-:Y:S02]  /*171d0*/  ISETP.GT.AND P2, PT, R21, 0x49, !P6 ;  /* 0x000000491500780c */ /* 0x000fe40007744270 */
[----:B------:R-:W-:Y:S02]  /*171e0*/  LOP3.LUT P6, RZ, R16, 0x2, RZ, 0xc0, !PT ;  /* 0x0000000210ff7812 */ /* 0x000fe400078cc0ff */
[----:B------:R-:W-:-:S04]  /*171f0*/  ISETP.LT.OR P2, PT, R23, 0x4a, P2 ;  /* 0x0000004a1700780c */ /* 0x000fc80001741670 */
[----:B------:R-:W-:Y:S02]  /*17200*/  FSEL R159, R159, -INF , !P2 ;  /* 0xff8000009f9f7808 */ /* 0x000fe40005000000 */
[----:B------:R-:W-:-:S04]  /*17210*/  ISETP.GT.AND P2, PT, R21, 0x50, !P3 ;  /* 0x000000501500780c */ /* 0x000fc80005f44270 */
[----:B------:R-:W-:-:S04]  /*17220*/  ISETP.LT.OR P2, PT, R23, 0x51, P2 ;  /* 0x000000511700780c */ /* 0x000fc80001741670 */
[----:B------:R-:W-:Y:S02]  /*17230*/  FSEL R162, R162, -INF , !P2 ;  /* 0xff800000a2a27808 */ /* 0x000fe40005000000 */
[----:B------:R-:W-:Y:S02]  /*17240*/  ISETP.GT.AND P2, PT, R21, RZ, !P6 ;  /* 0x000000ff1500720c */ /* 0x000fe40007744270 */
[----:B------:R-:W-:Y:S02]  /*17250*/  LOP3.LUT P6, RZ, R16, 0x1, RZ, 0xc0, !PT ;  /* 0x0000000110ff7812 */ /* 0x000fe400078cc0ff */
[----:B------:R-:W-:Y:S02]  /*17260*/  ISETP.LT.OR P2, PT, R23, 0x1, P2 ;  /* 0x000000011700780c */ /* 0x000fe40001741670 */
[----:B------:R-:W-:Y:S02]  /*17270*/  ISETP.GT.AND P3, PT, R21, 0x59, !P6 ;  /* 0x000000591500780c */ /* 0x000fe40007764270 */
[----:B------:R-:W-:-:S02]  /*17280*/  FSEL R122, R122, -INF , !P2 ;  /* 0xff8000007a7a7808 */ /* 0x000fc40005000000 */
[----:B------:R-:W-:Y:S02]  /*17290*/  FSETP.NEU.FTZ.AND P2, PT, R15, -INF , PT ;  /* 0xff8000000f00780b */ /* 0x000fe40003f5d000 */
[----:B------:R-:W-:Y:S02]  /*172a0*/  FMNMX.FTZ R2, R122, R4, !PT ;  /* 0x000000047a027209 */ /* 0x000fe40007810000 */
[----:B------:R-:W-:Y:S02]  /*172b0*/  FSEL R3, R3, RZ, P2 ;  /* 0x000000ff03037208 */ /* 0x000fe40001000000 */
[----:B------:R-:W-:-:S03]  /*172c0*/  ISETP.LT.OR P3, PT, R23, 0x5a, P3 ;  /* 0x0000005a1700780c */ /* 0x000fc60001f61670 */
[--C-:B------:R-:W-:Y:S01]  /*172d0*/  FFMA.FTZ R20, R121, R0, -R3.reuse ;  /* 0x0000000079147223 */ /* 0x100fe20000010803 */
[----:B------:R-:W-:Y:S01]  /*172e0*/  FMNMX.FTZ R121, R123, R2, !PT ;  /* 0x000000027b797209 */ /* 0x000fe20007810000 */
[-CC-:B------:R-:W-:Y:S01]  /*172f0*/  FFMA.FTZ R188, R120, R0.reuse, -R3.reuse ;  /* 0x0000000078bc7223 */ /* 0x180fe20000010803 */
[-CC-:B------:R-:W-:Y:S01]  /*17300*/  FFMA.FTZ R120, R125, R0.reuse, -R3.reuse ;  /* 0x000000007d787223 */ /* 0x180fe20000010803 */
[----:B------:R-:W-:Y:S01]  /*17310*/  FSEL R167, R167, -INF , !P3 ;  /* 0xff800000a7a77808 */ /* 0x000fe20005800000 */
[-CC-:B------:R-:W-:Y:S01]  /*17320*/  FFMA.FTZ R182, R140, R0.reuse, -R3.reuse ;  /* 0x000000008cb67223 */ /* 0x180fe20000010803 */
[----:B------:R-:W-:Y:S01]  /*17330*/  FMNMX.FTZ R2, R126, R121, !PT ;  /* 0x000000797e027209 */ /* 0x000fe20007810000 */
[-CC-:B------:R-:W-:Y:S01]  /*17340*/  FFMA.FTZ R190, R124, R0.reuse, -R3.reuse ;  /* 0x000000007cbe7223 */ /* 0x180fe20000010803 */
[----:B------:R-:W-:Y:S01]  /*17350*/  FSEL R140, R15, RZ, P2 ;  /* 0x000000ff0f8c7208 */ /* 0x000fe20001000000 */
[--C-:B------:R-:W-:Y:S01]  /*17360*/  FFMA.FTZ R184, R128, R0, -R3.reuse ;  /* 0x0000000080b87223 */ /* 0x100fe20000010803 */
[----:B------:R-:W-:Y:S01]  /*17370*/  FMNMX.FTZ R121, R127, R2, !PT ;  /* 0x000000027f797209 */ /* 0x000fe20007810000 */
[-CC-:B------:R-:W-:Y:S01]  /*17380*/  FFMA.FTZ R186, R132, R0.reuse, -R3.reuse ;  /* 0x0000000084ba7223 */ /* 0x180fe20000010803 */
[-CC-:B------:R-:W-:Y:S01]  /*17390*/  FFMA.FTZ R124, R133, R0.reuse, -R3.reuse ;  /* 0x00000000857c7223 */ /* 0x180fe20000010803 */
        /* <DEDUP_REMOVED lines=18> */
[----:B------:R-:W-:Y:S01]  /*174c0*/  FFMA.FTZ R121, R129, R0, -R3 ;  /* 0x0000000081797223 */ /* 0x000fe20000010803 */
        /* <DEDUP_REMOVED lines=11> */
[----:B------:R-:W-:Y:S01]  /*17580*/  FMNMX.FTZ R2, R154, R125, !PT ;  /* 0x0000007d9a027209 */ /* 0x000fe20007810000 */
[----:B------:R-:W-:Y:S01]  /*17590*/  FFMA.FTZ R125, R137, R0, -R3 ;  /* 0x00000000897d7223 */ /* 0x000fe20000010803 */
[----:B------:R-:W-:Y:S02]  /*175a0*/  MUFU.EX2 R184, R184 ;  /* 0x000000b800b87308 */ /* 0x000fe40000000800 */
[----:B------:R-:W-:-:S04]  /*175b0*/  FMNMX.FTZ R129, R155, R2, !PT ;  /* 0x000000029b817209 */ /* 0x000fc80007810000 */
[----:B------:R-:W-:Y:S01]  /*175c0*/  FMNMX.FTZ R2, R158, R129, !PT ;  /* 0x000000819e027209 */ /* 0x000fe20007810000 */
[----:B------:R-:W-:Y:S01]  /*175d0*/  FFMA.FTZ R129, R149, R0, -R3 ;  /* 0x0000000095817223 */ /* 0x000fe20000010803 */
[----:B------:R-:W-:Y:S01]  /*175e0*/  FADD.FTZ R3, -R140, R5 ;  /* 0x000000058c037221 */ /* 0x000fe20000010100 */
[----:B------:R-:W-:Y:S01]  /*175f0*/  MUFU.EX2 R121, R121 ;  /* 0x0000007900797308 */ /* 0x000fe20000000800 */
[----:B------:R-:W-:Y:S02]  /*17600*/  FMNMX.FTZ R21, R159, R2, !PT ;  /* 0x000000029f157209 */ /* 0x000fe40007810000 */
[----:B------:R-:W-:Y:S02]  /*17610*/  FMUL.FTZ R3, R3, R0 ;  /* 0x0000000003037220 */ /* 0x000fe40000410000 */
[----:B------:R-:W-:-:S03]  /*17620*/  FMNMX.FTZ R2, R162, R21, !PT ;  /* 0x00000015a2027209 */ /* 0x000fc60007810000 */
[----:B------:R-:W-:Y:S01]  /*17630*/  MUFU.EX2 R186, R186 ;  /* 0x000000ba00ba7308 */ /* 0x000fe20000000800 */
[----:B------:R-:W-:-:S04]  /*17640*/  FMNMX.FTZ R21, R163, R2, !PT ;  /* 0x00000002a3157209 */ /* 0x000fc80007810000 */
[----:B------:R-:W-:-:S03]  /*17650*/  FMNMX.FTZ R2, R166, R21, !PT ;  /* 0x00000015a6027209 */ /* 0x000fc60007810000 */
[----:B------:R-:W-:Y:S01]  /*17660*/  MUFU.EX2 R124, R124 ;  /* 0x0000007c007c7308 */ /* 0x000fe20000000800 */
[----:B------:R-:W-:-:S05]  /*17670*/  FMNMX.FTZ R2, R167, R2, !PT ;  /* 0x00000002a7027209 */ /* 0x000fca0007810000 */
[----:B------:R-:W0:Y:S02]  /*17680*/  SHFL.BFLY PT, R21, R2, 0x2, 0x1f ;  /* 0x0c401f0002157f89 */ /* 0x000e2400000e0000 */
[----:B------:R-:W-:Y:S08]  /*17690*/  MUFU.EX2 R180, R180 ;  /* 0x000000b400b47308 */ /* 0x000ff00000000800 */
[----:B------:R-:W-:Y:S08]  /*176a0*/  MUFU.EX2 R125, R125 ;  /* 0x0000007d007d7308 */ /* 0x000ff00000000800 */
[----:B------:R-:W-:Y:S01]  /*176b0*/  MUFU.EX2 R182, R182 ;  /* 0x000000b600b67308 */ /* 0x000fe20000000800 */
[----:B0-----:R-:W-:-:S07]  /*176c0*/  FMNMX.FTZ R21, R2, R21, !PT ;  /* 0x0000001502157209 */ /* 0x001fce0007810000 */
[----:B------:R-:W-:Y:S01]  /*176d0*/  MUFU.EX2 R23, R23 ;  /* 0x0000001700177308 */ /* 0x000fe20000000800 */
[----:B------:R-:W0:Y:S07]  /*176e0*/  SHFL.BFLY PT, R2, R21, 0x1, 0x1f ;  /* 0x0c201f0015027f89 */ /* 0x000e2e00000e0000 */
[----:B------:R-:W-:Y:S08]  /*176f0*/  MUFU.EX2 R176, R176 ;  /* 0x000000b000b07308 */ /* 0x000ff00000000800 */
[----:B------:R-:W-:Y:S08]  /*17700*/  MUFU.EX2 R128, R128 ;  /* 0x0000008000807308 */ /* 0x000ff00000000800 */
[----:B------:R-:W-:Y:S01]  /*17710*/  MUFU.EX2 R178, R178 ;  /* 0x000000b200b27308 */ /* 0x000fe20000000800 */
[----:B0-----:R-:W-:-:S04]  /*17720*/  FMNMX.FTZ R21, R21, R2, !PT ;  /* 0x0000000215157209 */ /* 0x001fc80007810000 */
[----:B------:R-:W-:-:S03]  /*17730*/  FSETP.NEU.FTZ.AND P2, PT, R21, -INF , PT ;  /* 0xff8000001500780b */ /* 0x000fc60003f5d000 */
[----:B------:R0:W1:Y:S01]  /*17740*/  MUFU.EX2 R2, R3 ;  /* 0x0000000300027308 */ /* 0x0000620000000800 */
[----:B------:R-:W-:-:S05]  /*17750*/  FMUL.FTZ R137, R21, R0 ;  /* 0x0000000015897220 */ /* 0x000fca0000410000 */
[----:B------:R-:W-:Y:S02]  /*17760*/  FSEL R137, R137, RZ, P2 ;  /* 0x000000ff89897208 */ /* 0x000fe40001000000 */
[----:B------:R-:W-:Y:S01]  /*17770*/  MUFU.EX2 R129, R129 ;  /* 0x0000008100817308 */ /* 0x000fe20000000800 */
[----:B0-----:R-:W-:Y:S02]  /*17780*/  FSEL R3, R21, RZ, P2 ;  /* 0x000000ff15037208 */ /* 0x001fe40001000000 */
[-CC-:B------:R-:W-:Y:S01]  /*17790*/  FFMA.FTZ R189, R122, R0.reuse, -R137.reuse ;  /* 0x000000007abd7223 */ /* 0x180fe20000010889 */
[-CC-:B------:R-:W-:Y:S01]  /*177a0*/  FFMA.FTZ R122, R123, R0.reuse, -R137.reuse ;  /* 0x000000007b7a7223 */ /* 0x180fe20000010889 */
[-CC-:B------:R-:W-:Y:S01]  /*177b0*/  FFMA.FTZ R191, R126, R0.reuse, -R137.reuse ;  /* 0x000000007ebf7223 */ /* 0x180fe20000010889 */
[----:B------:R-:W-:Y:S01]  /*177c0*/  FADD.FTZ R3, -R3, R4 ;  /* 0x0000000403037221 */ /* 0x000fe20000010100 */
[-CC-:B------:R-:W-:Y:S01]  /*177d0*/  FFMA.FTZ R123, R127, R0.reuse, -R137.reuse ;  /* 0x000000007f7b7223 */ /* 0x180fe20000010889 */
[-CC-:B------:R-:W-:Y:S01]  /*177e0*/  FFMA.FTZ R185, R130, R0.reuse, -R137.reuse ;  /* 0x0000000082b97223 */ /* 0x180fe20000010889 */
[----:B------:R-:W-:Y:S01]  /*177f0*/  MUFU.EX2 R189, R189 ;  /* 0x000000bd00bd7308 */ /* 0x000fe20000000800 */
[-C--:B------:R-:W-:Y:S01]  /*17800*/  FMUL.FTZ R3, R3, R0.reuse ;  /* 0x0000000003037220 */ /* 0x080fe20000410000 */
[----:B-1----:R-:W-:Y:S01]  /*17810*/  FFMA.FTZ R7, R2, R7, R188 ;  /* 0x0000000702077223 */ /* 0x002fe200000100bc */
[-CC-:B------:R-:W-:Y:S01]  /*17820*/  FFMA.FTZ R126, R131, R0.reuse, -R137.reuse ;  /* 0x00000000837e7223 */ /* 0x180fe20000010889 */
[-CC-:B------:R-:W-:Y:S01]  /*17830*/  FFMA.FTZ R187, R134, R0.reuse, -R137.reuse ;  /* 0x0000000086bb7223 */ /* 0x180fe20000010889 */
[-C--:B------:R-:W-:Y:S01]  /*17840*/  FFMA.FTZ R127, R135, R0.reuse, -R137 ;  /* 0x00000000877f7223 */ /* 0x080fe20000010889 */
[----:B------:R-:W-:Y:S01]  /*17850*/  FADD.FTZ R7, R20, R7 ;  /* 0x0000000714077221 */ /* 0x000fe20000010000 */
[-CC-:B------:R-:W-:Y:S01]  /*17860*/  FFMA.FTZ R181, R138, R0.reuse, -R137.reuse ;  /* 0x000000008ab57223 */ /* 0x180fe20000010889 */
[----:B------:R-:W0:Y:S01]  /*17870*/  MUFU.EX2 R3, R3 ;  /* 0x0000000300037308 */ /* 0x000e220000000800 */
[-C--:B------:R-:W-:Y:S01]  /*17880*/  FFMA.FTZ R130, R139, R0.reuse, -R137 ;  /* 0x000000008b827223 */ /* 0x080fe20000010889 */
[----:B------:R-:W-:Y:S01]  /*17890*/  FADD.FTZ R7, R190, R7 ;  /* 0x00000007be077221 */ /* 0x000fe20000010000 */
[-CC-:B------:R-:W-:Y:S01]  /*178a0*/  FFMA.FTZ R183, R142, R0.reuse, -R137.reuse ;  /* 0x000000008eb77223 */ /* 0x180fe20000010889 */
[-CC-:B------:R-:W-:Y:S01]  /*178b0*/  FFMA.FTZ R143, R143, R0.reuse, -R137.reuse ;  /* 0x000000008f8f7223 */ /* 0x180fe20000010889 */
[-C--:B------:R-:W-:Y:S01]  /*178c0*/  FFMA.FTZ R177, R146, R0.reuse, -R137 ;  /* 0x0000000092b17223 */ /* 0x080fe20000010889 */
[----:B------:R-:W-:Y:S01]  /*178d0*/  FADD.FTZ R7, R120, R7 ;  /* 0x0000000778077221 */ /* 0x000fe20000010000 */
[-CC-:B------:R-:W-:Y:S01]  /*178e0*/  FFMA.FTZ R131, R147, R0.reuse, -R137.reuse ;  /* 0x0000000093837223 */ /* 0x180fe20000010889 */
[----:B------:R-:W1:Y:S01]  /*178f0*/  MUFU.EX2 R122, R122 ;  /* 0x0000007a007a7308 */ /* 0x000e620000000800 */
[-C--:B------:R-:W-:Y:S01]  /*17900*/  FFMA.FTZ R179, R150, R0.reuse, -R137 ;  /* 0x0000000096b37223 */ /* 0x080fe20000010889 */
[----:B------:R-:W-:Y:S01]  /*17910*/  FADD.FTZ R134, R184, R7 ;  /* 0x00000007b8867221 */ /* 0x000fe20000010000 */
[-CC-:B------:R-:W-:Y:S01]  /*17920*/  FFMA.FTZ R173, R154, R0.reuse, -R137.reuse ;  /* 0x000000009aad7223 */ /* 0x180fe20000010889 */
[-CC-:B------:R-:W-:Y:S01]  /*17930*/  FFMA.FTZ R175, R158, R0.reuse, -R137.reuse ;  /* 0x000000009eaf7223 */ /* 0x180fe20000010889 */
[----:B------:R-:W-:Y:S01]  /*17940*/  FFMA.FTZ R169, R162, R0, -R137 ;  /* 0x00000000a2a97223 */ /* 0x000fe20000010889 */
[----:B------:R-:W-:Y:S01]  /*17950*/  FADD.FTZ R135, R121, R134 ;  /* 0x0000008679877221 */ /* 0x000fe20000010000 */
[----:B------:R-:W-:Y:S01]  /*17960*/  F2FP.F16.F32.PACK_AB R188, R20, R188 ;  /* 0x000000bc14bc723e */ /* 0x000fe200000000ff */
[----:B------:R-:W2:Y:S01]  /*17970*/  MUFU.EX2 R191, R191 ;  /* 0x000000bf00bf7308 */ /* 0x000ea20000000800 */
[----:B0-----:R-:W-:Y:S01]  /*17980*/  FFMA.FTZ R7, R3, R6, R189 ;  /* 0x0000000603077223 */ /* 0x001fe200000100bd */
[----:B------:R-:W-:Y:S01]  /*17990*/  FADD.FTZ R135, R186, R135 ;  /* 0x00000087ba877221 */ /* 0x000fe20000010000 */
[--C-:B------:R-:W-:Y:S01]  /*179a0*/  FFMA.FTZ R6, R151, R0, -R137.reuse ;  /* 0x0000000097067223 */ /* 0x100fe20000010889 */
[----:B------:R-:W-:Y:S01]  /*179b0*/  F2FP.F16.F32.PACK_AB R190, R120, R190 ;  /* 0x000000be78be723e */ /* 0x000fe200000000ff */
[----:B------:R-:W-:Y:S01]  /*179c0*/  FFMA.FTZ R163, R163, R0, -R137 ;  /* 0x00000000a3a37223 */ /* 0x000fe20000010889 */
[----:B------:R-:W-:Y:S01]  /*179d0*/  FADD.FTZ R135, R124, R135 ;  /* 0x000000877c877221 */ /* 0x000fe20000010000 */
[----:B------:R-:W-:Y:S01]  /*179e0*/  F2FP.F16.F32.PACK_AB R184, R121, R184 ;  /* 0x000000b879b8723e */ /* 0x000fe200000000ff */
[----:B------:R-:W0:Y:S01]  /*179f0*/  MUFU.EX2 R123, R123 ;  /* 0x0000007b007b7308 */ /* 0x000e220000000800 */
[----:B-1----:R-:W-:Y:S01]  /*17a00*/  FADD.FTZ R134, R122, R7 ;  /* 0x000000077a867221 */ /* 0x002fe20000010000 */
[----:B------:R-:W-:Y:S01]  /*17a10*/  FADD.FTZ R138, R180, R135 ;  /* 0x00000087b48a7221 */ /* 0x000fe20000010000 */
[----:B------:R-:W-:Y:S01]  /*17a20*/  FFMA.FTZ R166, R166, R0, -R137 ;  /* 0x00000000a6a67223 */ /* 0x000fe20000010889 */
[----:B------:R-:W-:-:S02]  /*17a30*/  F2FP.F16.F32.PACK_AB R186, R124, R186 ;  /* 0x000000ba7cba723e */ /* 0x000fc400000000ff */
[----:B------:R-:W-:Y:S01]  /*17a40*/  FADD.FTZ R135, R125, R138 ;  /* 0x0000008a7d877221 */ /* 0x000fe20000010000 */
[----:B------:R-:W-:Y:S01]  /*17a50*/  ISETP.GT.AND P2, PT, R9, R207, PT ;  /* 0x000000cf0900720c */ /* 0x000fe20003f44270 */
[----:B------:R-:W1:Y:S01]  /*17a60*/  MUFU.EX2 R185, R185 ;  /* 0x000000b900b97308 */ /* 0x000e620000000800 */
[----:B--2---:R-:W-:Y:S01]  /*17a70*/  FADD.FTZ R134, R191, R134 ;  /* 0x00000086bf867221 */ /* 0x004fe20000010000 */
[----:B------:R-:W-:Y:S01]  /*17a80*/  FADD.FTZ R138, R182, R135 ;  /* 0x00000087b68a7221 */ /* 0x000fe20000010000 */
[----:B------:R-:W-:Y:S01]  /*17a90*/  @!P1 PRMT R135, RZ, 0x654, R14 ;  /* 0x00000654ff879816 */ /* 0x000fe2000000000e */
[----:B------:R-:W-:Y:S01]  /*17aa0*/  FFMA.FTZ R14, R155, R0, -R137 ;  /* 0x000000009b0e7223 */ /* 0x000fe20000010889 */
[----:B------:R-:W-:Y:S01]  /*17ab0*/  F2FP.F16.F32.PACK_AB R182, R23, R182 ;  /* 0x000000b617b6723e */ /* 0x000fe200000000ff */
[----:B------:R-:W-:Y:S01]  /*17ac0*/  VIADD R9, R9, 0xffffffff ;  /* 0xffffffff09097836 */ /* 0x000fe20000000000 */
[----:B------:R2:W-:Y:S01]  /*17ad0*/  @!P1 SYNCS.ARRIVE.TRANS64.RED.A1T0 RZ, [R135+URZ], RZ ;  /* 0x000000ff87ff99a7 */ /* 0x0005e2000810043f */
[----:B------:R-:W3:Y:S01]  /*17ae0*/  MUFU.EX2 R126, R126 ;  /* 0x0000007e007e7308 */ /* 0x000ee20000000800 */
[----:B0-----:R-:W-:Y:S01]  /*17af0*/  FADD.FTZ R134, R123, R134 ;  /* 0x000000867b867221 */ /* 0x001fe20000010000 */
[----:B------:R-:W-:-:S02]  /*17b00*/  F2FP.F16.F32.PACK_AB R180, R125, R180 ;  /* 0x000000b47db4723e */ /* 0x000fc400000000ff */
[----:B------:R-:W-:Y:S02]  /*17b10*/  F2FP.F16.F32.PACK_AB R189, R122, R189 ;  /* 0x000000bd7abd723e */ /* 0x000fe400000000ff */
[----:B------:R-:W-:Y:S02]  /*17b20*/  F2FP.F16.F32.PACK_AB R191, R123, R191 ;  /* 0x000000bf7bbf723e */ /* 0x000fe400000000ff */
[----:B------:R-:W0:Y:S01]  /*17b30*/  MUFU.EX2 R187, R187 ;  /* 0x000000bb00bb7308 */ /* 0x000e220000000800 */
[----:B-1----:R-:W-:-:S07]  /*17b40*/  FADD.FTZ R7, R185, R134 ;  /* 0x00000086b9077221 */ /* 0x002fce0000010000 */
[----:B------:R-:W1:Y:S01]  /*17b50*/  MUFU.EX2 R127, R127 ;  /* 0x0000007f007f7308 */ /* 0x000e620000000800 */
[C---:B---3--:R-:W-:Y:S01]  /*17b60*/  FADD.FTZ R134, R126.reuse, R7 ;  /* 0x000000077e867221 */ /* 0x048fe20000010000 */
[----:B------:R-:W-:Y:S01]  /*17b70*/  FADD.FTZ R7, R23, R138 ;  /* 0x0000008a17077221 */ /* 0x000fe20000010000 */
[----:B------:R-:W-:-:S03]  /*17b80*/  F2FP.F16.F32.PACK_AB R185, R126, R185 ;  /* 0x000000b97eb9723e */ /* 0x000fc600000000ff */
[----:B--2---:R-:W-:Y:S01]  /*17b90*/  FADD.FTZ R135, R176, R7 ;  /* 0x00000007b0877221 */ /* 0x004fe20000010000 */
[C---:B------:R-:W-:Y:S01]  /*17ba0*/  F2FP.F16.F32.PACK_AB R176, R128.reuse, R176 ;  /* 0x000000b080b0723e */ /* 0x040fe200000000ff */
[----:B------:R-:W2:Y:S01]  /*17bb0*/  MUFU.EX2 R181, R181 ;  /* 0x000000b500b57308 */ /* 0x000ea20000000800 */
[----:B0-----:R-:W-:Y:S01]  /*17bc0*/  FADD.FTZ R134, R187, R134 ;  /* 0x00000086bb867221 */ /* 0x001fe20000010000 */
[----:B------:R-:W-:-:S04]  /*17bd0*/  FADD.FTZ R135, R128, R135 ;  /* 0x0000008780877221 */ /* 0x000fc80000010000 */
[----:B------:R-:W-:Y:S01]  /*17be0*/  FADD.FTZ R140, R178, R135 ;  /* 0x00000087b28c7221 */ /* 0x000fe20000010000 */
[----:B------:R-:W-:Y:S01]  /*17bf0*/  F2FP.F16.F32.PACK_AB R178, R129, R178 ;  /* 0x000000b281b2723e */ /* 0x000fe200000000ff */
[----:B------:R-:W0:Y:S01]  /*17c00*/  MUFU.EX2 R130, R130 ;  /* 0x0000008200827308 */ /* 0x000e220000000800 */
[----:B-1----:R-:W-:Y:S01]  /*17c10*/  FADD.FTZ R138, R127, R134 ;  /* 0x000000867f8a7221 */ /* 0x002fe20000010000 */
[----:B------:R-:W-:Y:S01]  /*17c20*/  FADD.FTZ R135, R129, R140 ;  /* 0x0000008c81877221 */ /* 0x000fe20000010000 */
[-CC-:B------:R-:W-:Y:S01]  /*17c30*/  FFMA.FTZ R134, R159, R0.reuse, -R137.reuse ;  /* 0x000000009f867223 */ /* 0x180fe20000010889 */
[----:B------:R-:W-:Y:S01]  /*17c40*/  FFMA.FTZ R137, R167, R0, -R137 ;  /* 0x00000000a7897223 */ /* 0x000fe20000010889 */
[----:B------:R-:W-:-:S03]  /*17c50*/  F2FP.F16.F32.PACK_AB R187, R127, R187 ;  /* 0x000000bb7fbb723e */ /* 0x000fc600000000ff */
        /* <DEDUP_REMOVED lines=8> */
[C---:B--2---:R-:W-:Y:S01]  /*17ce0*/  FADD.FTZ R138, R4.reuse, R7 ;  /* 0x00000007048a7221 */ /* 0x044fe20000010000 */
[----:B------:R-:W-:Y:S01]  /*17cf0*/  F2FP.F16.F32.PACK_AB R183, R4, R183 ;  /* 0x000000b704b7723e */ /* 0x000fe200000000ff */
[----:B------:R-:W-:-:S05]  /*17d00*/  IMAD.MOV.U32 R4, RZ, RZ, R21 ;  /* 0x000000ffff047224 */ /* 0x000fca00078e0015 */
        /* <DEDUP_REMOVED lines=36> */
[----:B------:R-:W-:Y:S02]  /*17f50*/  F2FP.F16.F32.PACK_AB R175, R134, R175 ;  /* 0x000000af86af723e */ /* 0x000fe400000000ff */
[----:B------:R-:W-:-:S04]  /*17f60*/  MOV R23, R13 ;  /* 0x0000000d00177202 */ /* 0x000fc80000000f00 */
        /* <DEDUP_REMOVED lines=11> */
[----:B------:R-:W-:Y:S01]  /*18020*/  IMAD.MOV.U32 R5, RZ, RZ, R15 ;  /* 0x000000ffff057224 */ /* 0x000fe200078e000f */
[----:B------:R-:W-:Y:S06]  /*18030*/  @P2 BRA `(.L_x_1546) ;  /* 0xffffffc800f82947 */ /* 0x000fec000383ffff */
[----:B------:R-:W-:Y:S05]  /*18040*/  BSYNC B0 ;  /* 0x0000000000007941 */ /* 0x000fea0003800000 */
.L_x_1527:
[----:B------:R-:W-:Y:S01]  /*18050*/  IMAD.MOV.U32 R4, RZ, RZ, R21 ;  /* 0x000000ffff047224 */ /* 0x000fe200078e0015 */
[----:B------:R-:W-:Y:S01]  /*18060*/  MOV R23, R13 ;  /* 0x0000000d00177202 */ /* 0x000fe20000000f00 */
[----:B------:R-:W-:Y:S02]  /*18070*/  IMAD.MOV.U32 R5, RZ, RZ, R15 ;  /* 0x000000ffff057224 */ /* 0x000fe400078e000f */
[----:B------:R-:W-:-:S07]  /*18080*/  IMAD.MOV.U32 R194, RZ, RZ, R200 ;  /* 0x000000ffffc27224 */ /* 0x000fce00078e00c8 */
.L_x_1526:
[----:B------:R-:W-:Y:S05]  /*18090*/  BSYNC B1 ;  /* 0x0000000000017941 */ /* 0x000fea0003800000 */
.L_x_1525:
[----:B------:R-:W0:Y:S01]  /*180a0*/  LDC R202, c[0x0][0x9e4] ;  /* 0x00027900ffca7b82 */ /* 0x000e220000000800 */
[----:B------:R-:W-:Y:S02]  /*180b0*/  IADD3 R8, R196, 0x80, -R197 ;  /* 0x00000080c4087810 */ /* 0x000fe40007ffe8c5 */
[----:B------:R-:W-:-:S03]  /*180c0*/  LOP3.LUT R16, R16, 0xffefffff, RZ, 0xc0, !PT ;  /* 0xffefffff10107812 */ /* 0x000fc600078ec0ff */
[----:B------:R-:W-:-:S04]  /*180d0*/  IMAD R8, R201, 0x80, R8 ;  /* 0x00000080c9087824 */ /* 0x000fc800078e0208 */
[----:B------:R-:W-:Y:S01]  /*180e0*/  IMAD.IADD R11, R8, 0x1, -R11 ;  /* 0x00000001080b7824 */ /* 0x000fe200078e0a0b */
[----:B0-----:R-:W-:-:S13]  /*180f0*/  ISETP.GE.AND P2, PT, R202, 0x1, PT ;  /* 0x00000001ca00780c */ /* 0x001fda0003f46270 */
[----:B------:R-:W-:Y:S01]  /*18100*/  @P2 LOP3.LUT R16, R16, 0x100000, RZ, 0xfc, !PT ;  /* 0x0010000010102812 */ /* 0x000fe200078efcff */
        /* <DEDUP_REMOVED lines=11> */
.L_x_1549:
[----:B------:R-:W-:-:S13]  /*181c0*/  ISETP.NE.AND P2, PT, R202, 0x1, PT ;  /* 0x00000001ca00780c */ /* 0x000fda0003f45270 */
[----:B------:R-:W0:Y:S02]  /*181d0*/  @P2 LDC.64 R12, c[0x0][0x9e8] ;  /* 0x00027a00ff0c2b82 */ /* 0x000e240000000a00 */
[----:B0-----:R-:W-:-:S05]  /*181e0*/  @P2 IMAD.HI.U32 R12, R8, R12, RZ ;  /* 0x0000000c080c2227 */ /* 0x001fca00078e00ff */
[----:B------:R-:W-:-:S07]  /*181f0*/  @P2 SHF.R.U32.HI R8, RZ, R13, R12 ;  /* 0x0000000dff082219 */ /* 0x000fce000001160c */
.L_x_1550:
[----:B------:R-:W-:Y:S05]  /*18200*/  BSYNC B0 ;  /* 0x0000000000007941 */ /* 0x000fea0003800000 */
.L_x_1548:
[----:B------:R-:W-:-:S05]  /*18210*/  IMAD R8, R8, R202, RZ ;  /* 0x000000ca08087224 */ /* 0x000fca00078e02ff */
[----:B------:R-:W-:-:S07]  /*18220*/  VIMNMX R11, R11, R8, !PT ;  /* 0x000000080b0b7248 */ /* 0x000fce0007fe0100 */
.L_x_1547:
[----:B------:R-:W-:Y:S01]  /*18230*/  VIADD R11, R11, 0x5f ;  /* 0x0000005f0b0b7836 */ /* 0x000fe20000000000 */
[----:B------:R-:W-:Y:S03]  /*18240*/  BSSY B0, `(.L_x_1551) ;  /* 0x0000229000007945 */ /* 0x000fe60003800000 */
[----:B------:R-:W-:-:S05]  /*18250*/  IMAD.HI R11, R11, 0x2aaaaaab, RZ ;  /* 0x2aaaaaab0b0b7827 */ /* 0x000fca00078e02ff */
[----:B------:R-:W-:-:S04]  /*18260*/  SHF.R.U32.HI R8, RZ, 0x1f, R11 ;  /* 0x0000001fff087819 */ /* 0x000fc8000001160b */
[----:B------:R-:W-:-:S04]  /*18270*/  LEA.HI.SX32 R15, R11, R8, 0x1c ;  /* 0x000000080b0f7211 */ /* 0x000fc800078fe2ff */
[----:B------:R-:W-:-:S04]  /*18280*/  VIMNMX R15, R212, R15, !PT ;  /* 0x0000000fd40f7248 */ /* 0x000fc80007fe0100 */
[----:B------:R-:W-:-:S13]  /*18290*/  ISETP.GE.AND P2, PT, R9, R15, PT ;  /* 0x0000000f0900720c */ /* 0x000fda0003f46270 */
[----:B------:R-:W-:Y:S05]  /*182a0*/  @!P2 BRA `(.L_x_1552) ;  /* 0x000000200088a947 */ /* 0x000fea0003800000 */
[----:B------:R-:W-:Y:S01]  /*182b0*/  BSSY B1, `(.L_x_1552) ;  /* 0x0000221000017945 */ /* 0x000fe20003800000 */
[----:B------:R-:W-:Y:S01]  /*182c0*/  MOV R11, R4 ;  /* 0x00000004000b7202 */ /* 0x000fe20000000f00 */
[----:B------:R-:W-:Y:S02]  /*182d0*/  IMAD.MOV.U32 R8, RZ, RZ, R5 ;  /* 0x000000ffff087224 */ /* 0x000fe400078e0005 */
[----:B------:R-:W-:Y:S02]  /*182e0*/  IMAD.MOV.U32 R12, RZ, RZ, R194 ;  /* 0x000000ffff0c7224 */ /* 0x000fe400078e00c2 */
[----:B------:R-:W-:-:S07]  /*182f0*/  IMAD.MOV.U32 R13, RZ, RZ, R23 ;  /* 0x000000ffff0d7224 */ /* 0x000fce00078e0017 */
.L_x_1563:
[----:B------:R-:W-:-:S05]  /*18300*/  VIADD R14, R13, 0x1 ;  /* 0x000000010d0e7836 */ /* 0x000fca0000000000 */
[----:B------:R-:W-:-:S04]  /*18310*/  ISETP.NE.AND P2, PT, R14, 0x2, PT ;  /* 0x000000020e00780c */ /* 0x000fc80003f45270 */
[----:B------:R-:W-:Y:S02]  /*18320*/  SEL R5, RZ, 0x1, P2 ;  /* 0x00000001ff057807 */ /* 0x000fe40001000000 */
[----:B------:R-:W-:Y:S02]  /*18330*/  SEL R14, R14, RZ, P2 ;  /* 0x000000ff0e0e7207 */ /* 0x000fe40001000000 */
[----:B------:R-:W-:Y:S02]  /*18340*/  LOP3.LUT R194, R12, R5, RZ, 0x3c, !PT ;  /* 0x000000050cc27212 */ /* 0x000fe400078e3cff */
[----:B------:R-:W-:Y:S01]  /*18350*/  MOV R23, R14 ;  /* 0x0000000e00177202 */ /* 0x000fe20000000f00 */
[----:B------:R-:W-:Y:S06]  /*18360*/  @!P0 BRA `(.L_x_1553) ;  /* 0x0000000000048947 */ /* 0x000fec0003800000 */
[----:B------:R-:W-:Y:S01]  /*18370*/  BPT.TRAP 0x1 ;  /* 0x000000040000795c */ /* 0x000fe20000300000 */
.L_x_1553:
[----:B------:R-:W-:Y:S01]  /*18380*/  IMAD R0, R23, 0x8, R17 ;  /* 0x0000000817007824 */ /* 0x000fe200078e0211 */
[----:B------:R-:W-:-:S04]  /*18390*/  SHF.L.U32 R21, R194, 0x1f, RZ ;  /* 0x0000001fc2157819 */ /* 0x000fc800000006ff */
[----:B------:R0:W1:Y:S01]  /*183a0*/  SYNCS.PHASECHK.TRANS64.TRYWAIT P2, [R0+URZ+0x30830], R21 ;  /* 0x03083015000075a7 */ /* 0x000062000804017f */
[----:B------:R-:W-:Y:S05]  /*183b0*/  @!P0 BRA `(.L_x_1554) ;  /* 0x0000000000048947 */ /* 0x000fea0003800000 */
[----:B------:R-:W-:Y:S01]  /*183c0*/  BPT.TRAP 0x1 ;  /* 0x000000040000795c */ /* 0x000fe20000300000 */
.L_x_1554:
[----:B------:R-:W-:Y:S01]  /*183d0*/  BSSY B2, `(.L_x_1555) ;  /* 0x0000006000027945 */ /* 0x000fe20003800000 */
[----:B------:R-:W-:Y:S02]  /*183e0*/  IMAD R4, R23, 0x900, R10 ;  /* 0x0000090017047824 */ /* 0x000fe400078e020a */
[----:B------:R-:W-:Y:S01]  /*183f0*/  IMAD.MOV.U32 R5, RZ, RZ, 0x40000040 ;  /* 0x40000040ff057424 */ /* 0x000fe200078e00ff */
[----:B-1----:R-:W-:Y:S06]  /*18400*/  @P2 BRA `(.L_x_1556) ;  /* 0x0000000000082947 */ /* 0x002fec0003800000 */
[----:B------:R-:W1:Y:S02]  /*18410*/  SYNCS.PHASECHK.TRANS64.TRYWAIT P2, [R0+URZ+0x30830], R21 ;  /* 0x03083015000075a7 */ /* 0x000e64000804017f */
[----:B-1----:R-:W-:Y:S05]  /*18420*/  @!P2 BRA `(.L_x_1557) ;  /* 0x000001000058a947 */ /* 0x002fea0003800000 */
.L_x_1556:
[----:B------:R-:W-:Y:S05]  /*18430*/  BSYNC B2 ;  /* 0x0000000000027941 */ /* 0x000fea0003800000 */
.L_x_1555:
        /* <DEDUP_REMOVED lines=9> */
[----:B------:R-:W-:Y:S02]  /*184d0*/  VIADD R20, R4, 0x2 ;  /* 0x0000000204147836 */ /* 0x000fe40000000000 */
[----:B-1----:R-:W-:Y:S01]  /*184e0*/  IMAD.MOV.U32 R21, RZ, RZ, 0x40000040 ;  /* 0x40000040ff157424 */ /* 0x002fe200078e00ff */
        /* <DEDUP_REMOVED lines=9> */
[----:B------:R-:W-:Y:S01]  /*18580*/  IMAD.MOV.U32 R21, RZ, RZ, 0x40000040 ;  /* 0x40000040ff157424 */ /* 0x000fe200078e00ff */
[----:B------:R-:W-:Y:S01]  /*18590*/  IADD3 R20, R4, 0x4, RZ ;  /* 0x0000000404147810 */ /* 0x000fe20007ffe0ff */
[----:B------:R-:W-:-:S02]  /*185a0*/  WARPGROUP.DEPBAR.LE gsb0, 0x0 ;  /* 0x00008000000079c5 */ /* 0x000fc40000010000 */
[----:B------:R-:W-:-:S08]  /*185b0*/  WARPGROUP.ARRIVE ;  /* 0x00000000000079c5 */ /* 0x000fd00000000000 */
[----:B------:R-:W-:Y:S01]  /*185c0*/  HGMMA.64x96x16.F32 R120, gdesc[UR4], R120, gsb0 ;  /* 0x01600000047879f0 */ /* 0x000fe20008000878 */
[----:B----4-:R-:W-:Y:S02]  /*185d0*/  R2UR UR4, R8 ;  /* 0x00000000080472ca */ /* 0x010fe400000e0000 */
[----:B------:R-:W-:Y:S02]  /*185e0*/  R2UR UR5, R9 ;  /* 0x00000000090572ca */ /* 0x000fe400000e0000 */
[----:B------:R-:W3:Y:S01]  /*185f0*/  LDL.64 R8, [R1+0x8] ;  /* 0x0000080001087983 */ /* 0x000ee20000100a00 */
        /* <DEDUP_REMOVED lines=9> */
[----:B------:R-:W4:Y:S01]  /*18690*/  LDL.64 R6, [R1] ;  /* 0x0000000001067983 */ /* 0x000f220000100a00 */
        /* <DEDUP_REMOVED lines=29> */
[----:B----4-:R-:W-:Y:S02]  /*18870*/  R2UR UR4, R6 ;  /* 0x00000000060472ca */ /* 0x010fe400000e0000 */
        /* <DEDUP_REMOVED lines=149> */
.L_x_1558:
[----:B------:R-:W-:Y:S02]  /*191d0*/  SHF.L.U32 R0, R12, 0x1f, RZ ;  /* 0x0000001f0c007819 */ /* 0x000fe400000006ff */
[----:B------:R-:W-:-:S04]  /*191e0*/  LEA R200, R13, R17, 0x3 ;  /* 0x000000110dc87211 */ /* 0x000fc800078e18ff */
[----:B------:R0:W1:Y:S01]  /*191f0*/  SYNCS.PHASECHK.TRANS64.TRYWAIT P2, [R200+URZ+0x30850], R0 ;  /* 0x03085000c80075a7 */ /* 0x000062000804017f */
[----:B------:R-:W-:Y:S05]  /*19200*/  @!P0 BRA `(.L_x_1559) ;  /* 0x0000000000048947 */ /* 0x000fea0003800000 */
[----:B------:R-:W-:Y:S01]  /*19210*/  BPT.TRAP 0x1 ;  /* 0x000000040000795c */ /* 0x000fe20000300000 */
.L_x_1559:
[----:B------:R-:W-:Y:S04]  /*19220*/  BSSY B2, `(.L_x_1560) ;  /* 0x0000004000027945 */ /* 0x000fe80003800000 */
[----:B-1----:R-:W-:Y:S05]  /*19230*/  @P2 BRA `(.L_x_1561) ;  /* 0x0000000000082947 */ /* 0x002fea0003800000 */
[----:B------:R-:W1:Y:S02]  /*19240*/  SYNCS.PHASECHK.TRANS64.TRYWAIT P2, [R200+URZ+0x30850], R0 ;  /* 0x03085000c80075a7 */ /* 0x000e64000804017f */
[----:B-1----:R-:W-:Y:S05]  /*19250*/  @!P2 BRA `(.L_x_1562) ;  /* 0x000000f000e0a947 */ /* 0x002fea0003800000 */
.L_x_1561:
[----:B------:R-:W-:Y:S05]  /*19260*/  BSYNC B2 ;  /* 0x0000000000027941 */ /* 0x000fea0003800000 */
.L_x_1560:
[----:B01----:R-:W-:Y:S01]  /*19270*/  VIADD R0, R17, 0x400 ;  /* 0x0000040011007836 */ /* 0x003fe20000000000 */
[----:B------:R-:W-:Y:S01]  /*19280*/  WARPGROUP.ARRIVE ;  /* 0x00000000000079c5 */ /* 0x000fe20000000000 */
[----:B------:R-:W-:Y:S01]  /*19290*/  IMAD.MOV.U32 R3, RZ, RZ, 0x40000040 ;  /* 0x40000040ff037424 */ /* 0x000fe200078e00ff */
[C---:B-----5:R-:W-:Y:S01]  /*192a0*/  ISETP.GT.AND P2, PT, R9.reuse, R15, PT ;  /* 0x0000000f0900720c */ /* 0x060fe20003f44270 */
[----:B------:R-:W-:Y:S01]  /*192b0*/  IMAD.MOV.U32 R21, RZ, RZ, 0x40000040 ;  /* 0x40000040ff157424 */ /* 0x000fe200078e00ff */
[----:B------:R-:W-:Y:S01]  /*192c0*/  SHF.R.U32.HI R0, RZ, 0x4, R0 ;  /* 0x00000004ff007819 */ /* 0x000fe20000011600 */
[----:B------:R-:W-:Y:S02]  /*192d0*/  @!P1 VIADD R200, R200, 0x30860 ;  /* 0x00030860c8c89836 */ /* 0x000fe40000000000 */
[----:B------:R-:W-:Y:S01]  /*192e0*/  VIADD R9, R9, 0xffffffff ;  /* 0xffffffff09097836 */ /* 0x000fe20000000000 */
[----:B------:R-:W-:Y:S02]  /*192f0*/  LOP3.LUT R0, R0, 0x3fff, RZ, 0xc0, !PT ;  /* 0x00003fff00007812 */ /* 0x000fe400078ec0ff */
[----:B------:R-:W-:-:S02]  /*19300*/  @!P1 PRMT R200, RZ, 0x654, R200 ;  /* 0x00000654ffc89816 */ /* 0x000fc400000000c8 */
[----:B------:R-:W-:-:S05]  /*19310*/  LOP3.LUT R0, R0, 0x3000000, RZ, 0xfc, !PT ;  /* 0x0300000000007812 */ /* 0x000fca00078efcff */
[----:B------:R-:W-:Y:S01]  /*19320*/  IMAD R12, R13, 0x900, R0 ;  /* 0x000009000d0c7824 */ /* 0x000fe200078e0200 */
[----:B------:R-:W-:Y:S01]  /*19330*/  FMNMX.FTZ R0, R120, R8, !PT ;  /* 0x0000000878007209 */ /* 0x000fe20007810000 */
[----:B------:R-:W-:Y:S02]  /*19340*/  IMAD.MOV.U32 R13, RZ, RZ, 0x40000040 ;  /* 0x40000040ff0d7424 */ /* 0x000fe400078e00ff */
[C---:B------:R-:W-:Y:S01]  /*19350*/  VIADD R2, R12.reuse, 0x80 ;  /* 0x000000800c027836 */ /* 0x040fe20000000000 */
[----:B------:R-:W-:Y:S02]  /*19360*/  R2UR UR6, R12 ;  /* 0x000000000c0672ca */ /* 0x000fe400000e0000 */
[----:B------:R-:W-:-:S13]  /*19370*/  R2UR UR7, R13 ;  /* 0x000000000d0772ca */ /* 0x000fda00000e0000 */
        /* <DEDUP_REMOVED lines=33> */
[----:B------:R-:W-:-:S03]  /*19590*/  IMAD.MOV.U32 R3, RZ, RZ, 0x40000040 ;  /* 0x40000040ff037424 */ /* 0x000fc600078e00ff */
[----:B------:R-:W-:Y:S01]  /*195a0*/  FMNMX.FTZ R4, R165, R0, !PT ;  /* 0x00000000a5047209 */ /* 0x000fe20007810000 */
[----:B------:R-:W-:-:S04]  /*195b0*/  IMAD.U32 R0, RZ, RZ, UR42 ;  /* 0x0000002aff007e24 */ /* 0x000fc8000f8e00ff */
[----:B------:R-:W0:Y:S02]  /*195c0*/  SHFL.BFLY PT, R5, R4, 0x2, 0x1f ;  /* 0x0c401f0004057f89 */ /* 0x000e2400000e0000 */
        /* <DEDUP_REMOVED lines=10> */
[C---:B------:R-:W-:Y:S01]  /*19670*/  IADD3 R20, R12.reuse, 0x200, RZ ;  /* 0x000002000c147810 */ /* 0x040fe20007ffe0ff */
[----:B------:R-:W-:Y:S01]  /*19680*/  VIADD R12, R12, 0x280 ;  /* 0x000002800c0c7836 */ /* 0x000fe20000000000 */
        /* <DEDUP_REMOVED lines=18> */
[----:B------:R-:W-:Y:S02]  /*197b0*/  R2UR UR6, R2 ;  /* 0x00000000020672ca */ /* 0x000fe400000e0000 */
[----:B------:R-:W-:Y:S01]  /*197c0*/  R2UR UR7, R3 ;  /* 0x00000000030772ca */ /* 0x000fe200000e0000 */
[----:B------:R-:W-:Y:S01]  /*197d0*/  FADD.FTZ R3, -R5, R8 ;  /* 0x0000000805037221 */ /* 0x000fe20000010100 */
[----:B------:R-:W-:-:S03]  /*197e0*/  FMNMX.FTZ R4, R166, R13, !PT ;  /* 0x0000000da6047209 */ /* 0x000fc60007810000 */
[----:B------:R-:W-:Y:S01]  /*197f0*/  FMUL.FTZ R2, R3, R0 ;  /* 0x0000000003027220 */ /* 0x000fe20000410000 */
[----:B------:R-:W-:Y:S01]  /*19800*/  FMNMX.FTZ R4, R167, R4, !PT ;  /* 0x00000004a7047209 */ /* 0x000fe20007810000 */
[----:B------:R-:W-:-:S04]  /*19810*/  FMUL.FTZ R3, R5, R0 ;  /* 0x0000000005037220 */ /* 0x000fc80000410000 */
[----:B------:R-:W0:Y:S01]  /*19820*/  SHFL.BFLY PT, R13, R4, 0x2, 0x1f ;  /* 0x0c401f00040d7f89 */ /* 0x000e2200000e0000 */
[-CC-:B------:R-:W-:Y:S01]  /*19830*/  FFMA.FTZ R137, R137, R0.reuse, -R3.reuse ;  /* 0x0000000089897223 */ /* 0x180fe20000010803 */
        /* <DEDUP_REMOVED lines=13> */
[----:B------:R-:W-:Y:S01]  /*19910*/  FFMA.FTZ R165, R165, R0, -R3 ;  /* 0x00000000a5a57223 */ /* 0x000fe20000010803 */
[----:B------:R-:W-:Y:S01]  /*19920*/  MUFU.EX2 R2, R2 ;  /* 0x0000000200027308 */ /* 0x000fe20000000800 */
[----:B0-----:R-:W-:-:S07]  /*19930*/  FMNMX.FTZ R13, R4, R13, !PT ;  /* 0x0000000d040d7209 */ /* 0x001fce0007810000 */
[----:B------:R-:W0:Y:S01]  /*19940*/  MUFU.EX2 R188, R188 ;  /* 0x000000bc00bc7308 */ /* 0x000e220000000800 */
[----:B------:R-:W1:Y:S07]  /*19950*/  SHFL.BFLY PT, R4, R13, 0x1, 0x1f ;  /* 0x0c201f000d047f89 */ /* 0x000e6e00000e0000 */
[----:B------:R-:W2:Y:S08]  /*19960*/  MUFU.EX2 R120, R120 ;  /* 0x0000007800787308 */ /* 0x000eb00000000800 */
[----:B------:R-:W3:Y:S01]  /*19970*/  MUFU.EX2 R190, R190 ;  /* 0x000000be00be7308 */ /* 0x000ee20000000800 */
[----:B0-----:R-:W-:-:S07]  /*19980*/  FFMA.FTZ R7, R2, R7, R188 ;  /* 0x0000000702077223 */ /* 0x001fce00000100bc */
[----:B------:R-:W0:Y:S01]  /*19990*/  MUFU.EX2 R124, R124 ;  /* 0x0000007c007c7308 */ /* 0x000e220000000800 */
[C---:B--2---:R-:W-:Y:S01]  /*199a0*/  FADD.FTZ R7, R120.reuse, R7 ;  /* 0x0000000778077221 */ /* 0x044fe20000010000 */
[----:B------:R-:W-:Y:S02]  /*199b0*/  F2FP.F16.F32.PACK_AB R188, R120, R188 ;  /* 0x000000bc78bc723e */ /* 0x000fe400000000ff */
[----:B-1----:R-:W-:Y:S01]  /*199c0*/  FMNMX.FTZ R4, R13, R4, !PT ;  /* 0x000000040d047209 */ /* 0x002fe20007810000 */
[----:B------:R-:W-:-:S03]  /*199d0*/  IMAD.MOV.U32 R13, RZ, RZ, 0x40000040 ;  /* 0x40000040ff0d7424 */ /* 0x000fc600078e00ff */
[----:B------:R-:W1:Y:S01]  /*199e0*/  MUFU.EX2 R184, R184 ;  /* 0x000000b800b87308 */ /* 0x000e620000000800 */
[----:B---3--:R-:W-:-:S07]  /*199f0*/  FADD.FTZ R7, R190, R7 ;  /* 0x00000007be077221 */ /* 0x008fce0000010000 */
[----:B------:R-:W2:Y:S01]  /*19a00*/  MUFU.EX2 R121, R121 ;  /* 0x0000007900797308 */ /* 0x000ea20000000800 */
[C---:B0-----:R-:W-:Y:S01]  /*19a10*/  FADD.FTZ R7, R124.reuse, R7 ;  /* 0x000000077c077221 */ /* 0x041fe20000010000 */
[----:B------:R-:W-:-:S06]  /*19a20*/  F2FP.F16.F32.PACK_AB R190, R124, R190 ;  /* 0x000000be7cbe723e */ /* 0x000fcc00000000ff */
        /* <DEDUP_REMOVED lines=11> */
[-C--:B------:R-:W-:Y:S01]  /*19ae0*/  FFMA.FTZ R136, R141, R0.reuse, -R3 ;  /* 0x000000008d887223 */ /* 0x080fe20000010803 */
[-C--:B------:R-:W-:Y:S02]  /*19af0*/  FMUL.FTZ R141, R4, R0.reuse ;  /* 0x00000000048d7220 */ /* 0x080fe40000410000 */
[----:B------:R-:W-:Y:S01]  /*19b00*/  HGMMA.64x192x16.F32 R24, R176, gdesc[UR4].tnspB, R24, gsb0 ;  /* 0x42e00004b0187df0 */ /* 0x000fe20008000818 */
[----:B------:R-:W-:Y:S01]  /*19b10*/  R2UR UR6, R20 ;  /* 0x00000000140672ca */ /* 0x000fe200000e0000 */
[-C--:B------:R-:W-:Y:S01]  /*19b20*/  FFMA.FTZ R122, R122, R0.reuse, -R141 ;  /* 0x000000007a7a7223 */ /* 0x080fe2000001088d */
[----:B------:R-:W-:Y:S01]  /*19b30*/  R2UR UR7, R21 ;  /* 0x00000000150772ca */ /* 0x000fe200000e0000 */
[----:B------:R0:W-:Y:S01]  /*19b40*/  MUFU.EX2 R20, R137 ;  /* 0x0000008900147308 */ /* 0x0001e20000000800 */
[-C--:B------:R-:W-:Y:S01]  /*19b50*/  FFMA.FTZ R21, R160, R0.reuse, -R3 ;  /* 0x00000000a0157223 */ /* 0x080fe20000010803 */
[-CC-:B------:R-:W-:Y:S01]  /*19b60*/  FFMA.FTZ R189, R123, R0.reuse, -R141.reuse ;  /* 0x000000007bbd7223 */ /* 0x180fe2000001088d */
[-CC-:B------:R-:W-:Y:S01]  /*19b70*/  FFMA.FTZ R191, R126, R0.reuse, -R141.reuse ;  /* 0x000000007ebf7223 */ /* 0x180fe2000001088d */
[-CC-:B------:R-:W-:Y:S01]  /*19b80*/  FFMA.FTZ R140, R127, R0.reuse, -R141.reuse ;  /* 0x000000007f8c7223 */ /* 0x180fe2000001088d */
[-CC-:B------:R-:W-:Y:S01]  /*19b90*/  FFMA.FTZ R185, R130, R0.reuse, -R141.reuse ;  /* 0x0000000082b97223 */ /* 0x180fe2000001088d */
[-CC-:B------:R-:W-:Y:S01]  /*19ba0*/  FFMA.FTZ R126, R131, R0.reuse, -R141.reuse ;  /* 0x00000000837e7223 */ /* 0x180fe2000001088d */
[-C--:B------:R-:W-:Y:S01]  /*19bb0*/  FFMA.FTZ R187, R134, R0.reuse, -R141 ;  /* 0x0000000086bb7223 */ /* 0x080fe2000001088d */
[----:B------:R-:W-:Y:S01]  /*19bc0*/  MUFU.EX2 R122, R122 ;  /* 0x0000007a007a7308 */ /* 0x000fe20000000800 */
[-C--:B0-----:R-:W-:Y:S01]  /*19bd0*/  FFMA.FTZ R137, R164, R0.reuse, -R3 ;  /* 0x00000000a4897223 */ /* 0x081fe20000010803 */
        /* <DEDUP_REMOVED lines=8> */
[----:B------:R-:W-:-:S06]  /*19c60*/  FFMA.FTZ R166, R166, R0, -R141 ;  /* 0x00000000a6a67223 */ /* 0x000fcc000001088d */
        /* <DEDUP_REMOVED lines=21> */
[----:B-1----:R-:W-:Y:S01]  /*19dc0*/  FADD.FTZ R144, R184, R7 ;  /* 0x00000007b8907221 */ /* 0x002fe20000010000 */
[-CC-:B------:R-:W-:Y:S01]  /*19dd0*/  FFMA.FTZ R177, R146, R0.reuse, -R141.reuse ;  /* 0x0000000092b17223 */ /* 0x180fe2000001088d */
[-CC-:B------:R-:W-:Y:S01]  /*19de0*/  FFMA.FTZ R179, R150, R0.reuse, -R141.reuse ;  /* 0x0000000096b37223 */ /* 0x180fe2000001088d */
[----:B------:R-:W-:Y:S01]  /*19df0*/  HGMMA.64x192x16.F32 R24, R172, gdesc[UR4].tnspB, R24, gsb0 ;  /* 0x42e00004ac187df0 */ /* 0x000fe20008000818 */
[----:B------:R-:W-:Y:S01]  /*19e00*/  R2UR UR6, R12 ;  /* 0x000000000c0672ca */ /* 0x000fe200000e0000 */
[----:B------:R-:W-:Y:S01]  /*19e10*/  FFMA.FTZ R12, R139, R0, -R141 ;  /* 0x000000008b0c7223 */ /* 0x000fe2000001088d */
[----:B------:R-:W-:Y:S01]  /*19e20*/  R2UR UR7, R13 ;  /* 0x000000000d0772ca */ /* 0x000fe200000e0000 */
[----:B------:R-:W-:-:S02]  /*19e30*/  @!P1 IMAD R13, R14, 0x8, R17 ;  /* 0x000000080e0d9824 */ /* 0x000fc400078e0211 */
[----:B------:R-:W-:Y:S01]  /*19e40*/  FFMA.FTZ R14, R147, R0, -R141 ;  /* 0x00000000930e7223 */ /* 0x000fe2000001088d */
[----:B------:R-:W-:Y:S01]  /*19e50*/  MUFU.EX2 R176, R176 ;  /* 0x000000b000b07308 */ /* 0x000fe20000000800 */
[----:B--2---:R-:W-:Y:S02]  /*19e60*/  F2FP.F16.F32.PACK_AB R184, R121, R184 ;  /* 0x000000b879b8723e */ /* 0x004fe400000000ff */
[----:B------:R-:W-:-:S04]  /*19e70*/  @!P1 IADD3 R13, R13, 0x30840, RZ ;  /* 0x000308400d0d9810 */ /* 0x000fc80007ffe0ff */
[----:B------:R-:W-:Y:S01]  /*19e80*/  @!P1 PRMT R13, RZ, 0x654, R13 ;  /* 0x00000654ff0d9816 */ /* 0x000fe2000000000d */
        /* <DEDUP_REMOVED lines=9> */
[----:B------:R-:W-:Y:S01]  /*19f20*/  FADD.FTZ R3, -R4, R11 ;  /* 0x0000000b04037221 */ /* 0x000fe20000010100 */
[-CC-:B------:R-:W-:Y:S01]  /*19f30*/  FFMA.FTZ R173, R154, R0.reuse, -R141.reuse ;  /* 0x000000009aad7223 */ /* 0x180fe2000001088d */
[-C--:B------:R-:W-:Y:S01]  /*19f40*/  FFMA.FTZ R175, R158, R0.reuse, -R141 ;  /* 0x000000009eaf7223 */ /* 0x080fe2000001088d */
[----:B------:R-:W-:Y:S01]  /*19f50*/  HGMMA.64x192x16.F32 R24, R168, gdesc[UR4].tnspB, R24, gsb0 ;  /* 0x42e00004a8187df0 */ /* 0x000fe20008000818 */
[----:B------:R-:W-:Y:S01]  /*19f60*/  FMUL.FTZ R3, R3, R0 ;  /* 0x0000000003037220 */ /* 0x000fe20000410000 */
[----:B------:R-:W-:Y:S08]  /*19f70*/  MUFU.EX2 R172, R172 ;  /* 0x000000ac00ac7308 */ /* 0x000ff00000000800 */
[----:B------:R-:W0:Y:S08]  /*19f80*/  MUFU.EX2 R3, R3 ;  /* 0x0000000300037308 */ /* 0x000e300000000800 */
[----:B------:R-:W-:Y:S08]  /*19f90*/  MUFU.EX2 R173, R173 ;  /* 0x000000ad00ad7308 */ /* 0x000ff00000000800 */
[----:B------:R-:W-:Y:S01]  /*19fa0*/  MUFU.EX2 R174, R174 ;  /* 0x000000ae00ae7308 */ /* 0x000fe20000000800 */
[----:B0-----:R-:W-:-:S04]  /*19fb0*/  FFMA.FTZ R6, R3, R6, R122 ;  /* 0x0000000603067223 */ /* 0x001fc8000001007a */
[----:B------:R-:W-:Y:S01]  /*19fc0*/  FADD.FTZ R138, R189, R6 ;  /* 0x00000006bd8a7221 */ /* 0x000fe20000010000 */
[----:B------:R-:W-:Y:S01]  /*19fd0*/  FFMA.FTZ R6, R151, R0, -R141 ;  /* 0x0000000097067223 */ /* 0x000fe2000001088d */
[----:B------:R-:W-:Y:S01]  /*19fe0*/  F2FP.F16.F32.PACK_AB R189, R189, R122 ;  /* 0x0000007abdbd723e */ /* 0x000fe200000000ff */
[----:B------:R-:W-:Y:S08]  /*19ff0*/  MUFU.EX2 R175, R175 ;  /* 0x000000af00af7308 */ /* 0x000ff00000000800 */
[----:B------:R-:W-:Y:S08]  /*1a000*/  MUFU.EX2 R6, R6 ;  /* 0x0000000600067308 */ /* 0x000ff00000000800 */
[----:B------:R-:W0:Y:S01]  /*1a010*/  MUFU.EX2 R11, R165 ;  /* 0x000000a5000b7308 */ /* 0x000e220000000800 */
[----:B------:R-:W-:-:S02]  /*1a020*/  WARPGROUP.DEPBAR.LE gsb0, 0x0 ;  /* 0x00008000000079c5 */ /* 0x000fc40000010000 */
[----:B------:R1:W-:Y:S01]  /*1a030*/  @!P1 SYNCS.ARRIVE.TRANS64.RED.A1T0 RZ, [R13+URZ], RZ ;  /* 0x000000ff0dff99a7 */ /* 0x0003e2000810043f */
[----:B0-----:R-:W-:Y:S02]  /*1a040*/  F2FP.F16.F32.PACK_AB R170, R11, R137 ;  /* 0x000000890baa723e */ /* 0x001fe400000000ff */
[----:B------:R-:W-:Y:S02]  /*1a050*/  F2FP.F16.F32.PACK_AB R168, R133, R21 ;  /* 0x0000001585a8723e */ /* 0x000fe400000000ff */
[----:B------:R-:W-:Y:S01]  /*1a060*/  F2FP.F16.F32.PACK_AB R169, R163, R162 ;  /* 0x000000a2a3a9723e */ /* 0x000fe200000000ff */
[----:B-1----:R-:W-:Y:S01]  /*1a070*/  FADD.FTZ R13, R191, R138 ;  /* 0x0000008abf0d7221 */ /* 0x002fe20000010000 */
[-CC-:B------:R-:W-:Y:S01]  /*1a080*/  FFMA.FTZ R138, R155, R0.reuse, -R141.reuse ;  /* 0x000000009b8a7223 */ /* 0x180fe2000001088d */
[----:B------:R-:W-:Y:S01]  /*1a090*/  FFMA.FTZ R141, R167, R0, -R141 ;  /* 0x00000000a78d7223 */ /* 0x000fe2000001088d */
[----:B------:R0:W-:Y:S01]  /*1a0a0*/  @!P1 SYNCS.ARRIVE.TRANS64.RED.A1T0 RZ, [R200+URZ], RZ ;  /* 0x000000ffc8ff99a7 */ /* 0x0001e2000810043f */
[C---:B------:R-:W-:Y:S01]  /*1a0b0*/  FADD.FTZ R142, R140.reuse, R13 ;  /* 0x0000000d8c8e7221 */ /* 0x040fe20000010000 */
        /* <DEDUP_REMOVED lines=8> */
[----:B------:R-:W-:Y:S01]  /*1a140*/  F2FP.F16.F32.PACK_AB R185, R126, R185 ;  /* 0x000000b97eb9723e */ /* 0x000fe200000000ff */
[----:B------:R-:W2:Y:S01]  /*1a150*/  MUFU.EX2 R141, R141 ;  /* 0x0000008d008d7308 */ /* 0x000ea20000000800 */
        /* <DEDUP_REMOVED lines=10> */
[C---:B------:R-:W-:Y:S01]  /*1a200*/  FADD.FTZ R13, R136.reuse, R13 ;  /* 0x0000000d880d7221 */ /* 0x040fe20000010000 */
[----:B------:R-:W-:Y:S02]  /*1a210*/  F2FP.F16.F32.PACK_AB R182, R136, R182 ;  /* 0x000000b688b6723e */ /* 0x000fe400000000ff */
[----:B------:R-:W-:Y:S01]  /*1a220*/  FADD.FTZ R7, R183, R120 ;  /* 0x00000078b7077221 */ /* 0x000fe20000010000 */
[----:B------:R-:W-:Y:S01]  /*1a230*/  FADD.FTZ R124, R176, R13 ;  /* 0x0000000db07c7221 */ /* 0x000fe20000010000 */
[----:B------:R-:W3:Y:S01]  /*1a240*/  MUFU.EX2 R120, R159 ;  /* 0x0000009f00787308 */ /* 0x000ee20000000800 */
[C---:B------:R-:W-:Y:S01]  /*1a250*/  F2FP.F16.F32.PACK_AB R183, R134.reuse, R183 ;  /* 0x000000b786b7723e */ /* 0x040fe200000000ff */
        /* <DEDUP_REMOVED lines=14> */
[----:B------:R-:W-:Y:S01]  /*1a340*/  F2FP.F16.F32.PACK_AB R172, R129, R172 ;  /* 0x000000ac81ac723e */ /* 0x000fe200000000ff */
[----:B------:R-:W-:Y:S02]  /*1a350*/  IMAD.MOV.U32 R12, RZ, RZ, R194 ;  /* 0x000000ffff0c7224 */ /* 0x000fe400078e00c2 */
[----:B------:R-:W-:Y:S01]  /*1a360*/  FADD.FTZ R7, R173, R8 ;  /* 0x00000008ad077221 */ /* 0x000fe20000010000 */
[----:B------:R-:W-:Y:S01]  /*1a370*/  FADD.FTZ R13, R174, R13 ;  /* 0x0000000dae0d7221 */ /* 0x000fe20000010000 */
[C---:B-1----:R-:W-:Y:S02]  /*1a380*/  F2FP.F16.F32.PACK_AB R173, R138.reuse, R173 ;  /* 0x000000ad8aad723e */ /* 0x042fe400000000ff */
[----:B------:R-:W-:Y:S01]  /*1a390*/  FADD.FTZ R8, R138, R7 ;  /* 0x000000078a087221 */ /* 0x000fe20000010000 */
[----:B------:R-:W-:-:S02]  /*1a3a0*/  F2FP.F16.F32.PACK_AB R174, R132, R174 ;  /* 0x000000ae84ae723e */ /* 0x000fc400000000ff */
[----:B--2---:R-:W-:Y:S01]  /*1a3b0*/  F2FP.F16.F32.PACK_AB R171, R141, R166 ;  /* 0x000000a68dab723e */ /* 0x004fe200000000ff */
[----:B------:R-:W-:Y:S01]  /*1a3c0*/  FADD.FTZ R7, R175, R8 ;  /* 0x00000008af077221 */ /* 0x000fe20000010000 */
[----:B------:R-:W-:Y:S01]  /*1a3d0*/  FADD.FTZ R8, R132, R13 ;  /* 0x0000000d84087221 */ /* 0x000fe20000010000 */
[C---:B---3--:R-:W-:Y:S01]  /*1a3e0*/  F2FP.F16.F32.PACK_AB R175, R120.reuse, R175 ;  /* 0x000000af78af723e */ /* 0x048fe200000000ff */
[----:B------:R-:W-:Y:S02]  /*1a3f0*/  IMAD.MOV.U32 R13, RZ, RZ, R23 ;  /* 0x000000ffff0d7224 */ /* 0x000fe400078e0017 */
[----:B------:R-:W-:Y:S01]  /*1a400*/  FADD.FTZ R7, R120, R7 ;  /* 0x0000000778077221 */ /* 0x000fe20000010000 */
[----:B------:R-:W-:-:S03]  /*1a410*/  FADD.FTZ R8, R21, R8 ;  /* 0x0000000815087221 */ /* 0x000fc60000010000 */
[----:B------:R-:W-:Y:S01]  /*1a420*/  FADD.FTZ R7, R162, R7 ;  /* 0x00000007a2077221 */ /* 0x000fe20000010000 */
[----:B------:R-:W-:-:S03]  /*1a430*/  FADD.FTZ R8, R133, R8 ;  /* 0x0000000885087221 */ /* 0x000fc60000010000 */
[----:B------:R-:W-:Y:S01]  /*1a440*/  FADD.FTZ R7, R163, R7 ;  /* 0x00000007a3077221 */ /* 0x000fe20000010000 */
[----:B------:R-:W-:-:S03]  /*1a450*/  FADD.FTZ R8, R137, R8 ;  /* 0x0000000889087221 */ /* 0x000fc60000010000 */
[----:B------:R-:W-:Y:S01]  /*1a460*/  FADD.FTZ R6, R166, R7 ;  /* 0x00000007a6067221 */ /* 0x000fe20000010000 */
[----:B------:R-:W-:Y:S01]  /*1a470*/  FADD.FTZ R7, R11, R8 ;  /* 0x000000080b077221 */ /* 0x000fe20000010000 */
[----:B------:R-:W-:Y:S01]  /*1a480*/  MOV R11, R4 ;  /* 0x00000004000b7202 */ /* 0x000fe20000000f00 */
[----:B------:R-:W-:Y:S02]  /*1a490*/  IMAD.MOV.U32 R8, RZ, RZ, R5 ;  /* 0x000000ffff087224 */ /* 0x000fe400078e0005 */
[----:B------:R-:W-:Y:S01]  /*1a4a0*/  FADD.FTZ R6, R141, R6 ;  /* 0x000000068d067221 */ /* 0x000fe20000010000 */
[----:B0-----:R-:W-:Y:S06]  /*1a4b0*/  @P2 BRA `(.L_x_1563) ;  /* 0xffffffdc00902947 */ /* 0x001fec000383ffff */
[----:B------:R-:W-:Y:S05]  /*1a4c0*/  BSYNC B1 ;  /* 0x0000000000017941 */ /* 0x000fea0003800000 */
.L_x_1552:
[----:B------:R-:W-:Y:S05]  /*1a4d0*/  BSYNC B0 ;  /* 0x0000000000007941 */ /* 0x000fea0003800000 */
.L_x_1551:
[----:B------:R-:W-:Y:S01]  /*1a4e0*/  ISETP.GE.AND P2, PT, R9, R212, PT ;  /* 0x000000d40900720c */ /* 0x000fe20003f46270 */
[----:B------:R-:W-:-:S12]  /*1a4f0*/  BSSY B0, `(.L_x_1564) ;  /* 0x000034c000007945 */ /* 0x000fd80003800000 */
[----:B------:R-:W-:Y:S05]  /*1a500*/  @!P2 BRA `(.L_x_1565) ;  /* 0x000000340028a947 */ /* 0x000fea0003800000 */
[----:B------:R-:W-:Y:S01]  /*1a510*/  IMAD R20, R201, 0x80, R216 ;  /* 0x00000080c9147824 */ /* 0x000fe200078e02d8 */
[----:B------:R-:W-:Y:S01]  /*1a520*/  MOV R11, R5 ;  /* 0x00000005000b7202 */ /* 0x000fe20000000f00 */
[----:B------:R-:W-:Y:S02]  /*1a530*/  IMAD.MOV.U32 R8, RZ, RZ, R4 ;  /* 0x000000ffff087224 */ /* 0x000fe400078e0004 */
[----:B------:R-:W-:Y:S02]  /*1a540*/  VIADD R20, R20, 0x8 ;  /* 0x0000000814147836 */ /* 0x000fe40000000000 */
[----:B------:R-:W-:Y:S02]  /*1a550*/  IMAD.MOV.U32 R12, RZ, RZ, R194 ;  /* 0x000000ffff0c7224 */ /* 0x000fe400078e00c2 */
[----:B------:R-:W-:Y:S01]  /*1a560*/  IMAD.MOV.U32 R13, RZ, RZ, R23 ;  /* 0x000000ffff0d7224 */ /* 0x000fe200078e0017 */
[----:B------:R-:W-:-:S07]  /*1a570*/  IADD3 R20, R20, R196, -R197 ;  /* 0x000000c414147210 */ /* 0x000fce0007ffe8c5 */
.L_x_1584:
[----:B------:R-:W-:-:S05]  /*1a580*/  VIADD R0, R13, 0x1 ;  /* 0x000000010d007836 */ /* 0x000fca0000000000 */
[----:B------:R-:W-:-:S04]  /*1a590*/  ISETP.NE.AND P2, PT, R0, 0x2, PT ;  /* 0x000000020000780c */ /* 0x000fc80003f45270 */
[----:B------:R-:W-:Y:S02]  /*1a5a0*/  SEL R5, RZ, 0x1, P2 ;  /* 0x00000001ff057807 */ /* 0x000fe40001000000 */
[----:B------:R-:W-:Y:S02]  /*1a5b0*/  SEL R23, R0, RZ, P2 ;  /* 0x000000ff00177207 */ /* 0x000fe40001000000 */
[----:B------:R-:W-:Y:S01]  /*1a5c0*/  LOP3.LUT R194, R12, R5, RZ, 0x3c, !PT ;  /* 0x000000050cc27212 */ /* 0x000fe200078e3cff */
[----:B------:R-:W-:Y:S06]  /*1a5d0*/  @!P0 BRA `(.L_x_1566) ;  /* 0x0000000000048947 */ /* 0x000fec0003800000 */
[----:B------:R-:W-:Y:S01]  /*1a5e0*/  BPT.TRAP 0x1 ;  /* 0x000000040000795c */ /* 0x000fe20000300000 */
.L_x_1566:
[----:B------:R-:W-:Y:S01]  /*1a5f0*/  IMAD R0, R23, 0x8, R17 ;  /* 0x0000000817007824 */ /* 0x000fe200078e0211 */
[----:B------:R-:W-:-:S04]  /*1a600*/  SHF.L.U32 R15, R194, 0x1f, RZ ;  /* 0x0000001fc20f7819 */ /* 0x000fc800000006ff */
[----:B------:R0:W1:Y:S01]  /*1a610*/  SYNCS.PHASECHK.TRANS64.TRYWAIT P2, [R0+URZ+0x30830], R15 ;  /* 0x0308300f000075a7 */ /* 0x000062000804017f */
[----:B------:R-:W-:Y:S05]  /*1a620*/  @!P0 BRA `(.L_x_1567) ;  /* 0x0000000000048947 */ /* 0x000fea0003800000 */
[----:B------:R-:W-:Y:S01]  /*1a630*/  BPT.TRAP 0x1 ;  /* 0x000000040000795c */ /* 0x000fe20000300000 */
.L_x_1567:
[----:B------:R-:W-:Y:S01]  /*1a640*/  BSSY B1, `(.L_x_1568) ;  /* 0x0000006000017945 */ /* 0x000fe20003800000 */
[----:B------:R-:W-:Y:S01]  /*1a650*/  IMAD R4, R23, 0x900, R10 ;  /* 0x0000090017047824 */ /* 0x000fe200078e020a */
[----:B------:R-:W-:Y:S02]  /*1a660*/  MOV R5, 0x40000040 ;  /* 0x4000004000057802 */ /* 0x000fe40000000f00 */
[----:B-1----:R-:W-:Y:S05]  /*1a670*/  @P2 BRA `(.L_x_1569) ;  /* 0x0000000000082947 */ /* 0x002fea0003800000 */
[----:B------:R-:W1:Y:S02]  /*1a680*/  SYNCS.PHASECHK.TRANS64.TRYWAIT P2, [R0+URZ+0x30830], R15 ;  /* 0x0308300f000075a7 */ /* 0x000e64000804017f */
[----:B-1----:R-:W-:Y:S05]  /*1a690*/  @!P2 BRA `(.L_x_1570) ;  /* 0x000000dc00e4a947 */ /* 0x002fea0003800000 */
.L_x_1569:
[----:B------:R-:W-:Y:S05]  /*1a6a0*/  BSYNC B1 ;  /* 0x0000000000017941 */ /* 0x000fea0003800000 */
.L_x_1568:
        /* <DEDUP_REMOVED lines=30> */
[----:B------:R-:W-:Y:S01]  /*1a890*/  IMAD.MOV.U32 R15, RZ, RZ, 0x40000040 ;  /* 0x40000040ff0f7424 */ /* 0x000fe200078e00ff */
[----:B------:R-:W-:Y:S01]  /*1a8a0*/  IADD3 R14, R4, 0x6, RZ ;  /* 0x00000006040e7810 */ /* 0x000fe20007ffe0ff */
        /* <DEDUP_REMOVED lines=18> */
[----:B------:R-:W-:Y:S01]  /*1a9d0*/  MOV R15, 0x40000040 ;  /* 0x40000040000f7802 */ /* 0x000fe20000000f00 */
[----:B------:R0:W5:Y:S01]  /*1a9e0*/  LDL.LU.64 R10, [R1+0x50] ;  /* 0x00005000010a7983 */ /* 0x0001620000300a00 */
        /* <DEDUP_REMOVED lines=165> */
.L_x_1571:
[----:B------:R-:W-:Y:S01]  /*1b440*/  SHF.L.U32 R2, R12, 0x1f, RZ ;  /* 0x0000001f0c027819 */ /* 0x000fe200000006ff */
[----:B------:R-:W-:-:S04]  /*1b450*/  IMAD R12, R13, 0x8, R17 ;  /* 0x000000080d0c7824 */ /* 0x000fc800078e0211 */
[----:B------:R0:W1:Y:S01]  /*1b460*/  SYNCS.PHASECHK.TRANS64.TRYWAIT P2, [R12+URZ+0x30850], R2 ;  /* 0x030850020c0075a7 */ /* 0x000062000804017f */
[----:B------:R-:W-:Y:S05]  /*1b470*/  @!P0 BRA `(.L_x_1572) ;  /* 0x0000000000048947 */ /* 0x000fea0003800000 */
[----:B------:R-:W-:Y:S01]  /*1b480*/  BPT.TRAP 0x1 ;  /* 0x000000040000795c */ /* 0x000fe20000300000 */
.L_x_1572:
        /* <DEDUP_REMOVED lines=9> */
.L_x_1574:
[----:B------:R-:W-:Y:S05]  /*1b520*/  BSYNC B1 ;  /* 0x0000000000017941 */ /* 0x000fea0003800000 */
.L_x_1573:
[----:B------:R-:W-:Y:S01]  /*1b530*/  IMAD.MOV.U32 R3, RZ, RZ, 0x40000040 ;  /* 0x40000040ff037424 */ /* 0x000fe200078e00ff */
[----:B01----:R-:W-:Y:S01]  /*1b540*/  MOV R2, R4 ;  /* 0x0000000400027202 */ /* 0x003fe20000000f00 */
[----:B------:R-:W-:Y:S01]  /*1b550*/  WARPGROUP.ARRIVE ;  /* 0x00000000000079c5 */ /* 0x000fe20000000000 */
[----:B-----5:R-:W-:Y:S01]  /*1b560*/  IMAD R21, R9, -0x60, RZ ;  /* 0xffffffa009157824 */ /* 0x020fe200078e02ff */
[----:B------:R-:W-:Y:S01]  /*1b570*/  ISETP.GE.AND P2, PT, R202, 0x1, PT ;  /* 0x00000001ca00780c */ /* 0x000fe20003f46270 */
[----:B------:R-:W-:Y:S01]  /*1b580*/  @!P1 VIADD R0, R0, 0x30840 ;  /* 0x0003084000009836 */ /* 0x000fe20000000000 */
[----:B------:R-:W-:Y:S01]  /*1b590*/  R2UR UR6, R2 ;  /* 0x00000000020672ca */ /* 0x000fe200000e0000 */
[----:B------:R-:W-:Y:S01]  /*1b5a0*/  VIADD R2, R4, 0x80 ;  /* 0x0000008004027836 */ /* 0x000fe20000000000 */
[----:B------:R-:W-:Y:S01]  /*1b5b0*/  R2UR UR7, R3 ;  /* 0x00000000030772ca */ /* 0x000fe200000e0000 */
[----:B------:R-:W-:Y:S01]  /*1b5c0*/  IMAD.MOV.U32 R3, RZ, RZ, 0x40000040 ;  /* 0x40000040ff037424 */ /* 0x000fe200078e00ff */
[----:B------:R-:W-:Y:S01]  /*1b5d0*/  ULOP3.LUT UR4, URZ, UR51, URZ, 0x33, !UPT ;  /* 0x000000333f047292 */ /* 0x000fe2000f8e333f */
[----:B------:R-:W-:-:S10]  /*1b5e0*/  @!P1 PRMT R0, RZ, 0x654, R0 ;  /* 0x00000654ff009816 */ /* 0x000fd40000000000 */
        /* <DEDUP_REMOVED lines=26> */
[----:B------:R-:W-:Y:S01]  /*1b790*/  IMAD R4, R201, 0x80, R216 ;  /* 0x00000080c9047824 */ /* 0x000fe200078e02d8 */
[----:B------:R-:W-:Y:S02]  /*1b7a0*/  WARPGROUP.DEPBAR.LE gsb0, 0x0 ;  /* 0x00008000000079c5 */ /* 0x000fe40000010000 */
[----:B------:R-:W-:-:S11]  /*1b7b0*/  WARPGROUP.ARRIVE ;  /* 0x00000000000079c5 */ /* 0x000fd60000000000 */
[----:B------:R-:W-:Y:S01]  /*1b7c0*/  HGMMA.64x192x16.F32 R24, R172, gdesc[UR4].tnspB, R24, gsb0 ;  /* 0x42e00004ac187df0 */ /* 0x000fe20008000818 */
[----:B------:R-:W-:Y:S02]  /*1b7d0*/  R2UR UR6, R2 ;  /* 0x00000000020672ca */ /* 0x000fe400000e0000 */
[----:B------:R-:W-:Y:S02]  /*1b7e0*/  R2UR UR7, R3 ;  /* 0x00000000030772ca */ /* 0x000fe400000e0000 */
[----:B------:R-:W-:-:S05]  /*1b7f0*/  IADD3 R2, R21, 0x1, R196 ;  /* 0x0000000115027810 */ /* 0x000fca0007ffe0c4 */
[----:B------:R-:W-:-:S04]  /*1b800*/  IMAD.IADD R3, R2, 0x1, -R197 ;  /* 0x0000000102037824 */ /* 0x000fc800078e0ac5 */
[----:B------:R-:W-:-:S04]  /*1b810*/  IMAD R3, R206, -0x2, R3 ;  /* 0xfffffffece037824 */ /* 0x000fc800078e0203 */
[C---:B------:R-:W-:Y:S01]  /*1b820*/  VIADD R14, R3.reuse, UR4 ;  /* 0x00000004030e7c36 */ /* 0x040fe20008000000 */
[----:B------:R-:W-:-:S03]  /*1b830*/  IADD3 R15, R3, UR50, RZ ;  /* 0x00000032030f7c10 */ /* 0x000fc6000fffe0ff */
[C---:B------:R-:W-:Y:S02]  /*1b840*/  IMAD.IADD R5, R4.reuse, 0x1, R14 ;  /* 0x0000000104057824 */ /* 0x040fe400078e020e */
[----:B------:R-:W-:Y:S01]  /*1b850*/  IMAD.IADD R13, R4, 0x1, R15 ;  /* 0x00000001040d7824 */ /* 0x000fe200078e020f */
[----:B------:R-:W-:Y:S02]  /*1b860*/  WARPGROUP.DEPBAR.LE gsb0, 0x0 ;  /* 0x00008000000079c5 */ /* 0x000fe40000010000 */
[----:B------:R-:W-:-:S06]  /*1b870*/  WARPGROUP.ARRIVE ;  /* 0x00000000000079c5 */ /* 0x000fcc0000000000 */
[----:B------:R-:W-:Y:S03]  /*1b880*/  HGMMA.64x192x16.F32 R24, R168, gdesc[UR4].tnspB, R24, gsb0 ;  /* 0x42e00004a8187df0 */ /* 0x000fe60008000818 */
[----:B------:R-:W-:Y:S02]  /*1b890*/  WARPGROUP.DEPBAR.LE gsb0, 0x0 ;  /* 0x00008000000079c5 */ /* 0x000fe40000010000 */
[----:B------:R0:W-:Y:S02]  /*1b8a0*/  @!P1 SYNCS.ARRIVE.TRANS64.RED.A1T0 RZ, [R0+URZ], RZ ;  /* 0x000000ff00ff99a7 */ /* 0x0001e4000810043f */
[----:B0-----:R-:W-:Y:S01]  /*1b8b0*/  IMAD R0, R206, -0x2, R21 ;  /* 0xfffffffece007824 */ /* 0x001fe200078e0215 */
[----:B------:R-:W-:Y:S06]  /*1b8c0*/  @!P2 BRA `(.L_x_1576) ;  /* 0x000000000058a947 */ /* 0x000fec0003800000 */
[----:B------:R-:W-:Y:S01]  /*1b8d0*/  IADD3 R168, R4, R196, -R197 ;  /* 0x000000c404a87210 */ /* 0x000fe20007ffe8c5 */
[----:B------:R-:W-:Y:S03]  /*1b8e0*/  BSSY B1, `(.L_x_1577) ;  /* 0x0000011000017945 */ /* 0x000fe60003800000 */
        /* <DEDUP_REMOVED lines=10> */
.L_x_1578:
[----:B------:R-:W-:Y:S02]  /*1b990*/  MOV R170, UR39 ;  /* 0x0000002700aa7c02 */ /* 0x000fe40008000f00 */
[----:B------:R-:W-:Y:S02]  /*1b9a0*/  IADD3 R169, R4, R196, -R197 ;  /* 0x000000c404a97210 */ /* 0x000fe40007ffe8c5 */
[----:B------:R-:W-:-:S13]  /*1b9b0*/  ISETP.NE.AND P2, PT, R170, 0x1, PT ;  /* 0x00000001aa00780c */ /* 0x000fda0003f45270 */
[----:B------:R-:W0:Y:S02]  /*1b9c0*/  @P2 LDC.64 R2, c[0x0][0x9e8] ;  /* 0x00027a00ff022b82 */ /* 0x000e240000000a00 */
[----:B0-----:R-:W-:-:S05]  /*1b9d0*/  @P2 IMAD.HI.U32 R2, R169, R2, RZ ;  /* 0x00000002a9022227 */ /* 0x001fca00078e00ff */
[----:B------:R-:W-:-:S07]  /*1b9e0*/  @P2 SHF.R.U32.HI R169, RZ, R3, R2 ;  /* 0x00000003ffa92219 */ /* 0x000fce0000011602 */
.L_x_1579:
[----:B------:R-:W-:Y:S05]  /*1b9f0*/  BSYNC B1 ;  /* 0x0000000000017941 */ /* 0x000fea0003800000 */
.L_x_1577:
[----:B------:R-:W-:-:S05]  /*1ba00*/  IMAD R2, R169, R170, R0 ;  /* 0x000000aaa9027224 */ /* 0x000fca00078e0200 */
[----:B------:R-:W-:Y:S02]  /*1ba10*/  VIADDMNMX R13, R2, R170, R13, PT ;  /* 0x000000aa020d7246 */ /* 0x000fe4000380010d */
[----:B------:R-:W-:-:S07]  /*1ba20*/  VIMNMX R5, R5, R2, !PT ;  /* 0x0000000205057248 */ /* 0x000fce0007fe0100 */
.L_x_1576:
[C---:B------:R-:W-:Y:S02]  /*1ba30*/  ISETP.GE.AND P2, PT, R21.reuse, 0x2, PT ;  /* 0x000000021500780c */ /* 0x040fe40003f46270 */
[----:B------:R-:W-:Y:S02]  /*1ba40*/  ISETP.GE.AND P3, PT, R21, 0x9, PT ;  /* 0x000000091500780c */ /* 0x000fe40003f66270 */
[----:B------:R-:W-:Y:S02]  /*1ba50*/  ISETP.GT.AND P5, PT, R5, 0x1, !P2 ;  /* 0x000000010500780c */ /* 0x000fe400057a4270 */
        /* <DEDUP_REMOVED lines=135> */
[----:B------:R-:W-:-:S13]  /*1c2d0*/  ISETP.GE.AND P6, PT, R202, 0x1, PT ;  /* 0x00000001ca00780c */ /* 0x000fda0003fc6270 */
[----:B------:R-:W-:Y:S05]  /*1c2e0*/  @!P6 BRA `(.L_x_1580) ;  /* 0x00000000005ce947 */ /* 0x000fea0003800000 */
[----:B------:R-:W-:Y:S01]  /*1c2f0*/  ISETP.GT.AND P6, PT, R20, -0x1, PT ;  /* 0xffffffff1400780c */ /* 0x000fe20003fc4270 */
[----:B------:R-:W-:-:S12]  /*1c300*/  BSSY B1, `(.L_x_1581) ;  /* 0x0000012000017945 */ /* 0x000fd80003800000 */
[----:B------:R-:W-:Y:S05]  /*1c310*/  @P6 BRA `(.L_x_1582) ;  /* 0x0000000000286947 */ /* 0x000fea0003800000 */
[----:B------:R-:W-:Y:S02]  /*1c320*/  IMAD.U32 R13, RZ, RZ, UR39 ;  /* 0x00000027ff0d7e24 */ /* 0x000fe4000f8e00ff */
[----:B------:R-:W-:-:S03]  /*1c330*/  VIADD R4, R4, 0x8 ;  /* 0x0000000804047836 */ /* 0x000fc60000000000 */
[----:B------:R-:W-:Y:S02]  /*1c340*/  ISETP.NE.AND P6, PT, R13, 0x1, PT ;  /* 0x000000010d00780c */ /* 0x000fe40003fc5270 */
[----:B------:R-:W-:-:S04]  /*1c350*/  IADD3 R4, R4, R196, -R197 ;  /* 0x000000c404047210 */ /* 0x000fc80007ffe8c5 */
[----:B------:R-:W-:-:S07]  /*1c360*/  LOP3.LUT R5, RZ, R4, RZ, 0x33, !PT ;  /* 0x00000004ff057212 */ /* 0x000fce00078e33ff */
[----:B------:R-:W0:Y:S02]  /*1c370*/  @P6 LDC.64 R2, c[0x0][0x9e8] ;  /* 0x00027a00ff026b82 */ /* 0x000e240000000a00 */
[----:B0-----:R-:W-:-:S05]  /*1c380*/  @P6 IMAD.HI.U32 R2, R5, R2, RZ ;  /* 0x0000000205026227 */ /* 0x001fca00078e00ff */
[----:B------:R-:W-:-:S04]  /*1c390*/  @P6 SHF.R.U32.HI R5, RZ, R3, R2 ;  /* 0x00000003ff056219 */ /* 0x000fc80000011602 */
[----:B------:R-:W-:Y:S01]  /*1c3a0*/  LOP3.LUT R5, RZ, R5, RZ, 0x33, !PT ;  /* 0x00000005ff057212 */ /* 0x000fe200078e33ff */
[----:B------:R-:W-:Y:S06]  /*1c3b0*/  BRA `(.L_x_1583) ;  /* 0x0000000000187947 */ /* 0x000fec0003800000 */
.L_x_1582:
[----:B------:R-:W-:Y:S02]  /*1c3c0*/  IMAD.U32 R13, RZ, RZ, UR39 ;  /* 0x00000027ff0d7e24 */ /* 0x000fe4000f8e00ff */
[----:B------:R-:W-:-:S03]  /*1c3d0*/  IMAD.MOV.U32 R5, RZ, RZ, R20 ;  /* 0x000000ffff057224 */ /* 0x000fc600078e0014 */
[----:B------:R-:W-:-:S13]  /*1c3e0*/  ISETP.NE.AND P6, PT, R13, 0x1, PT ;  /* 0x000000010d00780c */ /* 0x000fda0003fc5270 */
[----:B------:R-:W0:Y:S02]  /*1c3f0*/  @P6 LDC.64 R2, c[0x0][0x9e8] ;  /* 0x00027a00ff026b82 */ /* 0x000e240000000a00 */
[----:B0-----:R-:W-:-:S05]  /*1c400*/  @P6 IMAD.HI.U32 R2, R20, R2, RZ ;  /* 0x0000000214026227 */ /* 0x001fca00078e00ff */
[----:B------:R-:W-:-:S07]  /*1c410*/  @P6 SHF.R.U32.HI R5, RZ, R3, R2 ;  /* 0x00000003ff056219 */ /* 0x000fce0000011602 */
.L_x_1583:
[----:B------:R-:W-:Y:S05]  /*1c420*/  BSYNC B1 ;  /* 0x0000000000017941 */ /* 0x000fea0003800000 */
.L_x_1581:
[----:B------:R-:W-:-:S05]  /*1c430*/  IMAD R0, R5, R13, R0 ;  /* 0x0000000d05007224 */ /* 0x000fca00078e0200 */
[----:B------:R-:W-:Y:S02]  /*1c440*/  VIADDMNMX R15, R0, R13, R15, PT ;  /* 0x0000000d000f7246 */ /* 0x000fe4000380010f */
[----:B------:R-:W-:-:S07]  /*1c450*/  VIMNMX R14, R14, R0, !PT ;  /* 0x000000000e0e7248 */ /* 0x000fce0007fe0100 */
.L_x_1580:
[----:B------:R-:W-:Y:S01]  /*1c460*/  ISETP.GT.AND P2, PT, R14, 0x1, !P2 ;  /* 0x000000010e00780c */ /* 0x000fe20005744270 */
[----:B------:R-:W-:Y:S01]  /*1c470*/  @!P1 VIADD R12, R12, 0x30860 ;  /* 0x000308600c0c9836 */ /* 0x000fe20000000000 */
[----:B------:R-:W-:Y:S02]  /*1c480*/  LOP3.LUT P6, RZ, R16, 0x8000, RZ, 0xc0, !PT ;  /* 0x0000800010ff7812 */ /* 0x000fe400078cc0ff */
[----:B------:R-:W-:Y:S02]  /*1c490*/  ISETP.LT.OR P2, PT, R15, 0x2, P2 ;  /* 0x000000020f00780c */ /* 0x000fe40001741670 */
[----:B------:R-:W-:Y:S02]  /*1c4a0*/  ISETP.GT.AND P3, PT, R14, 0x8, !P3 ;  /* 0x000000080e00780c */ /* 0x000fe40005f64270 */
[----:B------:R-:W-:Y:S02]  /*1c4b0*/  FSEL R123, R123, -INF , !P2 ;  /* 0xff8000007b7b7808 */ /* 0x000fe40005000000 */
[----:B------:R-:W-:-:S02]  /*1c4c0*/  LOP3.LUT P2, RZ, R16, 0x4, RZ, 0xc0, !PT ;  /* 0x0000000410ff7812 */ /* 0x000fc4000784c0ff */
[C---:B------:R-:W-:Y:S02]  /*1c4d0*/  ISETP.LT.OR P3, PT, R15.reuse, 0x9, P3 ;  /* 0x000000090f00780c */ /* 0x040fe40001f61670 */
[----:B------:R-:W-:Y:S02]  /*1c4e0*/  ISETP.GT.AND P2, PT, R14, 0x9, !P2 ;  /* 0x000000090e00780c */ /* 0x000fe40005744270 */
[----:B------:R-:W-:Y:S02]  /*1c4f0*/  FSEL R126, R126, -INF , !P3 ;  /* 0xff8000007e7e7808 */ /* 0x000fe40005800000 */
[----:B------:R-:W-:Y:S02]  /*1c500*/  ISETP.LT.OR P2, PT, R15, 0xa, P2 ;  /* 0x0000000a0f00780c */ /* 0x000fe40001741670 */
[----:B------:R-:W-:Y:S02]  /*1c510*/  LOP3.LUT P3, RZ, R16, 0x4000, RZ, 0xc0, !PT ;  /* 0x0000400010ff7812 */ /* 0x000fe4000786c0ff */
[----:B------:R-:W-:-:S02]  /*1c520*/  FSEL R127, R127, -INF , !P2 ;  /* 0xff8000007f7f7808 */ /* 0x000fc40005000000 */
[----:B------:R-:W-:Y:S02]  /*1c530*/  LOP3.LUT P2, RZ, R16, 0x8, RZ, 0xc0, !PT ;  /* 0x0000000810ff7812 */ /* 0x000fe4000784c0ff */
[----:B------:R-:W-:Y:S02]  /*1c540*/  FMNMX.FTZ R0, R120, R11, !PT ;  /* 0x0000000b78007209 */ /* 0x000fe40007810000 */
[----:B------:R-:W-:Y:S02]  /*1c550*/  ISETP.GT.AND P2, PT, R14, 0x10, !P2 ;  /* 0x000000100e00780c */ /* 0x000fe40005744270 */
[----:B------:R-:W-:Y:S02]  /*1c560*/  FMNMX.FTZ R3, R121, R0, !PT ;  /* 0x0000000079037209 */ /* 0x000fe40007810000 */
[----:B------:R-:W-:Y:S02]  /*1c570*/  ISETP.LT.OR P2, PT, R15, 0x11, P2 ;  /* 0x000000110f00780c */ /* 0x000fe40001741670 */
[----:B------:R-:W-:-:S02]  /*1c580*/  FMNMX.FTZ R0, R124, R3, !PT ;  /* 0x000000037c007209 */ /* 0x000fc40007810000 */
        /* <DEDUP_REMOVED lines=51> */
[----:B------:R-:W-:Y:S01]  /*1c8c0*/  LOP3.LUT P6, RZ, R16, 0x20, RZ, 0xc0, !PT ;  /* 0x0000002010ff7812 */ /* 0x000fe200078cc0ff */
[----:B------:R-:W0:Y:S01]  /*1c8d0*/  SHFL.BFLY PT, R3, R2, 0x2, 0x1f ;  /* 0x0c401f0002037f89 */ /* 0x000e2200000e0000 */
[----:B------:R-:W-:Y:S02]  /*1c8e0*/  FSEL R146, R146, -INF , !P2 ;  /* 0xff80000092927808 */ /* 0x000fe40005000000 */
[----:B------:R-:W-:-:S02]  /*1c8f0*/  LOP3.LUT P2, RZ, R16, 0x800, RZ, 0xc0, !PT ;  /* 0x0000080010ff7812 */ /* 0x000fc4000784c0ff */
[----:B------:R-:W-:Y:S02]  /*1c900*/  LOP3.LUT P3, RZ, R16, 0x10, RZ, 0xc0, !PT ;  /* 0x0000001010ff7812 */ /* 0x000fe4000786c0ff */
[C---:B------:R-:W-:Y:S02]  /*1c910*/  ISETP.GT.AND P2, PT, R14.reuse, 0x31, !P2 ;  /* 0x000000310e00780c */ /* 0x040fe40005744270 */
[----:B------:R-:W-:Y:S02]  /*1c920*/  MOV R0, UR38 ;  /* 0x0000002600007c02 */ /* 0x000fe40008000f00 */
[----:B------:R-:W-:Y:S02]  /*1c930*/  ISETP.LT.OR P2, PT, R15, 0x32, P2 ;  /* 0x000000320f00780c */ /* 0x000fe40001741670 */
[----:B------:R-:W-:Y:S02]  /*1c940*/  ISETP.GT.AND P4, PT, R14, 0x51, !P4 ;  /* 0x000000510e00780c */ /* 0x000fe40006784270 */
[----:B------:R-:W-:-:S02]  /*1c950*/  FSEL R147, R147, -INF , !P2 ;  /* 0xff80000093937808 */ /* 0x000fc40005000000 */
[----:B------:R-:W-:Y:S02]  /*1c960*/  LOP3.LUT P2, RZ, R16, 0x400, RZ, 0xc0, !PT ;  /* 0x0000040010ff7812 */ /* 0x000fe4000784c0ff */
[C---:B------:R-:W-:Y:S02]  /*1c970*/  ISETP.GT.AND P5, PT, R14.reuse, 0x58, !P5 ;  /* 0x000000580e00780c */ /* 0x040fe40006fa4270 */
[----:B------:R-:W-:Y:S02]  /*1c980*/  ISETP.GT.AND P2, PT, R14, 0x38, !P2 ;  /* 0x000000380e00780c */ /* 0x000fe40005744270 */
[C---:B------:R-:W-:Y:S02]  /*1c990*/  ISETP.LT.OR P4, PT, R15.reuse, 0x52, P4 ;  /* 0x000000520f00780c */ /* 0x040fe40002781670 */
[----:B------:R-:W-:Y:S02]  /*1c9a0*/  ISETP.LT.OR P2, PT, R15, 0x39, P2 ;  /* 0x000000390f00780c */ /* 0x000fe40001741670 */
[----:B0-----:R-:W-:-:S02]  /*1c9b0*/  FMNMX.FTZ R4, R2, R3, !PT ;  /* 0x0000000302047209 */ /* 0x001fc40007810000 */
[----:B------:R-:W-:Y:S02]  /*1c9c0*/  FSEL R150, R150, -INF , !P2 ;  /* 0xff80000096967808 */ /* 0x000fe40005000000 */
[----:B------:R-:W-:Y:S01]  /*1c9d0*/  LOP3.LUT P2, RZ, R16, 0x200, RZ, 0xc0, !PT ;  /* 0x0000020010ff7812 */ /* 0x000fe2000784c0ff */
[----:B------:R-:W0:Y:S01]  /*1c9e0*/  SHFL.BFLY PT, R5, R4, 0x1, 0x1f ;  /* 0x0c201f0004057f89 */ /* 0x000e2200000e0000 */
[----:B------:R-:W-:Y:S02]  /*1c9f0*/  ISETP.LT.OR P5, PT, R15, 0x59, P5 ;  /* 0x000000590f00780c */ /* 0x000fe40002fa1670 */
[----:B------:R-:W-:Y:S02]  /*1ca00*/  ISETP.GT.AND P2, PT, R14, 0x39, !P2 ;  /* 0x000000390e00780c */ /* 0x000fe40005744270 */
[----:B------:R-:W-:Y:S02]  /*1ca10*/  FSEL R163, R163, -INF , !P4 ;  /* 0xff800000a3a37808 */ /* 0x000fe40006000000 */
[----:B------:R-:W-:-:S02]  /*1ca20*/  ISETP.LT.OR P2, PT, R15, 0x3a, P2 ;  /* 0x0000003a0f00780c */ /* 0x000fc40001741670 */
[----:B------:R-:W-:Y:S02]  /*1ca30*/  FSEL R166, R166, -INF , !P5 ;  /* 0xff800000a6a67808 */ /* 0x000fe40006800000 */
        /* <DEDUP_REMOVED lines=32> */
[-CC-:B------:R-:W-:Y:S01]  /*1cc40*/  FFMA.FTZ R13, R121, R0.reuse, -R3.reuse ;  /* 0x00000000790d7223 */ /* 0x180fe20000010803 */
[----:B------:R-:W-:Y:S01]  /*1cc50*/  FMNMX.FTZ R2, R126, R21, !PT ;  /* 0x000000157e027209 */ /* 0x000fe20007810000 */
[-CC-:B------:R-:W-:Y:S01]  /*1cc60*/  FFMA.FTZ R188, R120, R0.reuse, -R3.reuse ;  /* 0x0000000078bc7223 */ /* 0x180fe20000010803 */
[----:B------:R-:W-:Y:S01]  /*1cc70*/  FSEL R167, R167, -INF , !P3 ;  /* 0xff800000a7a77808 */ /* 0x000fe20005800000 */
        /* <DEDUP_REMOVED lines=23> */
[----:B------:R-:W-:Y:S01]  /*1cdf0*/  FFMA.FTZ R165, R165, R0, -R3 ;  /* 0x00000000a5a57223 */ /* 0x000fe20000010803 */
[----:B------:R-:W-:Y:S01]  /*1ce00*/  MUFU.EX2 R188, R188 ;  /* 0x000000bc00bc7308 */ /* 0x000fe20000000800 */
[----:B------:R-:W-:-:S04]  /*1ce10*/  FMNMX.FTZ R121, R139, R2, !PT ;  /* 0x000000028b797209 */ /* 0x000fc80007810000 */
[----:B------:R-:W-:-:S03]  /*1ce20*/  FMNMX.FTZ R2, R142, R121, !PT ;  /* 0x000000798e027209 */ /* 0x000fc60007810000 */
[----:B------:R-:W-:Y:S01]  /*1ce30*/  MUFU.EX2 R13, R13 ;  /* 0x0000000d000d7308 */ /* 0x000fe20000000800 */
[----:B------:R-:W-:-:S04]  /*1ce40*/  FMNMX.FTZ R121, R143, R2, !PT ;  /* 0x000000028f797209 */ /* 0x000fc80007810000 */
[----:B------:R-:W-:Y:S01]  /*1ce50*/  FMNMX.FTZ R2, R146, R121, !PT ;  /* 0x0000007992027209 */ /* 0x000fe20007810000 */
[----:B------:R-:W-:Y:S02]  /*1ce60*/  FFMA.FTZ R121, R133, R0, -R3 ;  /* 0x0000000085797223 */ /* 0x000fe40000010803 */
[----:B------:R-:W-:Y:S01]  /*1ce70*/  MUFU.EX2 R190, R190 ;  /* 0x000000be00be7308 */ /* 0x000fe20000000800 */
[----:B------:R-:W-:-:S04]  /*1ce80*/  FMNMX.FTZ R125, R147, R2, !PT ;  /* 0x00000002937d7209 */ /* 0x000fc80007810000 */
[----:B------:R-:W-:-:S03]  /*1ce90*/  FMNMX.FTZ R2, R150, R125, !PT ;  /* 0x0000007d96027209 */ /* 0x000fc60007810000 */
        /* <DEDUP_REMOVED lines=12> */
[----:B------:R-:W-:Y:S01]  /*1cf60*/  FMNMX.FTZ R2, R166, R15, !PT ;  /* 0x0000000fa6027209 */ /* 0x000fe20007810000 */
[----:B------:R-:W-:Y:S02]  /*1cf70*/  FFMA.FTZ R15, R145, R0, -R3 ;  /* 0x00000000910f7223 */ /* 0x000fe40000010803 */
[----:B------:R-:W-:Y:S01]  /*1cf80*/  MUFU.EX2 R121, R121 ;  /* 0x0000007900797308 */ /* 0x000fe20000000800 */
[----:B------:R-:W-:-:S05]  /*1cf90*/  FMNMX.FTZ R2, R167, R2, !PT ;  /* 0x00000002a7027209 */ /* 0x000fca0007810000 */
[----:B------:R-:W0:Y:S02]  /*1cfa0*/  SHFL.BFLY PT, R129, R2, 0x2, 0x1f ;  /* 0x0c401f0002817f89 */ /* 0x000e2400000e0000 */
[----:B------:R-:W-:Y:S08]  /*1cfb0*/  MUFU.EX2 R180, R180 ;  /* 0x000000b400b47308 */ /* 0x000ff00000000800 */
[----:B------:R-:W-:Y:S08]  /*1cfc0*/  MUFU.EX2 R124, R124 ;  /* 0x0000007c007c7308 */ /* 0x000ff00000000800 */
[----:B------:R-:W-:Y:S01]  /*1cfd0*/  MUFU.EX2 R182, R182 ;  /* 0x000000b600b67308 */ /* 0x000fe20000000800 */
[----:B0-----:R-:W-:Y:S01]  /*1cfe0*/  FMNMX.FTZ R4, R2, R129, !PT ;  /* 0x0000008102047209 */ /* 0x001fe20007810000 */
[----:B------:R-:W-:Y:S01]  /*1cff0*/  FFMA.FTZ R129, R157, R0, -R3 ;  /* 0x000000009d817223 */ /* 0x000fe20000010803 */
[----:B------:R-:W-:-:S05]  /*1d000*/  FSEL R2, R5, RZ, P2 ;  /* 0x000000ff05027208 */ /* 0x000fca0001000000 */
[----:B------:R-:W-:Y:S01]  /*1d010*/  MUFU.EX2 R14, R14 ;  /* 0x0000000e000e7308 */ /* 0x000fe20000000800 */
[----:B------:R-:W0:Y:S01]  /*1d020*/  SHFL.BFLY PT, R133, R4, 0x1, 0x1f ;  /* 0x0c201f0004857f89 */ /* 0x000e2200000e0000 */
[----:B------:R-:W-:-:S04]  /*1d030*/  FADD.FTZ R3, -R2, R11 ;  /* 0x0000000b02037221 */ /* 0x000fc80000010100 */
[----:B------:R-:W-:Y:S02]  /*1d040*/  FMUL.FTZ R3, R3, R0 ;  /* 0x0000000003037220 */ /* 0x000fe40000410000 */
[----:B------:R-:W-:Y:S08]  /*1d050*/  MUFU.EX2 R176, R176 ;  /* 0x000000b000b07308 */ /* 0x000ff00000000800 */
[----:B------:R1:W2:Y:S08]  /*1d060*/  MUFU.EX2 R2, R3 ;  /* 0x0000000300027308 */ /* 0x0002b00000000800 */
[----:B------:R-:W-:Y:S01]  /*1d070*/  MUFU.EX2 R15, R15 ;  /* 0x0000000f000f7308 */ /* 0x000fe20000000800 */
[----:B0-----:R-:W-:-:S04]  /*1d080*/  FMNMX.FTZ R4, R4, R133, !PT ;  /* 0x0000008504047209 */ /* 0x001fc80007810000 */
[C---:B------:R-:W-:Y:S01]  /*1d090*/  FSETP.NEU.FTZ.AND P2, PT, R4.reuse, -INF , PT ;  /* 0xff8000000400780b */ /* 0x040fe20003f5d000 */
[C---:B------:R-:W-:Y:S02]  /*1d0a0*/  FMUL.FTZ R133, R4.reuse, R0 ;  /* 0x0000000004857220 */ /* 0x040fe40000410000 */
[----:B------:R-:W-:Y:S01]  /*1d0b0*/  MUFU.EX2 R178, R178 ;  /* 0x000000b200b27308 */ /* 0x000fe20000000800 */
[----:B-1----:R-:W-:Y:S02]  /*1d0c0*/  FSEL R3, R4, RZ, P2 ;  /* 0x000000ff04037208 */ /* 0x002fe40001000000 */
[----:B------:R-:W-:Y:S02]  /*1d0d0*/  FSEL R133, R133, RZ, P2 ;  /* 0x000000ff85857208 */ /* 0x000fe40001000000 */
[----:B------:R-:W-:Y:S01]  /*1d0e0*/  ISETP.GT.AND P2, PT, R9, R212, PT ;  /* 0x000000d40900720c */ /* 0x000fe20003f44270 */
[----:B------:R-:W-:Y:S01]  /*1d0f0*/  FADD.FTZ R3, -R3, R8 ;  /* 0x0000000803037221 */ /* 0x000fe20000010100 */
[----:B------:R-:W-:-:S02]  /*1d100*/  VIADD R9, R9, 0xffffffff ;  /* 0xffffffff09097836 */ /* 0x000fc40000000000 */
[-CC-:B------:R-:W-:Y:S01]  /*1d110*/  FFMA.FTZ R189, R122, R0.reuse, -R133.reuse ;  /* 0x000000007abd7223 */ /* 0x180fe20000010885 */
[-CC-:B------:R-:W-:Y:S01]  /*1d120*/  FFMA.FTZ R122, R123, R0.reuse, -R133.reuse ;  /* 0x000000007b7a7223 */ /* 0x180fe20000010885 */
[-C--:B------:R-:W-:Y:S01]  /*1d130*/  FMUL.FTZ R3, R3, R0.reuse ;  /* 0x0000000003037220 */ /* 0x080fe20000410000 */
[-CC-:B------:R-:W-:Y:S01]  /*1d140*/  FFMA.FTZ R187, R134, R0.reuse, -R133.reuse ;  /* 0x0000000086bb7223 */ /* 0x180fe20000010885 */
[----:B--2---:R-:W-:Y:S01]  /*1d150*/  FFMA.FTZ R134, R2, R7, R188 ;  /* 0x0000000702867223 */ /* 0x004fe200000100bc */
[-CC-:B------:R-:W-:Y:S01]  /*1d160*/  FFMA.FTZ R191, R126, R0.reuse, -R133.reuse ;  /* 0x000000007ebf7223 */ /* 0x180fe20000010885 */
[----:B------:R-:W-:Y:S01]  /*1d170*/  MUFU.EX2 R189, R189 ;  /* 0x000000bd00bd7308 */ /* 0x000fe20000000800 */
[-CC-:B------:R-:W-:Y:S01]  /*1d180*/  FFMA.FTZ R123, R127, R0.reuse, -R133.reuse ;  /* 0x000000007f7b7223 */ /* 0x180fe20000010885 */
[----:B------:R-:W-:Y:S01]  /*1d190*/  FADD.FTZ R7, R13, R134 ;  /* 0x000000860d077221 */ /* 0x000fe20000010000 */
[-CC-:B------:R-:W-:Y:S01]  /*1d1a0*/  FFMA.FTZ R185, R130, R0.reuse, -R133.reuse ;  /* 0x0000000082b97223 */ /* 0x180fe20000010885 */
[-CC-:B------:R-:W-:Y:S01]  /*1d1b0*/  FFMA.FTZ R126, R131, R0.reuse, -R133.reuse ;  /* 0x00000000837e7223 */ /* 0x180fe20000010885 */
[-C--:B------:R-:W-:Y:S01]  /*1d1c0*/  FFMA.FTZ R127, R135, R0.reuse, -R133 ;  /* 0x00000000877f7223 */ /* 0x080fe20000010885 */
[----:B------:R-:W-:Y:S01]  /*1d1d0*/  FADD.FTZ R134, R190, R7 ;  /* 0x00000007be867221 */ /* 0x000fe20000010000 */
[-CC-:B------:R-:W-:Y:S01]  /*1d1e0*/  FFMA.FTZ R181, R138, R0.reuse, -R133.reuse ;  /* 0x000000008ab57223 */ /* 0x180fe20000010885 */
[----:B------:R-:W0:Y:S01]  /*1d1f0*/  MUFU.EX2 R3, R3 ;  /* 0x0000000300037308 */ /* 0x000e220000000800 */
[-CC-:B------:R-:W-:Y:S01]  /*1d200*/  FFMA.FTZ R130, R139, R0.reuse, -R133.reuse ;  /* 0x000000008b827223 */ /* 0x180fe20000010885 */
        /* <DEDUP_REMOVED lines=10> */
[----:B------:R-:W-:Y:S01]  /*1d2b0*/  FFMA.FTZ R175, R158, R0, -R133 ;  /* 0x000000009eaf7223 */ /* 0x000fe20000010885 */
[----:B------:R-:W-:Y:S01]  /*1d2c0*/  F2FP.F16.F32.PACK_AB R184, R120, R184 ;  /* 0x000000b878b8723e */ /* 0x000fe200000000ff */
[----:B------:R-:W-:Y:S01]  /*1d2d0*/  FADD.FTZ R136, R186, R135 ;  /* 0x00000087ba887221 */ /* 0x000fe20000010000 */
[----:B------:R-:W-:Y:S01]  /*1d2e0*/  FFMA.FTZ R169, R162, R0, -R133 ;  /* 0x00000000a2a97223 */ /* 0x000fe20000010885 */
[----:B------:R-:W2:Y:S01]  /*1d2f0*/  MUFU.EX2 R191, R191 ;  /* 0x000000bf00bf7308 */ /* 0x000ea20000000800 */
[----:B0-----:R-:W-:Y:S01]  /*1d300*/  FFMA.FTZ R7, R3, R6, R189 ;  /* 0x0000000603077223 */ /* 0x001fe200000100bd */
[--C-:B------:R-:W-:Y:S01]  /*1d310*/  FFMA.FTZ R6, R151, R0, -R133.reuse ;  /* 0x0000000097067223 */ /* 0x100fe20000010885 */
[----:B------:R-:W-:Y:S01]  /*1d320*/  F2FP.F16.F32.PACK_AB R188, R13, R188 ;  /* 0x000000bc0dbc723e */ /* 0x000fe200000000ff */
[-CC-:B------:R-:W-:Y:S01]  /*1d330*/  FFMA.FTZ R163, R163, R0.reuse, -R133.reuse ;  /* 0x00000000a3a37223 */ /* 0x180fe20000010885 */
[----:B------:R-:W-:Y:S01]  /*1d340*/  FFMA.FTZ R166, R166, R0, -R133 ;  /* 0x00000000a6a67223 */ /* 0x000fe20000010885 */
[----:B------:R-:W-:-:S02]  /*1d350*/  F2FP.F16.F32.PACK_AB R190, R21, R190 ;  /* 0x000000be15be723e */ /* 0x000fc400000000ff */
[----:B------:R-:W0:Y:S01]  /*1d360*/  MUFU.EX2 R123, R123 ;  /* 0x0000007b007b7308 */ /* 0x000e220000000800 */
[C---:B-1----:R-:W-:Y:S01]  /*1d370*/  FADD.FTZ R134, R122.reuse, R7 ;  /* 0x000000077a867221 */ /* 0x042fe20000010000 */
[C---:B------:R-:W-:Y:S01]  /*1d380*/  FADD.FTZ R7, R121.reuse, R136 ;  /* 0x0000008879077221 */ /* 0x040fe20000010000 */
[----:B------:R-:W-:Y:S02]  /*1d390*/  F2FP.F16.F32.PACK_AB R186, R121, R186 ;  /* 0x000000ba79ba723e */ /* 0x000fe400000000ff */
[----:B------:R-:W-:Y:S01]  /*1d3a0*/  F2FP.F16.F32.PACK_AB R189, R122, R189 ;  /* 0x000000bd7abd723e */ /* 0x000fe200000000ff */
[----:B------:R-:W-:Y:S01]  /*1d3b0*/  FADD.FTZ R135, R180, R7 ;  /* 0x00000007b4877221 */ /* 0x000fe20000010000 */
[C---:B------:R-:W-:Y:S01]  /*1d3c0*/  F2FP.F16.F32.PACK_AB R180, R124.reuse, R180 ;  /* 0x000000b47cb4723e */ /* 0x040fe200000000ff */
[----:B------:R-:W1:Y:S01]  /*1d3d0*/  MUFU.EX2 R185, R185 ;  /* 0x000000b900b97308 */ /* 0x000e620000000800 */
[----:B--2---:R-:W-:Y:S01]  /*1d3e0*/  FADD.FTZ R134, R191, R134 ;  /* 0x00000086bf867221 */ /* 0x004fe20000010000 */
[----:B------:R-:W-:-:S04]  /*1d3f0*/  FADD.FTZ R135, R124, R135 ;  /* 0x000000877c877221 */ /* 0x000fc80000010000 */
[----:B------:R-:W-:Y:S01]  /*1d400*/  FADD.FTZ R135, R182, R135 ;  /* 0x00000087b6877221 */ /* 0x000fe20000010000 */
[C---:B------:R-:W-:Y:S01]  /*1d410*/  F2FP.F16.F32.PACK_AB R182, R14.reuse, R182 ;  /* 0x000000b60eb6723e */ /* 0x040fe200000000ff */
[----:B------:R-:W2:Y:S01]  /*1d420*/  MUFU.EX2 R126, R126 ;  /* 0x0000007e007e7308 */ /* 0x000ea20000000800 */
[C---:B0-----:R-:W-:Y:S01]  /*1d430*/  FADD.FTZ R134, R123.reuse, R134 ;  /* 0x000000867b867221 */ /* 0x041fe20000010000 */
[----:B------:R-:W-:Y:S01]  /*1d440*/  FADD.FTZ R135, R14, R135 ;  /* 0x000000870e877221 */ /* 0x000fe20000010000 */
[----:B------:R-:W-:-:S03]  /*1d450*/  F2FP.F16.F32.PACK_AB R191, R123, R191 ;  /* 0x000000bf7bbf723e */ /* 0x000fc600000000ff */
[----:B------:R-:W-:Y:S01]  /*1d460*/  FADD.FTZ R138, R176, R135 ;  /* 0x00000087b08a7221 */ /* 0x000fe20000010000 */
[----:B------:R-:W-:Y:S01]  /*1d470*/  F2FP.F16.F32.PACK_AB R176, R15, R176 ;  /* 0x000000b00fb0723e */ /* 0x000fe200000000ff */
[----:B------:R-:W0:Y:S01]  /*1d480*/  MUFU.EX2 R187, R187 ;  /* 0x000000bb00bb7308 */ /* 0x000e220000000800 */
[----:B-1----:R-:W-:Y:S01]  /*1d490*/  FADD.FTZ R7, R185, R134 ;  /* 0x00000086b9077221 */ /* 0x002fe20000010000 */
[----:B------:R-:W-:-:S04]  /*1d4a0*/  FADD.FTZ R135, R15, R138 ;  /* 0x0000008a0f877221 */ /* 0x000fc80000010000 */
[----:B------:R-:W-:Y:S02]  /*1d4b0*/  FADD.FTZ R138, R178, R135 ;  /* 0x00000087b28a7221 */ /* 0x000fe40000010000 */
[----:B------:R-:W1:Y:S01]  /*1d4c0*/  MUFU.EX2 R127, R127 ;  /* 0x0000007f007f7308 */ /* 0x000e620000000800 */
[C---:B--2---:R-:W-:Y:S01]  /*1d4d0*/  FADD.FTZ R134, R126.reuse, R7 ;  /* 0x000000077e867221 */ /* 0x044fe20000010000 */
[----:B------:R-:W-:Y:S01]  /*1d4e0*/  @!P1 PRMT R7, RZ, 0x654, R12 ;  /* 0x00000654ff079816 */ /* 0x000fe2000000000c */
[----:B------:R-:W-:Y:S01]  /*1d4f0*/  FFMA.FTZ R12, R155, R0, -R133 ;  /* 0x000000009b0c7223 */ /* 0x000fe20000010885 */
[----:B------:R-:W-:Y:S02]  /*1d500*/  F2FP.F16.F32.PACK_AB R185, R126, R185 ;  /* 0x000000b97eb9723e */ /* 0x000fe400000000ff */
[----:B------:R2:W-:Y:S02]  /*1d510*/  @!P1 SYNCS.ARRIVE.TRANS64.RED.A1T0 RZ, [R7+URZ], RZ ;  /* 0x000000ff07ff99a7 */ /* 0x0005e4000810043f */
[----:B------:R-:W2:Y:S01]  /*1d520*/  MUFU.EX2 R181, R181 ;  /* 0x000000b500b57308 */ /* 0x000ea20000000800 */
[----:B0-----:R-:W-:-:S07]  /*1d530*/  FADD.FTZ R134, R187, R134 ;  /* 0x00000086bb867221 */ /* 0x001fce0000010000 */
[----:B------:R-:W0:Y:S01]  /*1d540*/  MUFU.EX2 R130, R130 ;  /* 0x0000008200827308 */ /* 0x000e220000000800 */
[----:B-1----:R-:W-:Y:S01]  /*1d550*/  FADD.FTZ R136, R127, R134 ;  /* 0x000000867f887221 */ /* 0x002fe20000010000 */
[-CC-:B------:R-:W-:Y:S01]  /*1d560*/  FFMA.FTZ R134, R159, R0.reuse, -R133.reuse ;  /* 0x000000009f867223 */ /* 0x180fe20000010885 */
[----:B------:R-:W-:Y:S01]  /*1d570*/  FFMA.FTZ R133, R167, R0, -R133 ;  /* 0x00000000a7857223 */ /* 0x000fe20000010885 */
[----:B------:R-:W-:-:S04]  /*1d580*/  F2FP.F16.F32.PACK_AB R187, R127, R187 ;  /* 0x000000bb7fbb723e */ /* 0x000fc800000000ff */
        /* <DEDUP_REMOVED lines=9> */
[----:B------:R-:W-:-:S06]  /*1d620*/  F2FP.F16.F32.PACK_AB R178, R125, R178 ;  /* 0x000000b27db2723e */ /* 0x000fcc00000000ff */
[----:B------:R-:W2:Y:S01]  /*1d630*/  MUFU.EX2 R177, R177 ;  /* 0x000000b100b17308 */ /* 0x000ea20000000800 */
[C---:B0-----:R-:W-:Y:S01]  /*1d640*/  FADD.FTZ R136, R8.reuse, R7 ;  /* 0x0000000708887221 */ /* 0x041fe20000010000 */
[----:B------:R-:W-:Y:S01]  /*1d650*/  F2FP.F16.F32.PACK_AB R183, R8, R183 ;  /* 0x000000b708b7723e */ /* 0x000fe200000000ff */
[----:B------:R-:W-:-:S05]  /*1d660*/  IMAD.MOV.U32 R8, RZ, RZ, R4 ;  /* 0x000000ffff087224 */ /* 0x000fca00078e0004 */
        /* <DEDUP_REMOVED lines=37> */
[----:B------:R-:W-:Y:S01]  /*1d8c0*/  F2FP.F16.F32.PACK_AB R175, R134, R175 ;  /* 0x000000af86af723e */ /* 0x000fe200000000ff */
[----:B------:R-:W-:-:S05]  /*1d8d0*/  IMAD.MOV.U32 R13, RZ, RZ, R23 ;  /* 0x000000ffff0d7224 */ /* 0x000fca00078e0017 */
[----:B------:R-:W0:Y:S01]  /*1d8e0*/  MUFU.EX2 R14, R163 ;  /* 0x000000a3000e7308 */ /* 0x000e220000000800 */
[C---:B-1----:R-:W-:Y:S01]  /*1d8f0*/  FADD.FTZ R7, R11.reuse, R124 ;  /* 0x0000007c0b077221 */ /* 0x042fe20000010000 */
[----:B------:R-:W-:-:S06]  /*1d900*/  F2FP.F16.F32.PACK_AB R170, R11, R170 ;  /* 0x000000aa0baa723e */ /* 0x000fcc00000000ff */
[----:B------:R-:W1:Y:S01]  /*1d910*/  MUFU.EX2 R166, R166 ;  /* 0x000000a600a67308 */ /* 0x000e620000000800 */
[----:B--2---:R-:W-:-:S07]  /*1d920*/  FADD.FTZ R11, R169, R120 ;  /* 0x00000078a90b7221 */ /* 0x004fce0000010000 */
[----:B------:R-:W2:Y:S01]  /*1d930*/  MUFU.EX2 R133, R133 ;  /* 0x0000008500857308 */ /* 0x000ea20000000800 */
[C---:B0-----:R-:W-:Y:S01]  /*1d940*/  FADD.FTZ R11, R14.reuse, R11 ;  /* 0x0000000b0e0b7221 */ /* 0x041fe20000010000 */
[----:B------:R-:W-:-:S03]  /*1d950*/  F2FP.F16.F32.PACK_AB R169, R14, R169 ;  /* 0x000000a90ea9723e */ /* 0x000fc600000000ff */
[----:B-1----:R-:W-:-:S04]  /*1d960*/  FADD.FTZ R11, R166, R11 ;  /* 0x0000000ba60b7221 */ /* 0x002fc80000010000 */
[C---:B--2---:R-:W-:Y:S01]  /*1d970*/  FADD.FTZ R6, R133.reuse, R11 ;  /* 0x0000000b85067221 */ /* 0x044fe20000010000 */
[----:B------:R-:W-:Y:S02]  /*1d980*/  F2FP.F16.F32.PACK_AB R171, R133, R166 ;  /* 0x000000a685ab723e */ /* 0x000fe400000000ff */
[----:B------:R-:W-:Y:S01]  /*1d990*/  MOV R11, R5 ;  /* 0x00000005000b7202 */ /* 0x000fe20000000f00 */
[----:B------:R-:W-:Y:S06]  /*1d9a0*/  @P2 BRA `(.L_x_1584) ;  /* 0xffffffc800f42947 */ /* 0x000fec000383ffff */
.L_x_1565:
[----:B------:R-:W-:Y:S05]  /*1d9b0*/  BSYNC B0 ;  /* 0x0000000000007941 */ /* 0x000fea0003800000 */
.L_x_1564:
        /* <DEDUP_REMOVED lines=99> */
.L_x_1585:
[----:B------:R-:W-:Y:S01]  /*1dff0*/  IMAD R12, R23, 0x8, R17 ;  /* 0x00000008170c7824 */ /* 0x000fe200078e0211 */
[----:B------:R-:W-:-:S04]  /*1e000*/  SHF.L.U32 R3, R194, 0x1f, RZ ;  /* 0x0000001fc2037819 */ /* 0x000fc800000006ff */
[----:B------:R0:W1:Y:S01]  /*1e010*/  SYNCS.PHASECHK.TRANS64.TRYWAIT P2, [R12+URZ+0x30850], R3 ;  /* 0x030850030c0075a7 */ /* 0x000062000804017f */
[----:B------:R-:W-:Y:S05]  /*1e020*/  @!P0 BRA `(.L_x_1586) ;  /* 0x0000000000048947 */ /* 0x000fea0003800000 */
[----:B------:R-:W-:Y:S01]  /*1e030*/  BPT.TRAP 0x1 ;  /* 0x000000040000795c */ /* 0x000fe20000300000 */
.L_x_1586:
        /* <DEDUP_REMOVED lines=9> */
.L_x_1588:
[----:B------:R-:W-:Y:S05]  /*1e0d0*/  BSYNC B0 ;  /* 0x0000000000007941 */ /* 0x000fea0003800000 */
.L_x_1587:
[----:B01----:R-:W-:Y:S01]  /*1e0e0*/  IMAD.MOV.U32 R3, RZ, RZ, 0x40000040 ;  /* 0x40000040ff037424 */ /* 0x003fe200078e00ff */
[C---:B------:R-:W-:Y:S01]  /*1e0f0*/  R2UR UR6, R2.reuse ;  /* 0x00000000020672ca */ /* 0x040fe200000e0000 */
[----:B------:R-:W-:Y:S01]  /*1e100*/  WARPGROUP.ARRIVE ;  /* 0x00000000000079c5 */ /* 0x000fe20000000000 */
[----:B------:R-:W-:Y:S01]  /*1e110*/  IMAD.MOV.U32 R9, RZ, RZ, 0x40000040 ;  /* 0x40000040ff097424 */ /* 0x000fe200078e00ff */
[----:B------:R-:W-:Y:S01]  /*1e120*/  IADD3 R8, R2, 0x80, RZ ;  /* 0x0000008002087810 */ /* 0x000fe20007ffe0ff */
[----:B------:R-:W-:Y:S01]  /*1e130*/  @!P1 VIADD R12, R12, 0x30860 ;  /* 0x000308600c0c9836 */ /* 0x000fe20000000000 */
[----:B------:R-:W-:Y:S01]  /*1e140*/  R2UR UR7, R3 ;  /* 0x00000000030772ca */ /* 0x000fe200000e0000 */
[----:B------:R-:W-:Y:S01]  /*1e150*/  IMAD.MOV.U32 R3, RZ, RZ, 0x40000040 ;  /* 0x40000040ff037424 */ /* 0x000fe200078e00ff */
[----:B------:R-:W-:Y:S01]  /*1e160*/  IADD3 R23, R23, 0x1, RZ ;  /* 0x0000000117177810 */ /* 0x000fe20007ffe0ff */
[----:B------:R-:W-:Y:S01]  /*1e170*/  VIADD R220, R220, 0x1 ;  /* 0x00000001dcdc7836 */ /* 0x000fe20000000000 */
[----:B------:R-:W-:-:S02]  /*1e180*/  @!P1 PRMT R12, RZ, 0x654, R12 ;  /* 0x00000654ff0c9816 */ /* 0x000fc4000000000c */
[----:B------:R-:W-:-:S04]  /*1e190*/  ISETP.NE.AND P2, PT, R23, 0x2, PT ;  /* 0x000000021700780c */ /* 0x000fc80003f45270 */
[----:B------:R-:W-:-:S03]  /*1e1a0*/  SEL R23, R23, RZ, P2 ;  /* 0x000000ff17177207 */ /* 0x000fc60001000000 */
        /* <DEDUP_REMOVED lines=16> */
[C---:B------:R-:W-:Y:S01]  /*1e2b0*/  VIADD R8, R2.reuse, 0x200 ;  /* 0x0000020002087836 */ /* 0x040fe20000000000 */
[----:B------:R-:W-:Y:S01]  /*1e2c0*/  R2UR UR7, R9 ;  /* 0x00000000090772ca */ /* 0x000fe200000e0000 */
[----:B------:R-:W-:Y:S02]  /*1e2d0*/  IMAD.MOV.U32 R9, RZ, RZ, 0x40000040 ;  /* 0x40000040ff097424 */ /* 0x000fe400078e00ff */
[----:B------:R-:W-:Y:S01]  /*1e2e0*/  VIADD R2, R2, 0x280 ;  /* 0x0000028002027836 */ /* 0x000fe20000000000 */
[----:B------:R-:W-:Y:S02]  /*1e2f0*/  WARPGROUP.DEPBAR.LE gsb0, 0x0 ;  /* 0x00008000000079c5 */ /* 0x000fe40000010000 */
[----:B------:R-:W-:-:S11]  /*1e300*/  WARPGROUP.ARRIVE ;  /* 0x00000000000079c5 */ /* 0x000fd60000000000 */
[----:B------:R-:W-:Y:S01]  /*1e310*/  HGMMA.64x192x16.F32 R24, R176, gdesc[UR4].tnspB, R24, gsb0 ;  /* 0x42e00004b0187df0 */ /* 0x000fe20008000818 */
[----:B------:R-:W-:Y:S02]  /*1e320*/  R2UR UR6, R8 ;  /* 0x00000000080672ca */ /* 0x000fe400000e0000 */
[----:B------:R-:W-:Y:S01]  /*1e330*/  R2UR UR7, R9 ;  /* 0x00000000090772ca */ /* 0x000fe200000e0000 */
[----:B------:R-:W-:Y:S02]  /*1e340*/  WARPGROUP.DEPBAR.LE gsb0, 0x0 ;  /* 0x00008000000079c5 */ /* 0x000fe40000010000 */
[----:B------:R-:W-:-:S14]  /*1e350*/  WARPGROUP.ARRIVE ;  /* 0x00000000000079c5 */ /* 0x000fdc0000000000 */
        /* <DEDUP_REMOVED lines=130> */
.L_x_1438:
        /* <DEDUP_REMOVED lines=9> */
[----:B------:R-:W2:Y:S01]  /*1ec10*/  S2R R6, SR_SWINHI ;  /* 0x0000000000067919 */ /* 0x000ea20000002f00 */
[----:B------:R-:W-:Y:S01]  /*1ec20*/  ULDC.64 UR4, c[0x0][0xbd8] ;  /* 0x0002f60000047ab9 */ /* 0x000fe20000000a00 */
[----:B------:R-:W-:Y:S01]  /*1ec30*/  F2FP.F16.F32.PACK_AB R24, R25, R24 ;  /* 0x000000181918723e */ /* 0x000fe200000000ff */
[----:B------:R-:W-:Y:S01]  /*1ec40*/  ULDC.64 UR6, c[0x0][0x208] ;  /* 0x0000820000067ab9 */ /* 0x000fe20000000a00 */
        /* <DEDUP_REMOVED lines=18> */
[----:B------:R-:W-:Y:S01]  /*1ed70*/  IMAD.WIDE R26, R235, 0x2, R4 ;  /* 0x00000002eb1a7825 */ /* 0x000fe200078e0204 */
[----:B------:R-:W-:Y:S02]  /*1ed80*/  F2FP.F16.F32.PACK_AB R66, R69, R68 ;  /* 0x000000444542723e */ /* 0x000fe400000000ff */
[----:B------:R-:W-:Y:S02]  /*1ed90*/  F2FP.F16.F32.PACK_AB R67, R71, R67 ;  /* 0x000000434743723e */ /* 0x000fe400000000ff */
[C---:B------:R-:W-:Y:S02]  /*1eda0*/  IADD3 R111, P2, R26.reuse, 0x20, RZ ;  /* 0x000000201a6f7810 */ /* 0x040fe40007f5e0ff */
[----:B------:R-:W-:-:S02]  /*1edb0*/  IADD3 R143, P0, R26, 0x4020, RZ ;  /* 0x000040201a8f7810 */ /* 0x000fc40007f1e0ff */
[----:B------:R-:W-:Y:S01]  /*1edc0*/  LOP3.LUT R6, R111, 0x380, RZ, 0xc0, !PT ;  /* 0x000003806f067812 */ /* 0x000fe200078ec0ff */
[--C-:B------:R-:W-:Y:S01]  /*1edd0*/  IMAD.X R9, RZ, RZ, R27.reuse, P2 ;  /* 0x000000ffff097224 */ /* 0x100fe200010e061b */
[----:B------:R-:W-:Y:S02]  /*1ede0*/  LOP3.LUT R7, R26, 0x380, RZ, 0xc0, !PT ;  /* 0x000003801a077812 */ /* 0x000fe400078ec0ff */
[----:B------:R-:W-:Y:S02]  /*1edf0*/  SHF.R.U64 R6, R6, 0x3, RZ ;  /* 0x0000000306067819 */ /* 0x000fe400000012ff */
[C---:B------:R-:W-:Y:S02]  /*1ee00*/  IADD3 R137, P1, R26.reuse, 0x40, RZ ;  /* 0x000000401a897810 */ /* 0x040fe40007f3e0ff */
[C---:B------:R-:W-:Y:S02]  /*1ee10*/  IADD3 R139, P6, R26.reuse, 0x60, RZ ;  /* 0x000000601a8b7810 */ /* 0x040fe40007fde0ff */
[----:B------:R-:W-:Y:S01]  /*1ee20*/  IADD3 R141, P5, R26, 0x4000, RZ ;  /* 0x000040001a8d7810 */ /* 0x000fe20007fbe0ff */
[--C-:B------:R-:W-:Y:S01]  /*1ee30*/  IMAD.X R11, RZ, RZ, R27.reuse, P1 ;  /* 0x000000ffff0b7224 */ /* 0x100fe200008e061b */
[----:B------:R-:W-:Y:S01]  /*1ee40*/  LOP3.LUT R8, R6, R111, RZ, 0x3c, !PT ;  /* 0x0000006f06087212 */ /* 0x000fe200078e3cff */
[--C-:B------:R-:W-:Y:S01]  /*1ee50*/  IMAD.X R13, RZ, RZ, R27.reuse, P6 ;  /* 0x000000ffff0d7224 */ /* 0x100fe200030e061b */
[----:B------:R-:W-:Y:S01]  /*1ee60*/  LOP3.LUT R6, R143, 0x380, RZ, 0xc0, !PT ;  /* 0x000003808f067812 */ /* 0x000fe200078ec0ff */
[----:B------:R-:W-:Y:S01]  /*1ee70*/  IMAD.X R15, RZ, RZ, R27, P5 ;  /* 0x000000ffff0f7224 */ /* 0x000fe200028e061b */
[----:B------:R-:W-:-:S02]  /*1ee80*/  SHF.R.U64 R7, R7, 0x3, RZ ;  /* 0x0000000307077819 */ /* 0x000fc400000012ff */
[----:B------:R-:W-:Y:S02]  /*1ee90*/  SHF.R.U64 R6, R6, 0x3, RZ ;  /* 0x0000000306067819 */ /* 0x000fe400000012ff */
[C---:B------:R-:W-:Y:S02]  /*1eea0*/  IADD3 R145, P4, R26.reuse, 0x4040, RZ ;  /* 0x000040401a917810 */ /* 0x040fe40007f9e0ff */
[C---:B------:R-:W-:Y:S02]  /*1eeb0*/  IADD3 R147, P3, R26.reuse, 0x4060, RZ ;  /* 0x000040601a937810 */ /* 0x040fe40007f7e0ff */
[C---:B------:R-:W-:Y:S01]  /*1eec0*/  IADD3 R149, P2, R26.reuse, 0x8000, RZ ;  /* 0x000080001a957810 */ /* 0x040fe20007f5e0ff */
[--C-:B------:R-:W-:Y:S01]  /*1eed0*/  IMAD.X R31, RZ, RZ, R27.reuse, P4 ;  /* 0x000000ffff1f7224 */ /* 0x100fe200020e061b */
[C---:B------:R-:W-:Y:S01]  /*1eee0*/  IADD3 R151, P1, R26.reuse, 0x8020, RZ ;  /* 0x000080201a977810 */ /* 0x040fe20007f3e0ff */
[--C-:B------:R-:W-:Y:S01]  /*1eef0*/  IMAD.X R35, RZ, RZ, R27.reuse, P3 ;  /* 0x000000ffff237224 */ /* 0x100fe200018e061b */
[C---:B------:R-:W-:Y:S01]  /*1ef00*/  IADD3 R153, P6, R26.reuse, 0x8040, RZ ;  /* 0x000080401a997810 */ /* 0x040fe20007fde0ff */
[--C-:B------:R-:W-:Y:S01]  /*1ef10*/  IMAD.X R39, RZ, RZ, R27.reuse, P2 ;  /* 0x000000ffff277224 */ /* 0x100fe200010e061b */
[----:B------:R-:W-:Y:S01]  /*1ef20*/  IADD3 R86, P5, R26, 0x8060, RZ ;  /* 0x000080601a567810 */ /* 0x000fe20007fbe0ff */
[----:B------:R-:W-:Y:S01]  /*1ef30*/  IMAD.X R43, RZ, RZ, R27, P1 ;  /* 0x000000ffff2b7224 */ /* 0x000fe200008e061b */
[----:B------:R-:W-:-:S02]  /*1ef40*/  LOP3.LUT R26, R7, R26, RZ, 0x3c, !PT ;  /* 0x0000001a071a7212 */ /* 0x000fc400078e3cff */
[----:B------:R-:W-:Y:S01]  /*1ef50*/  LOP3.LUT R20, R6, R143, RZ, 0x3c, !PT ;  /* 0x0000008f06147212 */ /* 0x000fe200078e3cff */
[----:B------:R-:W-:Y:S01]  /*1ef60*/  IMAD.X R7, RZ, RZ, R27, P5 ;  /* 0x000000ffff077224 */ /* 0x000fe200028e061b */
[----:B------:R-:W-:Y:S02]  /*1ef70*/  LOP3.LUT R6, R151, 0x380, RZ, 0xc0, !PT ;  /* 0x0000038097067812 */ /* 0x000fe400078ec0ff */
[-C--:B------:R-:W-:Y:S02]  /*1ef80*/  IADD3.X R21, RZ, R27.reuse, RZ, P0, !PT ;  /* 0x0000001bff157210 */ /* 0x080fe400007fe4ff */
[-C--:B------:R-:W-:Y:S02]  /*1ef90*/  IADD3.X R47, RZ, R27.reuse, RZ, P6, !PT ;  /* 0x0000001bff2f7210 */ /* 0x080fe400037fe4ff */
[----:B------:R-:W-:Y:S02]  /*1efa0*/  MOV R78, R26 ;  /* 0x0000001a004e7202 */ /* 0x000fe40000000f00 */
[----:B------:R-:W-:-:S02]  /*1efb0*/  LOP3.LUT R42, R86, 0x380, RZ, 0xc0, !PT ;  /* 0x00000380562a7812 */ /* 0x000fc400078ec0ff */
[----:B------:R-:W-:Y:S02]  /*1efc0*/  LOP3.LUT R27, R153, 0x380, RZ, 0xc0, !PT ;  /* 0x00000380991b7812 */ /* 0x000fe400078ec0ff */
[----:B------:R-:W-:Y:S02]  /*1efd0*/  F2FP.F16.F32.PACK_AB R26, R29, R28 ;  /* 0x0000001c1d1a723e */ /* 0x000fe400000000ff */
[----:B------:R-:W-:Y:S02]  /*1efe0*/  SHF.R.U64 R6, R6, 0x3, RZ ;  /* 0x0000000306067819 */ /* 0x000fe400000012ff */
[----:B------:R-:W-:Y:S02]  /*1eff0*/  SHF.R.U64 R29, R42, 0x3, RZ ;  /* 0x000000032a1d7819 */ /* 0x000fe400000012ff */
[----:B------:R-:W-:Y:S02]  /*1f000*/  SHF.R.U64 R28, R27, 0x3, RZ ;  /* 0x000000031b1c7819 */ /* 0x000fe400000012ff */
[----:B------:R-:W-:-:S02]  /*1f010*/  LOP3.LUT R42, R6, R151, RZ, 0x3c, !PT ;  /* 0x00000097062a7212 */ /* 0x000fc400078e3cff */
[----:B------:R-:W-:Y:S02]  /*1f020*/  LOP3.LUT R6, R29, R86, RZ, 0x3c, !PT ;  /* 0x000000561d067212 */ /* 0x000fe400078e3cff */
[----:B------:R-:W-:Y:S02]  /*1f030*/  LOP3.LUT R46, R28, R153, RZ, 0x3c, !PT ;  /* 0x000000991c2e7212 */ /* 0x000fe400078e3cff */
[----:B------:R-:W-:Y:S02]  /*1f040*/  MOV R28, R8 ;  /* 0x00000008001c7202 */ /* 0x000fe40000000f00 */
[----:B------:R-:W-:Y:S02]  /*1f050*/  MOV R8, R42 ;  /* 0x0000002a00087202 */ /* 0x000fe40000000f00 */
[----:B------:R-:W-:Y:S02]  /*1f060*/  F2FP.F16.F32.PACK_AB R43, R130, R0 ;  /* 0x00000000822b723e */ /* 0x000fe400000000ff */
[----:B------:R-:W-:-:S02]  /*1f070*/  MOV R0, R6 ;  /* 0x0000000600007202 */ /* 0x000fc40000000f00 */
[----:B------:R-:W2:Y:S01]  /*1f080*/  LDC.64 R6, c[0x0][0xbd8] ;  /* 0x0002f600ff067b82 */ /* 0x000ea20000000a00 */
[----:B------:R-:W-:Y:S02]  /*1f090*/  LOP3.LUT R34, R147, 0x380, RZ, 0xc0, !PT ;  /* 0x0000038093227812 */ /* 0x000fe400078ec0ff */
[----:B------:R-:W-:Y:S02]  /*1f0a0*/  ISETP.NE.U32.AND P0, PT, RZ, UR4, PT ;  /* 0x00000004ff007c0c */ /* 0x000fe4000bf05070 */
[----:B------:R-:W-:Y:S02]  /*1f0b0*/  LOP3.LUT R10, R137, 0x380, RZ, 0xc0, !PT ;  /* 0x00000380890a7812 */ /* 0x000fe400078ec0ff */
[----:B------:R-:W-:Y:S02]  /*1f0c0*/  LOP3.LUT R12, R139, 0x380, RZ, 0xc0, !PT ;  /* 0x000003808b0c7812 */ /* 0x000fe400078ec0ff */
[----:B------:R-:W-:Y:S02]  /*1f0d0*/  LOP3.LUT R14, R141, 0x380, RZ, 0xc0, !PT ;  /* 0x000003808d0e7812 */ /* 0x000fe400078ec0ff */
[----:B------:R-:W-:-:S02]  /*1f0e0*/  SHF.R.U64 R34, R34, 0x3, RZ ;  /* 0x0000000322227819 */ /* 0x000fc400000012ff */
[----:B------:R-:W-:Y:S01]  /*1f0f0*/  ISETP.NE.AND.EX P0, PT, RZ, UR5, PT, P0 ;  /* 0x00000005ff007c0c */ /* 0x000fe2000bf05300 */
[----:B------:R-:W-:Y:S01]  /*1f100*/  ULDC.64 UR4, c[0x0][0xbe0] ;  /* 0x0002f80000047ab9 */ /* 0x000fe20000000a00 */
[----:B------:R-:W-:Y:S02]  /*1f110*/  SHF.R.U64 R10, R10, 0x3, RZ ;  /* 0x000000030a0a7819 */ /* 0x000fe400000012ff */
[----:B------:R-:W-:Y:S02]  /*1f120*/  LOP3.LUT R30, R145, 0x380, RZ, 0xc0, !PT ;  /* 0x00000380911e7812 */ /* 0x000fe400078ec0ff */
[----:B------:R-:W-:Y:S02]  /*1f130*/  SHF.R.U64 R12, R12, 0x3, RZ ;  /* 0x000000030c0c7819 */ /* 0x000fe400000012ff */
[----:B------:R-:W-:Y:S02]  /*1f140*/  ISETP.NE.U32.AND P1, PT, RZ, UR4, PT ;  /* 0x00000004ff007c0c */ /* 0x000fe4000bf25070 */
[----:B------:R-:W-:-:S02]  /*1f150*/  SHF.R.U64 R14, R14, 0x3, RZ ;  /* 0x000000030e0e7819 */ /* 0x000fc400000012ff */
[----:B------:R-:W-:Y:S02]  /*1f160*/  LOP3.LUT R38, R149, 0x380, RZ, 0xc0, !PT ;  /* 0x0000038095267812 */ /* 0x000fe400078ec0ff */
[----:B------:R-:W-:Y:S02]  /*1f170*/  LOP3.LUT R34, R34, R147, RZ, 0x3c, !PT ;  /* 0x0000009322227212 */ /* 0x000fe400078e3cff */
[----:B------:R-:W-:Y:S02]  /*1f180*/  LOP3.LUT R10, R10, R137, RZ, 0x3c, !PT ;  /* 0x000000890a0a7212 */ /* 0x000fe400078e3cff */
[----:B------:R-:W-:Y:S02]  /*1f190*/  SHF.R.U64 R30, R30, 0x3, RZ ;  /* 0x000000031e1e7819 */ /* 0x000fe400000012ff */
[----:B------:R-:W-:Y:S02]  /*1f1a0*/  LOP3.LUT R12, R12, R139, RZ, 0x3c, !PT ;  /* 0x0000008b0c0c7212 */ /* 0x000fe400078e3cff */
[----:B------:R-:W-:-:S02]  /*1f1b0*/  ISETP.NE.AND.EX P1, PT, RZ, UR5, PT, P1 ;  /* 0x00000005ff007c0c */ /* 0x000fc4000bf25310 */
[----:B------:R-:W-:Y:S02]  /*1f1c0*/  LOP3.LUT R14, R14, R141, RZ, 0x3c, !PT ;  /* 0x0000008d0e0e7212 */ /* 0x000fe400078e3cff */
[----:B------:R-:W-:Y:S02]  /*1f1d0*/  SHF.R.U64 R38, R38, 0x3, RZ ;  /* 0x0000000326267819 */ /* 0x000fe400000012ff */
[----:B------:R-:W-:Y:S01]  /*1f1e0*/  F2FP.F16.F32.PACK_AB R27, R134, R123 ;  /* 0x0000007b861b723e */ /* 0x000fe200000000ff */
[----:B------:R-:W-:Y:S01]  /*1f1f0*/  BAR.SYNC.DEFER_BLOCKING 0x1, 0x100 ;  /* 0x0044000000007b1d */ /* 0x000fe20000010000 */
[----:B------:R-:W-:Y:S02]  /*1f200*/  MOV R9, R34 ;  /* 0x0000002200097202 */ /* 0x000fe40000000f00 */
[----:B------:R-:W-:Y:S02]  /*1f210*/  F2FP.F16.F32.PACK_AB R34, R37, R36 ;  /* 0x000000242522723e */ /* 0x000fe400000000ff */
[----:B------:R-:W-:-:S02]  /*1f220*/  F2FP.F16.F32.PACK_AB R35, R132, R121 ;  /* 0x000000798423723e */ /* 0x000fc400000000ff */
[----:B------:R-:W-:Y:S02]  /*1f230*/  LOP3.LUT R30, R30, R145, RZ, 0x3c, !PT ;  /* 0x000000911e1e7212 */ /* 0x000fe400078e3cff */
[----:B------:R-:W-:Y:S02]  /*1f240*/  MOV R10, R10 ;  /* 0x0000000a000a7202 */ /* 0x000fe40000000f00 */
[----:B------:R-:W-:Y:S02]  /*1f250*/  F2FP.F16.F32.PACK_AB R42, R45, R44 ;  /* 0x0000002c2d2a723e */ /* 0x000fe400000000ff */
[----:B------:R-:W-:Y:S02]  /*1f260*/  MOV R12, R12 ;  /* 0x0000000c000c7202 */ /* 0x000fe40000000f00 */
[----:B------:R-:W-:Y:S02]  /*1f270*/  LOP3.LUT R38, R38, R149, RZ, 0x3c, !PT ;  /* 0x0000009526267212 */ /* 0x000fe400078e3cff */
[----:B------:R-:W-:-:S02]  /*1f280*/  MOV R14, R14 ;  /* 0x0000000e000e7202 */ /* 0x000fc40000000f00 */
[----:B------:R-:W-:Y:S02]  /*1f290*/  MOV R20, R20 ;  /* 0x0000001400147202 */ /* 0x000fe40000000f00 */
[----:B------:R-:W-:Y:S02]  /*1f2a0*/  F2FP.F16.F32.PACK_AB R73, R70, R74 ;  /* 0x0000004a4649723e */ /* 0x000fe400000000ff */
[----:B------:R-:W-:Y:S01]  /*1f2b0*/  F2FP.F16.F32.PACK_AB R80, R81, R80 ;  /* 0x000000505150723e */ /* 0x000fe200000000ff */
[----:B------:R-:W-:Y:S01]  /*1f2c0*/  STSM.16.M88.4 [R78], R24 ;  /* 0x000000184e007844 */ /* 0x000fe20000000200 */
[----:B------:R-:W-:Y:S02]  /*1f2d0*/  MOV R30, R30 ;  /* 0x0000001e001e7202 */ /* 0x000fe40000000f00 */
[----:B------:R-:W-:Y:S01]  /*1f2e0*/  F2FP.F16.F32.PACK_AB R74, R77, R76 ;  /* 0x0000004c4d4a723e */ /* 0x000fe200000000ff */
[----:B------:R-:W-:Y:S01]  /*1f2f0*/  STSM.16.M88.4 [R28], R32 ;  /* 0x000000201c007844 */ /* 0x000fe20000000200 */
[----:B------:R-:W-:-:S02]  /*1f300*/  F2FP.F16.F32.PACK_AB R75, R79, R75 ;  /* 0x0000004b4f4b723e */ /* 0x000fc400000000ff */
[----:B------:R-:W-:Y:S01]  /*1f310*/  F2FP.F16.F32.PACK_AB R81, R63, R82 ;  /* 0x000000523f51723e */ /* 0x000fe200000000ff */
[----:B------:R2:W-:Y:S01]  /*1f320*/  STSM.16.M88.4 [R10], R40 ;  /* 0x000000280a007844 */ /* 0x0005e20000000200 */
[----:B------:R-:W-:Y:S02]  /*1f330*/  F2FP.F16.F32.PACK_AB R88, R89, R88 ;  /* 0x000000585958723e */ /* 0x000fe400000000ff */
[----:B------:R-:W-:Y:S01]  /*1f340*/  F2FP.F16.F32.PACK_AB R82, R85, R84 ;  /* 0x000000545552723e */ /* 0x000fe200000000ff */
[----:B------:R-:W-:Y:S01]  /*1f350*/  STSM.16.M88.4 [R12], R48 ;  /* 0x000000300c007844 */ /* 0x000fe20000000200 */
[----:B------:R-:W-:Y:S02]  /*1f360*/  F2FP.F16.F32.PACK_AB R83, R87, R83 ;  /* 0x000000535753723e */ /* 0x000fe400000000ff */
[----:B------:R-:W-:Y:S01]  /*1f370*/  F2FP.F16.F32.PACK_AB R89, R62, R90 ;  /* 0x0000005a3e59723e */ /* 0x000fe200000000ff */
[----:B------:R-:W-:Y:S01]  /*1f380*/  STSM.16.M88.4 [R14], R56 ;  /* 0x000000380e007844 */ /* 0x000fe20000000200 */
[----:B------:R-:W-:-:S02]  /*1f390*/  F2FP.F16.F32.PACK_AB R96, R97, R96 ;  /* 0x000000606160723e */ /* 0x000fc400000000ff */
[----:B------:R-:W-:Y:S01]  /*1f3a0*/  MOV R38, R38 ;  /* 0x0000002600267202 */ /* 0x000fe20000000f00 */
[----:B------:R3:W-:Y:S01]  /*1f3b0*/  STSM.16.M88.4 [R20], R64 ;  /* 0x0000004014007844 */ /* 0x0007e20000000200 */
[----:B------:R-:W-:Y:S02]  /*1f3c0*/  F2FP.F16.F32.PACK_AB R90, R93, R92 ;  /* 0x0000005c5d5a723e */ /* 0x000fe400000000ff */
[----:B------:R-:W-:Y:S01]  /*1f3d0*/  F2FP.F16.F32.PACK_AB R91, R95, R91 ;  /* 0x0000005b5f5b723e */ /* 0x000fe200000000ff */
[----:B------:R-:W-:Y:S01]  /*1f3e0*/  STSM.16.M88.4 [R30], R72 ;  /* 0x000000481e007844 */ /* 0x000fe20000000200 */
[----:B------:R-:W-:Y:S01]  /*1f3f0*/  F2FP.F16.F32.PACK_AB R97, R55, R98 ;  /* 0x000000623761723e */ /* 0x000fe200000000ff */
[----:B--2---:R-:W-:Y:S01]  /*1f400*/  IMAD.WIDE R10, R219, 0x4, R6 ;  /* 0x00000004db0a7825 */ /* 0x004fe200078e0206 */
[----:B------:R-:W-:Y:S01]  /*1f410*/  F2FP.F16.F32.PACK_AB R104, R105, R104 ;  /* 0x000000686968723e */ /* 0x000fe200000000ff */
[----:B------:R2:W-:Y:S01]  /*1f420*/  STSM.16.M88.4 [R9], R80 ;  /* 0x0000005009007844 */ /* 0x0005e20000000200 */
[----:B------:R-:W-:Y:S01]  /*1f430*/  F2FP.F16.F32.PACK_AB R98, R101, R100 ;  /* 0x000000646562723e */ /* 0x000fe200000000ff */
[----:B------:R-:W4:Y:S01]  /*1f440*/  @P1 LDC.64 R6, c[0x0][0xbe0] ;  /* 0x0002f800ff061b82 */ /* 0x000f220000000a00 */
[----:B------:R-:W-:Y:S01]  /*1f450*/  F2FP.F16.F32.PACK_AB R99, R103, R99 ;  /* 0x000000636763723e */ /* 0x000fe200000000ff */
[----:B------:R-:W-:Y:S01]  /*1f460*/  STSM.16.M88.4 [R38], R88 ;  /* 0x0000005826007844 */ /* 0x000fe20000000200 */
[----:B------:R-:W-:-:S02]  /*1f470*/  F2FP.F16.F32.PACK_AB R105, R54, R106 ;  /* 0x0000006a3669723e */ /* 0x000fc400000000ff */
[----:B------:R-:W-:Y:S01]  /*1f480*/  F2FP.F16.F32.PACK_AB R112, R113, R112 ;  /* 0x000000707170723e */ /* 0x000fe200000000ff */
[----:B------:R0:W-:Y:S01]  /*1f490*/  STSM.16.M88.4 [R8], R96 ;  /* 0x0000006008007844 */ /* 0x0001e20000000200 */
[----:B------:R-:W-:Y:S02]  /*1f4a0*/  MOV R46, R46 ;  /* 0x0000002e002e7202 */ /* 0x000fe40000000f00 */
[----:B------:R-:W-:Y:S01]  /*1f4b0*/  F2FP.F16.F32.PACK_AB R107, R107, R110 ;  /* 0x0000006e6b6b723e */ /* 0x000fe200000000ff */
[----:B------:R-:W-:Y:S01]  /*1f4c0*/  ULDC UR4, c[0x0][0xa88] ;  /* 0x0002a20000047ab9 */ /* 0x000fe20000000800 */
[----:B------:R-:W-:Y:S01]  /*1f4d0*/  F2FP.F16.F32.PACK_AB R106, R109, R108 ;  /* 0x0000006c6d6a723e */ /* 0x000fe200000000ff */
[----:B---3--:R-:W-:Y:S01]  /*1f4e0*/  IMAD.MOV.U32 R20, RZ, RZ, RZ ;  /* 0x000000ffff147224 */ /* 0x008fe200078e00ff */
[----:B------:R-:W-:Y:S02]  /*1f4f0*/  F2FP.F16.F32.PACK_AB R113, R115, R114 ;  /* 0x000000727371723e */ /* 0x000fe400000000ff */
[----:B------:R-:W-:Y:S01]  /*1f500*/  F2FP.F16.F32.PACK_AB R114, R117, R116 ;  /* 0x000000747572723e */ /* 0x000fe200000000ff */
[----:B------:R-:W-:Y:S01]  /*1f510*/  STSM.16.M88.4 [R46], R104 ;  /* 0x000000682e007844 */ /* 0x000fe20000000200 */
[----:B------:R-:W-:-:S05]  /*1f520*/  F2FP.F16.F32.PACK_AB R115, R119, R118 ;  /* 0x000000767773723e */ /* 0x000fca00000000ff */
[----:B------:R3:W-:Y:S01]  /*1f530*/  STSM.16.M88.4 [R0], R112 ;  /* 0x0000007000007844 */ /* 0x0007e20000000200 */
[----:B------:R-:W-:Y:S01]  /*1f540*/  BAR.SYNC.DEFER_BLOCKING 0x1, 0x100 ;  /* 0x0044000000007b1d */ /* 0x000fe20000010000 */
[----:B--2---:R-:W-:-:S04]  /*1f550*/  IMAD R9, R214, 0x40, R213 ;  /* 0x00000040d6097824 */ /* 0x004fc800078e02d5 */
[----:B------:R-:W-:-:S03]  /*1f560*/  IMAD.WIDE R4, R9, 0x2, R4 ;  /* 0x0000000209047825 */ /* 0x000fc600078e0204 */
[----:B------:R-:W-:Y:S01]  /*1f570*/  IADD3 R9, P5, R4, 0x1000, RZ ;  /* 0x0000100004097810 */ /* 0x000fe20007fbe0ff */
[----:B----4-:R-:W-:-:S03]  /*1f580*/  @P1 IMAD.WIDE R6, R219, 0x4, R6 ;  /* 0x00000004db061825 */ /* 0x010fc600078e0206 */
[----:B0-----:R-:W-:Y:S01]  /*1f590*/  LOP3.LUT R8, R9, 0x380, RZ, 0xc0, !PT ;  /* 0x0000038009087812 */ /* 0x001fe200078ec0ff */
[----:B---3--:R-:W-:-:S03]  /*1f5a0*/  IMAD.U32 R0, RZ, RZ, UR4 ;  /* 0x00000004ff007e24 */ /* 0x008fc6000f8e00ff */
[----:B------:R-:W-:Y:S02]  /*1f5b0*/  SHF.R.U64 R8, R8, 0x3, RZ ;  /* 0x0000000308087819 */ /* 0x000fe400000012ff */
[----:B------:R-:W-:Y:S01]  /*1f5c0*/  IADD3 R13, P4, R4, 0x2000, RZ ;  /* 0x00002000040d7810 */ /* 0x000fe20007f9e0ff */
[----:B------:R0:W5:Y:S01]  /*1f5d0*/  @P0 LDG.E R20, desc[UR6][R10.64] ;  /* 0x000000060a140981 */ /* 0x000162000c1e1900 */
[----:B------:R-:W-:-:S03]  /*1f5e0*/  LOP3.LUT R8, R8, R9, RZ, 0x3c, !PT ;  /* 0x0000000908087212 */ /* 0x000fc600078e3cff */
[----:B------:R0:W5:Y:S01]  /*1f5f0*/  @P1 LDG.E R0, desc[UR6][R6.64] ;  /* 0x0000000606001981 */ /* 0x000162000c1e1900 */
[----:B------:R-:W-:Y:S07]  /*1f600*/  @P1 BRA `(.L_x_1592) ;  /* 0x0000000000141947 */ /* 0x000fee0003800000 */
[----:B------:R-:W-:Y:S05]  /*1f610*/  @!P0 BRA `(.L_x_1592) ;  /* 0x0000000000108947 */ /* 0x000fea0003800000 */
[----:B------:R-:W-:Y:S02]  /*1f620*/  ULDC.64 UR4, c[0x0][0x208] ;  /* 0x0000820000047ab9 */ /* 0x000fe40000000a00 */
[----:B0-----:R-:W2:Y:S04]  /*1f630*/  LDG.E R7, desc[UR4][R10.64] ;  /* 0x000000040a077981 */ /* 0x001ea8000c1e1900 */
[----:B-----5:R-:W2:Y:S02]  /*1f640*/  LDG.E R0, desc[UR4][R10.64+0x4] ;  /* 0x000004040a007981 */ /* 0x020ea4000c1e1900 */
[----:B--2---:R-:W-:-:S07]  /*1f650*/  IADD3 R0, -R7, R0, RZ ;  /* 0x0000000007007210 */ /* 0x004fce0007ffe1ff */
.L_x_1592:
[----:B------:R-:W-:Y:S01]  /*1f660*/  SHF.R.S32.HI R61, RZ, 0x1f, R218 ;  /* 0x0000001fff3d7819 */ /* 0x000fe200000114da */
[----:B------:R-:W-:Y:S01]  /*1f670*/  ULDC.64 UR4, c[0x0][0xb70] ;  /* 0x0002dc0000047ab9 */ /* 0x000fe20000000a00 */
[--C-:B-----5:R-:W-:Y:S01]  /*1f680*/  SHF.R.S32.HI R21, RZ, 0x1f, R20.reuse ;  /* 0x0000001fff157819 */ /* 0x120fe20000011414 */
[----:B------:R-:W-:Y:S01]  /*1f690*/  ULDC.64 UR6, c[0x0][0x208] ;  /* 0x0000820000067ab9 */ /* 0x000fe20000000a00 */
[----:B------:R-:W-:Y:S01]  /*1f6a0*/  SHF.R.S32.HI R9, RZ, 0x1f, R219 ;  /* 0x0000001fff097819 */ /* 0x000fe200000114db */
[----:B0-----:R-:W-:Y:S01]  /*1f6b0*/  IMAD R7, R61, UR4, RZ ;  /* 0x000000043d077c24 */ /* 0x001fe2000f8e02ff */
[----:B------:R-:W-:Y:S02]  /*1f6c0*/  SEL R65, R219, RZ, !P0 ;  /* 0x000000ffdb417207 */ /* 0x000fe40004000000 */
[----:B------:R-:W-:Y:S01]  /*1f6d0*/  SEL R60, R9, RZ, !P0 ;  /* 0x000000ff093c7207 */ /* 0x000fe20004000000 */
[----:B------:R-:W-:Y:S01]  /*1f6e0*/  IMAD R11, R218, UR5, R7 ;  /* 0x00000005da0b7c24 */ /* 0x000fe2000f8e0207 */
[----:B------:R-:W-:Y:S01]  /*1f6f0*/  IADD3 R29, P0, R4, 0x4000, RZ ;  /* 0x00004000041d7810 */ /* 0x000fe20007f1e0ff */
[----:B------:R-:W-:Y:S01]  /*1f700*/  IMAD.WIDE.U32 R6, R218, UR4, R20 ;  /* 0x00000004da067c25 */ /* 0x000fe2000f8e0014 */
[----:B------:R-:W-:Y:S01]  /*1f710*/  ULDC.64 UR4, c[0x0][0xb78] ;  /* 0x0002de0000047ab9 */ /* 0x000fe20000000a00 */
[----:B------:R-:W-:-:S02]  /*1f720*/  IADD3 R25, P3, R4, 0x3000, RZ ;  /* 0x0000300004197810 */ /* 0x000fc40007f7e0ff */
[----:B------:R-:W-:Y:S01]  /*1f730*/  IMAD.IADD R7, R7, 0x1, R11 ;  /* 0x0000000107077824 */ /* 0x000fe200078e020b */
[----:B------:R-:W-:Y:S01]  /*1f740*/  IADD3 R33, P1, R4, 0x5000, RZ ;  /* 0x0000500004217810 */ /* 0x000fe20007f3e0ff */
[----:B------:R-:W-:Y:S01]  /*1f750*/  IMAD R9, R60, UR4, RZ ;  /* 0x000000043c097c24 */ /* 0x000fe2000f8e02ff */
[----:B------:R-:W-:Y:S01]  /*1f760*/  LOP3.LUT R28, R29, 0x380, RZ, 0xc0, !PT ;  /* 0x000003801d1c7812 */ /* 0x000fe200078ec0ff */
[----:B------:R-:W-:Y:S01]  /*1f770*/  IMAD R11, R223, 0x80, R216 ;  /* 0x00000080df0b7824 */ /* 0x000fe200078e02d8 */
[----:B------:R-:W-:Y:S01]  /*1f780*/  IADD3 R37, P2, R4, 0x6000, RZ ;  /* 0x0000600004257810 */ /* 0x000fe20007f5e0ff */
[----:B------:R-:W-:Y:S01]  /*1f790*/  IMAD.WIDE.U32 R6, R65, UR4, R6 ;  /* 0x0000000441067c25 */ /* 0x000fe2000f8e0006 */
[----:B------:R-:W-:Y:S02]  /*1f7a0*/  LOP3.LUT R12, R13, 0x380, RZ, 0xc0, !PT ;  /* 0x000003800d0c7812 */ /* 0x000fe400078ec0ff */
[----:B------:R-:W-:Y:S01]  /*1f7b0*/  LOP3.LUT R24, R25, 0x380, RZ, 0xc0, !PT ;  /* 0x0000038019187812 */ /* 0x000fe200078ec0ff */
[----:B------:R-:W-:Y:S01]  /*1f7c0*/  IMAD R10, R65, UR5, R9 ;  /* 0x00000005410a7c24 */ /* 0x000fe2000f8e0209 */
[----:B------:R-:W-:Y:S01]  /*1f7d0*/  SHF.R.S32.HI R9, RZ, 0x1f, R11 ;  /* 0x0000001fff097819 */ /* 0x000fe2000001140b */
[----:B------:R-:W-:Y:S01]  /*1f7e0*/  ULDC.64 UR4, c[0x0][0xb40] ;  /* 0x0002d00000047ab9 */ /* 0x000fe20000000a00 */
[----:B------:R-:W-:-:S02]  /*1f7f0*/  IADD3 R6, P6, R11, R6, RZ ;  /* 0x000000060b067210 */ /* 0x000fc40007fde0ff */
[----:B------:R-:W-:Y:S02]  /*1f800*/  LOP3.LUT R32, R33, 0x380, RZ, 0xc0, !PT ;  /* 0x0000038021207812 */ /* 0x000fe400078ec0ff */
[----:B------:R-:W-:Y:S02]  /*1f810*/  SHF.R.U64 R28, R28, 0x3, RZ ;  /* 0x000000031c1c7819 */ /* 0x000fe400000012ff */
[----:B------:R-:W-:Y:S02]  /*1f820*/  LOP3.LUT R36, R37, 0x380, RZ, 0xc0, !PT ;  /* 0x0000038025247812 */ /* 0x000fe400078ec0ff */
[----:B------:R-:W-:Y:S01]  /*1f830*/  IADD3.X R9, R9, R7, R10, P6, !PT ;  /* 0x0000000709097210 */ /* 0x000fe200037fe40a */
[----:B------:R-:W-:Y:S01]  /*1f840*/  VIADD R7, R11, 0x8 ;  /* 0x000000080b077836 */ /* 0x000fe20000000000 */
[----:B------:R-:W-:Y:S02]  /*1f850*/  SHF.R.U64 R12, R12, 0x3, RZ ;  /* 0x000000030c0c7819 */ /* 0x000fe400000012ff */
[----:B------:R-:W-:-:S02]  /*1f860*/  SHF.R.U64 R24, R24, 0x3, RZ ;  /* 0x0000000318187819 */ /* 0x000fc400000012ff */
[----:B------:R-:W-:Y:S02]  /*1f870*/  SHF.R.U64 R32, R32, 0x3, RZ ;  /* 0x0000000320207819 */ /* 0x000fe400000012ff */
[----:B------:R-:W-:Y:S02]  /*1f880*/  LEA R54, P6, R6, UR4, 0x2 ;  /* 0x0000000406367c11 */ /* 0x000fe4000f8c10ff */
[----:B------:R-:W-:Y:S01]  /*1f890*/  LOP3.LUT R28, R28, R29, RZ, 0x3c, !PT ;  /* 0x0000001d1c1c7212 */ /* 0x000fe200078e3cff */
[--C-:B------:R-:W-:Y:S01]  /*1f8a0*/  IMAD.X R29, RZ, RZ, R5.reuse, P0 ;  /* 0x000000ffff1d7224 */ /* 0x100fe200000e0605 */
[----:B------:R-:W-:Y:S02]  /*1f8b0*/  SHF.R.U64 R36, R36, 0x3, RZ ;  /* 0x0000000324247819 */ /* 0x000fe400000012ff */
[----:B------:R-:W-:Y:S02]  /*1f8c0*/  LOP3.LUT P0, RZ, R226, 0x3, RZ, 0xc0, !PT ;  /* 0x00000003e2ff7812 */ /* 0x000fe4000780c0ff */
[----:B------:R-:W-:Y:S01]  /*1f8d0*/  LOP3.LUT R12, R12, R13, RZ, 0x3c, !PT ;  /* 0x0000000d0c0c7212 */ /* 0x000fe200078e3cff */
[----:B------:R-:W-:Y:S01]  /*1f8e0*/  IMAD.X R13, RZ, RZ, R5, P4 ;  /* 0x000000ffff0d7224 */ /* 0x000fe200020e0605 */
[----:B------:R-:W-:-:S02]  /*1f8f0*/  LOP3.LUT R24, R24, R25, RZ, 0x3c, !PT ;  /* 0x0000001918187212 */ /* 0x000fc400078e3cff */
[----:B------:R-:W-:Y:S01]  /*1f900*/  LOP3.LUT R32, R32, R33, RZ, 0x3c, !PT ;  /* 0x0000002120207212 */ /* 0x000fe200078e3cff */
[----:B------:R-:W-:Y:S01]  /*1f910*/  IMAD.X R33, RZ, RZ, R5, P1 ;  /* 0x000000ffff217224 */ /* 0x000fe200008e0605 */
[----:B------:R-:W-:Y:S01]  /*1f920*/  LEA.HI.X R55, R6, UR5, R9, 0x2, P6 ;  /* 0x0000000506377c11 */ /* 0x000fe2000b0f1409 */
[--C-:B------:R-:W-:Y:S01]  /*1f930*/  IMAD.X R9, RZ, RZ, R5.reuse, P5 ;  /* 0x000000ffff097224 */ /* 0x100fe200028e0605 */
[----:B------:R-:W-:Y:S01]  /*1f940*/  LOP3.LUT R36, R36, R37, RZ, 0x3c, !PT ;  /* 0x0000002524247212 */ /* 0x000fe200078e3cff */
[----:B------:R-:W-:Y:S01]  /*1f950*/  IMAD.X R37, RZ, RZ, R5, P2 ;  /* 0x000000ffff257224 */ /* 0x000fe200010e0605 */
[----:B------:R-:W-:Y:S01]  /*1f960*/  IADD3.X R25, RZ, R5, RZ, P3, !PT ;  /* 0x00000005ff197210 */ /* 0x000fe20001ffe4ff */
[----:B------:R-:W-:Y:S01]  /*1f970*/  ULDC.64 UR4, c[0x0][0xaa0] ;  /* 0x0002a80000047ab9 */ /* 0x000fe20000000a00 */
[C---:B------:R-:W-:Y:S02]  /*1f980*/  IADD3 R41, P6, R4.reuse, 0x7000, RZ ;  /* 0x0000700004297810 */ /* 0x040fe40007fde0ff */
[----:B------:R-:W-:-:S02]  /*1f990*/  IADD3 R45, P5, R4, 0x8000, RZ ;  /* 0x00008000042d7810 */ /* 0x000fc40007fbe0ff */
[C---:B------:R-:W-:Y:S02]  /*1f9a0*/  IADD3 R49, P4, R4.reuse, 0x9000, RZ ;  /* 0x0000900004317810 */ /* 0x040fe40007f9e0ff */
[C---:B------:R-:W-:Y:S02]  /*1f9b0*/  IADD3 R53, P3, R4.reuse, 0xa000, RZ ;  /* 0x0000a00004357810 */ /* 0x040fe40007f7e0ff */
[-C--:B------:R-:W-:Y:S02]  /*1f9c0*/  ISETP.GE.OR P1, PT, R11, R0.reuse, P0 ;  /* 0x000000000b00720c */ /* 0x080fe40000726670 */
[C---:B------:R-:W-:Y:S02]  /*1f9d0*/  LOP3.LUT R6, R4.reuse, 0x380, RZ, 0xc0, !PT ;  /* 0x0000038004067812 */ /* 0x040fe400078ec0ff */
[----:B------:R-:W-:Y:S02]  /*1f9e0*/  IADD3 R11, P2, R4, 0xb000, RZ ;  /* 0x0000b000040b7810 */ /* 0x000fe40007f5e0ff */
[----:B------:R-:W-:-:S02]  /*1f9f0*/  ISETP.GE.OR P0, PT, R7, R0, P0 ;  /* 0x000000000700720c */ /* 0x000fc40000706670 */
[----:B------:R-:W-:Y:S01]  /*1fa00*/  LOP3.LUT R40, R41, 0x380, RZ, 0xc0, !PT ;  /* 0x0000038029287812 */ /* 0x000fe200078ec0ff */
[----:B------:R-:W-:Y:S01]  /*1fa10*/  IMAD.X R57, RZ, RZ, R5, P2 ;  /* 0x000000ffff397224 */ /* 0x000fe200010e0605 */
[----:B------:R-:W-:Y:S02]  /*1fa20*/  LOP3.LUT R44, R45, 0x380, RZ, 0xc0, !PT ;  /* 0x000003802d2c7812 */ /* 0x000fe400078ec0ff */
[----:B------:R-:W-:Y:S01]  /*1fa30*/  LOP3.LUT R48, R49, 0x380, RZ, 0xc0, !PT ;  /* 0x0000038031307812 */ /* 0x000fe200078ec0ff */
[----:B------:R0:W-:Y:S01]  /*1fa40*/  @!P1 STG.E desc[UR6][R54.64], R3 ;  /* 0x0000000336009986 */ /* 0x0001e2000c101906 */
[----:B------:R-:W-:Y:S02]  /*1fa50*/  LOP3.LUT R52, R53, 0x380, RZ, 0xc0, !PT ;  /* 0x0000038035347812 */ /* 0x000fe400078ec0ff */
[----:B------:R-:W-:Y:S02]  /*1fa60*/  SHF.R.U64 R7, R6, 0x3, RZ ;  /* 0x0000000306077819 */ /* 0x000fe400000012ff */
[----:B------:R-:W-:Y:S01]  /*1fa70*/  LOP3.LUT R6, R11, 0x380, RZ, 0xc0, !PT ;  /* 0x000003800b067812 */ /* 0x000fe200078ec0ff */
[----:B------:R2:W-:Y:S01]  /*1fa80*/  @!P0 STG.E desc[UR6][R54.64+0x20], R2 ;  /* 0x0000200236008986 */ /* 0x0005e2000c101906 */
[----:B------:R-:W-:-:S02]  /*1fa90*/  SHF.R.U64 R40, R40, 0x3, RZ ;  /* 0x0000000328287819 */ /* 0x000fc400000012ff */
[----:B------:R-:W-:Y:S01]  /*1faa0*/  SHF.R.U64 R44, R44, 0x3, RZ ;  /* 0x000000032c2c7819 */ /* 0x000fe200000012ff */
[----:B------:R-:W5:Y:S01]  /*1fab0*/  LD.E.128 R12, desc[UR6][R12.64] ;  /* 0x000000060c0c7980 */ /* 0x000f62000c101d00 */
[----:B------:R-:W-:Y:S02]  /*1fac0*/  SHF.R.U64 R48, R48, 0x3, RZ ;  /* 0x0000000330307819 */ /* 0x000fe400000012ff */
[----:B------:R-:W-:Y:S01]  /*1fad0*/  SHF.R.U64 R52, R52, 0x3, RZ ;  /* 0x0000000334347819 */ /* 0x000fe200000012ff */
[----:B------:R-:W5:Y:S01]  /*1fae0*/  LD.E.128 R24, desc[UR6][R24.64] ;  /* 0x0000000618187980 */ /* 0x000f62000c101d00 */
[----:B------:R-:W-:Y:S02]  /*1faf0*/  SHF.R.U64 R6, R6, 0x3, RZ ;  /* 0x0000000306067819 */ /* 0x000fe400000012ff */
[----:B------:R-:W-:Y:S01]  /*1fb00*/  LOP3.LUT R40, R40, R41, RZ, 0x3c, !PT ;  /* 0x0000002928287212 */ /* 0x000fe200078e3cff */
[----:B------:R-:W5:Y:S01]  /*1fb10*/  LD.E.128 R28, desc[UR6][R28.64] ;  /* 0x000000061c1c7980 */ /* 0x000f62000c101d00 */
[----:B------:R-:W-:Y:S01]  /*1fb20*/  LOP3.LUT R44, R44, R45, RZ, 0x3c, !PT ;  /* 0x0000002d2c2c7212 */ /* 0x000fe200078e3cff */
[--C-:B------:R-:W-:Y:S01]  /*1fb30*/  IMAD.X R45, RZ, RZ, R5.reuse, P5 ;  /* 0x000000ffff2d7224 */ /* 0x100fe200028e0605 */
[----:B------:R-:W-:Y:S01]  /*1fb40*/  LOP3.LUT R48, R48, R49, RZ, 0x3c, !PT ;  /* 0x0000003130307212 */ /* 0x000fe200078e3cff */
[--C-:B------:R-:W-:Y:S01]  /*1fb50*/  IMAD.X R49, RZ, RZ, R5.reuse, P4 ;  /* 0x000000ffff317224 */ /* 0x100fe200020e0605 */
[----:B------:R-:W-:Y:S01]  /*1fb60*/  LOP3.LUT R52, R52, R53, RZ, 0x3c, !PT ;  /* 0x0000003534347212 */ /* 0x000fe200078e3cff */
[----:B------:R-:W-:Y:S01]  /*1fb70*/  IMAD.X R53, RZ, RZ, R5, P3 ;  /* 0x000000ffff357224 */ /* 0x000fe200018e0605 */
[----:B------:R-:W-:Y:S01]  /*1fb80*/  IADD3.X R41, RZ, R5, RZ, P6, !PT ;  /* 0x00000005ff297210 */ /* 0x000fe200037fe4ff */
[----:B------:R-:W5:Y:S01]  /*1fb90*/  LD.E.128 R32, desc[UR6][R32.64] ;  /* 0x0000000620207980 */ /* 0x000f62000c101d00 */
[----:B------:R-:W-:-:S02]  /*1fba0*/  LOP3.LUT R4, R7, R4, RZ, 0x3c, !PT ;  /* 0x0000000407047212 */ /* 0x000fc400078e3cff */
[----:B------:R-:W-:Y:S01]  /*1fbb0*/  LOP3.LUT R56, R6, R11, RZ, 0x3c, !PT ;  /* 0x0000000b06387212 */ /* 0x000fe200078e3cff */
[----:B------:R-:W5:Y:S01]  /*1fbc0*/  LD.E.128 R36, desc[UR6][R36.64] ;  /* 0x0000000624247980 */ /* 0x000f62000c101d00 */
[----:B0-----:R-:W-:Y:S01]  /*1fbd0*/  SHF.R.S32.HI R3, RZ, 0x1f, R213 ;  /* 0x0000001fff037819 */ /* 0x001fe200000114d5 */
[----:B------:R-:W-:Y:S01]  /*1fbe0*/  IMAD R21, R21, UR4, RZ ;  /* 0x0000000415157c24 */ /* 0x000fe2000f8e02ff */
[----:B--2---:R-:W-:Y:S01]  /*1fbf0*/  MOV R2, R213 ;  /* 0x000000d500027202 */ /* 0x004fe20000000f00 */
[----:B------:R-:W5:Y:S04]  /*1fc00*/  LD.E.128 R4, desc[UR6][R4.64] ;  /* 0x0000000604047980 */ /* 0x000f68000c101d00 */
[----:B------:R-:W5:Y:S04]  /*1fc10*/  LD.E.128 R8, desc[UR6][R8.64] ;  /* 0x0000000608087980 */ /* 0x000f68000c101d00 */
[----:B------:R-:W5:Y:S04]  /*1fc20*/  LD.E.128 R40, desc[UR6][R40.64] ;  /* 0x0000000628287980 */ /* 0x000f68000c101d00 */
[----:B------:R-:W5:Y:S04]  /*1fc30*/  LD.E.128 R44, desc[UR6][R44.64] ;  /* 0x000000062c2c7980 */ /* 0x000f68000c101d00 */
[----:B------:R-:W5:Y:S04]  /*1fc40*/  LD.E.128 R48, desc[UR6][R48.64] ;  /* 0x0000000630307980 */ /* 0x000f68000c101d00 */
[----:B------:R-:W5:Y:S04]  /*1fc50*/  LD.E.128 R52, desc[UR6][R52.64] ;  /* 0x0000000634347980 */ /* 0x000f68000c101d00 */
[----:B------:R-:W5:Y:S01]  /*1fc60*/  LD.E.128 R56, desc[UR6][R56.64] ;  /* 0x0000000638387980 */ /* 0x000f62000c101d00 */
[----:B------:R-:W-:Y:S01]  /*1fc70*/  @!PT LDS RZ, [RZ] ;  /* 0x00000000fffff984 */ /* 0x000fe20000000800 */
[----:B------:R-:W-:Y:S01]  /*1fc80*/  @!PT LDS RZ, [RZ] ;  /* 0x00000000fffff984 */ /* 0x000fe20000000800 */
[----:B------:R-:W-:Y:S01]  /*1fc90*/  @!PT LDS RZ, [RZ] ;  /* 0x00000000fffff984 */ /* 0x000fe20000000800 */
[----:B------:R-:W-:Y:S01]  /*1fca0*/  @!PT LDS RZ, [RZ] ;  /* 0x00000000fffff984 */ /* 0x000fe20000000800 */
[----:B------:R0:W-:Y:S06]  /*1fcb0*/  MEMBAR.ALL.CTA ;  /* 0x0000000000007992 */ /* 0x0001ec0000008000 */
[----:B0-----:R-:W0:Y:S01]  /*1fcc0*/  FENCE.VIEW.ASYNC.S ;  /* 0x00000000000073c6 */ /* 0x001e220000000000 */
[----:B------:R-:W-:-:S04]  /*1fcd0*/  IMAD.WIDE.U32 R2, R20, UR4, R2 ;  /* 0x0000000414027c25 */ /* 0x000fc8000f8e0002 */
[----:B------:R-:W-:Y:S01]  /*1fce0*/  IMAD R21, R20, UR5, R21 ;  /* 0x0000000514157c24 */ /* 0x000fe2000f8e0215 */
[----:B------:R-:W-:Y:S01]  /*1fcf0*/  ULDC.64 UR4, c[0x0][0xae0] ;  /* 0x0002b80000047ab9 */ /* 0x000fe20000000a00 */
[----:B------:R-:W-:Y:S02]  /*1fd00*/  IMAD R63, R223, -0x80, R0 ;  /* 0xffffff80df3f7824 */ /* 0x000fe400078e0200 */
[----:B------:R-:W-:Y:S02]  /*1fd10*/  IMAD.IADD R3, R3, 0x1, R21 ;  /* 0x0000000103037824 */ /* 0x000fe400078e0215 */
[----:B------:R-:W-:Y:S02]  /*1fd20*/  IMAD R61, R61, UR4, RZ ;  /* 0x000000043d3d7c24 */ /* 0x000fe4000f8e02ff */
[C---:B------:R-:W-:Y:S01]  /*1fd30*/  VIADD R0, R214.reuse, 0x40 ;  /* 0x00000040d6007836 */ /* 0x040fe20000000000 */
[C---:B------:R-:W-:Y:S01]  /*1fd40*/  ISETP.GE.AND P3, PT, R214.reuse, R63, PT ;  /* 0x0000003fd600720c */ /* 0x040fe20003f66270 */
[----:B------:R-:W-:-:S02]  /*1fd50*/  VIADD R20, R214, 0x20 ;  /* 0x00000020d6147836 */ /* 0x000fc40000000000 */
[----:B------:R-:W-:Y:S01]  /*1fd60*/  IMAD R61, R218, UR5, R61 ;  /* 0x00000005da3d7c24 */ /* 0x000fe2000f8e023d */
[----:B------:R-:W-:Y:S01]  /*1fd70*/  ISETP.GE.AND P1, PT, R0, R63, PT ;  /* 0x0000003f0000720c */ /* 0x000fe20003f26270 */
[----:B------:R-:W-:Y:S01]  /*1fd80*/  IMAD.WIDE.U32 R2, R218, UR4, R2 ;  /* 0x00000004da027c25 */ /* 0x000fe2000f8e0002 */
[----:B------:R-:W-:-:S03]  /*1fd90*/  ULDC.64 UR4, c[0x0][0xae8] ;  /* 0x0002ba0000047ab9 */ /* 0x000fc60000000a00 */
[----:B------:R-:W-:Y:S01]  /*1fda0*/  VIADD R0, R17, 0x30820 ;  /* 0x0003082011007836 */ /* 0x000fe20000000000 */
[----:B------:R-:W-:Y:S01]  /*1fdb0*/  ISETP.GE.AND P0, PT, R20, R63, PT ;  /* 0x0000003f1400720c */ /* 0x000fe20003f06270 */
[----:B------:R-:W-:Y:S01]  /*1fdc0*/  VIADD R21, R214, 0x60 ;  /* 0x00000060d6157836 */ /* 0x000fe20000000000 */
[----:B------:R-:W-:Y:S01]  /*1fdd0*/  IADD3 R3, R3, R61, RZ ;  /* 0x0000003d03037210 */ /* 0x000fe20007ffe0ff */
[----:B------:R-:W-:Y:S01]  /*1fde0*/  IMAD R20, R60, UR4, RZ ;  /* 0x000000043c147c24 */ /* 0x000fe2000f8e02ff */
[----:B------:R-:W-:Y:S02]  /*1fdf0*/  PRMT R0, RZ, 0x654, R0 ;  /* 0x00000654ff007816 */ /* 0x000fe40000000000 */
[----:B------:R-:W-:Y:S01]  /*1fe00*/  ISETP.GE.AND P2, PT, R21, R63, PT ;  /* 0x0000003f1500720c */ /* 0x000fe20003f46270 */
[C---:B------:R-:W-:Y:S01]  /*1fe10*/  IMAD R63, R65.reuse, UR5, R20 ;  /* 0x00000005413f7c24 */ /* 0x040fe2000f8e0214 */
[----:B------:R-:W-:Y:S01]  /*1fe20*/  SHF.R.S32.HI R215, RZ, 0x1f, R214 ;  /* 0x0000001fffd77819 */ /* 0x000fe200000114d6 */
[----:B------:R-:W-:Y:S01]  /*1fe30*/  IMAD.WIDE.U32 R60, R65, UR4, R2 ;  /* 0x00000004413c7c25 */ /* 0x000fe2000f8e0002 */
[----:B0-----:R0:W-:Y:S01]  /*1fe40*/  SYNCS.ARRIVE.TRANS64.RED.A1T0 RZ, [R0+URZ], RZ ;  /* 0x000000ff00ff79a7 */ /* 0x0011e2000810043f */
[----:B------:R-:W-:Y:S02]  /*1fe50*/  BSSY B1, `(.L_x_1593) ;  /* 0x0000018000017945 */ /* 0x000fe40003800000 */
        /* <DEDUP_REMOVED lines=13> */
[C---:B------:R-:W-:Y:S01]  /*1ff30*/  IMAD R63, R20.reuse, UR5, R63 ;  /* 0x00000005143f7c24 */ /* 0x040fe2000f8e023f */
[----:B------:R-:W-:Y:S01]  /*1ff40*/  ULDC.64 UR8, c[0x0][0x208] ;  /* 0x0000820000087ab9 */ /* 0x000fe20000000a00 */
        /* <DEDUP_REMOVED lines=8> */
.L_x_1594:
[----:B------:R-:W-:Y:S05]  /*1ffd0*/  BSYNC B1 ;  /* 0x0000000000017941 */ /* 0x000fea0003800000 */
.L_x_1593:
[----:B------:R-:W-:Y:S04]  /*1ffe0*/  BSSY B1, `(.L_x_1595) ;  /* 0x0000018000017945 */ /* 0x000fe80003800000 */
[----:B------:R-:W-:Y:S05]  /*1fff0*/  @P0 BRA `(.L_x_1596) ;  /* 0x0000000000580947 */ /* 0x000fea0003800000 */
[----:B0----5:R-:W-:Y:S01]  /*20000*/  IADD3 R5, P0, R20, 0x20, RZ ;  /* 0x0000002014057810 */ /* 0x021fe20007f1e0ff */
        /* <DEDUP_REMOVED lines=11> */
[----:B------:R-:W-:Y:S01]  /*200c0*/  IMAD.WIDE.U32 R2, R5, UR4, R2 ;  /* 0x0000000405027c25 */ /* 0x000fe2000f8e0002 */
[----:B------:R-:W-:-:S03]  /*200d0*/  ULDC.64 UR8, c[0x0][0x208] ;  /* 0x0000820000087ab9 */ /* 0x000fc60000000a00 */
        /* <DEDUP_REMOVED lines=8> */
.L_x_1596:
[----:B------:R-:W-:Y:S05]  /*20160*/  BSYNC B1 ;  /* 0x0000000000017941 */ /* 0x000fea0003800000 */
.L_x_1595:
[----:B------:R-:W-:Y:S04]  /*20170*/  BSSY B1, `(.L_x_1597) ;  /* 0x0000018000017945 */ /* 0x000fe80003800000 */
[----:B------:R-:W-:Y:S05]  /*20180*/  @P1 BRA `(.L_x_1598) ;  /* 0x0000000000581947 */ /* 0x000fea0003800000 */
[----:B0-2--5:R-:W-:Y:S01]  /*20190*/  IADD3 R5, P0, R20, 0x40, RZ ;  /* 0x0000004014057810 */ /* 0x025fe20007f1e0ff */
[----:B------:R-:W-:Y:S01]  /*201a0*/  ULDC UR6, c[0x0][0xa8c] ;  /* 0x0002a30000067ab9 */ /* 0x000fe20000000800 */
[C---:B------:R-:W-:Y:S01]  /*201b0*/  IADD3 R2, R213.reuse, 0x40, RZ ;  /* 0x00000040d5027810 */ /* 0x040fe20007ffe0ff */
[----:B------:R-:W-:Y:S01]  /*201c0*/  ULDC.64 UR4, c[0x0][0xad8] ;  /* 0x0002b60000047ab9 */ /* 0x000fe20000000a00 */
[----:B------:R-:W-:Y:S01]  /*201d0*/  IMAD.MOV.U32 R3, RZ, RZ, R65 ;  /* 0x000000ffff037224 */ /* 0x000fe200078e0041 */
[C---:B------:R-:W-:Y:S01]  /*201e0*/  ISETP.GE.AND P1, PT, R213.reuse, UR6, PT ;  /* 0x00000006d5007c0c */ /* 0x040fe2000bf26270 */
[----:B------:R-:W-:Y:S01]  /*201f0*/  IMAD.X R0, RZ, RZ, R21, P0 ;  /* 0x000000ffff007224 */ /* 0x000fe200000e0615 */
[----:B------:R-:W-:Y:S01]  /*20200*/  ISETP.GE.AND P3, PT, R2, UR6, PT ;  /* 0x0000000602007c0c */ /* 0x000fe2000bf66270 */
[----:B------:R-:W-:Y:S01]  /*20210*/  IMAD.MOV.U32 R2, RZ, RZ, R60 ;  /* 0x000000ffff027224 */ /* 0x000fe200078e003c */
[----:B------:R-:W-:Y:S01]  /*20220*/  ULDC.64 UR8, c[0x0][0x208] ;  /* 0x0000820000087ab9 */ /* 0x000fe20000000a00 */
        /* <DEDUP_REMOVED lines=12> */
.L_x_1598:
[----:B------:R-:W-:Y:S05]  /*202f0*/  BSYNC B1 ;  /* 0x0000000000017941 */ /* 0x000fea0003800000 */
.L_x_1597:
[----:B------:R-:W-:Y:S05]  /*20300*/  @P2 BRA `(.L_x_1599) ;  /* 0x0000000c00342947 */ /* 0x000fea0003800000 */
[----:B0-23-5:R-:W-:Y:S01]  /*20310*/  IADD3 R5, P0, R20, 0x60, RZ ;  /* 0x0000006014057810 */ /* 0x02dfe20007f1e0ff */
[----:B------:R-:W-:Y:S01]  /*20320*/  ULDC.64 UR4, c[0x0][0xad8] ;  /* 0x0002b60000047ab9 */ /* 0x000fe20000000a00 */
[----:B------:R-:W-:Y:S01]  /*20330*/  IMAD.MOV.U32 R2, RZ, RZ, R60 ;  /* 0x000000ffff027224 */ /* 0x000fe200078e003c */
[----:B------:R-:W-:Y:S01]  /*20340*/  ULDC UR6, c[0x0][0xa8c] ;  /* 0x0002a30000067ab9 */ /* 0x000fe20000000800 */
[----:B------:R-:W-:Y:S01]  /*20350*/  IADD3.X R20, RZ, R21, RZ, P0, !PT ;  /* 0x00000015ff147210 */ /* 0x000fe200007fe4ff */
[----:B------:R-:W-:Y:S01]  /*20360*/  IMAD.MOV.U32 R3, RZ, RZ, R65 ;  /* 0x000000ffff037224 */ /* 0x000fe200078e0041 */
[C---:B------:R-:W-:Y:S01]  /*20370*/  ISETP.GE.AND P1, PT, R213.reuse, UR6, PT ;  /* 0x00000006d5007c0c */ /* 0x040fe2000bf26270 */
[----:B------:R-:W-:Y:S01]  /*20380*/  VIADD R0, R213, 0x40 ;  /* 0x00000040d5007836 */ /* 0x000fe20000000000 */
[----:B------:R-:W-:Y:S01]  /*20390*/  ULDC.64 UR8, c[0x0][0x208] ;  /* 0x0000820000087ab9 */ /* 0x000fe20000000a00 */
[----:B------:R-:W-:Y:S02]  /*203a0*/  IMAD R20, R20, UR4, RZ ;  /* 0x0000000414147c24 */ /* 0x000fe4000f8e02ff */
[----:B------:R-:W-:Y:S01]  /*203b0*/  IMAD.WIDE.U32 R2, R5, UR4, R2 ;  /* 0x0000000405027c25 */ /* 0x000fe2000f8e0002 */
[----:B------:R-:W-:-:S02]  /*203c0*/  ISETP.GE.AND P2, PT, R0, UR6, PT ;  /* 0x0000000600007c0c */ /* 0x000fc4000bf46270 */
[----:B------:R-:W-:Y:S01]  /*203d0*/  IADD3 R0, R213, 0x80, RZ ;  /* 0x00000080d5007810 */ /* 0x000fe20007ffe0ff */
[----:B------:R-:W-:Y:S01]  /*203e0*/  IMAD R5, R5, UR5, R20 ;  /* 0x0000000505057c24 */ /* 0x000fe2000f8e0214 */
[----:B------:R-:W-:Y:S02]  /*203f0*/  ULDC.64 UR4, c[0x0][0xa80] ;  /* 0x0002a00000047ab9 */ /* 0x000fe40000000a00 */
[----:B------:R-:W-:Y:S01]  /*20400*/  LEA R4, P0, R2, UR4, 0x1 ;  /* 0x0000000402047c11 */ /* 0x000fe2000f8008ff */
[----:B------:R-:W-:-:S05]  /*20410*/  IMAD.IADD R3, R3, 0x1, R5 ;  /* 0x0000000103037824 */ /* 0x000fca00078e0205 */
[----:B------:R-:W-:Y:S02]  /*20420*/  LEA.HI.X R5, R2, UR5, R3, 0x1, P0 ;  /* 0x0000000502057c11 */ /* 0x000fe400080f0c03 */
[----:B------:R-:W-:-:S03]  /*20430*/  ISETP.GE.AND P0, PT, R0, UR6, PT ;  /* 0x0000000600007c0c */ /* 0x000fc6000bf06270 */
[----:B------:R0:W-:Y:S04]  /*20440*/  @!P1 STG.E.128 desc[UR8][R4.64], R24 ;  /* 0x0000001804009986 */ /* 0x0001e8000c101d08 */
[----:B------:R0:W-:Y:S06]  /*20450*/  @!P2 STG.E.128 desc[UR8][R4.64+0x80], R40 ;  /* 0x000080280400a986 */ /* 0x0001ec000c101d08 */
[----:B------:R-:W-:Y:S05]  /*20460*/  @P0 BRA `(.L_x_1599) ;  /* 0x0000000800dc0947 */ /* 0x000fea0003800000 */
[----:B------:R-:W-:Y:S02]  /*20470*/  ULDC.64 UR4, c[0x0][0x208] ;  /* 0x0000820000047ab9 */ /* 0x000fe40000000a00 */
[----:B------:R2:W-:Y:S01]  /*20480*/  STG.E.128 desc[UR4][R4.64+0x100], R56 ;  /* 0x0001003804007986 */ /* 0x0005e2000c101d04 */
[----:B------:R-:W-:Y:S05]  /*20490*/  BRA `(.L_x_1599) ;  /* 0x0000000800d07947 */ /* 0x000fea0003800000 */
.L_x_1591:
[----:B------:R-:W-:Y:S01]  /*204a0*/  ULDC.64 UR4, c[0x0][0xbd8] ;  /* 0x0002f60000047ab9 */ /* 0x000fe20000000a00 */
[----:B------:R-:W2:Y:S01]  /*204b0*/  LDC.64 R2, c[0x0][0xbd8] ;  /* 0x0002f600ff027b82 */ /* 0x000ea20000000a00 */
[----:B------:R-:W-:Y:S01]  /*204c0*/  ISETP.NE.U32.AND P0, PT, RZ, UR4, PT ;  /* 0x00000004ff007c0c */ /* 0x000fe2000bf05070 */
[----:B------:R-:W-:Y:S01]  /*204d0*/  IMAD.MOV.U32 R7, RZ, RZ, RZ ;  /* 0x000000ffff077224 */ /* 0x000fe200078e00ff */
[----:B------:R-:W-:Y:S02]  /*204e0*/  ULDC.64 UR6, c[0x0][0x208] ;  /* 0x0000820000067ab9 */ /* 0x000fe40000000a00 */
[----:B------:R-:W-:Y:S01]  /*204f0*/  ISETP.NE.AND.EX P0, PT, RZ, UR5, PT, P0 ;  /* 0x00000005ff007c0c */ /* 0x000fe2000bf05300 */
[----:B------:R-:W-:Y:S02]  /*20500*/  ULDC.64 UR4, c[0x0][0xbe0] ;  /* 0x0002f80000047ab9 */ /* 0x000fe40000000a00 */
[----:B------:R-:W-:-:S04]  /*20510*/  ISETP.NE.U32.AND P1, PT, RZ, UR4, PT ;  /* 0x00000004ff007c0c */ /* 0x000fc8000bf25070 */
[----:B------:R-:W-:Y:S01]  /*20520*/  ISETP.NE.AND.EX P1, PT, RZ, UR5, PT, P1 ;  /* 0x00000005ff007c0c */ /* 0x000fe2000bf25310 */
[----:B------:R-:W3:Y:S01]  /*20530*/  S2R R8, SR_TID.X ;  /* 0x0000000000087919 */ /* 0x000ee20000002100 */
[----:B--2---:R-:W-:-:S11]  /*20540*/  IMAD.WIDE R2, R219, 0x4, R2 ;  /* 0x00000004db027825 */ /* 0x004fd600078e0202 */
[----:B------:R-:W2:Y:S01]  /*20550*/  @P1 LDC.64 R4, c[0x0][0xbe0] ;  /* 0x0002f800ff041b82 */ /* 0x000ea20000000a00 */
[----:B------:R-:W-:Y:S02]  /*20560*/  ULDC UR4, c[0x0][0xa88] ;  /* 0x0002a20000047ab9 */ /* 0x000fe40000000800 */
[----:B------:R-:W-:Y:S01]  /*20570*/  IMAD.U32 R0, RZ, RZ, UR4 ;  /* 0x00000004ff007e24 */ /* 0x000fe2000f8e00ff */
[----:B------:R4:W5:Y:S01]  /*20580*/  @P0 LDG.E R7, desc[UR6][R2.64] ;  /* 0x0000000602070981 */ /* 0x000962000c1e1900 */
[----:B---3--:R-:W-:Y:S02]  /*20590*/  VIADD R6, R8, 0xffffff80 ;  /* 0xffffff8008067836 */ /* 0x008fe40000000000 */
[----:B--2---:R-:W-:-:S03]  /*205a0*/  @P1 IMAD.WIDE R4, R219, 0x4, R4 ;  /* 0x00000004db041825 */ /* 0x004fc600078e0204 */
[----:B------:R-:W-:Y:S02]  /*205b0*/  ISETP.GT.AND P2, PT, R6, 0x7f, PT ;  /* 0x0000007f0600780c */ /* 0x000fe40003f44270 */
[----:B------:R4:W5:Y:S01]  /*205c0*/  @P1 LDG.E R0, desc[UR6][R4.64] ;  /* 0x0000000604001981 */ /* 0x000962000c1e1900 */
[----:B------:R-:W-:Y:S10]  /*205d0*/  @P1 BRA `(.L_x_1600) ;  /* 0x0000000000141947 */ /* 0x000ff40003800000 */
[----:B------:R-:W-:Y:S05]  /*205e0*/  @!P0 BRA `(.L_x_1600) ;  /* 0x0000000000108947 */ /* 0x000fea0003800000 */
[----:B------:R-:W-:Y:S02]  /*205f0*/  ULDC.64 UR4, c[0x0][0x208] ;  /* 0x0000820000047ab9 */ /* 0x000fe40000000a00 */
[----:B----4-:R-:W2:Y:S04]  /*20600*/  LDG.E R5, desc[UR4][R2.64] ;  /* 0x0000000402057981 */ /* 0x010ea8000c1e1900 */
[----:B-----5:R-:W2:Y:S02]  /*20610*/  LDG.E R0, desc[UR4][R2.64+0x4] ;  /* 0x0000040402007981 */ /* 0x020ea4000c1e1900 */
[----:B--2---:R-:W-:-:S07]  /*20620*/  IMAD.IADD R0, R0, 0x1, -R5 ;  /* 0x0000000100007824 */ /* 0x004fce00078e0a05 */
.L_x_1600:
[----:B----4-:R-:W-:Y:S01]  /*20630*/  SHF.R.S32.HI R2, RZ, 0x1f, R219 ;  /* 0x0000001fff027819 */ /* 0x010fe200000114db */
[----:B------:R-:W-:Y:S01]  /*20640*/  BSSY B1, `(.L_x_1601) ;  /* 0x000001d000017945 */ /* 0x000fe20003800000 */
[----:B------:R-:W-:Y:S02]  /*20650*/  SHF.R.S32.HI R9, RZ, 0x1f, R218 ;  /* 0x0000001fff097819 */ /* 0x000fe400000114da */
[----:B------:R-:W-:Y:S02]  /*20660*/  SHF.R.S32.HI R12, RZ, 0x1f, R213 ;  /* 0x0000001fff0c7819 */ /* 0x000fe400000114d5 */
[----:B------:R-:W-:Y:S02]  /*20670*/  SEL R11, R219, RZ, !P0 ;  /* 0x000000ffdb0b7207 */ /* 0x000fe40004000000 */
[----:B------:R-:W-:Y:S02]  /*20680*/  SEL R10, R2, RZ, !P0 ;  /* 0x000000ff020a7207 */ /* 0x000fe40004000000 */
[----:B-----5:R-:W-:Y:S01]  /*20690*/  SHF.R.S32.HI R6, RZ, 0x1f, R7 ;  /* 0x0000001fff067819 */ /* 0x020fe20000011407 */
[----:B------:R-:W-:Y:S06]  /*206a0*/  @P2 BRA `(.L_x_1602) ;  /* 0x0000000000582947 */ /* 0x000fec0003800000 */
[----:B------:R-:W-:-:S05]  /*206b0*/  LEA R2, R223, R8, 0x7 ;  /* 0x00000008df027211 */ /* 0x000fca00078e38ff */
[----:B------:R-:W-:-:S05]  /*206c0*/  VIADD R3, R2, 0xffffff80 ;  /* 0xffffff8002037836 */ /* 0x000fca0000000000 */
[----:B------:R-:W-:-:S13]  /*206d0*/  ISETP.GE.AND P0, PT, R3, R0, PT ;  /* 0x000000000300720c */ /* 0x000fda0003f06270 */
[----:B------:R-:W-:Y:S05]  /*206e0*/  @P0 BRA `(.L_x_1602) ;  /* 0x0000000000480947 */ /* 0x000fea0003800000 */
[----:B------:R-:W-:Y:S01]  /*206f0*/  IADD3 R2, P0, R3, R7, RZ ;  /* 0x0000000703027210 */ /* 0x000fe20007f1e0ff */
[----:B------:R-:W-:Y:S01]  /*20700*/  ULDC.64 UR4, c[0x0][0xb70] ;  /* 0x0002dc0000047ab9 */ /* 0x000fe20000000a00 */
[----:B------:R-:W-:Y:S01]  /*20710*/  ULDC.64 UR6, c[0x0][0x208] ;  /* 0x0000820000067ab9 */ /* 0x000fe20000000a00 */
        /* <DEDUP_REMOVED lines=15> */
.L_x_1602:
[----:B------:R-:W-:Y:S05]  /*20810*/  BSYNC B1 ;  /* 0x0000000000017941 */ /* 0x000fea0003800000 */
.L_x_1601:
[----:B------:R-:W-:Y:S01]  /*20820*/  ULDC.64 UR4, c[0x0][0xaa0] ;  /* 0x0002a80000047ab9 */ /* 0x000fe20000000a00 */
[----:B------:R-:W-:Y:S01]  /*20830*/  MOV R2, R213 ;  /* 0x000000d500027202 */ /* 0x000fe20000000f00 */
[----:B--2---:R-:W-:Y:S01]  /*20840*/  IMAD.MOV.U32 R3, RZ, RZ, R12 ;  /* 0x000000ffff037224 */ /* 0x004fe200078e000c */
[----:B------:R-:W-:Y:S01]  /*20850*/  BSSY B1, `(.L_x_1603) ;  /* 0x000002f000017945 */ /* 0x000fe20003800000 */
[----:B------:R-:W-:Y:S02]  /*20860*/  IMAD R4, R6, UR4, RZ ;  /* 0x0000000406047c24 */ /* 0x000fe4000f8e02ff */
[----:B------:R-:W-:-:S04]  /*20870*/  IMAD.WIDE.U32 R2, R7, UR4, R2 ;  /* 0x0000000407027c25 */ /* 0x000fc8000f8e0002 */
[----:B------:R-:W-:Y:S01]  /*20880*/  IMAD R7, R7, UR5, R4 ;  /* 0x0000000507077c24 */ /* 0x000fe2000f8e0204 */
[----:B------:R-:W-:Y:S01]  /*20890*/  ULDC.64 UR4, c[0x0][0xae0] ;  /* 0x0002b80000047ab9 */ /* 0x000fe20000000a00 */
[C---:B------:R-:W-:Y:S02]  /*208a0*/  VIADD R4, R214.reuse, 0x20 ;  /* 0x00000020d6047836 */ /* 0x040fe40000000000 */
[----:B------:R-:W-:Y:S02]  /*208b0*/  IMAD.IADD R3, R3, 0x1, R7 ;  /* 0x0000000103037824 */ /* 0x000fe400078e0207 */
[----:B------:R-:W-:Y:S02]  /*208c0*/  IMAD R7, R223, -0x80, R0 ;  /* 0xffffff80df077824 */ /* 0x000fe400078e0200 */
[----:B------:R-:W-:Y:S02]  /*208d0*/  IMAD R5, R9, UR4, RZ ;  /* 0x0000000409057c24 */ /* 0x000fe4000f8e02ff */
[C---:B------:R-:W-:Y:S01]  /*208e0*/  VIADD R0, R214.reuse, 0x40 ;  /* 0x00000040d6007836 */ /* 0x040fe20000000000 */
        /* <DEDUP_REMOVED lines=13> */
[----:B------:R-:W-:Y:S02]  /*209c0*/  IMAD.MOV.U32 R6, RZ, RZ, R214 ;  /* 0x000000ffff067224 */ /* 0x000fe400078e00d6 */
[----:B------:R-:W-:Y:S02]  /*209d0*/  IMAD.IADD R11, R5, 0x1, R9 ;  /* 0x00000001050b7824 */ /* 0x000fe400078e0209 */
[----:B------:R-:W-:Y:S01]  /*209e0*/  IMAD.WIDE R6, R223, 0x80, R6 ;  /* 0x00000080df067825 */ /* 0x000fe200078e0206 */
[----:B------:R-:W-:Y:S06]  /*209f0*/  @P3 BRA `(.L_x_1604) ;  /* 0x0000000000503947 */ /* 0x000fec0003800000 */
        /* <DEDUP_REMOVED lines=12> */
[----:B------:R-:W-:Y:S01]  /*20ac0*/  ULDC.64 UR4, c[0x0][0xa80] ;  /* 0x0002a00000047ab9 */ /* 0x000fe20000000a00 */
[----:B------:R-:W-:-:S02]  /*20ad0*/  ULDC.64 UR8, c[0x0][0x208] ;  /* 0x0000820000087ab9 */ /* 0x000fc40000000a00 */
[----:B------:R-:W-:Y:S01]  /*20ae0*/  IMAD.IADD R3, R3, 0x1, R9 ;  /* 0x0000000103037824 */ /* 0x000fe200078e0209 */
[----:B------:R-:W-:-:S04]  /*20af0*/  LEA R8, P3, R2, UR4, 0x1 ;  /* 0x0000000402087c11 */ /* 0x000fc8000f8608ff */
[----:B------:R-:W-:-:S05]  /*20b00*/  LEA.HI.X R9, R2, UR5, R3, 0x1, P3 ;  /* 0x0000000502097c11 */ /* 0x000fca00098f0c03 */
[----:B------:R2:W-:Y:S04]  /*20b10*/  @!P4 STG.E.128 desc[UR8][R8.64], RZ ;  /* 0x000000ff0800c986 */ /* 0x0005e8000c101d08 */
[----:B------:R2:W-:Y:S04]  /*20b20*/  @!P5 STG.E.128 desc[UR8][R8.64+0x80], RZ ;  /* 0x000080ff0800d986 */ /* 0x0005e8000c101d08 */
[----:B------:R2:W-:Y:S02]  /*20b30*/  @!P6 STG.E.128 desc[UR8][R8.64+0x100], RZ ;  /* 0x000100ff0800e986 */ /* 0x0005e4000c101d08 */
.L_x_1604:
[----:B------:R-:W-:Y:S05]  /*20b40*/  BSYNC B1 ;  /* 0x0000000000017941 */ /* 0x000fea0003800000 */
.L_x_1603:
[----:B------:R-:W-:Y:S04]  /*20b50*/  BSSY B1, `(.L_x_1605) ;  /* 0x0000018000017945 */ /* 0x000fe80003800000 */
[----:B------:R-:W-:Y:S05]  /*20b60*/  @P2 BRA `(.L_x_1606) ;  /* 0x0000000000582947 */ /* 0x000fea0003800000 */
[----:B--2---:R-:W-:Y:S01]  /*20b70*/  IADD3 R9, P2, R6, 0x20, RZ ;  /* 0x0000002006097810 */ /* 0x004fe20007f5e0ff */
        /* <DEDUP_REMOVED lines=21> */
.L_x_1606:
[----:B------:R-:W-:Y:S05]  /*20cd0*/  BSYNC B1 ;  /* 0x0000000000017941 */ /* 0x000fea0003800000 */
.L_x_1605:
        /* <DEDUP_REMOVED lines=9> */
[----:B------:R-:W-:Y:S01]  /*20d70*/  IMAD.MOV.U32 R2, RZ, RZ, R4 ;  /* 0x000000ffff027224 */ /* 0x000fe200078e0004 */
[C---:B------:R-:W-:Y:S01]  /*20d80*/  ISETP.GE.AND P2, PT, R213.reuse, UR6, PT ;  /* 0x00000006d5007c0c */ /* 0x040fe2000bf46270 */
[----:B------:R-:W-:Y:S01]  /*20d90*/  VIADD R8, R213, 0x80 ;  /* 0x00000080d5087836 */ /* 0x000fe20000000000 */
[----:B------:R-:W-:Y:S01]  /*20da0*/  ULDC.64 UR8, c[0x0][0x208] ;  /* 0x0000820000087ab9 */ /* 0x000fe20000000a00 */
[----:B------:R-:W-:-:S02]  /*20db0*/  IMAD R0, R0, UR4, RZ ;  /* 0x0000000400007c24 */ /* 0x000fc4000f8e02ff */
[----:B------:R-:W-:Y:S01]  /*20dc0*/  IMAD.WIDE.U32 R2, R9, UR4, R2 ;  /* 0x0000000409027c25 */ /* 0x000fe2000f8e0002 */
[----:B------:R-:W-:-:S03]  /*20dd0*/  ISETP.GE.AND P4, PT, R8, UR6, PT ;  /* 0x0000000608007c0c */ /* 0x000fc6000bf86270 */
[----:B------:R-:W-:Y:S01]  /*20de0*/  IMAD R9, R9, UR5, R0 ;  /* 0x0000000509097c24 */ /* 0x000fe2000f8e0200 */
[----:B------:R-:W-:Y:S02]  /*20df0*/  ULDC.64 UR4, c[0x0][0xa80] ;  /* 0x0002a00000047ab9 */ /* 0x000fe40000000a00 */
[----:B------:R-:W-:Y:S02]  /*20e00*/  LEA R8, P1, R2, UR4, 0x1 ;  /* 0x0000000402087c11 */ /* 0x000fe4000f8208ff */
[----:B------:R-:W-:-:S04]  /*20e10*/  IADD3 R3, R3, R9, RZ ;  /* 0x0000000903037210 */ /* 0x000fc80007ffe0ff */
[----:B------:R-:W-:-:S05]  /*20e20*/  LEA.HI.X R9, R2, UR5, R3, 0x1, P1 ;  /* 0x0000000502097c11 */ /* 0x000fca00088f0c03 */
[----:B------:R4:W-:Y:S04]  /*20e30*/  @!P2 STG.E.128 desc[UR8][R8.64], RZ ;  /* 0x000000ff0800a986 */ /* 0x0009e8000c101d08 */
[----:B------:R4:W-:Y:S04]  /*20e40*/  @!P3 STG.E.128 desc[UR8][R8.64+0x80], RZ ;  /* 0x000080ff0800b986 */ /* 0x0009e8000c101d08 */
[----:B------:R4:W-:Y:S02]  /*20e50*/  @!P4 STG.E.128 desc[UR8][R8.64+0x100], RZ ;  /* 0x000100ff0800c986 */ /* 0x0009e4000c101d08 */
.L_x_1608:
[----:B------:R-:W-:Y:S05]  /*20e60*/  BSYNC B1 ;  /* 0x0000000000017941 */ /* 0x000fea0003800000 */
.L_x_1607:
[----:B------:R-:W-:Y:S05]  /*20e70*/  @P0 BRA `(.L_x_1599) ;  /* 0x0000000000580947 */ /* 0x000fea0003800000 */
[----:B------:R-:W-:Y:S01]  /*20e80*/  IADD3 R5, P0, R6, 0x60, RZ ;  /* 0x0000006006057810 */ /* 0x000fe20007f1e0ff */
[C---:B------:R-:W-:Y:S01]  /*20e90*/  VIADD R0, R213.reuse, 0x40 ;  /* 0x00000040d5007836 */ /* 0x040fe20000000000 */
[----:B------:R-:W-:Y:S01]  /*20ea0*/  ULDC.64 UR4, c[0x0][0xad8] ;  /* 0x0002b60000047ab9 */ /* 0x000fe20000000a00 */
[----:B------:R-:W-:Y:S01]  /*20eb0*/  ULDC UR6, c[0x0][0xa8c] ;  /* 0x0002a30000067ab9 */ /* 0x000fe20000000800 */
[----:B------:R-:W-:Y:S01]  /*20ec0*/  IMAD.MOV.U32 R2, RZ, RZ, R4 ;  /* 0x000000ffff027224 */ /* 0x000fe200078e0004 */
[C---:B------:R-:W-:Y:S01]  /*20ed0*/  ISETP.GE.AND P1, PT, R213.reuse, UR6, PT ;  /* 0x00000006d5007c0c */ /* 0x040fe2000bf26270 */
[----:B------:R-:W-:Y:S01]  /*20ee0*/  IMAD.X R6, RZ, RZ, R7, P0 ;  /* 0x000000ffff067224 */ /* 0x000fe200000e0607 */
[----:B------:R-:W-:Y:S01]  /*20ef0*/  ISETP.GE.AND P2, PT, R0, UR6, PT ;  /* 0x0000000600007c0c */ /* 0x000fe2000bf46270 */
[----:B------:R-:W-:Y:S01]  /*20f00*/  IMAD.MOV.U32 R3, RZ, RZ, R11 ;  /* 0x000000ffff037224 */ /* 0x000fe200078e000b */
[----:B------:R-:W-:Y:S01]  /*20f10*/  IADD3 R0, R213, 0x80, RZ ;  /* 0x00000080d5007810 */ /* 0x000fe20007ffe0ff */
[----:B------:R-:W-:Y:S01]  /*20f20*/  IMAD R6, R6, UR4, RZ ;  /* 0x0000000406067c24 */ /* 0x000fe2000f8e02ff */
[----:B------:R-:W-:Y:S01]  /*20f30*/  ULDC.64 UR8, c[0x0][0x208] ;  /* 0x0000820000087ab9 */ /* 0x000fe20000000a00 */
        /* <DEDUP_REMOVED lines=10> */
.L_x_1599:
[----:B------:R-:W-:Y:S05]  /*20fe0*/  BSYNC B0 ;  /* 0x0000000000007941 */ /* 0x000fea0003800000 */
.L_x_1590:
[----:B------:R-:W-:Y:S02]  /*20ff0*/  ULDC UR4, c[0x0][0xc14] ;  /* 0x0003050000047ab9 */ /* 0x000fe40000000800 */
[----:B-1----:R-:W-:-:S13]  /*21000*/  ISETP.GE.AND P0, PT, R203, UR4, PT ;  /* 0x00000004cb007c0c */ /* 0x002fda000bf06270 */
[----:B------:R-:W-:Y:S05]  /*21010*/  @!P0 BRA `(.L_x_1609) ;  /* 0xfffffe0000588947 */ /* 0x000fea000383ffff */
[----:B------:R-:W-:Y:S05]  /*21020*/  BRA `(.L_x_1311) ;  /* 0x00000068001c7947 */ /* 0x000fea0003800000 */
.L_x_1309:
[----:B------:R-:W-:-:S08]  /*21030*/  NOP ;  /* 0x0000000000007918 */ /* 0x000fd00000000000 */
[----:B------:R-:W0:-:S00]  /*21040*/  USETMAXREG.DEALLOC.CTAPOOL 0x18 ;  /* 0x00000018000079c8 */ /* 0x000e0000080e0500 */
[----:B0-----:R-:W-:-:S06]  /*21050*/  LOP3.LUT R0, R0, 0x3, RZ, 0xc0, !PT ;  /* 0x0000000300007812 */ /* 0x001fcc00078ec0ff */
[----:B------:R-:W0:Y:S02]  /*21060*/  SHFL.IDX PT, R0, R0, RZ, 0x1f ;  /* 0x00001fff00007589 */ /* 0x000e2400000e0000 */
[----:B0-----:R-:W-:-:S13]  /*21070*/  ISETP.NE.AND P0, PT, R0, RZ, PT ;  /* 0x000000ff0000720c */ /* 0x001fda0003f05270 */
[----:B------:R-:W-:Y:S05]  /*21080*/  @P0 BRA `(.L_x_1311) ;  /* 0x0000006800040947 */ /* 0x000fea0003800000 */
[----:B------:R-:W-:Y:S01]  /*21090*/  LOP3.LUT R7, R4, 0x1f, RZ, 0xc0, !PT ;  /* 0x0000001f04077812 */ /* 0x000fe200078ec0ff */
[----:B------:R-:W-:Y:S01]  /*210a0*/  ULDC UR5, c[0x0][0xc14] ;  /* 0x0003050000057ab9 */ /* 0x000fe20000000800 */
[----:B------:R-:W-:Y:S01]  /*210b0*/  LOP3.LUT R16, R16, 0xffffffdf, RZ, 0xc0, !PT ;  /* 0xffffffdf10107812 */ /* 0x000fe200078ec0ff */
[----:B------:R-:W-:Y:S01]  /*210c0*/  IMAD.MOV.U32 R6, RZ, RZ, RZ ;  /* 0x000000ffff067224 */ /* 0x000fe200078e00ff */
[----:B------:R-:W-:Y:S01]  /*210d0*/  ISETP.NE.AND P0, PT, R7, 0x1f, PT ;  /* 0x0000001f0700780c */ /* 0x000fe20003f05270 */
[----:B------:R-:W-:Y:S01]  /*210e0*/  ULDC.64 UR6, c[0x0][0x208] ;  /* 0x0000820000067ab9 */ /* 0x000fe20000000a00 */
[----:B------:R-:W-:-:S11]  /*210f0*/  ULDC UR4, c[0x0][0xc10] ;  /* 0x0003040000047ab9 */ /* 0x000fd60000000800 */
[----:B------:R-:W-:Y:S02]  /*21100*/  @P0 LOP3.LUT R16, R16, 0x20, RZ, 0xfc, !PT ;  /* 0x0000002010100812 */ /* 0x000fe400078efcff */
[----:B------:R-:W-:-:S13]  /*21110*/  ISETP.GE.OR P0, PT, R7, UR5, !P0 ;  /* 0x0000000507007c0c */ /* 0x000fda000c706670 */
[----:B------:R-:W0:Y:S02]  /*21120*/  @!P0 LDC.64 R2, c[0x0][0xc58] ;  /* 0x00031600ff028b82 */ /* 0x000e240000000a00 */
[----:B0-----:R-:W-:-:S05]  /*21130*/  @!P0 IMAD.WIDE.U32 R2, R7, 0x4, R2 ;  /* 0x0000000407028825 */ /* 0x001fca00078e0002 */
[----:B------:R-:W2:Y:S01]  /*21140*/  @!P0 LDG.E R6, desc[UR6][R2.64] ;  /* 0x0000000602068981 */ /* 0x000ea2000c1e1900 */
[C---:B------:R-:W-:Y:S01]  /*21150*/  ISETP.NE.AND P1, PT, R7.reuse, RZ, PT ;  /* 0x000000ff0700720c */ /* 0x040fe20003f25270 */
[----:B------:R-:W0:Y:S01]  /*21160*/  S2UR UR6, SR_CTAID.X ;  /* 0x00000000000679c3 */ /* 0x000e220000002500 */
[----:B------:R-:W-:Y:S01]  /*21170*/  ISETP.GE.U32.AND P0, PT, R7, 0x2, PT ;  /* 0x000000020700780c */ /* 0x000fe20003f06070 */
[----:B------:R-:W-:Y:S01]  /*21180*/  IMAD.MOV.U32 R8, RZ, RZ, RZ ;  /* 0x000000ffff087224 */ /* 0x000fe200078e00ff */
[----:B------:R-:W-:-:S09]  /*21190*/  LOP3.LUT R16, R16, 0xfffffffe, RZ, 0xc0, !PT ;  /* 0xfffffffe10107812 */ /* 0x000fd200078ec0ff */
        /* <DEDUP_REMOVED lines=16> */
[----:B------:R-:W-:Y:S01]  /*212a0*/  IADD3 R3, R0, R3, RZ ;  /* 0x0000000300037210 */ /* 0x000fe20007ffe0ff */
[----:B------:R-:W-:-:S04]  /*212b0*/  IMAD.MOV.U32 R0, RZ, RZ, RZ ;  /* 0x000000ffff007224 */ /* 0x000fc800078e00ff */
        /* <DEDUP_REMOVED lines=11> */
[----:B-1----:R-:W-:-:S05]  /*21370*/  IMAD R5, R5, UR4, RZ ;  /* 0x0000000405057c24 */ /* 0x002fca000f8e02ff */
[----:B0-----:R-:W-:Y:S02]  /*21380*/  ISETP.GT.AND P0, PT, R5, UR6, PT ;  /* 0x0000000605007c0c */ /* 0x001fe4000bf04270 */
[----:B------:R-:W-:-:S11]  /*21390*/  MOV R2, R5 ;  /* 0x0000000500027202 */ /* 0x000fd60000000f00 */
[----:B------:R-:W-:Y:S05]  /*213a0*/  @P0 BRA `(.L_x_1610) ;  /* 0x0000000000c00947 */ /* 0x000fea0003800000 */
[----:B------:R-:W-:Y:S01]  /*213b0*/  IMAD.MOV.U32 R5, RZ, RZ, R2 ;  /* 0x000000ffff057224 */ /* 0x000fe200078e0002 */
[----:B------:R-:W-:Y:S01]  /*213c0*/  ULDC UR5, c[0x0][0xc14] ;  /* 0x0003050000057ab9 */ /* 0x000fe20000000800 */
[----:B------:R-:W-:Y:S01]  /*213d0*/  IMAD.MOV.U32 R8, RZ, RZ, RZ ;  /* 0x000000ffff087224 */ /* 0x000fe200078e00ff */
[----:B------:R-:W-:Y:S01]  /*213e0*/  ULDC UR7, c[0x0][0xc14] ;  /* 0x0003050000077ab9 */ /* 0x000fe20000000800 */
[----:B------:R-:W-:-:S05]  /*213f0*/  ULDC UR4, c[0x0][0xc10] ;  /* 0x0003040000047ab9 */ /* 0x000fca0000000800 */
.L_x_1614:
[----:B------:R-:W-:Y:S02]  /*21400*/  IMAD.U32 R2, RZ, RZ, UR7 ;  /* 0x00000007ff027e24 */ /* 0x000fe4000f8e00ff */
[----:B------:R-:W-:-:S03]  /*21410*/  VIADD R8, R8, 0x1f ;  /* 0x0000001f08087836 */ /* 0x000fc60000000000 */
[----:B------:R0:W-:Y:S02]  /*21420*/  STL [R1+0xc], R2 ;  /* 0x00000c0201007387 */ /* 0x0001e40000100800 */
[----:B------:R-:W-:-:S13]  /*21430*/  ISETP.GE.AND P0, PT, R8, UR5, PT ;  /* 0x0000000508007c0c */ /* 0x000fda000bf06270 */
[----:B0-----:R-:W-:Y:S05]  /*21440*/  @P0 BRA `(.L_x_1611) ;  /* 0x0000000400dc0947 */ /* 0x001fea0003800000 */
[----:B------:R-:W0:Y:S01]  /*21450*/  S2R R9, SR_TID.X ;  /* 0x0000000000097919 */ /* 0x000e220000002100 */
[----:B------:R-:W-:Y:S01]  /*21460*/  BSSY B0, `(.L_x_1612) ;  /* 0x000000b000007945 */ /* 0x000fe20003800000 */
[----:B------:R-:W-:Y:S01]  /*21470*/  IMAD.MOV.U32 R6, RZ, RZ, RZ ;  /* 0x000000ffff067224 */ /* 0x000fe200078e00ff */
[----:B0-----:R-:W-:-:S04]  /*21480*/  LOP3.LUT R9, R9, 0x1f, RZ, 0xc0, !PT ;  /* 0x0000001f09097812 */ /* 0x001fc800078ec0ff */
[C---:B------:R-:W-:Y:S02]  /*21490*/  ISETP.NE.AND P1, PT, R9.reuse, 0x1f, PT ;  /* 0x0000001f0900780c */ /* 0x040fe40003f25270 */
[----:B------:R-:W-:-:S04]  /*214a0*/  IADD3 R7, R9, R8, RZ ;  /* 0x0000000809077210 */ /* 0x000fc80007ffe0ff */
[----:B------:R-:W-:-:S13]  /*214b0*/  ISETP.GE.OR P0, PT, R7, UR5, !P1 ;  /* 0x0000000507007c0c */ /* 0x000fda000cf06670 */
[----:B------:R-:W-:Y:S05]  /*214c0*/  @P0 BRA `(.L_x_1613) ;  /* 0x0000000000100947 */ /* 0x000fea0003800000 */
[----:B------:R-:W0:Y:S01]  /*214d0*/  LDC.64 R2, c[0x0][0xc58] ;  /* 0x00031600ff027b82 */ /* 0x000e220000000a00 */
[----:B------:R-:W-:Y:S01]  /*214e0*/  ULDC.64 UR8, c[0x0][0x208] ;  /* 0x0000820000087ab9 */ /* 0x000fe20000000a00 */
[----:B0-----:R-:W-:-:S05]  /*214f0*/  IMAD.WIDE R2, R7, 0x4, R2 ;  /* 0x0000000407027825 */ /* 0x001fca00078e0202 */
[----:B------:R0:W5:Y:S02]  /*21500*/  LDG.E R6, desc[UR8][R2.64] ;  /* 0x0000000802067981 */ /* 0x000164000c1e1900 */
.L_x_1613:
[----:B------:R-:W-:Y:S05]  /*21510*/  BSYNC B0 ;  /* 0x0000000000007941 */ /* 0x000fea0003800000 */
.L_x_1612:
[----:B0----5:R-:W0:Y:S01]  /*21520*/  SHFL.UP PT, R2, R6, 0x1, RZ ;  /* 0x0420000006027989 */ /* 0x021e2200000e00ff */
[C---:B------:R-:W-:Y:S02]  /*21530*/  ISETP.NE.AND P0, PT, R9.reuse, RZ, PT ;  /* 0x000000ff0900720c */ /* 0x040fe40003f05270 */
[C---:B------:R-:W-:Y:S02]  /*21540*/  ISETP.GE.U32.AND P1, PT, R9.reuse, 0x2, PT ;  /* 0x000000020900780c */ /* 0x040fe40003f26070 */
        /* <DEDUP_REMOVED lines=12> */
[----:B0-----:R-:W-:-:S04]  /*21610*/  SEL R4, R4, RZ, P1 ;  /* 0x000000ff04047207 */ /* 0x001fc80000800000 */
[----:B------:R-:W-:-:S05]  /*21620*/  IADD3 R4, R7, R4, RZ ;  /* 0x0000000407047210 */ /* 0x000fca0007ffe0ff */
        /* <DEDUP_REMOVED lines=8> */
.L_x_1610:
[----:B------:R-:W-:Y:S01]  /*216b0*/  IMAD.IADD R7, R5, 0x1, -R2 ;  /* 0x0000000105077824 */ /* 0x000fe200078e0a02 */
[----:B------:R-:W-:-:S03]  /*216c0*/  ULDC.64 UR8, c[0x0][0x208] ;  /* 0x0000820000087ab9 */ /* 0x000fc60000000a00 */
[----:B------:R-:W-:-:S05]  /*216d0*/  IMAD R2, R4, UR4, R7 ;  /* 0x0000000404027c24 */ /* 0x000fca000f8e0207 */
[----:B------:R-:W-:Y:S02]  /*216e0*/  ISETP.GT.AND P0, PT, R2, UR6, PT ;  /* 0x0000000602007c0c */ /* 0x000fe4000bf04270 */
[----:B------:R-:W0:Y:S11]  /*216f0*/  LDC.64 R2, c[0x0][0xc68] ;  /* 0x00031a00ff027b82 */ /* 0x000e360000000a00 */
[----:B------:R-:W-:-:S04]  /*21700*/  VOTE.ANY R10, PT, !P0 ;  /* 0x00000000000a7806 */ /* 0x000fc800040e0100 */
[----:B------:R-:W1:Y:S02]  /*21710*/  POPC R5, R10 ;  /* 0x0000000a00057309 */ /* 0x000e640000000000 */
[----:B-1----:R-:W-:-:S04]  /*21720*/  IMAD.IADD R8, R5, 0x1, R8 ;  /* 0x0000000105087824 */ /* 0x002fc800078e0208 */
[----:B0-----:R-:W-:Y:S01]  /*21730*/  IMAD.WIDE R2, R8, 0x4, R2 ;  /* 0x0000000408027825 */ /* 0x001fe200078e0202 */
[----:B------:R-:W0:Y:S04]  /*21740*/  SHFL.IDX PT, R6, R6, R5, 0x1f ;  /* 0x00001f0506067589 */ /* 0x000e2800000e0000 */
[----:B------:R-:W0:Y:S04]  /*21750*/  LDG.E R9, desc[UR8][R2.64] ;  /* 0x0000000802097981 */ /* 0x000e28000c1e1900 */
[----:B------:R0:W-:Y:S01]  /*21760*/  STL [R1+0xc], R8 ;  /* 0x00000c0801007387 */ /* 0x0001e20000100800 */
[----:B------:R-:W-:Y:S01]  /*21770*/  ISETP.NE.AND P0, PT, R10, RZ, PT ;  /* 0x000000ff0a00720c */ /* 0x000fe20003f05270 */
[----:B0-----:R-:W-:-:S05]  /*21780*/  IMAD R8, R6, R9, RZ ;  /* 0x0000000906087224 */ /* 0x001fca00078e02ff */
[----:B------:R-:W-:-:S04]  /*21790*/  IABS R11, R8 ;  /* 0x00000008000b7213 */ /* 0x000fc80000000000 */
[----:B------:R-:W0:Y:S08]  /*217a0*/  I2F.RP R12, R11 ;  /* 0x0000000b000c7306 */ /* 0x000e300000209400 */
[----:B0-----:R-:W0:Y:S02]  /*217b0*/  MUFU.RCP R12, R12 ;  /* 0x0000000c000c7308 */ /* 0x001e240000001000 */
[----:B0-----:R-:W-:-:S06]  /*217c0*/  IADD3 R13, R12, 0xffffffe, RZ ;  /* 0x0ffffffe0c0d7810 */ /* 0x001fcc0007ffe0ff */
[----:B------:R0:W1:Y:S01]  /*217d0*/  F2I.FTZ.U32.TRUNC.NTZ R3, R13 ;  /* 0x0000000d00037305 */ /* 0x000062000021f000 */
[----:B------:R-:W-:Y:S05]  /*217e0*/  @!P0 BRA `(.L_x_1615) ;  /* 0x0000000000088947 */ /* 0x000fea0003800000 */
[----:B------:R-:W-:-:S05]  /*217f0*/  VIADD R5, R5, 0xffffffff ;  /* 0xffffffff05057836 */ /* 0x000fca0000000000 */
[----:B------:R2:W3:Y:S02]  /*21800*/  SHFL.IDX PT, R0, R4, R5, 0x1f ;  /* 0x00001f0504007589 */ /* 0x0004e400000e0000 */
.L_x_1615:
[----:B-1----:R-:W-:Y:S02]  /*21810*/  IMAD.MOV R2, RZ, RZ, -R3 ;  /* 0x000000ffff027224 */ /* 0x002fe400078e0a03 */
[----:B---3--:R-:W-:Y:S02]  /*21820*/  IMAD R0, R0, UR4, R7 ;  /* 0x0000000400007c24 */ /* 0x008fe4000f8e0207 */
[----:B--2---:R-:W-:Y:S02]  /*21830*/  IMAD R5, R2, R11, RZ ;  /* 0x0000000b02057224 */ /* 0x004fe400078e02ff */
[----:B------:R-:W-:Y:S01]  /*21840*/  IMAD.MOV.U32 R2, RZ, RZ, RZ ;  /* 0x000000ffff027224 */ /* 0x000fe200078e00ff */
[----:B------:R1:W-:Y:S03]  /*21850*/  STL [R1], R0 ;  /* 0x0000000001007387 */ /* 0x0003e60000100800 */
[----:B------:R-:W-:Y:S01]  /*21860*/  IMAD.HI.U32 R2, R3, R5, R2 ;  /* 0x0000000503027227 */ /* 0x000fe200078e0002 */
[----:B------:R-:W-:-:S04]  /*21870*/  IADD3 R5, -R0, UR6, RZ ;  /* 0x0000000600057c10 */ /* 0x000fc8000fffe1ff */
[----:B------:R-:W-:Y:S02]  /*21880*/  IABS R3, R5 ;  /* 0x0000000500037213 */ /* 0x000fe40000000000 */
[----:B-1----:R-:W-:-:S03]  /*21890*/  IABS R0, R8 ;  /* 0x0000000800007213 */ /* 0x002fc60000000000 */
[----:B------:R-:W-:-:S04]  /*218a0*/  IMAD.HI.U32 R2, R2, R3, RZ ;  /* 0x0000000302027227 */ /* 0x000fc800078e00ff */
[----:B------:R-:W-:-:S04]  /*218b0*/  IMAD.MOV R0, RZ, RZ, -R0 ;  /* 0x000000ffff007224 */ /* 0x000fc800078e0a00 */
[----:B------:R-:W-:-:S05]  /*218c0*/  IMAD R0, R2, R0, R3 ;  /* 0x0000000002007224 */ /* 0x000fca00078e0203 */
[----:B------:R-:W-:-:S13]  /*218d0*/  ISETP.GT.U32.AND P0, PT, R11, R0, PT ;  /* 0x000000000b00720c */ /* 0x000fda0003f04070 */
[----:B------:R-:W-:Y:S01]  /*218e0*/  @!P0 IMAD.IADD R0, R0, 0x1, -R11 ;  /* 0x0000000100008824 */ /* 0x000fe200078e0a0b */
[----:B------:R-:W-:-:S04]  /*218f0*/  @!P0 IADD3 R2, R2, 0x1, RZ ;  /* 0x0000000102028810 */ /* 0x000fc80007ffe0ff */
        /* <DEDUP_REMOVED lines=10> */
[----:B------:R-:W-:Y:S02]  /*219a0*/  IMAD R5, R8, R2, R5 ;  /* 0x0000000208057224 */ /* 0x000fe400078e0205 */
[----:B------:R-:W-:Y:S01]  /*219b0*/  IMAD.MOV.U32 R2, RZ, RZ, RZ ;  /* 0x000000ffff027224 */ /* 0x000fe200078e00ff */
[----:B------:R-:W-:-:S04]  /*219c0*/  VIADDMNMX R9, R4, UR4, R9, PT ;  /* 0x0000000404097c46 */ /* 0x000fc8000b800109 */
[-C--:B------:R-:W-:Y:S02]  /*219d0*/  IABS R4, R9.reuse ;  /* 0x0000000900047213 */ /* 0x080fe40000000000 */
[----:B------:R-:W-:Y:S02]  /*219e0*/  IABS R8, R9 ;  /* 0x0000000900087213 */ /* 0x000fe40000000000 */
[----:B------:R-:W1:Y:S08]  /*219f0*/  I2F.RP R7, R4 ;  /* 0x0000000400077306 */ /* 0x000e700000209400 */
[----:B-1----:R-:W1:Y:S02]  /*21a00*/  MUFU.RCP R7, R7 ;  /* 0x0000000700077308 */ /* 0x002e640000001000 */
[----:B-1----:R-:W-:-:S02]  /*21a10*/  IADD3 R3, R7, 0xffffffe, RZ ;  /* 0x0ffffffe07037810 */ /* 0x002fc40007ffe0ff */
[----:B------:R-:W-:-:S04]  /*21a20*/  IABS R7, R5 ;  /* 0x0000000500077213 */ /* 0x000fc80000000000 */
[----:B------:R-:W1:Y:S02]  /*21a30*/  F2I.FTZ.U32.TRUNC.NTZ R3, R3 ;  /* 0x0000000300037305 */ /* 0x000e64000021f000 */
[----:B-1----:R-:W-:-:S04]  /*21a40*/  IMAD.MOV R11, RZ, RZ, -R3 ;  /* 0x000000ffff0b7224 */ /* 0x002fc800078e0a03 */
[----:B------:R-:W-:-:S04]  /*21a50*/  IMAD R11, R11, R4, RZ ;  /* 0x000000040b0b7224 */ /* 0x000fc800078e02ff */
[----:B------:R-:W-:-:S04]  /*21a60*/  IMAD.HI.U32 R2, R3, R11, R2 ;  /* 0x0000000b03027227 */ /* 0x000fc800078e0002 */
[----:B------:R-:W-:Y:S02]  /*21a70*/  IMAD.MOV R3, RZ, RZ, -R8 ;  /* 0x000000ffff037224 */ /* 0x000fe400078e0a08 */
[----:B------:R-:W-:-:S04]  /*21a80*/  IMAD.HI.U32 R2, R2, R7, RZ ;  /* 0x0000000702027227 */ /* 0x000fc800078e00ff */
[----:B------:R-:W-:-:S05]  /*21a90*/  IMAD R3, R2, R3, R7 ;  /* 0x0000000302037224 */ /* 0x000fca00078e0207 */
[----:B------:R-:W-:-:S13]  /*21aa0*/  ISETP.GT.U32.AND P0, PT, R4, R3, PT ;  /* 0x000000030400720c */ /* 0x000fda0003f04070 */
[----:B------:R-:W-:Y:S01]  /*21ab0*/  @!P0 IMAD.IADD R3, R3, 0x1, -R4 ;  /* 0x0000000103038824 */ /* 0x000fe200078e0a04 */
[----:B------:R-:W-:-:S04]  /*21ac0*/  @!P0 IADD3 R2, R2, 0x1, RZ ;  /* 0x0000000102028810 */ /* 0x000fc80007ffe0ff */
[----:B------:R-:W-:Y:S02]  /*21ad0*/  ISETP.GE.U32.AND P0, PT, R3, R4, PT ;  /* 0x000000040300720c */ /* 0x000fe40003f06070 */
[C---:B------:R-:W-:Y:S01]  /*21ae0*/  LOP3.LUT R3, R5.reuse, R9, RZ, 0x3c, !PT ;  /* 0x0000000905037212 */ /* 0x040fe200078e3cff */
[----:B------:R-:W-:-:S10]  /*21af0*/  IMAD.IADD R5, R5, 0x1, R0 ;  /* 0x0000000105057824 */ /* 0x000fd400078e0200 */
[----:B------:R-:W-:Y:S01]  /*21b00*/  @P0 VIADD R2, R2, 0x1 ;  /* 0x0000000102020836 */ /* 0x000fe20000000000 */
[----:B------:R-:W-:-:S13]  /*21b10*/  ISETP.GE.AND P0, PT, R3, RZ, PT ;  /* 0x000000ff0300720c */ /* 0x000fda0003f06270 */
[----:B------:R-:W-:Y:S01]  /*21b20*/  @!P0 IMAD.MOV R2, RZ, RZ, -R2 ;  /* 0x000000ffff028224 */ /* 0x000fe200078e0a02 */
[----:B------:R-:W-:-:S13]  /*21b30*/  ISETP.NE.AND P0, PT, R9, RZ, PT ;  /* 0x000000ff0900720c */ /* 0x000fda0003f05270 */
[----:B------:R-:W-:Y:S02]  /*21b40*/  @!P0 LOP3.LUT R2, RZ, R9, RZ, 0x33, !PT ;  /* 0x00000009ff028212 */ /* 0x000fe400078e33ff */
[----:B------:R-:W-:Y:S02]  /*21b50*/  IADD3 R9, -R9, RZ, RZ ;  /* 0x000000ff09097210 */ /* 0x000fe40007ffe1ff */
[----:B------:R-:W-:-:S03]  /*21b60*/  LOP3.LUT R3, RZ, R2, RZ, 0x33, !PT ;  /* 0x00000002ff037212 */ /* 0x000fc600078e33ff */
[----:B------:R-:W-:Y:S02]  /*21b70*/  IMAD R4, R2, R9, R5 ;  /* 0x0000000902047224 */ /* 0x000fe400078e0205 */
[----:B------:R-:W-:-:S03]  /*21b80*/  IMAD.IADD R0, R6, 0x1, R3 ;  /* 0x0000000106007824 */ /* 0x000fc600078e0203 */
[----:B------:R1:W-:Y:S04]  /*21b90*/  STL [R1+0x8], R4 ;  /* 0x0000080401007387 */ /* 0x0003e80000100800 */
[----:B------:R1:W-:Y:S01]  /*21ba0*/  STL [R1+0x4], R0 ;  /* 0x0000040001007387 */ /* 0x0003e20000100800 */
[----:B------:R-:W-:Y:S05]  /*21bb0*/  BRA `(.L_x_1616) ;  /* 0x0000000000107947 */ /* 0x000fea0003800000 */
.L_x_1611:
[----:B------:R-:W-:Y:S01]  /*21bc0*/  IMAD.U32 R0, RZ, RZ, UR6 ;  /* 0x00000006ff007e24 */ /* 0x000fe2000f8e00ff */
[----:B------:R0:W-:Y:S04]  /*21bd0*/  STL [R1+0x4], RZ ;  /* 0x000004ff01007387 */ /* 0x0001e80000100800 */
[----:B------:R0:W-:Y:S04]  /*21be0*/  STL [R1+0x8], RZ ;  /* 0x000008ff01007387 */ /* 0x0001e80000100800 */
[----:B------:R0:W-:Y:S02]  /*21bf0*/  STL [R1], R0 ;  /* 0x0000000001007387 */ /* 0x0001e40000100800 */
.L_x_1616:
[----:B-1----:R-:W2:Y:S04]  /*21c00*/  LDL.64 R4, [R1] ;  /* 0x0000000001047983 */ /* 0x002ea80000100a00 */
[----:B------:R-:W2:Y:S01]  /*21c10*/  LDL.64 R6, [R1+0x8] ;  /* 0x0000080001067983 */ /* 0x000ea20000100a00 */
[----:B0-----:R-:W0:Y:S02]  /*21c20*/  S2R R0, SR_TID.X ;  /* 0x0000000000007919 */ /* 0x001e240000002100 */
[----:B0-----:R-:W-:-:S04]  /*21c30*/  LOP3.LUT R0, R0, 0x1f, RZ, 0xc0, !PT ;  /* 0x0000001f00007812 */ /* 0x001fc800078ec0ff */
[----:B------:R-:W-:-:S13]  /*21c40*/  ISETP.NE.AND P0, PT, R0, RZ, PT ;  /* 0x000000ff0000720c */ /* 0x000fda0003f05270 */
[----:B------:R-:W0:Y:S01]  /*21c50*/  @!P0 S2R R3, SR_CgaCtaId ;  /* 0x0000000000038919 */ /* 0x000e220000008800 */
[----:B------:R-:W-:Y:S01]  /*21c60*/  @!P0 MOV R0, 0x400 ;  /* 0x0000040000008802 */ /* 0x000fe20000000f00 */
[----:B------:R-:W-:Y:S01]  /*21c70*/  STL [R1+0x24], RZ ;  /* 0x000024ff01007387 */ /* 0x000fe20000100800 */
[----:B------:R-:W-:Y:S01]  /*21c80*/  IMAD.MOV.U32 R18, RZ, RZ, 0x1 ;  /* 0x00000001ff127424 */ /* 0x000fe200078e00ff */
[----:B------:R-:W-:Y:S02]  /*21c90*/  MOV R16, RZ ;  /* 0x000000ff00107202 */ /* 0x000fe40000000f00 */
[----:B0-----:R-:W-:-:S05]  /*21ca0*/  @!P0 LEA R0, R3, R0, 0x18 ;  /* 0x0000000003008211 */ /* 0x001fca00078ec0ff */
[----:B--2---:R0:W-:Y:S02]  /*21cb0*/  @!P0 STS.128 [R0+0x308d0], R4 ;  /* 0x0308d00400008388 */ /* 0x0041e40000000c00 */
[----:B0-----:R-:W-:Y:S01]  /*21cc0*/  IMAD.MOV.U32 R0, RZ, RZ, R7 ;  /* 0x000000ffff007224 */ /* 0x001fe200078e0007 */
[----:B------:R-:W-:Y:S06]  /*21cd0*/  BAR.ARV 0x5, 0x120 ;  /* 0x0144800000007b1d */ /* 0x000fec0000002000 */
[----:B------:R-:W-:-:S13]  /*21ce0*/  ISETP.GE.AND P0, PT, R0, UR5, PT ;  /* 0x0000000500007c0c */ /* 0x000fda000bf06270 */
[----:B------:R-:W-:Y:S05]  /*21cf0*/  @P0 BRA `(.L_x_1617) ;  /* 0x00000058000c0947 */ /* 0x000fea0003800000 */
[----:B------:R-:W-:Y:S01]  /*21d00*/  IMAD.MOV.U32 R0, RZ, RZ, 0x1 ;  /* 0x00000001ff007424 */ /* 0x000fe200078e00ff */
[----:B------:R0:W-:Y:S01]  /*21d10*/  STL [R1+0x24], RZ ;  /* 0x000024ff01007387 */ /* 0x0001e20000100800 */
[----:B------:R-:W-:Y:S01]  /*21d20*/  IMAD.MOV.U32 R19, RZ, RZ, RZ ;  /* 0x000000ffff137224 */ /* 0x000fe200078e00ff */
[----:B------:R-:W-:Y:S01]  /*21d30*/  ULDC.64 UR38, c[0x0][0x198] ;  /* 0x0000660000267ab9 */ /* 0x000fe20000000a00 */
[----:B------:R-:W-:Y:S01]  /*21d40*/  IMAD.MOV.U32 R16, RZ, RZ, RZ ;  /* 0x000000ffff107224 */ /* 0x000fe200078e00ff */
[----:B------:R0:W-:Y:S01]  /*21d50*/  STL [R1+0x10], R0 ;  /* 0x0000100001007387 */ /* 0x0001e20000100800 */
[----:B------:R-:W-:Y:S01]  /*21d60*/  IMAD.MOV.U32 R18, RZ, RZ, 0x1 ;  /* 0x00000001ff127424 */ /* 0x000fe200078e00ff */
[----:B------:R-:W-:-:S06]  /*21d70*/  ULDC UR36, c[0x0][0xc] ;  /* 0x0000030000247ab9 */ /* 0x000fcc0000000800 */
.L_x_1719:
[----:B------:R-:W2:Y:S01]  /*21d80*/  LDL R12, [R1+0xc] ;  /* 0x00000c00010c7983 */ /* 0x000ea20000100800 */
[----:B------:R-:W-:Y:S05]  /*21d90*/  YIELD ;  /* 0x0000000000007946 */ /* 0x000fea0003800000 */
[----:B------:R-:W-:Y:S01]  /*21da0*/  ULDC.64 UR4, c[0x0][0xa28] ;  /* 0x00028a0000047ab9 */ /* 0x000fe20000000a00 */
[----:B------:R-:W-:Y:S01]  /*21db0*/  MOV R9, RZ ;  /* 0x000000ff00097202 */ /* 0x000fe20000000f00 */
[----:B------:R-:W-:Y:S01]  /*21dc0*/  ULDC.64 UR6, c[0x0][0x208] ;  /* 0x0000820000067ab9 */ /* 0x000fe20000000a00 */
[----:B------:R-:W-:Y:S01]  /*21dd0*/  ISETP.NE.U32.AND P0, PT, RZ, UR4, PT ;  /* 0x00000004ff007c0c */ /* 0x000fe2000bf05070 */
[----:B0-----:R-:W-:Y:S01]  /*21de0*/  IMAD.MOV.U32 R0, RZ, RZ, RZ ;  /* 0x000000ffff007224 */ /* 0x001fe200078e00ff */
[----:B------:R-:W-:Y:S01]  /*21df0*/  ULDC.64 UR8, c[0x0][0xa08] ;  /* 0x0002820000087ab9 */ /* 0x000fe20000000a00 */
[----:B------:R-:W-:Y:S01]  /*21e00*/  ULDC.64 UR10, c[0x0][0xa10] ;  /* 0x00028400000a7ab9 */ /* 0x000fe20000000a00 */
[----:B------:R-:W-:Y:S01]  /*21e10*/  ISETP.NE.AND.EX P0, PT, RZ, UR5, PT, P0 ;  /* 0x00000005ff007c0c */ /* 0x000fe2000bf05300 */
[----:B------:R-:W-:-:S12]  /*21e20*/  ULDC.64 UR4, c[0x0][0xa00] ;  /* 0x0002800000047ab9 */ /* 0x000fd80000000a00 */
[----:B------:R-:W2:Y:S01]  /*21e30*/  @P0 LDC.64 R2, c[0x0][0xa28] ;  /* 0x00028a00ff020b82 */ /* 0x000ea20000000a00 */
[----:B------:R-:W-:-:S04]  /*21e40*/  ISETP.NE.U32.AND P2, PT, RZ, UR4, PT ;  /* 0x00000004ff007c0c */ /* 0x000fc8000bf45070 */
[----:B------:R-:W-:Y:S01]  /*21e50*/  ISETP.NE.AND.EX P2, PT, RZ, UR5, PT, P2 ;  /* 0x00000005ff007c0c */ /* 0x000fe2000bf45320 */
[----:B------:R-:W-:Y:S01]  /*21e60*/  ULDC.64 UR4, c[0x0][0xa18] ;  /* 0x0002860000047ab9 */ /* 0x000fe20000000a00 */
[----:B--2---:R-:W-:-:S05]  /*21e70*/  @P0 IMAD.WIDE R2, R12, 0x4, R2 ;  /* 0x000000040c020825 */ /* 0x004fca00078e0202 */
[----:B------:R0:W5:Y:S02]  /*21e80*/  @P0 LDG.E R9, desc[UR6][R2.64] ;  /* 0x0000000602090981 */ /* 0x000164000c1e1900 */
[----:B0-----:R-:W0:Y:S02]  /*21e90*/  LDC.64 R2, c[0x0][0xa00] ;  /* 0x00028000ff027b82 */ /* 0x001e240000000a00 */
[----:B0-----:R-:W-:-:S05]  /*21ea0*/  IMAD.WIDE R2, R12, 0x4, R2 ;  /* 0x000000040c027825 */ /* 0x001fca00078e0202 */
[----:B------:R-:W2:Y:S01]  /*21eb0*/  @P2 LDG.E R0, desc[UR6][R2.64] ;  /* 0x0000000602002981 */ /* 0x000ea2000c1e1900 */
[----:B------:R-:W-:Y:S01]  /*21ec0*/  ISETP.NE.U32.AND P0, PT, RZ, UR4, PT ;  /* 0x00000004ff007c0c */ /* 0x000fe2000bf05070 */
[----:B------:R-:W-:-:S03]  /*21ed0*/  ULDC UR4, c[0x0][0x288] ;  /* 0x0000a20000047ab9 */ /* 0x000fc60000000800 */
[----:B------:R-:W-:-:S13]  /*21ee0*/  ISETP.NE.AND.EX P0, PT, RZ, UR5, PT, P0 ;  /* 0x00000005ff007c0c */ /* 0x000fda000bf05300 */
[----:B------:R-:W0:Y:S01]  /*21ef0*/  @P0 LDC.64 R4, c[0x0][0xa18] ;  /* 0x00028600ff040b82 */ /* 0x000e220000000a00 */
[----:B------:R-:W-:-:S04]  /*21f00*/  ISETP.NE.U32.AND P1, PT, RZ, UR8, PT ;  /* 0x00000008ff007c0c */ /* 0x000fc8000bf25070 */
[----:B------:R-:W-:Y:S02]  /*21f10*/  ISETP.NE.AND.EX P3, PT, RZ, UR9, PT, P1 ;  /* 0x00000009ff007c0c */ /* 0x000fe4000bf65310 */
[----:B------:R-:W-:-:S04]  /*21f20*/  ISETP.NE.U32.AND P1, PT, RZ, UR10, PT ;  /* 0x0000000aff007c0c */ /* 0x000fc8000bf25070 */
[----:B------:R-:W-:Y:S01]  /*21f30*/  ISETP.NE.AND.EX P1, PT, RZ, UR11, PT, P1 ;  /* 0x0000000bff007c0c */ /* 0x000fe2000bf25310 */
[----:B0-----:R-:W-:Y:S01]  /*21f40*/  @P0 IMAD.WIDE R4, R12, 0x4, R4 ;  /* 0x000000040c040825 */ /* 0x001fe200078e0204 */
[----:B--2---:R0:W-:Y:S03]  /*21f50*/  STL [R1+0x28], R0 ;  /* 0x0000280001007387 */ /* 0x0041e60000100800 */
[----:B0-----:R-:W-:Y:S01]  /*21f60*/  IMAD.U32 R0, RZ, RZ, UR4 ;  /* 0x00000004ff007e24 */ /* 0x001fe2000f8e00ff */
[----:B------:R-:W-:Y:S02]  /*21f70*/  ULDC.64 UR4, c[0x0][0x3f8] ;  /* 0x0000fe0000047ab9 */ /* 0x000fe40000000a00 */
[----:B------:R-:W-:-:S03]  /*21f80*/  UISETP.NE.U32.AND UP0, UPT, UR4, URZ, UPT ;  /* 0x0000003f0400728c */ /* 0x000fc6000bf05070 */
[----:B------:R-:W-:Y:S01]  /*21f90*/  ULDC UR4, c[0x0][0x404] ;  /* 0x0001010000047ab9 */ /* 0x000fe20000000800 */
[----:B------:R-:W-:Y:S01]  /*21fa0*/  UISETP.NE.AND.EX UP0, UPT, UR5, URZ, UPT, UP0 ;  /* 0x0000003f0500728c */ /* 0x000fe2000bf05300 */
[----:B------:R0:W5:Y:S01]  /*21fb0*/  @P0 LDG.E R0, desc[UR6][R4.64] ;  /* 0x0000000604000981 */ /* 0x000162000c1e1900 */
[----:B------:R-:W-:Y:S01]  /*21fc0*/  ULDC UR6, c[0x0][0x338] ;  /* 0x0000ce0000067ab9 */ /* 0x000fe20000000800 */
[----:B------:R-:W-:Y:S01]  /*21fd0*/  ULDC UR5, c[0x0][0x2e0] ;  /* 0x0000b80000057ab9 */ /* 0x000fe20000000800 */
[----:B------:R-:W-:Y:S01]  /*21fe0*/  USEL UR4, UR4, 0x1, UP0 ;  /* 0x0000000104047887 */ /* 0x000fe20008000000 */
[----:B------:R-:W-:-:S03]  /*21ff0*/  IMAD.U32 R10, RZ, RZ, UR6 ;  /* 0x00000006ff0a7e24 */ /* 0x000fc6000f8e00ff */
[----:B------:R-:W-:-:S06]  /*22000*/  UIMAD UR4, UR4, UR5, URZ ;  /* 0x00000005040472a4 */ /* 0x000fcc000f8e023f */
[----:B0-----:R-:W-:Y:S01]  /*22010*/  IMAD.U32 R4, RZ, RZ, UR4 ;  /* 0x00000004ff047e24 */ /* 0x001fe2000f8e00ff */
[----:B------:R-:W-:Y:S06]  /*22020*/  @P0 BRA `(.L_x_1618) ;  /* 0x0000000000140947 */ /* 0x000fec0003800000 */
[----:B------:R-:W-:Y:S05]  /*22030*/  @!P2 BRA `(.L_x_1618) ;  /* 0x000000000010a947 */ /* 0x000fea0003800000 */
[----:B------:R-:W-:Y:S02]  /*22040*/  ULDC.64 UR4, c[0x0][0x208] ;  /* 0x0000820000047ab9 */ /* 0x000fe40000000a00 */
[----:B------:R-:W2:Y:S04]  /*22050*/  LDG.E R5, desc[UR4][R2.64] ;  /* 0x0000000402057981 */ /* 0x000ea8000c1e1900 */
[----:B-----5:R-:W2:Y:S02]  /*22060*/  LDG.E R0, desc[UR4][R2.64+0x4] ;  /* 0x0000040402007981 */ /* 0x020ea4000c1e1900 */
[----:B--2---:R-:W-:-:S07]  /*22070*/  IADD3 R0, -R5, R0, RZ ;  /* 0x0000000005007210 */ /* 0x004fce0007ffe1ff */
.L_x_1618:
[----:B------:R-:W0:Y:S01]  /*22080*/  LDC.64 R6, c[0x0][0xa08] ;  /* 0x00028200ff067b82 */ /* 0x000e220000000a00 */
[----:B------:R-:W-:Y:S01]  /*22090*/  IMAD.MOV.U32 R17, RZ, RZ, RZ ;  /* 0x000000ffff117224 */ /* 0x000fe200078e00ff */
[----:B------:R-:W-:-:S06]  /*220a0*/  ULDC.64 UR4, c[0x0][0x208] ;  /* 0x0000820000047ab9 */ /* 0x000fcc0000000a00 */
[----:B------:R-:W1:Y:S01]  /*220b0*/  LDC.64 R2, c[0x0][0xa10] ;  /* 0x00028400ff027b82 */ /* 0x000e620000000a00 */
[----:B0-----:R-:W-:-:S05]  /*220c0*/  IMAD.WIDE R6, R12, 0x4, R6 ;  /* 0x000000040c067825 */ /* 0x001fca00078e0206 */
[----:B------:R-:W2:Y:S01]  /*220d0*/  @P3 LDG.E R17, desc[UR4][R6.64] ;  /* 0x0000000406113981 */ /* 0x000ea2000c1e1900 */
[----:B------:R-:W-:Y:S02]  /*220e0*/  IMAD.MOV.U32 R5, RZ, RZ, RZ ;  /* 0x000000ffff057224 */ /* 0x000fe400078e00ff */
[----:B-1----:R-:W-:-:S05]  /*220f0*/  IMAD.WIDE R2, R12, 0x4, R2 ;  /* 0x000000040c027825 */ /* 0x002fca00078e0202 */
[----:B------:R0:W5:Y:S01]  /*22100*/  @P1 LDG.E R5, desc[UR4][R2.64] ;  /* 0x0000000402051981 */ /* 0x000162000c1e1900 */
[----:B------:R-:W-:Y:S02]  /*22110*/  ULDC.64 UR4, c[0x0][0xa20] ;  /* 0x0002880000047ab9 */ /* 0x000fe40000000a00 */
[----:B------:R-:W-:-:S04]  /*22120*/  ISETP.NE.U32.AND P0, PT, RZ, UR4, PT ;  /* 0x00000004ff007c0c */ /* 0x000fc8000bf05070 */
[----:B------:R-:W-:Y:S01]  /*22130*/  ISETP.NE.AND.EX P0, PT, RZ, UR5, PT, P0 ;  /* 0x00000005ff007c0c */ /* 0x000fe2000bf05300 */
[----:B--2--5:R-:W-:-:S12]  /*22140*/  IMAD.IADD R17, R17, 0x1, R9 ;  /* 0x0000000111117824 */ /* 0x024fd800078e0209 */
[----:B0-----:R-:W-:Y:S05]  /*22150*/  @!P0 BRA `(.L_x_1619) ;  /* 0x0000000000148947 */ /* 0x001fea0003800000 */
[----:B------:R-:W0:Y:S01]  /*22160*/  LDC.64 R6, c[0x0][0xa20] ;  /* 0x00028800ff067b82 */ /* 0x000e220000000a00 */
[----:B------:R-:W-:Y:S01]  /*22170*/  ULDC.64 UR4, c[0x0][0x208] ;  /* 0x0000820000047ab9 */ /* 0x000fe20000000a00 */
[----:B0-----:R-:W-:-:S05]  /*22180*/  IMAD.WIDE R6, R12, 0x4, R6 ;  /* 0x000000040c067825 */ /* 0x001fca00078e0206 */
[----:B------:R0:W5:Y:S01]  /*22190*/  LDG.E R4, desc[UR4][R6.64] ;  /* 0x0000000406047981 */ /* 0x000162000c1e1900 */
[----:B------:R-:W-:Y:S05]  /*221a0*/  BRA `(.L_x_1620) ;  /* 0x0000000000147947 */ /* 0x000fea0003800000 */
.L_x_1619:
[----:B------:R-:W-:Y:S05]  /*221b0*/  @!P3 BRA `(.L_x_1620) ;  /* 0x000000000010b947 */ /* 0x000fea0003800000 */
[----:B------:R-:W-:Y:S02]  /*221c0*/  ULDC.64 UR4, c[0x0][0x208] ;  /* 0x0000820000047ab9 */ /* 0x000fe40000000a00 */
[----:B------:R-:W2:Y:S04]  /*221d0*/  LDG.E R4, desc[UR4][R6.64] ;  /* 0x0000000406047981 */ /* 0x000ea8000c1e1900 */
[----:B------:R-:W2:Y:S02]  /*221e0*/  LDG.E R6, desc[UR4][R6.64+0x4] ;  /* 0x0000040406067981 */ /* 0x000ea4000c1e1900 */
[----:B--2---:R-:W-:-:S07]  /*221f0*/  IMAD.IADD R4, R6, 0x1, -R4 ;  /* 0x0000000106047824 */ /* 0x004fce00078e0a04 */
.L_x_1620:
[----:B------:R-:W-:Y:S01]  /*22200*/  ULDC.64 UR4, c[0x0][0x208] ;  /* 0x0000820000047ab9 */ /* 0x000fe20000000a00 */
[----:B------:R-:W2:Y:S04]  /*22210*/  LDL R13, [R1+0x4] ;  /* 0x00000400010d7983 */ /* 0x000ea80000100800 */
[----:B0-----:R-:W3:Y:S04]  /*22220*/  @P1 LDG.E R6, desc[UR4][R2.64] ;  /* 0x0000000402061981 */ /* 0x001ee8000c1e1900 */
[----:B------:R0:W3:Y:S01]  /*22230*/  @P1 LDG.E R7, desc[UR4][R2.64+0x4] ;  /* 0x0000040402071981 */ /* 0x0000e2000c1e1900 */
[----:B-----5:R-:W-:Y:S01]  /*22240*/  IMAD.IADD R9, R4, 0x1, -R9 ;  /* 0x0000000104097824 */ /* 0x020fe200078e0a09 */
[----:B0-----:R-:W0:Y:S02]  /*22250*/  LDC.64 R2, c[0x0][0x9e0] ;  /* 0x00027800ff027b82 */ /* 0x001e240000000a00 */
[----:B0-----:R-:W-:-:S02]  /*22260*/  ISETP.GE.AND P2, PT, R3, 0x1, PT ;  /* 0x000000010300780c */ /* 0x001fc40003f46270 */
[----:B---3--:R-:W-:-:S05]  /*22270*/  @P1 IADD3 R10, -R6, R7, RZ ;  /* 0x00000007060a1210 */ /* 0x008fca0007ffe1ff */
[----:B------:R-:W-:-:S04]  /*22280*/  IMAD.IADD R8, R9, 0x1, R10 ;  /* 0x0000000109087824 */ /* 0x000fc800078e020a */
[----:B------:R-:W-:-:S04]  /*22290*/  VIADD R4, R8, 0x5f ;  /* 0x0000005f08047836 */ /* 0x000fc80000000000 */
[----:B------:R-:W-:-:S05]  /*222a0*/  IMAD.HI R4, R4, 0x2aaaaaab, RZ ;  /* 0x2aaaaaab04047827 */ /* 0x000fca00078e02ff */
[----:B------:R-:W-:-:S04]  /*222b0*/  SHF.R.U32.HI R7, RZ, 0x1f, R4 ;  /* 0x0000001fff077819 */ /* 0x000fc80000011604 */
[----:B------:R-:W-:Y:S02]  /*222c0*/  LEA.HI.SX32 R20, R4, R7, 0x1c ;  /* 0x0000000704147211 */ /* 0x000fe400078fe2ff */
[----:B--2---:R-:W-:-:S04]  /*222d0*/  LEA R4, R13, 0x80, 0x7 ;  /* 0x000000800d047811 */ /* 0x004fc800078e38ff */
[----:B------:R-:W-:-:S05]  /*222e0*/  IADD3 R4, R8, R4, -R0 ;  /* 0x0000000408047210 */ /* 0x000fca0007ffe800 */
[----:B------:R-:W-:Y:S01]  /*222f0*/  IMAD.IADD R2, R4, 0x1, R2 ;  /* 0x0000000104027824 */ /* 0x000fe200078e0202 */
[----:B------:R-:W-:Y:S06]  /*22300*/  @!P2 BRA `(.L_x_1621) ;  /* 0x000000000048a947 */ /* 0x000fec0003800000 */
[C---:B------:R-:W-:Y:S01]  /*22310*/  ISETP.GT.AND P0, PT, R4.reuse, RZ, PT ;  /* 0x000000ff0400720c */ /* 0x040fe20003f04270 */
[----:B------:R-:W-:Y:S01]  /*22320*/  BSSY B0, `(.L_x_1622) ;  /* 0x000000e000007945 */ /* 0x000fe20003800000 */
[----:B------:R-:W-:-:S11]  /*22330*/  IADD3 R11, R4, -0x1, RZ ;  /* 0xffffffff040b7810 */ /* 0x000fd60007ffe0ff */
        /* <DEDUP_REMOVED lines=8> */
.L_x_1623:
[----:B------:R-:W-:-:S13]  /*223c0*/  ISETP.NE.AND P0, PT, R3, 0x1, PT ;  /* 0x000000010300780c */ /* 0x000fda0003f05270 */
[----:B------:R-:W0:Y:S02]  /*223d0*/  @P0 LDC.64 R6, c[0x0][0x9e8] ;  /* 0x00027a00ff060b82 */ /* 0x000e240000000a00 */
[----:B0-----:R-:W-:-:S05]  /*223e0*/  @P0 IMAD.HI.U32 R6, R11, R6, RZ ;  /* 0x000000060b060227 */ /* 0x001fca00078e00ff */
[----:B------:R-:W-:-:S07]  /*223f0*/  @P0 SHF.R.U32.HI R11, RZ, R7, R6 ;  /* 0x00000007ff0b0219 */ /* 0x000fce0000011606 */
.L_x_1624:
[----:B------:R-:W-:Y:S05]  /*22400*/  BSYNC B0 ;  /* 0x0000000000007941 */ /* 0x000fea0003800000 */
.L_x_1622:
[----:B------:R-:W-:-:S05]  /*22410*/  IMAD R11, R11, R3, R3 ;  /* 0x000000030b0b7224 */ /* 0x000fca00078e0203 */
[----:B------:R-:W-:-:S07]  /*22420*/  VIMNMX R2, R2, R11, PT ;  /* 0x0000000b02027248 */ /* 0x000fce0003fe0100 */
.L_x_1621:
[----:B------:R-:W-:Y:S01]  /*22430*/  IMAD R0, R13, 0x80, -R0 ;  /* 0x000000800d007824 */ /* 0x000fe200078e0a00 */
[----:B------:R-:W-:-:S03]  /*22440*/  ULDC UR4, c[0x0][0x9dc] ;  /* 0x0002770000047ab9 */ /* 0x000fc60000000800 */
[----:B------:R-:W-:-:S04]  /*22450*/  IMAD.IADD R0, R8, 0x1, R0 ;  /* 0x0000000108007824 */ /* 0x000fc800078e0200 */
        /* <DEDUP_REMOVED lines=12> */
.L_x_1627:
[----:B------:R-:W-:Y:S02]  /*22520*/  ISETP.NE.AND P0, PT, R3, 0x1, PT ;  /* 0x000000010300780c */ /* 0x000fe40003f05270 */
[----:B------:R-:W-:-:S11]  /*22530*/  MOV R11, R0 ;  /* 0x00000000000b7202 */ /* 0x000fd60000000f00 */
[----:B------:R-:W0:Y:S02]  /*22540*/  @P0 LDC.64 R6, c[0x0][0x9e8] ;  /* 0x00027a00ff060b82 */ /* 0x000e240000000a00 */
[----:B0-----:R-:W-:-:S05]  /*22550*/  @P0 IMAD.HI.U32 R6, R0, R6, RZ ;  /* 0x0000000600060227 */ /* 0x001fca00078e00ff */
[----:B------:R-:W-:-:S07]  /*22560*/  @P0 SHF.R.U32.HI R11, RZ, R7, R6 ;  /* 0x00000007ff0b0219 */ /* 0x000fce0000011606 */
.L_x_1628:
[----:B------:R-:W-:Y:S05]  /*22570*/  BSYNC B0 ;  /* 0x0000000000007941 */ /* 0x000fea0003800000 */
.L_x_1626:
[----:B------:R-:W-:-:S05]  /*22580*/  IMAD R3, R11, R3, RZ ;  /* 0x000000030b037224 */ /* 0x000fca00078e02ff */
[----:B------:R-:W-:-:S07]  /*22590*/  VIMNMX R8, R8, R3, !PT ;  /* 0x0000000308087248 */ /* 0x000fce0007fe0100 */
.L_x_1625:
[----:B------:R-:W-:Y:S01]  /*225a0*/  VIADD R2, R2, 0x5f ;  /* 0x0000005f02027836 */ /* 0x000fe20000000000 */
[----:B------:R-:W-:Y:S01]  /*225b0*/  BSSY B0, `(.L_x_1629) ;  /* 0x00000e6000007945 */ /* 0x000fe20003800000 */
[----:B------:R-:W-:Y:S01]  /*225c0*/  IMAD.HI R8, R8, 0x2aaaaaab, RZ ;  /* 0x2aaaaaab08087827 */ /* 0x000fe200078e02ff */
[----:B------:R-:W-:-:S03]  /*225d0*/  PLOP3.LUT P2, PT, PT, PT, PT, 0x80, 0x0 ;  /* 0x000000000000781c */ /* 0x000fc60003f4f070 */
[----:B------:R-:W-:-:S05]  /*225e0*/  IMAD.HI R2, R2, 0x2aaaaaab, RZ ;  /* 0x2aaaaaab02027827 */ /* 0x000fca00078e02ff */
[----:B------:R-:W-:-:S04]  /*225f0*/  SHF.R.U32.HI R3, RZ, 0x1f, R2 ;  /* 0x0000001fff037819 */ /* 0x000fc80000011602 */
[----:B------:R-:W-:Y:S02]  /*22600*/  LEA.HI.SX32 R3, R2, R3, 0x1c ;  /* 0x0000000302037211 */ /* 0x000fe400078fe2ff */
[----:B------:R-:W-:Y:S02]  /*22610*/  SHF.R.U32.HI R2, RZ, 0x1f, R8 ;  /* 0x0000001fff027819 */ /* 0x000fe40000011608 */
[----:B------:R-:W-:Y:S02]  /*22620*/  VIMNMX R3, R20, R3, PT ;  /* 0x0000000314037248 */ /* 0x000fe40003fe0100 */
[----:B------:R-:W-:-:S03]  /*22630*/  LEA.HI.SX32 R2, R8, R2, 0x1c ;  /* 0x0000000208027211 */ /* 0x000fc600078fe2ff */
[----:B------:R-:W-:Y:S01]  /*22640*/  IMAD R3, R3, 0x60, -R9 ;  /* 0x0000006003037824 */ /* 0x000fe200078e0a09 */
[----:B------:R-:W-:-:S04]  /*22650*/  VIMNMX R2, RZ, R2, !PT ;  /* 0x00000002ff027248 */ /* 0x000fc80007fe0100 */
[----:B------:R-:W-:Y:S01]  /*22660*/  VIMNMX R10, R3, R10, PT ;  /* 0x0000000a030a7248 */ /* 0x000fe20003fe0100 */
[----:B------:R-:W-:-:S05]  /*22670*/  IMAD R2, R2, 0x60, -R9 ;  /* 0x0000006002027824 */ /* 0x000fca00078e0a09 */
[----:B------:R-:W-:-:S04]  /*22680*/  VIMNMX R6, RZ, R2, !PT ;  /* 0x00000002ff067248 */ /* 0x000fc80007fe0100 */
[----:B------:R-:W-:Y:S01]  /*22690*/  ISETP.GT.AND P0, PT, R10, R6, PT ;  /* 0x000000060a00720c */ /* 0x000fe20003f04270 */
[----:B------:R-:W-:-:S05]  /*226a0*/  IMAD.WIDE.U32 R2, R6, -0x55555555, RZ ;  /* 0xaaaaaaab06027825 */ /* 0x000fca00078e00ff */
[----:B------:R-:W-:-:S05]  /*226b0*/  SHF.R.U32.HI R2, RZ, 0x6, R3 ;  /* 0x00000006ff027819 */ /* 0x000fca0000011603 */
[----:B------:R-:W-:Y:S02]  /*226c0*/  IMAD.MOV.U32 R7, RZ, RZ, R2 ;  /* 0x000000ffff077224 */ /* 0x000fe400078e0002 */
[----:B------:R-:W-:-:S04]  /*226d0*/  @P0 VIADD R3, R10, 0x5f ;  /* 0x0000005f0a030836 */ /* 0x000fc80000000000 */
[----:B------:R-:W-:-:S05]  /*226e0*/  @P0 IMAD.HI R3, R3, 0x2aaaaaab, RZ ;  /* 0x2aaaaaab03030827 */ /* 0x000fca00078e02ff */
[----:B------:R-:W-:-:S04]  /*226f0*/  @P0 SHF.R.U32.HI R6, RZ, 0x1f, R3 ;  /* 0x0000001fff060819 */ /* 0x000fc80000011603 */
[----:B------:R-:W-:-:S04]  /*22700*/  @P0 LEA.HI.SX32 R7, R3, R6, 0x1c ;  /* 0x0000000603070211 */ /* 0x000fc800078fe2ff */
[----:B------:R-:W-:-:S13]  /*22710*/  ISETP.GT.AND P0, PT, R7, R2, PT ;  /* 0x000000020700720c */ /* 0x000fda0003f04270 */
[----:B------:R-:W-:Y:S05]  /*22720*/  @!P0 BRA `(.L_x_1630) ;  /* 0x0000000c00388947 */ /* 0x000fea0003800000 */
[----:B------:R-:W2:Y:S01]  /*22730*/  LDL R11, [R1+0x8] ;  /* 0x00000800010b7983 */ /* 0x000ea20000100800 */
[----:B------:R-:W0:Y:S01]  /*22740*/  LDC R3, c[0x0][0x428] ;  /* 0x00010a00ff037b82 */ /* 0x000e220000000800 */
[----:B------:R-:W-:Y:S01]  /*22750*/  UMOV UR4, 0xffffffff ;  /* 0xffffffff00047882 */ /* 0x000fe20000000000 */
[----:B0-----:R-:W-:-:S13]  /*22760*/  ISETP.NE.AND P0, PT, R3, 0x1, PT ;  /* 0x000000010300780c */ /* 0x001fda0003f05270 */
[----:B------:R-:W2:Y:S08]  /*22770*/  @P0 LDC R8, c[0x0][0x42c] ;  /* 0x00010b00ff080b82 */ /* 0x000eb00000000800 */
[----:B------:R-:W0:Y:S01]  /*22780*/  @P0 LDC R6, c[0x0][0x430] ;  /* 0x00010c00ff060b82 */ /* 0x000e220000000800 */
[----:B--2---:R-:W-:-:S04]  /*22790*/  @P0 IMAD.HI.U32 R8, R11, R8, RZ ;  /* 0x000000080b080227 */ /* 0x004fc800078e00ff */
[----:B------:R-:W-:Y:S01]  /*227a0*/  IMAD.MOV.U32 R3, RZ, RZ, R11 ;  /* 0x000000ffff037224 */ /* 0x000fe200078e000b */
[----:B0-----:R-:W-:Y:S02]  /*227b0*/  @P0 SHF.R.U32.HI R3, RZ, R6, R8 ;  /* 0x00000006ff030219 */ /* 0x001fe40000011608 */
[----:B------:R-:W-:Y:S01]  /*227c0*/  SEL R6, R12, RZ, !P1 ;  /* 0x000000ff0c067207 */ /* 0x000fe20004800000 */
[----:B------:R-:W-:Y:S06]  /*227d0*/  BRA.DIV UR4, `(.L_x_1631) ;  /* 0x0000005e04d07947 */ /* 0x000fec000b800000 */
.L_x_1786:
[----:B------:R-:W-:-:S03]  /*227e0*/  UMOV UR4, 0xffffffff ;  /* 0xffffffff00047882 */ /* 0x000fc60000000000 */
[----:B------:R-:W-:Y:S05]  /*227f0*/  BRA.DIV UR4, `(.L_x_1632) ;  /* 0x0000005e04fc7947 */ /* 0x000fea000b800000 */
[----:B------:R-:W-:-:S13]  /*22800*/  ELECT P6, URZ, PT ;  /* 0x00000000003f782f */ /* 0x000fda00038c0000 */
.L_x_1789:
[----:B------:R-:W2:Y:S01]  /*22810*/  LDL R8, [R1+0x24] ;  /* 0x0000240001087983 */ /* 0x000ea20000100800 */
[----:B------:R-:W-:Y:S01]  /*22820*/  BSSY B1, `(.L_x_1633) ;  /* 0x000000b000017945 */ /* 0x000fe20003800000 */
[----:B------:R-:W0:Y:S01]  /*22830*/  S2R R12, SR_CgaCtaId ;  /* 0x00000000000c7919 */ /* 0x000e220000008800 */
[----:B--2---:R-:W-:-:S04]  /*22840*/  IADD3 R8, R8, 0x1, RZ ;  /* 0x0000000108087810 */ /* 0x004fc80007ffe0ff */
        /* <DEDUP_REMOVED lines=8> */
.L_x_1790:
[----:B------:R-:W-:Y:S05]  /*228d0*/  BSYNC B1 ;  /* 0x0000000000017941 */ /* 0x000fea0003800000 */
.L_x_1633:
[----:B------:R-:W-:Y:S04]  /*228e0*/  BSSY B1, `(.L_x_1635) ;  /* 0x000004e000017945 */ /* 0x000fe80003800000 */
[----:B------:R-:W-:Y:S05]  /*228f0*/  @!P6 BRA `(.L_x_1636) ;  /* 0x000000040030e947 */ /* 0x000fea0003800000 */
[----:B------:R-:W2:Y:S01]  /*22900*/  LDL R10, [R1+0x10] ;  /* 0x00001000010a7983 */ /* 0x000ea20000100800 */
[----:B------:R-:W-:Y:S01]  /*22910*/  IMAD R9, R19, 0x8, R12 ;  /* 0x0000000813097824 */ /* 0x000fe200078e020c */
[----:B--2---:R-:W-:-:S04]  /*22920*/  SHF.L.U32 R11, R10, 0x1f, RZ ;  /* 0x0000001f0a0b7819 */ /* 0x004fc800000006ff */
[----:B------:R-:W1:Y:S02]  /*22930*/  SYNCS.PHASECHK.TRANS64.TRYWAIT P0, [R9+URZ+0x308a0], R11 ;  /* 0x0308a00b090075a7 */ /* 0x000e64000800017f */
[----:B-1----:R-:W-:Y:S05]  /*22940*/  @!P0 BRA `(.L_x_1637) ;  /* 0x0000005c00dc8947 */ /* 0x002fea0003800000 */
.L_x_1791:
[----:B0-----:R-:W0:Y:S02]  /*22950*/  S2R R8, SR_TID.X ;  /* 0x0000000000087919 */ /* 0x001e240000002100 */
[----:B0-----:R-:W-:-:S04]  /*22960*/  LOP3.LUT R8, R8, 0x7f, RZ, 0xc0, !PT ;  /* 0x0000007f08087812 */ /* 0x001fc800078ec0ff */
[----:B------:R-:W-:-:S13]  /*22970*/  ISETP.NE.AND P1, PT, R8, RZ, PT ;  /* 0x000000ff0800720c */ /* 0x000fda0003f25270 */
[----:B------:R-:W-:Y:S05]  /*22980*/  @P1 BRA `(.L_x_1638) ;  /* 0x00000000001c1947 */ /* 0x000fea0003800000 */
[----:B------:R-:W0:Y:S02]  /*22990*/  S2R R8, SR_TID.X ;  /* 0x0000000000087919 */ /* 0x000e240000002100 */
[----:B0-----:R-:W-:-:S04]  /*229a0*/  LOP3.LUT R8, R8, 0x1f, RZ, 0xc0, !PT ;  /* 0x0000001f08087812 */ /* 0x001fc800078ec0ff */
[----:B------:R-:W-:Y:S01]  /*229b0*/  ISETP.NE.AND P0, PT, R8, RZ, PT ;  /* 0x000000ff0800720c */ /* 0x000fe20003f05270 */
[----:B------:R-:W-:-:S04]  /*229c0*/  IMAD.MOV.U32 R8, RZ, RZ, 0x9000 ;  /* 0x00009000ff087424 */ /* 0x000fc800078e00ff */
[----:B------:R0:W-:Y:S08]  /*229d0*/  SYNCS.ARRIVE.TRANS64 RZ, [R9+URZ+0x30890], R8 ;  /* 0x0308900809ff79a7 */ /* 0x0001f0000800003f */
[----:B------:R-:W-:Y:S05]  /*229e0*/  @!P0 BRA `(.L_x_1638) ;  /* 0x0000000000048947 */ /* 0x000fea0003800000 */
[----:B------:R-:W-:Y:S01]  /*229f0*/  BPT.TRAP 0x1 ;  /* 0x000000040000795c */ /* 0x000fe20000300000 */
.L_x_1638:
[----:B0-----:R-:W-:Y:S01]  /*22a00*/  IMAD R8, R19, 0x9000, R12 ;  /* 0x0000900013087824 */ /* 0x001fe200078e020c */
[----:B------:R-:W-:Y:S01]  /*22a10*/  R2UR UR9, R9 ;  /* 0x00000000090972ca */ /* 0x000fe200000e0000 */
[----:B------:R-:W-:Y:S01]  /*22a20*/  IMAD R10, R7, 0x60, R5 ;  /* 0x00000060070a7824 */ /* 0x000fe200078e0205 */
[----:B------:R-:W-:Y:S01]  /*22a30*/  UIADD3 UR4, UP0, UR38, 0x570, URZ ;  /* 0x0000057026047890 */ /* 0x000fe2000ff1e03f */
[----:B------:R-:W-:Y:S01]  /*22a40*/  R2UR UR12, R3 ;  /* 0x00000000030c72ca */ /* 0x000fe200000e0000 */
[----:B------:R-:W-:Y:S01]  /*22a50*/  UMOV UR10, URZ ;  /* 0x0000003f000a7c82 */ /* 0x000fe20008000000 */
[----:B------:R-:W-:Y:S01]  /*22a60*/  R2UR UR15, R8 ;  /* 0x00000000080f72ca */ /* 0x000fe200000e0000 */
[----:B------:R-:W-:Y:S01]  /*22a70*/  VIADD R10, R10, 0xffffffa0 ;  /* 0xffffffa00a0a7836 */ /* 0x000fe20000000000 */
[----:B------:R-:W-:Y:S01]  /*22a80*/  R2UR UR13, R6 ;  /* 0x00000000060d72ca */ /* 0x000fe200000e0000 */
[----:B------:R-:W-:Y:S01]  /*22a90*/  UIADD3.X UR5, URZ, UR39, URZ, UP0, !UPT ;  /* 0x000000273f057290 */ /* 0x000fe200087fe43f */
[----:B------:R-:W-:-:S02]  /*22aa0*/  UMOV UR6, 0x0 ;  /* 0x0000000000067882 */ /* 0x000fc40000000000 */
[----:B------:R-:W-:Y:S01]  /*22ab0*/  R2UR UR11, R10 ;  /* 0x000000000a0b72ca */ /* 0x000fe200000e0000 */
[----:B------:R-:W-:Y:S01]  /*22ac0*/  UMOV UR7, 0x12f00000 ;  /* 0x12f0000000077882 */ /* 0x000fe20000000000 */
[----:B------:R-:W-:Y:S01]  /*22ad0*/  UIADD3 UR9, UR9, 0x30890, URZ ;  /* 0x0003089009097890 */ /* 0x000fe2000fffe03f */
[----:B------:R-:W-:-:S04]  /*22ae0*/  UMOV UR16, 0x40 ;  /* 0x0000004000107882 */ /* 0x000fc80000000000 */
        /* <DEDUP_REMOVED lines=10> */
[----:B------:R0:W-:Y:S01]  /*22b90*/  UTMALDG.4D [UR8], [UR4], desc[UR6] ;  /* 0x00000608040075b4 */ /* 0x0001e20008019000 */
[----:B------:R-:W2:Y:S02]  /*22ba0*/  SYNCS.PHASECHK.TRANS64.TRYWAIT P0, [R9+URZ+0x308c0], R11 ;  /* 0x0308c00b090075a7 */ /* 0x000ea4000800017f */
[----:B0-2---:R-:W-:Y:S05]  /*22bb0*/  @!P0 BRA `(.L_x_1639) ;  /* 0x0000005c00548947 */ /* 0x005fea0003800000 */
.L_x_1792:
        /* <DEDUP_REMOVED lines=8> */
.L_x_1640:
        /* <DEDUP_REMOVED lines=24> */
.L_x_1636:
[----:B------:R-:W-:Y:S05]  /*22dc0*/  BSYNC B1 ;  /* 0x0000000000017941 */ /* 0x000fea0003800000 */
.L_x_1635:
[----:B01----:R-:W2:Y:S01]  /*22dd0*/  LDL.LU R9, [R1+0x10] ;  /* 0x0000100001097983 */ /* 0x003ea20000300800 */
[----:B------:R-:W-:Y:S01]  /*22de0*/  VIADD R19, R19, 0x1 ;  /* 0x0000000113137836 */ /* 0x000fe20000000000 */
[----:B------:R-:W-:Y:S01]  /*22df0*/  PLOP3.LUT P2, PT, PT, PT, PT, 0x8, 0x0 ;  /* 0x000000000000781c */ /* 0x000fe20003f4e170 */
[----:B------:R-:W-:-:S03]  /*22e00*/  VIADD R7, R7, 0xfffffffe ;  /* 0xfffffffe07077836 */ /* 0x000fc60000000000 */
[----:B------:R-:W-:-:S04]  /*22e10*/  ISETP.NE.AND P0, PT, R19, 0x2, PT ;  /* 0x000000021300780c */ /* 0x000fc80003f05270 */
[----:B------:R-:W-:Y:S02]  /*22e20*/  SEL R8, RZ, 0x1, P0 ;  /* 0x00000001ff087807 */ /* 0x000fe40000000000 */
[----:B------:R-:W-:Y:S02]  /*22e30*/  SEL R19, R19, RZ, P0 ;  /* 0x000000ff13137207 */ /* 0x000fe40000000000 */
[----:B------:R-:W-:Y:S02]  /*22e40*/  ISETP.GE.AND P0, PT, R7, R2, PT ;  /* 0x000000020700720c */ /* 0x000fe40003f06270 */
[----:B--2---:R-:W-:-:S05]  /*22e50*/  LOP3.LUT R9, R9, R8, RZ, 0x3c, !PT ;  /* 0x0000000809097212 */ /* 0x004fca00078e3cff */
[----:B------:R0:W-:Y:S06]  /*22e60*/  STL [R1+0x10], R9 ;  /* 0x0000100901007387 */ /* 0x0001ec0000100800 */
[----:B------:R-:W-:Y:S05]  /*22e70*/  @!P0 BRA `(.L_x_1630) ;  /* 0x0000000400648947 */ /* 0x000fea0003800000 */
.L_x_1647:
[----:B------:R-:W-:Y:S05]  /*22e80*/  YIELD ;  /* 0x0000000000007946 */ /* 0x000fea0003800000 */
[----:B------:R-:W-:Y:S04]  /*22e90*/  BSSY B1, `(.L_x_1641) ;  /* 0x000004d000017945 */ /* 0x000fe80003800000 */
[----:B-1----:R-:W-:Y:S05]  /*22ea0*/  @!P6 BRA `(.L_x_1642) ;  /* 0x00000004002ce947 */ /* 0x002fea0003800000 */
[----:B0-----:R-:W2:Y:S01]  /*22eb0*/  LDL R9, [R1+0x10] ;  /* 0x0000100001097983 */ /* 0x001ea20000100800 */
[----:B------:R-:W-:Y:S01]  /*22ec0*/  IMAD R8, R19, 0x8, R12 ;  /* 0x0000000813087824 */ /* 0x000fe200078e020c */
[----:B--2---:R-:W-:-:S04]  /*22ed0*/  SHF.L.U32 R9, R9, 0x1f, RZ ;  /* 0x0000001f09097819 */ /* 0x004fc800000006ff */
[----:B------:R-:W0:Y:S02]  /*22ee0*/  SYNCS.PHASECHK.TRANS64.TRYWAIT P0, [R8+URZ+0x308a0], R9 ;  /* 0x0308a009080075a7 */ /* 0x000e24000800017f */
[----:B0-----:R-:W-:Y:S05]  /*22ef0*/  @!P0 BRA `(.L_x_1643) ;  /* 0x0000005800988947 */ /* 0x001fea0003800000 */
.L_x_1793:
        /* <DEDUP_REMOVED lines=11> */
.L_x_1644:
[----:B-1----:R-:W-:Y:S01]  /*22fb0*/  IMAD R10, R19, 0x9000, R12 ;  /* 0x00009000130a7824 */ /* 0x002fe200078e020c */
[----:B------:R-:W-:Y:S01]  /*22fc0*/  R2UR UR9, R8 ;  /* 0x00000000080972ca */ /* 0x000fe200000e0000 */
[----:B------:R-:W-:Y:S01]  /*22fd0*/  IMAD R11, R7, 0x60, R5 ;  /* 0x00000060070b7824 */ /* 0x000fe200078e0205 */
        /* <DEDUP_REMOVED lines=9> */
[----:B------:R-:W-:-:S02]  /*23070*/  UMOV UR16, 0x40 ;  /* 0x0000004000107882 */ /* 0x000fc40000000000 */
[----:B------:R-:W-:-:S05]  /*23080*/  UIADD3 UR9, UR9, 0x30890, URZ ;  /* 0x0003089009097890 */ /* 0x000fca000fffe03f */
        /* <DEDUP_REMOVED lines=13> */
.L_x_1794:
        /* <DEDUP_REMOVED lines=8> */
.L_x_1646:
        /* <DEDUP_REMOVED lines=24> */
.L_x_1642:
[----:B------:R-:W-:Y:S05]  /*23360*/  BSYNC B1 ;  /* 0x0000000000017941 */ /* 0x000fea0003800000 */
.L_x_1641:
[----:B01----:R-:W2:Y:S01]  /*23370*/  LDL.LU R9, [R1+0x10] ;  /* 0x0000100001097983 */ /* 0x003ea20000300800 */
[----:B------:R-:W-:-:S05]  /*23380*/  VIADD R19, R19, 0x1 ;  /* 0x0000000113137836 */ /* 0x000fca0000000000 */
[----:B------:R-:W-:-:S04]  /*23390*/  ISETP.NE.AND P0, PT, R19, 0x2, PT ;  /* 0x000000021300780c */ /* 0x000fc80003f05270 */
[----:B------:R-:W-:Y:S02]  /*233a0*/  SEL R8, RZ, 0x1, P0 ;  /* 0x00000001ff087807 */ /* 0x000fe40000000000 */
[----:B------:R-:W-:Y:S02]  /*233b0*/  SEL R19, R19, RZ, P0 ;  /* 0x000000ff13137207 */ /* 0x000fe40000000000 */
[C---:B------:R-:W-:Y:S01]  /*233c0*/  ISETP.GT.AND P0, PT, R7.reuse, R2, PT ;  /* 0x000000020700720c */ /* 0x040fe20003f04270 */
[----:B------:R-:W-:Y:S01]  /*233d0*/  VIADD R7, R7, 0xffffffff ;  /* 0xffffffff07077836 */ /* 0x000fe20000000000 */
[----:B--2---:R-:W-:-:S05]  /*233e0*/  LOP3.LUT R9, R9, R8, RZ, 0x3c, !PT ;  /* 0x0000000809097212 */ /* 0x004fca00078e3cff */
[----:B------:R1:W-:Y:S06]  /*233f0*/  STL [R1+0x10], R9 ;  /* 0x0000100901007387 */ /* 0x0003ec0000100800 */
[----:B------:R-:W-:Y:S05]  /*23400*/  @P0 BRA `(.L_x_1647) ;  /* 0xfffffff8009c0947 */ /* 0x000fea000383ffff */
.L_x_1630:
[----:B------:R-:W-:Y:S05]  /*23410*/  BSYNC B0 ;  /* 0x0000000000007941 */ /* 0x000fea0003800000 */
.L_x_1629:
[----:B------:R-:W2:Y:S01]  /*23420*/  LDC.64 R2, c[0x0][0x9e0] ;  /* 0x00027800ff027b82 */ /* 0x000ea20000000a00 */
[----:B------:R-:W-:Y:S07]  /*23430*/  @!P2 WARPSYNC.ALL ;  /* 0x000000000000a948 */ /* 0x000fee0003800000 */
[----:B------:R-:W-:Y:S01]  /*23440*/  @!P2 BAR.SYNC.DEFER_BLOCKING 0xc, 0x120 ;  /* 0x030480000000ab1d */ /* 0x000fe20000010000 */
[----:B--2---:R-:W-:Y:S01]  /*23450*/  ISETP.GE.AND P0, PT, R3, 0x1, PT ;  /* 0x000000010300780c */ /* 0x004fe20003f06270 */
[----:B------:R-:W-:-:S12]  /*23460*/  IMAD.IADD R2, R4, 0x1, R2 ;  /* 0x0000000104027824 */ /* 0x000fd800078e0202 */
[----:B------:R-:W-:Y:S05]  /*23470*/  @!P0 BRA `(.L_x_1648) ;  /* 0x0000000000488947 */ /* 0x000fea0003800000 */
[C---:B------:R-:W-:Y:S01]  /*23480*/  ISETP.GT.AND P1, PT, R4.reuse, RZ, PT ;  /* 0x000000ff0400720c */ /* 0x040fe20003f24270 */
[----:B------:R-:W-:Y:S01]  /*23490*/  BSSY B0, `(.L_x_1649) ;  /* 0x000000e000007945 */ /* 0x000fe20003800000 */
[----:B------:R-:W-:-:S11]  /*234a0*/  VIADD R6, R4, 0xffffffff ;  /* 0xffffffff04067836 */ /* 0x000fd60000000000 */
[----:B------:R-:W-:Y:S05]  /*234b0*/  @P1 BRA `(.L_x_1650) ;  /* 0x00000000001c1947 */ /* 0x000fea0003800000 */
[----:B------:R-:W-:Y:S02]  /*234c0*/  ISETP.NE.AND P1, PT, R3, 0x1, PT ;  /* 0x000000010300780c */ /* 0x000fe40003f25270 */
[----:B------:R-:W-:-:S11]  /*234d0*/  IADD3 R5, -R4, RZ, RZ ;  /* 0x000000ff04057210 */ /* 0x000fd60007ffe1ff */
[----:B------:R-:W2:Y:S02]  /*234e0*/  @P1 LDC.64 R6, c[0x0][0x9e8] ;  /* 0x00027a00ff061b82 */ /* 0x000ea40000000a00 */
[----:B--2---:R-:W-:-:S05]  /*234f0*/  @P1 IMAD.HI.U32 R6, R5, R6, RZ ;  /* 0x0000000605061227 */ /* 0x004fca00078e00ff */
[----:B------:R-:W-:-:S04]  /*23500*/  @P1 SHF.R.U32.HI R5, RZ, R7, R6 ;  /* 0x00000007ff051219 */ /* 0x000fc80000011606 */
[----:B------:R-:W-:Y:S01]  /*23510*/  LOP3.LUT R6, RZ, R5, RZ, 0x33, !PT ;  /* 0x00000005ff067212 */ /* 0x000fe200078e33ff */
[----:B------:R-:W-:Y:S06]  /*23520*/  BRA `(.L_x_1651) ;  /* 0x0000000000107947 */ /* 0x000fec0003800000 */
.L_x_1650:
[----:B------:R-:W-:-:S13]  /*23530*/  ISETP.NE.AND P1, PT, R3, 0x1, PT ;  /* 0x000000010300780c */ /* 0x000fda0003f25270 */
[----:B------:R-:W2:Y:S02]  /*23540*/  @P1 LDC.64 R4, c[0x0][0x9e8] ;  /* 0x00027a00ff041b82 */ /* 0x000ea40000000a00 */
[----:B--2---:R-:W-:-:S05]  /*23550*/  @P1 IMAD.HI.U32 R4, R6, R4, RZ ;  /* 0x0000000406041227 */ /* 0x004fca00078e00ff */
[----:B------:R-:W-:-:S07]  /*23560*/  @P1 SHF.R.U32.HI R6, RZ, R5, R4 ;  /* 0x00000005ff061219 */ /* 0x000fce0000011604 */
.L_x_1651:
[----:B------:R-:W-:Y:S05]  /*23570*/  BSYNC B0 ;  /* 0x0000000000007941 */ /* 0x000fea0003800000 */
.L_x_1649:
[----:B------:R-:W-:-:S05]  /*23580*/  IMAD R5, R6, R3, R3 ;  /* 0x0000000306057224 */ /* 0x000fca00078e0203 */
[----:B------:R-:W-:-:S07]  /*23590*/  VIMNMX R2, R2, R5, PT ;  /* 0x0000000502027248 */ /* 0x000fce0003fe0100 */
.L_x_1648:
[----:B------:R-:W-:Y:S01]  /*235a0*/  VIADD R2, R2, 0x5f ;  /* 0x0000005f02027836 */ /* 0x000fe20000000000 */
[----:B------:R-:W-:-:S03]  /*235b0*/  ULDC UR4, c[0x0][0x9dc] ;  /* 0x0002770000047ab9 */ /* 0x000fc60000000800 */
[----:B------:R-:W-:-:S05]  /*235c0*/  IMAD.HI R2, R2, 0x2aaaaaab, RZ ;  /* 0x2aaaaaab02027827 */ /* 0x000fca00078e02ff */
[----:B------:R-:W-:-:S04]  /*235d0*/  SHF.R.U32.HI R5, RZ, 0x1f, R2 ;  /* 0x0000001fff057819 */ /* 0x000fc80000011602 */
[----:B------:R-:W-:Y:S01]  /*235e0*/  LEA.HI.SX32 R5, R2, R5, 0x1c ;  /* 0x0000000502057211 */ /* 0x000fe200078fe2ff */
[----:B------:R-:W-:-:S03]  /*235f0*/  VIADD R2, R0, -UR4 ;  /* 0x8000000400027c36 */ /* 0x000fc60008000000 */
[----:B------:R-:W-:-:S05]  /*23600*/  VIMNMX R6, R20, R5, PT ;  /* 0x0000000514067248 */ /* 0x000fca0003fe0100 */
[----:B------:R2:W-:Y:S01]  /*23610*/  STL [R1+0x20], R6 ;  /* 0x0000200601007387 */ /* 0x0005e20000100800 */
[----:B------:R-:W-:Y:S05]  /*23620*/  @!P0 BRA `(.L_x_1652) ;  /* 0x0000000000448947 */ /* 0x000fea0003800000 */
[----:B------:R-:W-:Y:S01]  /*23630*/  ISETP.GT.AND P0, PT, R0, -0x1, PT ;  /* 0xffffffff0000780c */ /* 0x000fe20003f04270 */
[----:B------:R-:W-:-:S12]  /*23640*/  BSSY B0, `(.L_x_1653) ;  /* 0x000000d000007945 */ /* 0x000fd80003800000 */
[----:B------:R-:W-:Y:S05]  /*23650*/  @P0 BRA `(.L_x_1654) ;  /* 0x00000000001c0947 */ /* 0x000fea0003800000 */
[----:B------:R-:W-:Y:S02]  /*23660*/  ISETP.NE.AND P0, PT, R3, 0x1, PT ;  /* 0x000000010300780c */ /* 0x000fe40003f05270 */
[----:B------:R-:W-:-:S11]  /*23670*/  LOP3.LUT R7, RZ, R0, RZ, 0x33, !PT ;  /* 0x00000000ff077212 */ /* 0x000fd600078e33ff */
[----:B------:R-:W3:Y:S02]  /*23680*/  @P0 LDC.64 R4, c[0x0][0x9e8] ;  /* 0x00027a00ff040b82 */ /* 0x000ee40000000a00 */
[----:B---3--:R-:W-:-:S05]  /*23690*/  @P0 IMAD.HI.U32 R4, R7, R4, RZ ;  /* 0x0000000407040227 */ /* 0x008fca00078e00ff */
[----:B------:R-:W-:-:S04]  /*236a0*/  @P0 SHF.R.U32.HI R7, RZ, R5, R4 ;  /* 0x00000005ff070219 */ /* 0x000fc80000011604 */
[----:B------:R-:W-:Y:S01]  /*236b0*/  LOP3.LUT R0, RZ, R7, RZ, 0x33, !PT ;  /* 0x00000007ff007212 */ /* 0x000fe200078e33ff */
[----:B------:R-:W-:Y:S06]  /*236c0*/  BRA `(.L_x_1655) ;  /* 0x0000000000107947 */ /* 0x000fec0003800000 */
.L_x_1654:
[----:B------:R-:W-:-:S13]  /*236d0*/  ISETP.NE.AND P0, PT, R3, 0x1, PT ;  /* 0x000000010300780c */ /* 0x000fda0003f05270 */
[----:B------:R-:W3:Y:S02]  /*236e0*/  @P0 LDC.64 R4, c[0x0][0x9e8] ;  /* 0x00027a00ff040b82 */ /* 0x000ee40000000a00 */
[----:B---3--:R-:W-:-:S05]  /*236f0*/  @P0 IMAD.HI.U32 R4, R0, R4, RZ ;  /* 0x0000000400040227 */ /* 0x008fca00078e00ff */
[----:B------:R-:W-:-:S07]  /*23700*/  @P0 SHF.R.U32.HI R0, RZ, R5, R4 ;  /* 0x00000005ff000219 */ /* 0x000fce0000011604 */
.L_x_1655:
[----:B------:R-:W-:Y:S05]  /*23710*/  BSYNC B0 ;  /* 0x0000000000007941 */ /* 0x000fea0003800000 */
.L_x_1653:
[----:B------:R-:W-:-:S05]  /*23720*/  IMAD R3, R0, R3, RZ ;  /* 0x0000000300037224 */ /* 0x000fca00078e02ff */
[----:B------:R-:W-:-:S07]  /*23730*/  VIMNMX R2, R2, R3, !PT ;  /* 0x0000000302027248 */ /* 0x000fce0007fe0100 */
.L_x_1652:
[----:B------:R-:W-:Y:S01]  /*23740*/  IMAD.HI R2, R2, 0x2aaaaaab, RZ ;  /* 0x2aaaaaab02027827 */ /* 0x000fe200078e02ff */
[----:B------:R-:W-:Y:S04]  /*23750*/  BSSY B6, `(.L_x_1656) ;  /* 0x000030a000067945 */ /* 0x000fe80003800000 */
[----:B------:R-:W-:-:S04]  /*23760*/  SHF.R.U32.HI R3, RZ, 0x1f, R2 ;  /* 0x0000001fff037819 */ /* 0x000fc80000011602 */
[----:B------:R-:W-:-:S04]  /*23770*/  LEA.HI.SX32 R3, R2, R3, 0x1c ;  /* 0x0000000302037211 */ /* 0x000fc800078fe2ff */
[----:B------:R-:W-:-:S04]  /*23780*/  VIMNMX R0, RZ, R3, !PT ;  /* 0x00000003ff007248 */ /* 0x000fc80007fe0100 */
[----:B------:R-:W-:Y:S01]  /*23790*/  ISETP.GT.AND P0, PT, R6, R0, PT ;  /* 0x000000000600720c */ /* 0x000fe20003f04270 */
[----:B------:R3:W-:-:S12]  /*237a0*/  STL [R1+0x1c], R0 ;  /* 0x00001c0001007387 */ /* 0x0007d80000100800 */
[----:B---3--:R-:W-:Y:S05]  /*237b0*/  @P0 BRA `(.L_x_1657) ;  /* 0x00000000004c0947 */ /* 0x008fea0003800000 */
[----:B------:R-:W3:Y:S02]  /*237c0*/  S2R R0, SR_TID.X ;  /* 0x0000000000007919 */ /* 0x000ee40000002100 */
[----:B---3--:R-:W-:-:S04]  /*237d0*/  LOP3.LUT R0, R0, 0x1f, RZ, 0xc0, !PT ;  /* 0x0000001f00007812 */ /* 0x008fc800078ec0ff */
[----:B------:R-:W-:-:S13]  /*237e0*/  ISETP.NE.AND P1, PT, R0, RZ, PT ;  /* 0x000000ff0000720c */ /* 0x000fda0003f25270 */
[----:B------:R-:W-:Y:S05]  /*237f0*/  @P1 BRA `(.L_x_1658) ;  /* 0x0000002c00fc1947 */ /* 0x000fea0003800000 */
[----:B------:R-:W3:Y:S01]  /*23800*/  S2R R7, SR_LANEID ;  /* 0x0000000000077919 */ /* 0x000ee20000000000 */
[----:B------:R-:W-:Y:S01]  /*23810*/  VOTEU.ANY UR4, UPT, PT ;  /* 0x0000000000047886 */ /* 0x000fe200038e0100 */
[----:B------:R-:W4:Y:S01]  /*23820*/  LDC.64 R2, c[0x0][0xc38] ;  /* 0x00030e00ff027b82 */ /* 0x000f220000000a00 */
[----:B------:R-:W3:Y:S01]  /*23830*/  FLO.U32 R0, UR4 ;  /* 0x0000000400007d00 */ /* 0x000ee200080e0000 */
[----:B------:R-:W-:-:S07]  /*23840*/  ULDC.64 UR6, c[0x0][0x208] ;  /* 0x0000820000067ab9 */ /* 0x000fce0000000a00 */
[----:B------:R-:W4:Y:S01]  /*23850*/  POPC R5, UR4 ;  /* 0x0000000400057d09 */ /* 0x000f220008000000 */
[----:B---3--:R-:W-:-:S13]  /*23860*/  ISETP.EQ.U32.AND P0, PT, R0, R7, PT ;  /* 0x000000070000720c */ /* 0x008fda0003f02070 */
[----:B----4-:R-:W3:Y:S01]  /*23870*/  @P0 ATOMG.E.ADD.STRONG.GPU PT, R3, desc[UR6][R2.64], R5 ;  /* 0x00000005020309a8 */ /* 0x010ee200081ee1c6 */
[----:B------:R-:W4:Y:S02]  /*23880*/  S2R R4, SR_LTMASK ;  /* 0x0000000000047919 */ /* 0x000f240000003900 */
[----:B----4-:R-:W-:-:S04]  /*23890*/  LOP3.LUT R4, R4, UR4, RZ, 0xc0, !PT ;  /* 0x0000000404047c12 */ /* 0x010fc8000f8ec0ff */
[----:B------:R-:W4:Y:S01]  /*238a0*/  POPC R7, R4 ;  /* 0x0000000400077309 */ /* 0x000f220000000000 */
[----:B---3--:R-:W4:Y:S02]  /*238b0*/  SHFL.IDX PT, R0, R3, R0, 0x1f ;  /* 0x00001f0003007589 */ /* 0x008f2400000e0000 */
[----:B----4-:R-:W-:-:S05]  /*238c0*/  IADD3 R0, R0, UR36, R7 ;  /* 0x0000002400007c10 */ /* 0x010fca000fffe007 */
[----:B------:R3:W-:Y:S01]  /*238d0*/  STL [R1], R0 ;  /* 0x0000000001007387 */ /* 0x0007e20000100800 */
[----:B------:R-:W-:Y:S05]  /*238e0*/  BRA `(.L_x_1658) ;  /* 0x0000002c00c07947 */ /* 0x000fea0003800000 */
.L_x_1657:
[----:B------:R-:W3:Y:S01]  /*238f0*/  S2R R3, SR_CgaCtaId ;  /* 0x0000000000037919 */ /* 0x000ee20000008800 */
[----:B------:R-:W-:-:S04]  /*23900*/  MOV R0, 0x400 ;  /* 0x0000040000007802 */ /* 0x000fc80000000f00 */
[----:B---3--:R-:W-:-:S05]  /*23910*/  LEA R2, R3, R0, 0x18 ;  /* 0x0000000003027211 */ /* 0x008fca00078ec0ff */
[----:B------:R3:W-:Y:S01]  /*23920*/  STL [R1+0x14], R2 ;  /* 0x0000140201007387 */ /* 0x0007e20000100800 */
[----:B------:R-:W-:-:S05]  /*23930*/  VIADD R0, R2, 0x1e400 ;  /* 0x0001e40002007836 */ /* 0x000fca0000000000 */
[----:B------:R-:W-:-:S13]  /*23940*/  LOP3.LUT P0, RZ, R0, 0x3ff, RZ, 0xc0, !PT ;  /* 0x000003ff00ff7812 */ /* 0x000fda000780c0ff */
[----:B---3--:R-:W-:Y:S05]  /*23950*/  @!P0 BRA `(.L_x_1659) ;  /* 0x0000000000408947 */ /* 0x008fea0003800000 */
[----:B------:R-:W-:Y:S01]  /*23960*/  MOV R2, 0x0 ;  /* 0x0000000000027802 */ /* 0x000fe20000000f00 */
[----:B------:R-:W-:Y:S01]  /*23970*/  ULDC.64 UR6, c[0x4][0xa8] ;  /* 0x01002a0000067ab9 */ /* 0x000fe20000000a00 */
[----:B------:R-:W-:Y:S01]  /*23980*/  ULDC.64 UR8, c[0x4][0xb0] ;  /* 0x01002c0000087ab9 */ /* 0x000fe20000000a00 */
[----:B------:R-:W-:Y:S01]  /*23990*/  ULDC.64 UR4, c[0x4][0x30] ;  /* 0x01000c0000047ab9 */ /* 0x000fe20000000a00 */
[----:B------:R-:W-:Y:S01]  /*239a0*/  IMAD.U32 R4, RZ, RZ, UR6 ;  /* 0x00000006ff047e24 */ /* 0x000fe2000f8e00ff */
[----:B------:R-:W-:Y:S01]  /*239b0*/  MOV R5, UR7 ;  /* 0x0000000700057c02 */ /* 0x000fe20008000f00 */
[----:B------:R-:W3:Y:S01]  /*239c0*/  LDC.64 R2, c[0x4][R2] ;  /* 0x0100000002027b82 */ /* 0x000ee20000000a00 */
[----:B--2---:R-:W-:Y:S01]  /*239d0*/  IMAD.U32 R6, RZ, RZ, UR8 ;  /* 0x00000008ff067e24 */ /* 0x004fe2000f8e00ff */
[----:B------:R-:W-:Y:S01]  /*239e0*/  MOV R8, 0x70 ;  /* 0x0000007000087802 */ /* 0x000fe20000000f00 */
[----:B------:R-:W-:Y:S02]  /*239f0*/  IMAD.U32 R7, RZ, RZ, UR9 ;  /* 0x00000009ff077e24 */ /* 0x000fe4000f8e00ff */
[----:B------:R-:W-:-:S02]  /*23a00*/  IMAD.U32 R10, RZ, RZ, UR4 ;  /* 0x00000004ff0a7e24 */ /* 0x000fc4000f8e00ff */
[----:B------:R-:W-:Y:S02]  /*23a10*/  IMAD.U32 R11, RZ, RZ, UR5 ;  /* 0x00000005ff0b7e24 */ /* 0x000fe4000f8e00ff */
[----:B------:R-:W-:Y:S02]  /*23a20*/  IMAD.MOV.U32 R12, RZ, RZ, 0x1 ;  /* 0x00000001ff0c7424 */ /* 0x000fe400078e00ff */
[----:B------:R-:W-:-:S07]  /*23a30*/  IMAD.MOV.U32 R13, RZ, RZ, RZ ;  /* 0x000000ffff0d7224 */ /* 0x000fce00078e00ff */
[----:B------:R-:W-:-:S07]  /*23a40*/  LEPC R20, `(.L_x_1659) ;  /* 0x000000001014794e */ /* 0x000fce0000000000 */
[----:B01-3--:R-:W-:Y:S05]  /*23a50*/  CALL.ABS.NOINC R2 ;  /* 0x0000000002007343 */ /* 0x00bfea0003c00000 */
.L_x_1659:
[----:B------:R-:W3:Y:S02]  /*23a60*/  LDL R2, [R1+0x14] ;  /* 0x0000140001027983 */ /* 0x000ee40000100800 */
[----:B---3--:R-:W-:-:S05]  /*23a70*/  VIADD R0, R2, 0x400 ;  /* 0x0000040002007836 */ /* 0x008fca0000000000 */
[----:B------:R-:W-:-:S13]  /*23a80*/  LOP3.LUT P0, RZ, R0, 0x3ff, RZ, 0xc0, !PT ;  /* 0x000003ff00ff7812 */ /* 0x000fda000780c0ff */
[----:B------:R-:W-:Y:S05]  /*23a90*/  @!P0 BRA `(.L_x_1660) ;  /* 0x0000000000808947 */ /* 0x000fea0003800000 */
[----:B------:R-:W-:Y:S01]  /*23aa0*/  MOV R0, 0x0 ;  /* 0x0000000000007802 */ /* 0x000fe20000000f00 */
[----:B------:R-:W-:Y:S01]  /*23ab0*/  ULDC.64 UR6, c[0x4][0xa8] ;  /* 0x01002a0000067ab9 */ /* 0x000fe20000000a00 */
[----:B------:R-:W-:Y:S01]  /*23ac0*/  ULDC.64 UR8, c[0x4][0xb0] ;  /* 0x01002c0000087ab9 */ /* 0x000fe20000000a00 */
[----:B------:R-:W-:Y:S01]  /*23ad0*/  ULDC.64 UR4, c[0x4][0x38] ;  /* 0x01000e0000047ab9 */ /* 0x000fe20000000a00 */
[----:B------:R3:W4:Y:S01]  /*23ae0*/  LDC.64 R2, c[0x4][R0] ;  /* 0x0100000000027b82 */ /* 0x0007220000000a00 */
[----:B------:R-:W-:Y:S01]  /*23af0*/  IMAD.U32 R4, RZ, RZ, UR6 ;  /* 0x00000006ff047e24 */ /* 0x000fe2000f8e00ff */
[----:B------:R-:W-:Y:S01]  /*23b00*/  MOV R5, UR7 ;  /* 0x0000000700057c02 */ /* 0x000fe20008000f00 */
[----:B--2---:R-:W-:Y:S01]  /*23b10*/  IMAD.U32 R6, RZ, RZ, UR8 ;  /* 0x00000008ff067e24 */ /* 0x004fe2000f8e00ff */
[----:B------:R-:W-:Y:S01]  /*23b20*/  MOV R8, 0x70 ;  /* 0x0000007000087802 */ /* 0x000fe20000000f00 */
[----:B------:R-:W-:Y:S02]  /*23b30*/  IMAD.U32 R7, RZ, RZ, UR9 ;  /* 0x00000009ff077e24 */ /* 0x000fe4000f8e00ff */
[----:B------:R-:W-:-:S02]  /*23b40*/  IMAD.U32 R10, RZ, RZ, UR4 ;  /* 0x00000004ff0a7e24 */ /* 0x000fc4000f8e00ff */
[----:B------:R-:W-:Y:S02]  /*23b50*/  IMAD.U32 R11, RZ, RZ, UR5 ;  /* 0x00000005ff0b7e24 */ /* 0x000fe4000f8e00ff */
[----:B------:R-:W-:Y:S02]  /*23b60*/  IMAD.MOV.U32 R12, RZ, RZ, 0x1 ;  /* 0x00000001ff0c7424 */ /* 0x000fe400078e00ff */
[----:B---3--:R-:W-:-:S07]  /*23b70*/  IMAD.MOV.U32 R13, RZ, RZ, RZ ;  /* 0x000000ffff0d7224 */ /* 0x008fce00078e00ff */
[----:B------:R-:W-:-:S07]  /*23b80*/  LEPC R20, `(.L_x_1661) ;  /* 0x000000001014794e */ /* 0x000fce0000000000 */
[----:B01--4-:R-:W-:Y:S05]  /*23b90*/  CALL.ABS.NOINC R2 ;  /* 0x0000000002007343 */ /* 0x013fea0003c00000 */
.L_x_1661:
        /* <DEDUP_REMOVED lines=8> */
[----:B------:R-:W-:Y:S01]  /*23c20*/  MOV R12, 0x1 ;  /* 0x00000001000c7802 */ /* 0x000fe20000000f00 */
[----:B------:R-:W-:Y:S02]  /*23c30*/  IMAD.U32 R7, RZ, RZ, UR7 ;  /* 0x00000007ff077e24 */ /* 0x000fe4000f8e00ff */
[----:B------:R-:W-:-:S02]  /*23c40*/  IMAD.U32 R10, RZ, RZ, UR8 ;  /* 0x00000008ff0a7e24 */ /* 0x000fc4000f8e00ff */
[----:B------:R-:W-:Y:S02]  /*23c50*/  IMAD.U32 R11, RZ, RZ, UR9 ;  /* 0x00000009ff0b7e24 */ /* 0x000fe4000f8e00ff */
[----:B------:R-:W-:Y:S02]  /*23c60*/  IMAD.MOV.U32 R8, RZ, RZ, 0x70 ;  /* 0x00000070ff087424 */ /* 0x000fe400078e00ff */
[----:B------:R-:W-:-:S07]  /*23c70*/  IMAD.MOV.U32 R13, RZ, RZ, RZ ;  /* 0x000000ffff0d7224 */ /* 0x000fce00078e00ff */
[----:B------:R-:W-:-:S07]  /*23c80*/  LEPC R20, `(.L_x_1660) ;  /* 0x000000001014794e */ /* 0x000fce0000000000 */
[----:B0-----:R-:W-:Y:S05]  /*23c90*/  CALL.ABS.NOINC R2 ;  /* 0x0000000002007343 */ /* 0x001fea0003c00000 */
.L_x_1660:
[----:B------:R-:W3:Y:S01]  /*23ca0*/  LDL R7, [R1+0x8] ;  /* 0x0000080001077983 */ /* 0x000ee20000100800 */
[----:B------:R-:W4:Y:S01]  /*23cb0*/  LDC R0, c[0x0][0x428] ;  /* 0x00010a00ff007b82 */ /* 0x000f220000000800 */
[----:B------:R-:W-:Y:S02]  /*23cc0*/  ULDC.64 UR4, c[0x0][0x9f8] ;  /* 0x00027e0000047ab9 */ /* 0x000fe40000000a00 */
[----:B--2---:R-:W2:Y:S04]  /*23cd0*/  LDL.LU R6, [R1+0x28] ;  /* 0x0000280001067983 */ /* 0x004ea80000300800 */
[----:B------:R-:W2:Y:S04]  /*23ce0*/  LDL.LU R5, [R1+0x4] ;  /* 0x0000040001057983 */ /* 0x000ea80000300800 */
[----:B------:R-:W2:Y:S01]  /*23cf0*/  LDL R4, [R1+0xc] ;  /* 0x00000c0001047983 */ /* 0x000ea20000100800 */
[----:B------:R-:W-:Y:S01]  /*23d00*/  ULDC.64 UR6, c[0x0][0x208] ;  /* 0x0000820000067ab9 */ /* 0x000fe20000000a00 */
[----:B------:R-:W0:Y:S01]  /*23d10*/  S2R R8, SR_TID.X ;  /* 0x0000000000087919 */ /* 0x000e220000002100 */
[----:B----4-:R-:W-:-:S13]  /*23d20*/  ISETP.NE.AND P0, PT, R0, 0x1, PT ;  /* 0x000000010000780c */ /* 0x010fda0003f05270 */
[----:B------:R-:W3:Y:S08]  /*23d30*/  @P0 LDC R0, c[0x0][0x42c] ;  /* 0x00010b00ff000b82 */ /* 0x000ef00000000800 */
[----:B------:R-:W4:Y:S01]  /*23d40*/  @P0 LDC R3, c[0x0][0x430] ;  /* 0x00010c00ff030b82 */ /* 0x000f220000000800 */
[----:B0-----:R-:W-:-:S04]  /*23d50*/  LOP3.LUT R8, R8, 0x1f, RZ, 0xc0, !PT ;  /* 0x0000001f08087812 */ /* 0x001fc800078ec0ff */
[----:B------:R-:W-:-:S04]  /*23d60*/  ISETP.NE.AND P6, PT, R8, RZ, PT ;  /* 0x000000ff0800720c */ /* 0x000fc80003fc5270 */
[----:B------:R-:W-:-:S09]  /*23d70*/  PLOP3.LUT P1, PT, P6, PT, PT, 0x8, 0x0 ;  /* 0x000000000000781c */ /* 0x000fd2000372e170 */
[----:B------:R-:W-:-:S05]  /*23d80*/  VOTEU.ALL UP1, P6 ;  /* 0x00000000003f7886 */ /* 0x000fca0003020000 */
[----:B------:R-:W-:-:S04]  /*23d90*/  @!UP1 UIADD3 UR8, UP0, UR38, 0x270, URZ ;  /* 0x0000027026089890 */ /* 0x000fc8000ff1e03f */
[----:B------:R-:W-:-:S03]  /*23da0*/  @!UP1 UIADD3.X UR9, URZ, UR39, URZ, UP0, !UPT ;  /* 0x000000273f099290 */ /* 0x000fc600087fe43f */
[----:B------:R-:W-:Y:S01]  /*23db0*/  VOTEU.ALL UP0, P6 ;  /* 0x00000000003f7886 */ /* 0x000fe20003000000 */
[----:B---3--:R-:W-:-:S04]  /*23dc0*/  @P0 IMAD.HI.U32 R2, R7, R0, RZ ;  /* 0x0000000007020227 */ /* 0x008fc800078e00ff */
[----:B------:R-:W-:Y:S01]  /*23dd0*/  IMAD.MOV.U32 R0, RZ, RZ, R7 ;  /* 0x000000ffff007224 */ /* 0x000fe200078e0007 */
[----:B----4-:R-:W-:Y:S02]  /*23de0*/  @P0 SHF.R.U32.HI R0, RZ, R3, R2 ;  /* 0x00000003ff000219 */ /* 0x010fe40000011602 */
[----:B------:R-:W-:Y:S01]  /*23df0*/  ISETP.NE.U32.AND P0, PT, RZ, UR4, PT ;  /* 0x00000004ff007c0c */ /* 0x000fe2000bf05070 */
[----:B--2---:R-:W-:-:S03]  /*23e00*/  IMAD R2, R5, 0x80, R6 ;  /* 0x0000008005027824 */ /* 0x004fc600078e0206 */
[----:B------:R-:W-:Y:S01]  /*23e10*/  ISETP.NE.AND.EX P0, PT, RZ, UR5, PT, P0 ;  /* 0x00000005ff007c0c */ /* 0x000fe2000bf05300 */
[----:B------:R-:W-:Y:S01]  /*23e20*/  IMAD.MOV.U32 R5, RZ, RZ, R4 ;  /* 0x000000ffff057224 */ /* 0x000fe200078e0004 */
[----:B------:R-:W-:-:S11]  /*23e30*/  ULDC.64 UR4, c[0x0][0xa00] ;  /* 0x0002800000047ab9 */ /* 0x000fd60000000a00 */
[----:B------:R-:W0:Y:S02]  /*23e40*/  @P0 LDC.64 R6, c[0x0][0x9f8] ;  /* 0x00027e00ff060b82 */ /* 0x000e240000000a00 */
[----:B0-----:R-:W-:-:S05]  /*23e50*/  @P0 IMAD.WIDE R6, R4, 0x4, R6 ;  /* 0x0000000404060825 */ /* 0x001fca00078e0206 */
[----:B------:R0:W5:Y:S01]  /*23e60*/  @P0 LDG.E R5, desc[UR6][R6.64] ;  /* 0x0000000606050981 */ /* 0x000162000c1e1900 */
[----:B------:R-:W-:-:S04]  /*23e70*/  ISETP.NE.U32.AND P0, PT, RZ, UR4, PT ;  /* 0x00000004ff007c0c */ /* 0x000fc8000bf05070 */
[----:B------:R-:W-:-:S04]  /*23e80*/  ISETP.NE.AND.EX P0, PT, RZ, UR5, PT, P0 ;  /* 0x00000005ff007c0c */ /* 0x000fc8000bf05300 */
[----:B------:R-:W-:-:S09]  /*23e90*/  SEL R3, R4, RZ, !P0 ;  /* 0x000000ff04037207 */ /* 0x000fd20004000000 */
.L_x_1662:
[----:B------:R-:W2:Y:S01]  /*23ea0*/  LDL R4, [R1+0x8] ;  /* 0x0000080001047983 */ /* 0x000ea20000100800 */
        /* <DEDUP_REMOVED lines=9> */
[----:B--2---:R-:W-:Y:S05]  /*23f40*/  @P1 BRA.U.ANY `(.L_x_1662) ;  /* 0xfffffffd00d41947 */ /* 0x004fea000393ffff */
[----:B------:R-:W2:Y:S01]  /*23f50*/  S2R R4, SR_TID.X ;  /* 0x0000000000047919 */ /* 0x000ea20000002100 */
[----:B------:R-:W-:Y:S01]  /*23f60*/  UMOV UR4, 0x40 ;  /* 0x0000004000047882 */ /* 0x000fe20000000000 */
[----:B--2---:R-:W-:-:S04]  /*23f70*/  LOP3.LUT R4, R4, 0x1f, RZ, 0xc0, !PT ;  /* 0x0000001f04047812 */ /* 0x004fc800078ec0ff */
[----:B------:R-:W-:-:S04]  /*23f80*/  ISETP.NE.AND P2, PT, R4, RZ, PT ;  /* 0x000000ff0400720c */ /* 0x000fc80003f45270 */
[----:B------:R-:W-:-:S09]  /*23f90*/  PLOP3.LUT P1, PT, P2, PT, PT, 0x8, 0x0 ;  /* 0x000000000000781c */ /* 0x000fd2000172e170 */
[----:B------:R-:W-:-:S05]  /*23fa0*/  VOTEU.ALL UP0, P2 ;  /* 0x00000000003f7886 */ /* 0x000fca0001000000 */
.L_x_1663:
[----:B------:R-:W2:Y:S01]  /*23fb0*/  LDL R4, [R1+0x8] ;  /* 0x0000080001047983 */ /* 0x000ea20000100800 */
        /* <DEDUP_REMOVED lines=15> */
.L_x_1664:
        /* <DEDUP_REMOVED lines=10> */
[----:B------:R-:W2:Y:S01]  /*24150*/  LDL R4, [R1+0x20] ;  /* 0x0000200001047983 */ /* 0x000ea20000100800 */
[----:B-1----:R-:W1:Y:S01]  /*24160*/  LDC.64 R8, c[0x0][0x3f8] ;  /* 0x0000fe00ff087b82 */ /* 0x002e620000000a00 */
[----:B------:R-:W-:Y:S02]  /*24170*/  ULDC.64 UR4, c[0x0][0xa08] ;  /* 0x0002820000047ab9 */ /* 0x000fe40000000a00 */
[----:B-1----:R-:W-:Y:S01]  /*24180*/  LOP3.LUT P0, RZ, R8, UR4, RZ, 0xfc, !PT ;  /* 0x0000000408ff7c12 */ /* 0x002fe2000f80fcff */
[----:B------:R-:W-:-:S03]  /*24190*/  UMOV UR4, 0xffffffff ;  /* 0xffffffff00047882 */ /* 0x000fc60000000000 */
[----:B------:R-:W-:-:S04]  /*241a0*/  LOP3.LUT P0, RZ, R9, UR5, RZ, 0xfc, P0 ;  /* 0x0000000509ff7c12 */ /* 0x000fc8000800fcff */
[----:B0----5:R-:W-:Y:S02]  /*241b0*/  SEL R6, R5, RZ, !P0 ;  /* 0x000000ff05067207 */ /* 0x021fe40004000000 */
[----:B--2---:R-:W-:Y:S01]  /*241c0*/  IADD3 R4, R4, -0x1, RZ ;  /* 0xffffffff04047810 */ /* 0x004fe20007ffe0ff */
[----:B------:R-:W-:Y:S06]  /*241d0*/  BRA.DIV UR4, `(.L_x_1665) ;  /* 0x0000004a04087947 */ /* 0x000fec000b800000 */
.L_x_1797:
[----:B------:R-:W-:Y:S01]  /*241e0*/  UMOV UR4, 0xffffffff ;  /* 0xffffffff00047882 */ /* 0x000fe20000000000 */
[----:B------:R-:W-:Y:S02]  /*241f0*/  SHF.R.S32.HI R20, RZ, 0x1f, R5 ;  /* 0x0000001fff147819 */ /* 0x000fe40000011405 */
[----:B------:R-:W-:Y:S05]  /*24200*/  BRA.DIV UR4, `(.L_x_1666) ;  /* 0x0000004a04307947 */ /* 0x000fea000b800000 */
[----:B------:R-:W-:-:S13]  /*24210*/  ELECT P6, URZ, PT ;  /* 0x00000000003f782f */ /* 0x000fda00038c0000 */
.L_x_1800:
[----:B------:R-:W-:Y:S05]  /*24220*/  @!P6 BRA `(.L_x_1667) ;  /* 0x000000040018e947 */ /* 0x000fea0003800000 */
[----:B------:R-:W-:-:S04]  /*24230*/  ISETP.NE.U32.AND P0, PT, R8, RZ, PT ;  /* 0x000000ff0800720c */ /* 0x000fc80003f05070 */
[----:B------:R-:W-:-:S13]  /*24240*/  ISETP.NE.AND.EX P0, PT, R9, RZ, PT, P0 ;  /* 0x000000ff0900720c */ /* 0x000fda0003f05300 */
[----:B------:R-:W-:Y:S05]  /*24250*/  @!P0 BRA `(.L_x_1668) ;  /* 0x0000000000488947 */ /* 0x000fea0003800000 */
[----:B------:R-:W0:Y:S01]  /*24260*/  LDC R11, c[0x0][0x41c] ;  /* 0x00010700ff0b7b82 */ /* 0x000e220000000800 */
[----:B------:R-:W-:Y:S01]  /*24270*/  ULDC.64 UR4, c[0x0][0x408] ;  /* 0x0001020000047ab9 */ /* 0x000fe20000000a00 */
        /* <DEDUP_REMOVED lines=13> */
[----:B------:R-:W-:-:S04]  /*24350*/  LEA R10, P0, R6, R8, 0x2 ;  /* 0x00000008060a7211 */ /* 0x000fc800078010ff */
[----:B------:R-:W-:-:S05]  /*24360*/  LEA.HI.X R11, R6, R9, R7, 0x2, P0 ;  /* 0x00000009060b7211 */ /* 0x000fca00000f1407 */
[----:B------:R0:W5:Y:S04]  /*24370*/  LDG.E R6, desc[UR6][R10.64] ;  /* 0x000000060a067981 */ /* 0x000168000c1e1900 */
.L_x_1668:
[----:B0-----:R-:W0:Y:S01]  /*24380*/  S2R R10, SR_CgaCtaId ;  /* 0x00000000000a7919 */ /* 0x001e220000008800 */
[----:B------:R-:W-:-:S04]  /*24390*/  MOV R7, 0x400 ;  /* 0x0000040000077802 */ /* 0x000fc80000000f00 */
[----:B0-----:R-:W-:Y:S02]  /*243a0*/  LEA R7, R10, R7, 0x18 ;  /* 0x000000070a077211 */ /* 0x001fe400078ec0ff */
[----:B------:R-:W-:-:S03]  /*243b0*/  SHF.L.U32 R10, R18, 0x1f, RZ ;  /* 0x0000001f120a7819 */ /* 0x000fc600000006ff */
[----:B------:R-:W-:-:S04]  /*243c0*/  IMAD R7, R16, 0x8, R7 ;  /* 0x0000000810077824 */ /* 0x000fc800078e0207 */
[----:B------:R-:W0:Y:S02]  /*243d0*/  SYNCS.PHASECHK.TRANS64.TRYWAIT P0, [R7+URZ+0x30840], R10 ;  /* 0x0308400a070075a7 */ /* 0x000e24000800017f */
[----:B0-----:R-:W-:Y:S05]  /*243e0*/  @!P0 BRA `(.L_x_1669) ;  /* 0x0000004400d88947 */ /* 0x001fea0003800000 */
.L_x_1801:
[----:B------:R-:W1:Y:S02]  /*243f0*/  S2R R11, SR_TID.X ;  /* 0x00000000000b7919 */ /* 0x000e640000002100 */
[----:B-1----:R-:W-:-:S04]  /*24400*/  LOP3.LUT R11, R11, 0x7f, RZ, 0xc0, !PT ;  /* 0x0000007f0b0b7812 */ /* 0x002fc800078ec0ff */
[----:B------:R-:W-:-:S13]  /*24410*/  ISETP.NE.AND P0, PT, R11, RZ, PT ;  /* 0x000000ff0b00720c */ /* 0x000fda0003f05270 */
[----:B------:R-:W-:Y:S05]  /*24420*/  @P0 BRA `(.L_x_1670) ;  /* 0x00000000001c0947 */ /* 0x000fea0003800000 */
[----:B------:R-:W1:Y:S01]  /*24430*/  S2R R11, SR_TID.X ;  /* 0x00000000000b7919 */ /* 0x000e620000002100 */
[----:B0-----:R-:W-:-:S04]  /*24440*/  MOV R10, 0x9000 ;  /* 0x00009000000a7802 */ /* 0x001fc80000000f00 */
[----:B------:R2:W-:Y:S01]  /*24450*/  SYNCS.ARRIVE.TRANS64 RZ, [R7+URZ+0x30830], R10 ;  /* 0x0308300a07ff79a7 */ /* 0x0005e2000800003f */
[----:B-1----:R-:W-:-:S04]  /*24460*/  LOP3.LUT R11, R11, 0x1f, RZ, 0xc0, !PT ;  /* 0x0000001f0b0b7812 */ /* 0x002fc800078ec0ff */
[----:B------:R-:W-:-:S13]  /*24470*/  ISETP.NE.AND P1, PT, R11, RZ, PT ;  /* 0x000000ff0b00720c */ /* 0x000fda0003f25270 */
[----:B--2---:R-:W-:Y:S05]  /*24480*/  @!P1 BRA `(.L_x_1670) ;  /* 0x0000000000049947 */ /* 0x004fea0003800000 */
[----:B------:R-:W-:Y:S01]  /*24490*/  BPT.TRAP 0x1 ;  /* 0x000000040000795c */ /* 0x000fe20000300000 */
.L_x_1670:
[----:B------:R-:W1:Y:S01]  /*244a0*/  S2R R11, SR_CgaCtaId ;  /* 0x00000000000b7919 */ /* 0x000e620000008800 */
[----:B0-----:R-:W-:Y:S01]  /*244b0*/  MOV R10, 0x400 ;  /* 0x00000400000a7802 */ /* 0x001fe20000000f00 */
        /* <DEDUP_REMOVED lines=9> */
[----:B-----5:R-:W-:-:S05]  /*24550*/  R2UR UR13, R6 ;  /* 0x00000000060d72ca */ /* 0x020fca00000e0000 */
[----:B------:R-:W-:-:S04]  /*24560*/  UIADD3 UR9, UR9, 0x30830, URZ ;  /* 0x0003083009097890 */ /* 0x000fc8000fffe03f */
[----:B------:R-:W-:Y:S02]  /*24570*/  UIMAD UR11, UR11, 0x60, UR5 ;  /* 0x000000600b0b78a4 */ /* 0x000fe4000f8e0205 */
        /* <DEDUP_REMOVED lines=10> */
[----:B0-----:R-:W-:Y:S01]  /*24620*/  UMOV UR8, UR15 ;  /* 0x0000000f00087c82 */ /* 0x001fe20008000000 */
[----:B------:R-:W-:Y:S02]  /*24630*/  UMOV UR10, UR17 ;  /* 0x00000011000a7c82 */ /* 0x000fe40008000000 */
[----:B------:R0:W-:Y:S02]  /*24640*/  UTMALDG.4D [UR8], [UR4], desc[UR6] ;  /* 0x00000608040075b4 */ /* 0x0001e40008019000 */
[----:B0-----:R-:W-:Y:S01]  /*24650*/  UMOV UR8, UR16 ;  /* 0x0000001000087c82 */ /* 0x001fe20008000000 */
[----:B------:R-:W-:-:S02]  /*24660*/  UMOV UR10, UR14 ;  /* 0x0000000e000a7c82 */ /* 0x000fc40008000000 */
[----:B------:R0:W-:Y:S02]  /*24670*/  UTMALDG.4D [UR8], [UR4], desc[UR6] ;  /* 0x00000608040075b4 */ /* 0x0001e40008019000 */
[----:B0-----:R-:W-:Y:S01]  /*24680*/  NOP ;  /* 0x0000000000007918 */ /* 0x001fe20000000000 */
.L_x_1667:
[----:B------:R-:W2:Y:S04]  /*24690*/  LDL.LU R13, [R1+0x8] ;  /* 0x00000800010d7983 */ /* 0x000ea80000300800 */
[----:B------:R-:W3:Y:S01]  /*246a0*/  LDL.LU R12, [R1+0x24] ;  /* 0x00002400010c7983 */ /* 0x000ee20000300800 */
[----:B------:R-:W-:Y:S01]  /*246b0*/  MOV R10, 0x400 ;  /* 0x00000400000a7802 */ /* 0x000fe20000000f00 */
[----:B------:R-:W-:Y:S05]  /*246c0*/  WARPSYNC.ALL ;  /* 0x0000000000007948 */ /* 0x000fea0003800000 */
[----:B------:R-:W0:Y:S01]  /*246d0*/  S2R R11, SR_CgaCtaId ;  /* 0x00000000000b7919 */ /* 0x000e220000008800 */
[----:B------:R-:W-:-:S13]  /*246e0*/  ELECT P0, URZ, PT ;  /* 0x00000000003f782f */ /* 0x000fda0003800000 */
[C---:B------:R-:W-:Y:S01]  /*246f0*/  @P0 R2UR UR13, R3.reuse ;  /* 0x00000000030d02ca */ /* 0x040fe200000e0000 */
[----:B------:R-:W-:Y:S01]  /*24700*/  UIADD3 UR4, UP0, UR38, 0x270, URZ ;  /* 0x0000027026047890 */ /* 0x000fe2000ff1e03f */
[C---:B------:R-:W-:Y:S01]  /*24710*/  @P0 R2UR UR11, R2.reuse ;  /* 0x00000000020b02ca */ /* 0x040fe200000e0000 */
[----:B------:R-:W-:Y:S01]  /*24720*/  UMOV UR6, 0x0 ;  /* 0x0000000000067882 */ /* 0x000fe20000000000 */
[----:B------:R-:W-:Y:S01]  /*24730*/  UMOV UR7, 0x12f00000 ;  /* 0x12f0000000077882 */ /* 0x000fe20000000000 */
[----:B------:R-:W-:Y:S01]  /*24740*/  UIADD3.X UR5, URZ, UR39, URZ, UP0, !UPT ;  /* 0x000000273f057290 */ /* 0x000fe200087fe43f */
[----:B------:R-:W-:Y:S01]  /*24750*/  @P0 R2UR UR19, R2 ;  /* 0x00000000021302ca */ /* 0x000fe200000e0000 */
[----:B------:R-:W-:Y:S01]  /*24760*/  UMOV UR10, URZ ;  /* 0x0000003f000a7c82 */ /* 0x000fe20008000000 */
[----:B------:R-:W-:Y:S01]  /*24770*/  @P0 R2UR UR21, R3 ;  /* 0x00000000031502ca */ /* 0x000fe200000e0000 */
[----:B------:R-:W-:Y:S01]  /*24780*/  UMOV UR14, 0x0 ;  /* 0x00000000000e7882 */ /* 0x000fe20000000000 */
[----:B------:R-:W-:Y:S01]  /*24790*/  UMOV UR15, 0x12f00000 ;  /* 0x12f00000000f7882 */ /* 0x000fe20000000000 */
[----:B------:R-:W-:Y:S01]  /*247a0*/  UMOV UR18, 0x40 ;  /* 0x0000004000127882 */ /* 0x000fe20000000000 */
[----:B------:R-:W-:Y:S01]  /*247b0*/  @P0 IMAD.MOV.U32 R7, RZ, RZ, 0xc000 ;  /* 0x0000c000ff070424 */ /* 0x000fe200078e00ff */
        /* <DEDUP_REMOVED lines=10> */
[----:B------:R-:W-:Y:S01]  /*24860*/  UMOV UR17, UR9 ;  /* 0x0000000900117c82 */ /* 0x000fe20008000000 */
[----:B--2---:R-:W-:-:S02]  /*24870*/  @P0 R2UR UR12, R13 ;  /* 0x000000000d0c02ca */ /* 0x004fc400000e0000 */
[----:B------:R-:W-:Y:S01]  /*24880*/  @P0 R2UR UR20, R13 ;  /* 0x000000000d1402ca */ /* 0x000fe200000e0000 */
[----:B---3--:R-:W-:-:S05]  /*24890*/  VIADD R12, R12, 0x1 ;  /* 0x000000010c0c7836 */ /* 0x008fca0000000000 */
[----:B------:R0:W-:Y:S05]  /*248a0*/  STL [R1+0x24], R12 ;  /* 0x0000240c01007387 */ /* 0x0001ea0000100800 */
[----:B------:R1:W-:Y:S02]  /*248b0*/  UTMALDG.4D [UR8], [UR4], desc[UR6] ;  /* 0x00000608040075b4 */ /* 0x0003e40008019000 */
[----:B------:R0:W-:Y:S01]  /*248c0*/  UTMALDG.4D [UR16], [UR4], desc[UR14] ;  /* 0x00000e10040075b4 */ /* 0x0001e20008019000 */
[----:B-1----:R-:W-:Y:S01]  /*248d0*/  @P0 R2UR UR11, R2 ;  /* 0x00000000020b02ca */ /* 0x002fe200000e0000 */
[----:B------:R-:W-:Y:S01]  /*248e0*/  UIADD3 UR8, UR24, 0x1a400, URZ ;  /* 0x0001a40018087890 */ /* 0x000fe2000fffe03f */
[----:B------:R-:W-:Y:S01]  /*248f0*/  LEA.HI R2, R12, R12, RZ, 0x1 ;  /* 0x0000000c0c027211 */ /* 0x000fe200078f08ff */
[----:B------:R-:W-:Y:S01]  /*24900*/  UMOV UR10, 0x80 ;  /* 0x00000080000a7882 */ /* 0x000fe20000000000 */
[----:B------:R-:W-:-:S02]  /*24910*/  @P0 R2UR UR13, R3 ;  /* 0x00000000030d02ca */ /* 0x000fc400000e0000 */
[----:B------:R-:W-:Y:S02]  /*24920*/  @P0 R2UR UR12, R13 ;  /* 0x000000000d0c02ca */ /* 0x000fe400000e0000 */
[----:B------:R-:W-:-:S05]  /*24930*/  LOP3.LUT R2, R2, 0xfffffffe, RZ, 0xc0, !PT ;  /* 0xfffffffe02027812 */ /* 0x000fca00078ec0ff */
[----:B------:R-:W-:-:S05]  /*24940*/  IMAD.IADD R2, R12, 0x1, -R2 ;  /* 0x000000010c027824 */ /* 0x000fca00078e0a02 */
[----:B------:R-:W-:Y:S01]  /*24950*/  SHF.L.U32 R2, R2, 0x1f, RZ ;  /* 0x0000001f02027819 */ /* 0x000fe200000006ff */
[----:B------:R0:W-:Y:S03]  /*24960*/  UTMALDG.4D [UR8], [UR4], desc[UR22] ;  /* 0x00001608040075b4 */ /* 0x0001e60008019000 */
[----:B------:R-:W1:Y:S02]  /*24970*/  SYNCS.PHASECHK.TRANS64.TRYWAIT P0, [R10+URZ+0x30820], R2 ;  /* 0x030820020a0075a7 */ /* 0x000e64000800017f */
[----:B01----:R-:W-:Y:S05]  /*24980*/  @!P0 BRA `(.L_x_1672) ;  /* 0x0000004000848947 */ /* 0x003fea0003800000 */
.L_x_1802:
[----:B------:R-:W-:Y:S05]  /*24990*/  BSYNC B0 ;  /* 0x0000000000007941 */ /* 0x000fea0003800000 */
.L_x_1671:
[----:B0-----:R-:W2:Y:S04]  /*249a0*/  LDL R3, [R1+0x20] ;  /* 0x0000200001037983 */ /* 0x001ea80000100800 */
[----:B------:R-:W3:Y:S01]  /*249b0*/  LDL R10, [R1+0x1c] ;  /* 0x00001c00010a7983 */ /* 0x000ee20000100800 */
[----:B------:R-:W-:Y:S01]  /*249c0*/  BSSY B0, `(.L_x_1673) ;  /* 0x0000195000007945 */ /* 0x000fe20003800000 */
[----:B--2---:R-:W-:-:S05]  /*249d0*/  VIADD R7, R3, 0xfffffffe ;  /* 0xfffffffe03077836 */ /* 0x004fca0000000000 */
[----:B---3--:R-:W-:-:S13]  /*249e0*/  ISETP.GE.AND P0, PT, R7, R10, PT ;  /* 0x0000000a0700720c */ /* 0x008fda0003f06270 */
[----:B------:R-:W-:Y:S05]  /*249f0*/  @!P0 BRA `(.L_x_1674) ;  /* 0x0000001800448947 */ /* 0x000fea0003800000 */
[----:B------:R-:W-:Y:S01]  /*24a00*/  LOP3.LUT R2, RZ, R10, RZ, 0x33, !PT ;  /* 0x0000000aff027212 */ /* 0x000fe200078e33ff */
[----:B------:R-:W-:Y:S01]  /*24a10*/  BSSY B1, `(.L_x_1675) ;  /* 0x000008a000017945 */ /* 0x000fe20003800000 */
[----:B------:R-:W-:-:S04]  /*24a20*/  IADD3 R13, -R3, RZ, RZ ;  /* 0x000000ff030d7210 */ /* 0x000fc80007ffe1ff */
[----:B------:R-:W-:-:S05]  /*24a30*/  VIADDMNMX R13, R13, 0x1, R2, !PT ;  /* 0x000000010d0d7846 */ /* 0x000fca0007800102 */
[----:B------:R-:W-:-:S05]  /*24a40*/  IMAD.IADD R2, R3, 0x1, R13 ;  /* 0x0000000103027824 */ /* 0x000fca00078e020d */
[----:B------:R-:W-:-:S04]  /*24a50*/  LOP3.LUT R2, R2, 0x1, RZ, 0xc0, !PT ;  /* 0x0000000102027812 */ /* 0x000fc800078ec0ff */
[----:B------:R-:W-:-:S13]  /*24a60*/  ISETP.NE.U32.AND P0, PT, R2, 0x1, PT ;  /* 0x000000010200780c */ /* 0x000fda0003f05070 */
        /* <DEDUP_REMOVED lines=8> */
[----:B------:R-:W-:Y:S01]  /*24af0*/  ISETP.NE.U32.AND P0, PT, R8, RZ, PT ;  /* 0x000000ff0800720c */ /* 0x000fe20003f05070 */
[----:B------:R-:W-:-:S03]  /*24b00*/  IMAD.MOV.U32 R2, RZ, RZ, R6 ;  /* 0x000000ffff027224 */ /* 0x000fc600078e0006 */
        /* <DEDUP_REMOVED lines=14> */
[----:B------:R-:W-:Y:S01]  /*24bf0*/  IMAD.MOV R2, RZ, RZ, -R2 ;  /* 0x000000ffff027224 */ /* 0x000fe200078e0a02 */
[----:B------:R-:W-:Y:S02]  /*24c00*/  IADD3 R15, R15, R11, RZ ;  /* 0x0000000b0f0f7210 */ /* 0x000fe40007ffe0ff */
[----:B------:R-:W-:Y:S01]  /*24c10*/  LEA R8, P0, R10, R8, 0x2 ;  /* 0x000000080a087211 */ /* 0x000fe200078010ff */
[----:B------:R-:W-:-:S03]  /*24c20*/  IMAD R7, R21, R2, R7 ;  /* 0x0000000215077224 */ /* 0x000fc600078e0207 */
[----:B------:R-:W-:-:S05]  /*24c30*/  LEA.HI.X R9, R10, R9, R15, 0x2, P0 ;  /* 0x000000090a097211 */ /* 0x000fca00000f140f */
[----:B------:R0:W5:Y:S04]  /*24c40*/  LDG.E R2, desc[UR6][R8.64] ;  /* 0x0000000608027981 */ /* 0x000168000c1e1900 */
.L_x_1679:
[----:B0-----:R-:W0:Y:S01]  /*24c50*/  S2R R8, SR_CgaCtaId ;  /* 0x0000000000087919 */ /* 0x001e220000008800 */
[----:B------:R-:W-:-:S04]  /*24c60*/  MOV R3, 0x400 ;  /* 0x0000040000037802 */ /* 0x000fc80000000f00 */
[----:B0-----:R-:W-:Y:S02]  /*24c70*/  LEA R3, R8, R3, 0x18 ;  /* 0x0000000308037211 */ /* 0x001fe400078ec0ff */
[----:B------:R-:W-:-:S03]  /*24c80*/  SHF.L.U32 R8, R14, 0x1f, RZ ;  /* 0x0000001f0e087819 */ /* 0x000fc600000006ff */
[----:B------:R-:W-:-:S04]  /*24c90*/  IMAD R3, R12, 0x8, R3 ;  /* 0x000000080c037824 */ /* 0x000fc800078e0203 */
[----:B------:R-:W0:Y:S02]  /*24ca0*/  SYNCS.PHASECHK.TRANS64.TRYWAIT P0, [R3+URZ+0x30840], R8 ;  /* 0x03084008030075a7 */ /* 0x000e24000800017f */
[----:B0-----:R-:W-:Y:S05]  /*24cb0*/  @!P0 BRA `(.L_x_1680) ;  /* 0x0000003c00d88947 */ /* 0x001fea0003800000 */
.L_x_1803:
        /* <DEDUP_REMOVED lines=11> */
.L_x_1681:
        /* <DEDUP_REMOVED lines=11> */
[----:B-----5:R-:W-:Y:S01]  /*24e20*/  R2UR UR13, R2 ;  /* 0x00000000020d72ca */ /* 0x020fe200000e0000 */
[----:B------:R-:W-:-:S04]  /*24e30*/  UMOV UR17, 0x80 ;  /* 0x0000008000117882 */ /* 0x000fc80000000000 */
[----:B------:R-:W-:-:S04]  /*24e40*/  UIADD3 UR9, UR9, 0x30830, URZ ;  /* 0x0003083009097890 */ /* 0x000fc8000fffe03f */
[----:B------:R-:W-:Y:S02]  /*24e50*/  UIMAD UR11, UR11, 0x60, UR5 ;  /* 0x000000600b0b78a4 */ /* 0x000fe4000f8e0205 */
[----:B------:R-:W-:Y:S01]  /*24e60*/  UIADD3.X UR5, URZ, UR39, URZ, UP0, !UPT ;  /* 0x000000273f057290 */ /* 0x000fe200087fe43f */
[----:B-1----:R-:W-:-:S05]  /*24e70*/  LEA R8, R9, R8, 0x18 ;  /* 0x0000000809087211 */ /* 0x002fca00078ec0ff */
[----:B------:R-:W-:Y:S02]  /*24e80*/  IMAD R3, R12, 0x9000, R8 ;  /* 0x000090000c037824 */ /* 0x000fe400078e0208 */
[----:B------:R-:W-:-:S03]  /*24e90*/  VIADD R8, R8, 0x30800 ;  /* 0x0003080008087836 */ /* 0x000fc60000000000 */
[----:B------:R-:W-:Y:S02]  /*24ea0*/  R2UR UR14, R3 ;  /* 0x00000000030e72ca */ /* 0x000fe400000e0000 */
[----:B------:R-:W-:Y:S02]  /*24eb0*/  SHF.L.U32 R3, R18, 0x1f, RZ ;  /* 0x0000001f12037819 */ /* 0x000fe400000006ff */
[----:B------:R-:W-:-:S09]  /*24ec0*/  LEA R8, R16, R8, 0x3 ;  /* 0x0000000810087211 */ /* 0x000fd200078e18ff */
[----:B------:R-:W-:Y:S02]  /*24ed0*/  UIADD3 UR8, UR14, 0x1e400, URZ ;  /* 0x0001e4000e087890 */ /* 0x000fe4000fffe03f */
[----:B------:R-:W-:Y:S02]  /*24ee0*/  UIADD3 UR15, UR14, 0x21400, URZ ;  /* 0x000214000e0f7890 */ /* 0x000fe4000fffe03f */
[----:B------:R-:W-:-:S05]  /*24ef0*/  UIADD3 UR14, UR14, 0x24400, URZ ;  /* 0x000244000e0e7890 */ /* 0x000fca000fffe03f */
        /* <DEDUP_REMOVED lines=9> */
.L_x_1804:
[----:B------:R-:W-:Y:S05]  /*24f90*/  @P1 BRA `(.L_x_1683) ;  /* 0x00000000002c1947 */ /* 0x000fea0003800000 */
[----:B------:R-:W1:Y:S01]  /*24fa0*/  S2R R11, SR_TID.X ;  /* 0x00000000000b7919 */ /* 0x000e620000002100 */
[----:B------:R-:W-:Y:S01]  /*24fb0*/  MOV R9, 0x400 ;  /* 0x0000040000097802 */ /* 0x000fe20000000f00 */
[----:B0-----:R-:W-:Y:S01]  /*24fc0*/  IMAD.MOV.U32 R8, RZ, RZ, 0x9000 ;  /* 0x00009000ff087424 */ /* 0x001fe200078e00ff */
[----:B------:R-:W0:Y:S01]  /*24fd0*/  S2R R10, SR_CgaCtaId ;  /* 0x00000000000a7919 */ /* 0x000e220000008800 */
[----:B-1----:R-:W-:-:S04]  /*24fe0*/  LOP3.LUT R11, R11, 0x1f, RZ, 0xc0, !PT ;  /* 0x0000001f0b0b7812 */ /* 0x002fc800078ec0ff */
[----:B------:R-:W-:Y:S02]  /*24ff0*/  ISETP.NE.AND P0, PT, R11, RZ, PT ;  /* 0x000000ff0b00720c */ /* 0x000fe40003f05270 */
[----:B0-----:R-:W-:-:S05]  /*25000*/  LEA R9, R10, R9, 0x18 ;  /* 0x000000090a097211 */ /* 0x001fca00078ec0ff */
[----:B------:R-:W-:-:S04]  /*25010*/  IMAD R3, R16, 0x8, R9 ;  /* 0x0000000810037824 */ /* 0x000fc800078e0209 */
[----:B------:R1:W-:Y:S02]  /*25020*/  SYNCS.ARRIVE.TRANS64 RZ, [R3+URZ+0x30850], R8 ;  /* 0x0308500803ff79a7 */ /* 0x0003e4000800003f */
[----:B------:R-:W-:Y:S05]  /*25030*/  @!P0 BRA `(.L_x_1683) ;  /* 0x0000000000048947 */ /* 0x000fea0003800000 */
[----:B------:R-:W-:Y:S01]  /*25040*/  BPT.TRAP 0x1 ;  /* 0x000000040000795c */ /* 0x000fe20000300000 */
.L_x_1683:
[----:B------:R-:W2:Y:S01]  /*25050*/  S2R R9, SR_CgaCtaId ;  /* 0x0000000000097919 */ /* 0x000ea20000008800 */
[----:B01----:R-:W-:Y:S01]  /*25060*/  MOV R8, 0x400 ;  /* 0x0000040000087802 */ /* 0x003fe20000000f00 */
        /* <DEDUP_REMOVED lines=9> */
[----:B------:R-:W-:Y:S01]  /*25100*/  IMAD.MOV.U32 R6, RZ, RZ, R2 ;  /* 0x000000ffff067224 */ /* 0x000fe200078e0002 */
[----:B------:R-:W-:-:S06]  /*25110*/  MOV R4, R7 ;  /* 0x0000000700047202 */ /* 0x000fcc0000000f00 */
[----:B------:R-:W-:Y:S02]  /*25120*/  UIMAD UR11, UR11, 0x60, UR5 ;  /* 0x000000600b0b78a4 */ /* 0x000fe4000f8e0205 */
[----:B------:R-:W-:Y:S01]  /*25130*/  UIADD3.X UR5, URZ, UR39, URZ, UP0, !UPT ;  /* 0x000000273f057290 */ /* 0x000fe200087fe43f */
[----:B--2---:R-:W-:-:S05]  /*25140*/  LEA R8, R9, R8, 0x18 ;  /* 0x0000000809087211 */ /* 0x004fca00078ec0ff */
        /* <DEDUP_REMOVED lines=17> */
.L_x_1678:
[----:B------:R-:W-:Y:S05]  /*25260*/  BSYNC B2 ;  /* 0x0000000000027941 */ /* 0x000fea0003800000 */
.L_x_1677:
[----:B------:R-:W2:Y:S01]  /*25270*/  LDL R2, [R1+0x20] ;  /* 0x0000200001027983 */ /* 0x000ea20000100800 */
[----:B------:R-:W-:Y:S02]  /*25280*/  IMAD.MOV.U32 R16, RZ, RZ, R12 ;  /* 0x000000ffff107224 */ /* 0x000fe400078e000c */
[----:B------:R-:W-:Y:S02]  /*25290*/  IMAD.MOV.U32 R18, RZ, RZ, R14 ;  /* 0x000000ffff127224 */ /* 0x000fe400078e000e */
[----:B--2---:R-:W-:-:S07]  /*252a0*/  VIADD R7, R2, 0xfffffffd ;  /* 0xfffffffd02077836 */ /* 0x004fce0000000000 */
.L_x_1676:
[----:B------:R-:W-:Y:S05]  /*252b0*/  BSYNC B1 ;  /* 0x0000000000017941 */ /* 0x000fea0003800000 */
.L_x_1675:
[----:B------:R-:W2:Y:S01]  /*252c0*/  LDL.LU R2, [R1+0x20] ;  /* 0x0000200001027983 */ /* 0x000ea20000300800 */
[----:B------:R-:W-:Y:S01]  /*252d0*/  VIADD R13, R13, 0xfffffffe ;  /* 0xfffffffe0d0d7836 */ /* 0x000fe20000000000 */
[----:B--2---:R-:W-:-:S04]  /*252e0*/  LOP3.LUT R2, RZ, R2, RZ, 0x33, !PT ;  /* 0x00000002ff027212 */ /* 0x004fc800078e33ff */
[----:B------:R-:W-:-:S13]  /*252f0*/  ISETP.NE.AND P0, PT, R13, R2, PT ;  /* 0x000000020d00720c */ /* 0x000fda0003f05270 */
[----:B------:R-:W-:Y:S05]  /*25300*/  @!P0 BRA `(.L_x_1674) ;  /* 0x0000001000008947 */ /* 0x000fea0003800000 */
[----:B------:R-:W-:-:S07]  /*25310*/  MOV R13, R6 ;  /* 0x00000006000d7202 */ /* 0x000fce0000000f00 */
.L_x_1698:
[----:B------:R-:W-:Y:S01]  /*25320*/  VIADD R8, R16, 0x1 ;  /* 0x0000000110087836 */ /* 0x000fe20000000000 */
[----:B------:R-:W-:Y:S05]  /*25330*/  YIELD ;  /* 0x0000000000007946 */ /* 0x000fea0003800000 */
[----:B------:R-:W-:Y:S01]  /*25340*/  ISETP.NE.AND P0, PT, R8, 0x2, PT ;  /* 0x000000020800780c */ /* 0x000fe20003f05270 */
[----:B------:R-:W-:Y:S03]  /*25350*/  BSSY B1, `(.L_x_1684) ;  /* 0x0000079000017945 */ /* 0x000fe60003800000 */
[----:B------:R-:W-:-:S02]  /*25360*/  SEL R9, RZ, 0x1, P0 ;  /* 0x00000001ff097807 */ /* 0x000fc40000000000 */
[----:B------:R-:W-:Y:S02]  /*25370*/  SEL R8, R8, RZ, P0 ;  /* 0x000000ff08087207 */ /* 0x000fe40000000000 */
[----:B------:R-:W-:Y:S01]  /*25380*/  LOP3.LUT R9, R18, R9, RZ, 0x3c, !PT ;  /* 0x0000000912097212 */ /* 0x000fe200078e3cff */
[----:B------:R-:W-:Y:S06]  /*25390*/  @!P6 BRA `(.L_x_1685) ;  /* 0x0000000400d0e947 */ /* 0x000fec0003800000 */
[----:B------:R-:W-:Y:S01]  /*253a0*/  ULDC.64 UR4, c[0x0][0x3f8] ;  /* 0x0000fe0000047ab9 */ /* 0x000fe20000000a00 */
[----:B------:R-:W-:Y:S01]  /*253b0*/  IMAD.MOV.U32 R12, RZ, RZ, R7 ;  /* 0x000000ffff0c7224 */ /* 0x000fe200078e0007 */
[----:B------:R-:W-:-:S04]  /*253c0*/  ISETP.NE.U32.AND P0, PT, RZ, UR4, PT ;  /* 0x00000004ff007c0c */ /* 0x000fc8000bf05070 */
[----:B------:R-:W-:-:S13]  /*253d0*/  ISETP.NE.AND.EX P0, PT, RZ, UR5, PT, P0 ;  /* 0x00000005ff007c0c */ /* 0x000fda000bf05300 */
        /* <DEDUP_REMOVED lines=10> */
[--C-:B------:R-:W-:Y:S01]  /*25480*/  SHF.R.S32.HI R3, RZ, 0x1f, R2.reuse ;  /* 0x0000001fff037819 */ /* 0x100fe20000011402 */
[----:B------:R-:W-:Y:S02]  /*25490*/  IMAD.MOV R12, RZ, RZ, -R2 ;  /* 0x000000ffff0c7224 */ /* 0x000fe400078e0a02 */
[C---:B------:R-:W-:Y:S02]  /*254a0*/  IMAD R10, R5.reuse, UR7, R10 ;  /* 0x00000007050a7c24 */ /* 0x040fe4000f8e020a */
[----:B------:R-:W-:-:S04]  /*254b0*/  IMAD.WIDE.U32 R2, R5, UR6, R2 ;  /* 0x0000000605027c25 */ /* 0x000fc8000f8e0002 */
[----:B------:R-:W-:Y:S01]  /*254c0*/  IMAD R12, R11, R12, R7 ;  /* 0x0000000c0b0c7224 */ /* 0x000fe200078e0207 */
[----:B------:R-:W-:Y:S02]  /*254d0*/  IADD3 R3, R10, R3, RZ ;  /* 0x000000030a037210 */ /* 0x000fe40007ffe0ff */
[----:B------:R-:W-:-:S04]  /*254e0*/  LEA R10, P0, R2, UR4, 0x2 ;  /* 0x00000004020a7c11 */ /* 0x000fc8000f8010ff */
[----:B------:R-:W-:-:S05]  /*254f0*/  LEA.HI.X R11, R2, UR5, R3, 0x2, P0 ;  /* 0x00000005020b7c11 */ /* 0x000fca00080f1403 */
[----:B------:R0:W5:Y:S04]  /*25500*/  LDG.E R13, desc[UR8][R10.64] ;  /* 0x000000080a0d7981 */ /* 0x000168000c1e1900 */
.L_x_1686:
[----:B------:R-:W1:Y:S01]  /*25510*/  S2R R3, SR_CgaCtaId ;  /* 0x0000000000037919 */ /* 0x000e620000008800 */
[----:B------:R-:W-:-:S04]  /*25520*/  MOV R2, 0x400 ;  /* 0x0000040000027802 */ /* 0x000fc80000000f00 */
[----:B-1----:R-:W-:Y:S02]  /*25530*/  LEA R2, R3, R2, 0x18 ;  /* 0x0000000203027211 */ /* 0x002fe400078ec0ff */
[----:B------:R-:W-:-:S03]  /*25540*/  SHF.L.U32 R3, R9, 0x1f, RZ ;  /* 0x0000001f09037819 */ /* 0x000fc600000006ff */
[----:B------:R-:W-:-:S04]  /*25550*/  IMAD R2, R8, 0x8, R2 ;  /* 0x0000000808027824 */ /* 0x000fc800078e0202 */
[----:B------:R-:W1:Y:S02]  /*25560*/  SYNCS.PHASECHK.TRANS64.TRYWAIT P0, [R2+URZ+0x30840], R3 ;  /* 0x03084003020075a7 */ /* 0x000e64000800017f */
[----:B-1----:R-:W-:Y:S05]  /*25570*/  @!P0 BRA `(.L_x_1687) ;  /* 0x0000003400d08947 */ /* 0x002fea0003800000 */
.L_x_1805:
        /* <DEDUP_REMOVED lines=11> */
.L_x_1688:
[----:B------:R-:W0:Y:S01]  /*25630*/  S2R R10, SR_CgaCtaId ;  /* 0x00000000000a7919 */ /* 0x000e220000008800 */
[----:B-1----:R-:W-:Y:S01]  /*25640*/  MOV R3, 0x400 ;  /* 0x0000040000037802 */ /* 0x002fe20000000f00 */
        /* <DEDUP_REMOVED lines=10> */
[----:B------:R-:W-:Y:S01]  /*256f0*/  UMOV UR17, 0x80 ;  /* 0x0000008000117882 */ /* 0x000fe20000000000 */
[----:B------:R-:W-:-:S03]  /*25700*/  SHF.L.U32 R18, R18, 0x1f, RZ ;  /* 0x0000001f12127819 */ /* 0x000fc600000006ff */
[----:B------:R-:W-:-:S04]  /*25710*/  UIADD3 UR9, UR9, 0x30830, URZ ;  /* 0x0003083009097890 */ /* 0x000fc8000fffe03f */
[----:B------:R-:W-:Y:S02]  /*25720*/  UIMAD UR11, UR11, 0x60, UR5 ;  /* 0x000000600b0b78a4 */ /* 0x000fe4000f8e0205 */
[----:B------:R-:W-:Y:S01]  /*25730*/  UIADD3.X UR5, URZ, UR39, URZ, UP0, !UPT ;  /* 0x000000273f057290 */ /* 0x000fe200087fe43f */
[----:B0-----:R-:W-:-:S05]  /*25740*/  LEA R3, R10, R3, 0x18 ;  /* 0x000000030a037211 */ /* 0x001fca00078ec0ff */
[----:B------:R-:W-:-:S05]  /*25750*/  IMAD R2, R8, 0x9000, R3 ;  /* 0x0000900008027824 */ /* 0x000fca00078e0203 */
[----:B------:R-:W-:Y:S01]  /*25760*/  R2UR UR14, R2 ;  /* 0x00000000020e72ca */ /* 0x000fe200000e0000 */
[----:B------:R-:W-:-:S04]  /*25770*/  VIADD R2, R3, 0x30800 ;  /* 0x0003080003027836 */ /* 0x000fc80000000000 */
[----:B------:R-:W-:-:S08]  /*25780*/  IMAD R2, R16, 0x8, R2 ;  /* 0x0000000810027824 */ /* 0x000fd000078e0202 */
        /* <DEDUP_REMOVED lines=12> */
.L_x_1806:
        /* <DEDUP_REMOVED lines=8> */
.L_x_1690:
[----:B------:R-:W2:Y:S01]  /*258d0*/  S2R R10, SR_CgaCtaId ;  /* 0x00000000000a7919 */ /* 0x000ea20000008800 */
        /* <DEDUP_REMOVED lines=10> */
[----:B------:R-:W-:Y:S01]  /*25980*/  R2UR UR12, R0 ;  /* 0x00000000000c72ca */ /* 0x000fe200000e0000 */
[----:B------:R-:W-:-:S02]  /*25990*/  IMAD.MOV.U32 R4, RZ, RZ, R12 ;  /* 0x000000ffff047224 */ /* 0x000fc400078e000c */
[----:B------:R-:W-:-:S04]  /*259a0*/  IMAD.MOV.U32 R6, RZ, RZ, R13 ;  /* 0x000000ffff067224 */ /* 0x000fc800078e000d */
        /* <DEDUP_REMOVED lines=12> */
[----:B-1----:R-:W-:Y:S01]  /*25a70*/  UMOV UR8, UR15 ;  /* 0x0000000f00087c82 */ /* 0x002fe20008000000 */
[----:B------:R-:W-:Y:S02]  /*25a80*/  UMOV UR10, UR17 ;  /* 0x00000011000a7c82 */ /* 0x000fe40008000000 */
[----:B------:R1:W-:Y:S02]  /*25a90*/  UTMALDG.4D [UR8], [UR4], desc[UR6] ;  /* 0x00000608040075b4 */ /* 0x0003e40008019000 */
[----:B-1----:R-:W-:Y:S01]  /*25aa0*/  UMOV UR8, UR16 ;  /* 0x0000001000087c82 */ /* 0x002fe20008000000 */
[----:B------:R-:W-:-:S02]  /*25ab0*/  UMOV UR10, UR14 ;  /* 0x0000000e000a7c82 */ /* 0x000fc40008000000 */
[----:B------:R1:W-:Y:S02]  /*25ac0*/  UTMALDG.4D [UR8], [UR4], desc[UR6] ;  /* 0x00000608040075b4 */ /* 0x0003e40008019000 */
[----:B-1----:R-:W-:Y:S01]  /*25ad0*/  NOP ;  /* 0x0000000000007918 */ /* 0x002fe20000000000 */
.L_x_1685:
[----:B------:R-:W-:Y:S05]  /*25ae0*/  BSYNC B1 ;  /* 0x0000000000017941 */ /* 0x000fea0003800000 */
.L_x_1684:
[----:B------:R-:W-:Y:S01]  /*25af0*/  VIADD R16, R8, 0x1 ;  /* 0x0000000108107836 */ /* 0x000fe20000000000 */
[----:B------:R-:W-:Y:S01]  /*25b00*/  BSSY B1, `(.L_x_1691) ;  /* 0x000007c000017945 */ /* 0x000fe20003800000 */
[----:B------:R-:W-:-:S03]  /*25b10*/  VIADD R11, R7, 0xffffffff ;  /* 0xffffffff070b7836 */ /* 0x000fc60000000000 */
[----:B------:R-:W-:-:S04]  /*25b20*/  ISETP.NE.AND P0, PT, R16, 0x2, PT ;  /* 0x000000021000780c */ /* 0x000fc80003f05270 */
[----:B0-----:R-:W-:Y:S02]  /*25b30*/  SEL R18, RZ, 0x1, P0 ;  /* 0x00000001ff127807 */ /* 0x001fe40000000000 */
[----:B------:R-:W-:Y:S02]  /*25b40*/  SEL R16, R16, RZ, P0 ;  /* 0x000000ff10107207 */ /* 0x000fe40000000000 */
[----:B------:R-:W-:Y:S01]  /*25b50*/  LOP3.LUT R18, R9, R18, RZ, 0x3c, !PT ;  /* 0x0000001209127212 */ /* 0x000fe200078e3cff */
[----:B------:R-:W-:Y:S06]  /*25b60*/  @!P6 BRA `(.L_x_1692) ;  /* 0x0000000400d4e947 */ /* 0x000fec0003800000 */
[----:B------:R-:W-:Y:S01]  /*25b70*/  ULDC.64 UR4, c[0x0][0x3f8] ;  /* 0x0000fe0000047ab9 */ /* 0x000fe20000000a00 */
[----:B------:R-:W-:Y:S02]  /*25b80*/  MOV R10, R11 ;  /* 0x0000000b000a7202 */ /* 0x000fe40000000f00 */
        /* <DEDUP_REMOVED lines=19> */
[----:B------:R-:W-:-:S06]  /*25cc0*/  LEA.HI.X R13, R2, UR5, R3, 0x2, P0 ;  /* 0x00000005020d7c11 */ /* 0x000fcc00080f1403 */
[----:B------:R0:W5:Y:S03]  /*25cd0*/  LDG.E R13, desc[UR8][R12.64] ;  /* 0x000000080c0d7981 */ /* 0x000166000c1e1900 */
.L_x_1693:
[----:B------:R-:W1:Y:S01]  /*25ce0*/  S2R R3, SR_CgaCtaId ;  /* 0x0000000000037919 */ /* 0x000e620000008800 */
[----:B------:R-:W-:-:S04]  /*25cf0*/  MOV R2, 0x400 ;  /* 0x0000040000027802 */ /* 0x000fc80000000f00 */
[----:B-1----:R-:W-:Y:S02]  /*25d00*/  LEA R2, R3, R2, 0x18 ;  /* 0x0000000203027211 */ /* 0x002fe400078ec0ff */
[----:B------:R-:W-:-:S03]  /*25d10*/  SHF.L.U32 R3, R18, 0x1f, RZ ;  /* 0x0000001f12037819 */ /* 0x000fc600000006ff */
[----:B------:R-:W-:-:S04]  /*25d20*/  IMAD R2, R16, 0x8, R2 ;  /* 0x0000000810027824 */ /* 0x000fc800078e0202 */
[----:B------:R-:W1:Y:S02]  /*25d30*/  SYNCS.PHASECHK.TRANS64.TRYWAIT P0, [R2+URZ+0x30840], R3 ;  /* 0x03084003020075a7 */ /* 0x000e64000800017f */
[----:B-1----:R-:W-:Y:S05]  /*25d40*/  @!P0 BRA `(.L_x_1694) ;  /* 0x0000003000048947 */ /* 0x002fea0003800000 */
.L_x_1807:
[----:B0-----:R-:W0:Y:S02]  /*25d50*/  S2R R12, SR_TID.X ;  /* 0x00000000000c7919 */ /* 0x001e240000002100 */
[----:B0-----:R-:W-:-:S04]  /*25d60*/  LOP3.LUT R12, R12, 0x7f, RZ, 0xc0, !PT ;  /* 0x0000007f0c0c7812 */ /* 0x001fc800078ec0ff */
[----:B------:R-:W-:-:S13]  /*25d70*/  ISETP.NE.AND P0, PT, R12, RZ, PT ;  /* 0x000000ff0c00720c */ /* 0x000fda0003f05270 */
[----:B------:R-:W-:Y:S05]  /*25d80*/  @P0 BRA `(.L_x_1695) ;  /* 0x00000000001c0947 */ /* 0x000fea0003800000 */
[----:B------:R-:W0:Y:S01]  /*25d90*/  S2R R12, SR_TID.X ;  /* 0x00000000000c7919 */ /* 0x000e220000002100 */
[----:B-1----:R-:W-:-:S04]  /*25da0*/  MOV R3, 0x9000 ;  /* 0x0000900000037802 */ /* 0x002fc80000000f00 */
[----:B------:R2:W-:Y:S01]  /*25db0*/  SYNCS.ARRIVE.TRANS64 RZ, [R2+URZ+0x30830], R3 ;  /* 0x0308300302ff79a7 */ /* 0x0005e2000800003f */
[----:B0-----:R-:W-:-:S04]  /*25dc0*/  LOP3.LUT R12, R12, 0x1f, RZ, 0xc0, !PT ;  /* 0x0000001f0c0c7812 */ /* 0x001fc800078ec0ff */
[----:B------:R-:W-:-:S13]  /*25dd0*/  ISETP.NE.AND P1, PT, R12, RZ, PT ;  /* 0x000000ff0c00720c */ /* 0x000fda0003f25270 */
[----:B--2---:R-:W-:Y:S05]  /*25de0*/  @!P1 BRA `(.L_x_1695) ;  /* 0x0000000000049947 */ /* 0x004fea0003800000 */
[----:B------:R-:W-:Y:S01]  /*25df0*/  BPT.TRAP 0x1 ;  /* 0x000000040000795c */ /* 0x000fe20000300000 */
.L_x_1695:
[----:B------:R-:W0:Y:S01]  /*25e00*/  S2R R14, SR_CgaCtaId ;  /* 0x00000000000e7919 */ /* 0x000e220000008800 */
[----:B------:R-:W-:Y:S01]  /*25e10*/  MOV R12, 0x400 ;  /* 0x00000400000c7802 */ /* 0x000fe20000000f00 */
[----:B------:R-:W-:Y:S01]  /*25e20*/  UIADD3 UR4, UP0, UR38, 0x370, URZ ;  /* 0x0000037026047890 */ /* 0x000fe2000ff1e03f */
        /* <DEDUP_REMOVED lines=9> */
[----:B------:R-:W-:-:S06]  /*25ec0*/  SHF.L.U32 R9, R9, 0x1f, RZ ;  /* 0x0000001f09097819 */ /* 0x000fcc00000006ff */
[----:B------:R-:W-:Y:S02]  /*25ed0*/  UIMAD UR11, UR11, 0x60, UR5 ;  /* 0x000000600b0b78a4 */ /* 0x000fe4000f8e0205 */
[----:B------:R-:W-:Y:S01]  /*25ee0*/  UIADD3.X UR5, URZ, UR39, URZ, UP0, !UPT ;  /* 0x000000273f057290 */ /* 0x000fe200087fe43f */
[----:B0-----:R-:W-:-:S05]  /*25ef0*/  LEA R12, R14, R12, 0x18 ;  /* 0x0000000c0e0c7211 */ /* 0x001fca00078ec0ff */
[----:B-1----:R-:W-:-:S04]  /*25f00*/  VIADD R2, R12, 0x30800 ;  /* 0x000308000c027836 */ /* 0x002fc80000000000 */
[--C-:B------:R-:W-:Y:S02]  /*25f10*/  IMAD R3, R16, 0x8, R2.reuse ;  /* 0x0000000810037824 */ /* 0x100fe400078e0202 */
[----:B------:R-:W-:-:S03]  /*25f20*/  IMAD R2, R8, 0x8, R2 ;  /* 0x0000000808027824 */ /* 0x000fc600078e0202 */
[----:B------:R-:W-:Y:S01]  /*25f30*/  R2UR UR9, R3 ;  /* 0x00000000030972ca */ /* 0x000fe200000e0000 */
[----:B------:R-:W-:-:S05]  /*25f40*/  IMAD R3, R16, 0x9000, R12 ;  /* 0x0000900010037824 */ /* 0x000fca00078e020c */
[----:B------:R-:W-:-:S07]  /*25f50*/  R2UR UR8, R3 ;  /* 0x00000000030872ca */ /* 0x000fce00000e0000 */
[----:B------:R-:W-:-:S06]  /*25f60*/  UIADD3 UR9, UR9, 0x30, URZ ;  /* 0x0000003009097890 */ /* 0x000fcc000fffe03f */
[----:B------:R-:W-:Y:S02]  /*25f70*/  UIADD3 UR14, UR8, 0x1e400, URZ ;  /* 0x0001e400080e7890 */ /* 0x000fe4000fffe03f */
[----:B------:R-:W-:Y:S02]  /*25f80*/  UIADD3 UR15, UR8, 0x21400, URZ ;  /* 0x00021400080f7890 */ /* 0x000fe4000fffe03f */
[----:B------:R-:W-:-:S03]  /*25f90*/  UIADD3 UR16, UR8, 0x24400, URZ ;  /* 0x0002440008107890 */ /* 0x000fc6000fffe03f */
[----:B------:R-:W-:Y:S02]  /*25fa0*/  UMOV UR8, UR14 ;  /* 0x0000000e00087c82 */ /* 0x000fe40008000000 */
[----:B------:R0:W-:Y:S02]  /*25fb0*/  UTMALDG.4D [UR8], [UR4], desc[UR6] ;  /* 0x00000608040075b4 */ /* 0x0001e40008019000 */
        /* <DEDUP_REMOVED lines=8> */
.L_x_1808:
        /* <DEDUP_REMOVED lines=8> */
.L_x_1697:
[----:B0-----:R-:W0:Y:S01]  /*260c0*/  S2R R9, SR_CgaCtaId ;  /* 0x0000000000097919 */ /* 0x001e220000008800 */
        /* <DEDUP_REMOVED lines=11> */
[----:B------:R-:W-:Y:S01]  /*26180*/  IMAD.MOV.U32 R6, RZ, RZ, R13 ;  /* 0x000000ffff067224 */ /* 0x000fe200078e000d */
[----:B------:R-:W-:-:S05]  /*26190*/  MOV R4, R10 ;  /* 0x0000000a00047202 */ /* 0x000fca0000000f00 */
[----:B------:R-:W-:Y:S02]  /*261a0*/  UIMAD UR11, UR11, 0x60, UR5 ;  /* 0x000000600b0b78a4 */ /* 0x000fe4000f8e0205 */
[----:B------:R-:W-:Y:S02]  /*261b0*/  UIADD3 UR9, UR9, 0x50, URZ ;  /* 0x0000005009097890 */ /* 0x000fe4000fffe03f */
[----:B------:R-:W-:Y:S01]  /*261c0*/  UIADD3.X UR5, URZ, UR39, URZ, UP0, !UPT ;  /* 0x000000273f057290 */ /* 0x000fe200087fe43f */
[----:B0-----:R-:W-:-:S05]  /*261d0*/  LEA R3, R9, R3, 0x18 ;  /* 0x0000000309037211 */ /* 0x001fca00078ec0ff */
[----:B------:R-:W-:-:S05]  /*261e0*/  IMAD R8, R8, 0x9000, R3 ;  /* 0x0000900008087824 */ /* 0x000fca00078e0203 */
[----:B------:R-:W-:-:S13]  /*261f0*/  R2UR UR15, R8 ;  /* 0x00000000080f72ca */ /* 0x000fda00000e0000 */
        /* <DEDUP_REMOVED lines=12> */
.L_x_1692:
[----:B------:R-:W-:Y:S05]  /*262c0*/  BSYNC B1 ;  /* 0x0000000000017941 */ /* 0x000fea0003800000 */
.L_x_1691:
[----:B------:R-:W2:Y:S01]  /*262d0*/  LDL R2, [R1+0x1c] ;  /* 0x00001c0001027983 */ /* 0x000ea20000100800 */
[----:B------:R-:W-:Y:S01]  /*262e0*/  VIADD R7, R7, 0xfffffffe ;  /* 0xfffffffe07077836 */ /* 0x000fe20000000000 */
[----:B--2---:R-:W-:-:S13]  /*262f0*/  ISETP.GT.AND P0, PT, R11, R2, PT ;  /* 0x000000020b00720c */ /* 0x004fda0003f04270 */
[----:B------:R-:W-:Y:S05]  /*26300*/  @P0 BRA `(.L_x_1698) ;  /* 0xfffffff000040947 */ /* 0x000fea000383ffff */
.L_x_1674:
[----:B------:R-:W-:Y:S05]  /*26310*/  BSYNC B0 ;  /* 0x0000000000007941 */ /* 0x000fea0003800000 */
.L_x_1673:
[----:B------:R-:W0:Y:S01]  /*26320*/  S2R R2, SR_TID.X ;  /* 0x0000000000027919 */ /* 0x000e220000002100 */
[----:B------:R-:W-:Y:S01]  /*26330*/  BSSY B0, `(.L_x_1699) ;  /* 0x0000012000007945 */ /* 0x000fe20003800000 */
[----:B0-----:R-:W-:-:S04]  /*26340*/  LOP3.LUT R2, R2, 0x1f, RZ, 0xc0, !PT ;  /* 0x0000001f02027812 */ /* 0x001fc800078ec0ff */
[----:B------:R-:W-:-:S13]  /*26350*/  ISETP.NE.AND P0, PT, R2, RZ, PT ;  /* 0x000000ff0200720c */ /* 0x000fda0003f05270 */
[----:B------:R-:W-:Y:S05]  /*26360*/  @P0 BRA `(.L_x_1700) ;  /* 0x0000000000380947 */ /* 0x000fea0003800000 */
[----:B------:R-:W0:Y:S01]  /*26370*/  S2R R8, SR_LANEID ;  /* 0x0000000000087919 */ /* 0x000e220000000000 */
[----:B------:R-:W-:Y:S01]  /*26380*/  VOTEU.ANY UR4, UPT, PT ;  /* 0x0000000000047886 */ /* 0x000fe200038e0100 */
[----:B------:R-:W1:Y:S01]  /*26390*/  LDC.64 R2, c[0x0][0xc38] ;  /* 0x00030e00ff027b82 */ /* 0x000e620000000a00 */
[----:B------:R-:W0:Y:S01]  /*263a0*/  FLO.U32 R7, UR4 ;  /* 0x0000000400077d00 */ /* 0x000e2200080e0000 */
[----:B------:R-:W-:-:S07]  /*263b0*/  ULDC.64 UR6, c[0x0][0x208] ;  /* 0x0000820000067ab9 */ /* 0x000fce0000000a00 */
[----:B------:R-:W1:Y:S01]  /*263c0*/  POPC R5, UR4 ;  /* 0x0000000400057d09 */ /* 0x000e620008000000 */
[----:B0-----:R-:W-:-:S13]  /*263d0*/  ISETP.EQ.U32.AND P0, PT, R7, R8, PT ;  /* 0x000000080700720c */ /* 0x001fda0003f02070 */
[----:B-1----:R-:W2:Y:S01]  /*263e0*/  @P0 ATOMG.E.ADD.STRONG.GPU PT, R2, desc[UR6][R2.64], R5 ;  /* 0x00000005020209a8 */ /* 0x002ea200081ee1c6 */
[----:B------:R-:W0:Y:S02]  /*263f0*/  S2R R8, SR_LTMASK ;  /* 0x0000000000087919 */ /* 0x000e240000003900 */
[----:B0-----:R-:W-:-:S06]  /*26400*/  LOP3.LUT R8, R8, UR4, RZ, 0xc0, !PT ;  /* 0x0000000408087c12 */ /* 0x001fcc000f8ec0ff */
[----:B------:R-:W0:Y:S01]  /*26410*/  POPC R8, R8 ;  /* 0x0000000800087309 */ /* 0x000e220000000000 */
[----:B--2---:R-:W0:Y:S02]  /*26420*/  SHFL.IDX PT, R7, R2, R7, 0x1f ;  /* 0x00001f0702077589 */ /* 0x004e2400000e0000 */
[----:B0-----:R-:W-:-:S05]  /*26430*/  IADD3 R2, R7, UR36, R8 ;  /* 0x0000002407027c10 */ /* 0x001fca000fffe008 */
[----:B------:R0:W-:Y:S02]  /*26440*/  STL [R1], R2 ;  /* 0x0000000201007387 */ /* 0x0001e40000100800 */
.L_x_1700:
[----:B------:R-:W-:Y:S05]  /*26450*/  BSYNC B0 ;  /* 0x0000000000007941 */ /* 0x000fea0003800000 */
.L_x_1699:
[----:B------:R-:W-:Y:S04]  /*26460*/  BSSY B0, `(.L_x_1701) ;  /* 0x0000033000007945 */ /* 0x000fe80003800000 */
[----:B------:R-:W-:Y:S05]  /*26470*/  @!P6 BRA `(.L_x_1702) ;  /* 0x0000000000c4e947 */ /* 0x000fea0003800000 */
[----:B------:R-:W1:Y:S01]  /*26480*/  S2R R3, SR_CgaCtaId ;  /* 0x0000000000037919 */ /* 0x000e620000008800 */
[----:B0-----:R-:W-:-:S04]  /*26490*/  MOV R2, 0x400 ;  /* 0x0000040000027802 */ /* 0x001fc80000000f00 */
[----:B-1----:R-:W-:-:S05]  /*264a0*/  LEA R2, R3, R2, 0x18 ;  /* 0x0000000203027211 */ /* 0x002fca00078ec0ff */
[----:B------:R-:W-:Y:S01]  /*264b0*/  IMAD R3, R16, 0x8, R2 ;  /* 0x0000000810037824 */ /* 0x000fe200078e0202 */
[----:B------:R-:W-:-:S04]  /*264c0*/  SHF.L.U32 R2, R18, 0x1f, RZ ;  /* 0x0000001f12027819 */ /* 0x000fc800000006ff */
[----:B------:R-:W0:Y:S02]  /*264d0*/  SYNCS.PHASECHK.TRANS64.TRYWAIT P0, [R3+URZ+0x30860], R2 ;  /* 0x03086002030075a7 */ /* 0x000e24000800017f */
[----:B0-----:R-:W-:Y:S05]  /*264e0*/  @!P0 BRA `(.L_x_1703) ;  /* 0x0000002800448947 */ /* 0x001fea0003800000 */
.L_x_1809:
        /* <DEDUP_REMOVED lines=11> */
.L_x_1704:
        /* <DEDUP_REMOVED lines=11> */
[----:B------:R-:W-:-:S07]  /*26650*/  R2UR UR13, R6 ;  /* 0x00000000060d72ca */ /* 0x000fce00000e0000 */
        /* <DEDUP_REMOVED lines=18> */
[----:B-1----:R-:W-:Y:S01]  /*26780*/  NOP ;  /* 0x0000000000007918 */ /* 0x002fe20000000000 */
.L_x_1702:
[----:B------:R-:W-:Y:S05]  /*26790*/  BSYNC B0 ;  /* 0x0000000000007941 */ /* 0x000fea0003800000 */
.L_x_1701:
[----:B------:R-:W-:-:S04]  /*267a0*/  IADD3 R16, R16, 0x1, RZ ;  /* 0x0000000110107810 */ /* 0x000fc80007ffe0ff */
[----:B------:R-:W-:-:S04]  /*267b0*/  ISETP.NE.AND P0, PT, R16, 0x2, PT ;  /* 0x000000021000780c */ /* 0x000fc80003f05270 */
[----:B------:R-:W-:Y:S02]  /*267c0*/  SEL R3, RZ, 0x1, P0 ;  /* 0x00000001ff037807 */ /* 0x000fe40000000000 */
[----:B------:R-:W-:Y:S02]  /*267d0*/  SEL R16, R16, RZ, P0 ;  /* 0x000000ff10107207 */ /* 0x000fe40000000000 */
[----:B------:R-:W-:-:S07]  /*267e0*/  LOP3.LUT R18, R18, R3, RZ, 0x3c, !PT ;  /* 0x0000000312127212 */ /* 0x000fce00078e3cff */
.L_x_1658:
[----:B------:R-:W-:Y:S05]  /*267f0*/  BSYNC B6 ;  /* 0x0000000000067941 */ /* 0x000fea0003800000 */
.L_x_1656:
[----:B------:R-:W-:-:S03]  /*26800*/  UMOV UR4, 0xffffffff ;  /* 0xffffffff00047882 */ /* 0x000fc60000000000 */
[----:B------:R-:W-:Y:S05]  /*26810*/  BRA.DIV UR4, `(.L_x_1705) ;  /* 0x00000026048c7947 */ /* 0x000fea000b800000 */
[----:B---3--:R-:W3:Y:S04]  /*26820*/  LDL.LU R0, [R1] ;  /* 0x0000000001007983 */ /* 0x008ee80000300800 */
[----:B---3--:R3:W4:Y:S04]  /*26830*/  SHFL.IDX PT, R4, R0, RZ, 0x1f ;  /* 0x00001fff00047589 */ /* 0x00872800000e0000 */
[----:B------:R3:W0:Y:S02]  /*26840*/  SHFL.IDX PT, R7, R0, 0x1, 0x1f ;  /* 0x00201f0000077f89 */ /* 0x00062400000e0000 */
.L_x_1813:
[----:B---3--:R-:W0:Y:S01]  /*26850*/  LDL R0, [R1+0xc] ;  /* 0x00000c0001007983 */ /* 0x008e220000100800 */
[----:B------:R-:W-:Y:S01]  /*26860*/  ULDC UR4, c[0x0][0xc14] ;  /* 0x0003050000047ab9 */ /* 0x000fe20000000800 */
[----:B------:R-:W-:Y:S01]  /*26870*/  BSSY B0, `(.L_x_1706) ;  /* 0x000000d000007945 */ /* 0x000fe20003800000 */
[----:B------:R-:W-:Y:S01]  /*26880*/  IMAD.MOV.U32 R5, RZ, RZ, RZ ;  /* 0x000000ffff057224 */ /* 0x000fe200078e00ff */
[----:B------:R-:W3:Y:S02]  /*26890*/  S2R R10, SR_TID.X ;  /* 0x00000000000a7919 */ /* 0x000ee40000002100 */
[----:B---3--:R-:W-:-:S04]  /*268a0*/  LOP3.LUT R10, R10, 0x1f, RZ, 0xc0, !PT ;  /* 0x0000001f0a0a7812 */ /* 0x008fc800078ec0ff */
[C---:B------:R-:W-:Y:S01]  /*268b0*/  ISETP.NE.AND P0, PT, R10.reuse, 0x1f, PT ;  /* 0x0000001f0a00780c */ /* 0x040fe20003f05270 */
[----:B01----:R-:W-:Y:S02]  /*268c0*/  IMAD.IADD R9, R10, 0x1, R0 ;  /* 0x000000010a097824 */ /* 0x003fe400078e0200 */
[----:B------:R-:W-:-:S05]  /*268d0*/  IMAD.U32 R0, RZ, RZ, UR4 ;  /* 0x00000004ff007e24 */ /* 0x000fca000f8e00ff */
[----:B------:R-:W-:-:S13]  /*268e0*/  ISETP.GE.OR P0, PT, R9, R0, !P0 ;  /* 0x000000000900720c */ /* 0x000fda0004706670 */
[----:B------:R-:W-:Y:S05]  /*268f0*/  @P0 BRA `(.L_x_1707) ;  /* 0x0000000000100947 */ /* 0x000fea0003800000 */
[----:B------:R-:W0:Y:S01]  /*26900*/  LDC.64 R2, c[0x0][0xc58] ;  /* 0x00031600ff027b82 */ /* 0x000e220000000a00 */
[----:B------:R-:W-:Y:S01]  /*26910*/  ULDC.64 UR4, c[0x0][0x208] ;  /* 0x0000820000047ab9 */ /* 0x000fe20000000a00 */
[----:B0-----:R-:W-:-:S05]  /*26920*/  IMAD.WIDE R2, R9, 0x4, R2 ;  /* 0x0000000409027825 */ /* 0x001fca00078e0202 */
[----:B------:R0:W5:Y:S02]  /*26930*/  LDG.E R5, desc[UR4][R2.64] ;  /* 0x0000000402057981 */ /* 0x000164000c1e1900 */
.L_x_1707:
[----:B------:R-:W-:Y:S05]  /*26940*/  BSYNC B0 ;  /* 0x0000000000007941 */ /* 0x000fea0003800000 */
.L_x_1706:
        /* <DEDUP_REMOVED lines=8> */
[----:B------:R-:W1:Y:S02]  /*269d0*/  SHFL.UP PT, R14, R13, 0x2, RZ ;  /* 0x044000000d0e7989 */ /* 0x000e6400000e00ff */
[----:B-1----:R-:W-:Y:S02]  /*269e0*/  SEL R14, R14, RZ, P1 ;  /* 0x000000ff0e0e7207 */ /* 0x002fe40000800000 */
[----:B------:R-:W-:Y:S02]  /*269f0*/  ISETP.GE.U32.AND P1, PT, R10, 0x8, PT ;  /* 0x000000080a00780c */ /* 0x000fe40003f26070 */
[----:B0-----:R-:W-:-:S05]  /*26a00*/  IADD3 R3, R13, R14, RZ ;  /* 0x0000000e0d037210 */ /* 0x001fca0007ffe0ff */
[----:B------:R-:W2:Y:S02]  /*26a10*/  SHFL.UP PT, R14, R3, 0x4, RZ ;  /* 0x04800000030e7989 */ /* 0x000ea400000e00ff */
[----:B--2---:R-:W-:Y:S02]  /*26a20*/  SEL R6, R14, RZ, P0 ;  /* 0x000000ff0e067207 */ /* 0x004fe40000000000 */
        /* <DEDUP_REMOVED lines=9> */
.L_x_1821:
[----:B------:R-:W-:Y:S02]  /*26ac0*/  ULDC UR4, c[0x0][0xc10] ;  /* 0x0003040000047ab9 */ /* 0x000fe40000000800 */
[----:B------:R-:W-:-:S04]  /*26ad0*/  IMAD.U32 R6, RZ, RZ, UR4 ;  /* 0x00000004ff067e24 */ /* 0x000fc8000f8e00ff */
[----:B-1----:R-:W-:-:S05]  /*26ae0*/  IMAD R14, R14, R6, RZ ;  /* 0x000000060e0e7224 */ /* 0x002fca00078e02ff */
[----:B------:R-:W-:-:S04]  /*26af0*/  IADD3 R7, R7, R14, RZ ;  /* 0x0000000e07077210 */ /* 0x000fc80007ffe0ff */
[----:B----4-:R-:W-:-:S13]  /*26b00*/  ISETP.GT.AND P0, PT, R7, R4, PT ;  /* 0x000000040700720c */ /* 0x010fda0003f04270 */
[----:B------:R-:W-:Y:S05]  /*26b10*/  @P0 BRA `(.L_x_1709) ;  /* 0x0000000000c40947 */ /* 0x000fea0003800000 */
[----:B------:R-:W1:Y:S02]  /*26b20*/  LDC R0, c[0x0][0xc14] ;  /* 0x00030500ff007b82 */ /* 0x000e640000000800 */
.L_x_1714:
[----:B0-----:R-:W2:Y:S02]  /*26b30*/  LDL.LU R2, [R1+0xc] ;  /* 0x00000c0001027983 */ /* 0x001ea40000300800 */
[----:B--2---:R-:W-:-:S05]  /*26b40*/  VIADD R3, R2, 0x1f ;  /* 0x0000001f02037836 */ /* 0x004fca0000000000 */
[----:B-1----:R-:W-:-:S13]  /*26b50*/  ISETP.GE.AND P0, PT, R3, R0, PT ;  /* 0x000000000300720c */ /* 0x002fda0003f06270 */
[----:B------:R-:W-:Y:S05]  /*26b60*/  @P0 BRA `(.L_x_1710) ;  /* 0x00000008000c0947 */ /* 0x000fea0003800000 */
[----:B------:R-:W0:Y:S01]  /*26b70*/  S2R R8, SR_TID.X ;  /* 0x0000000000087919 */ /* 0x000e220000002100 */
[----:B------:R-:W-:Y:S01]  /*26b80*/  IMAD.MOV.U32 R2, RZ, RZ, R3 ;  /* 0x000000ffff027224 */ /* 0x000fe200078e0003 */
[----:B------:R-:W-:Y:S01]  /*26b90*/  BSSY B0, `(.L_x_1711) ;  /* 0x000000c000007945 */ /* 0x000fe20003800000 */
[----:B------:R-:W-:-:S03]  /*26ba0*/  IMAD.MOV.U32 R5, RZ, RZ, RZ ;  /* 0x000000ffff057224 */ /* 0x000fc600078e00ff */
[----:B------:R1:W-:Y:S01]  /*26bb0*/  STL [R1+0xc], R2 ;  /* 0x00000c0201007387 */ /* 0x0003e20000100800 */
[----:B0-----:R-:W-:-:S04]  /*26bc0*/  LOP3.LUT R8, R8, 0x1f, RZ, 0xc0, !PT ;  /* 0x0000001f08087812 */ /* 0x001fc800078ec0ff */
[C---:B------:R-:W-:Y:S01]  /*26bd0*/  ISETP.NE.AND P1, PT, R8.reuse, 0x1f, PT ;  /* 0x0000001f0800780c */ /* 0x040fe20003f25270 */
[----:B------:R-:W-:-:S05]  /*26be0*/  IMAD.IADD R9, R8, 0x1, R2 ;  /* 0x0000000108097824 */ /* 0x000fca00078e0202 */
[----:B------:R-:W-:-:S13]  /*26bf0*/  ISETP.GE.OR P0, PT, R9, R0, !P1 ;  /* 0x000000000900720c */ /* 0x000fda0004f06670 */
[----:B-1----:R-:W-:Y:S05]  /*26c00*/  @P0 BRA `(.L_x_1712) ;  /* 0x0000000000100947 */ /* 0x002fea0003800000 */
[----:B------:R-:W0:Y:S01]  /*26c10*/  LDC.64 R2, c[0x0][0xc58] ;  /* 0x00031600ff027b82 */ /* 0x000e220000000a00 */
[----:B------:R-:W-:Y:S01]  /*26c20*/  ULDC.64 UR4, c[0x0][0x208] ;  /* 0x0000820000047ab9 */ /* 0x000fe20000000a00 */
[----:B0-----:R-:W-:-:S05]  /*26c30*/  IMAD.WIDE R2, R9, 0x4, R2 ;  /* 0x0000000409027825 */ /* 0x001fca00078e0202 */
[----:B------:R0:W5:Y:S02]  /*26c40*/  LDG.E R5, desc[UR4][R2.64] ;  /* 0x0000000402057981 */ /* 0x000164000c1e1900 */
.L_x_1712:
[----:B------:R-:W-:Y:S05]  /*26c50*/  BSYNC B0 ;  /* 0x0000000000007941 */ /* 0x000fea0003800000 */
.L_x_1711:
[----:B------:R-:W-:-:S03]  /*26c60*/  UMOV UR4, 0xffffffff ;  /* 0xffffffff00047882 */ /* 0x000fc60000000000 */
[----:B------:R-:W-:Y:S05]  /*26c70*/  BRA.DIV UR4, `(.L_x_1713) ;  /* 0x0000002604947947 */ /* 0x000fea000b800000 */
[----:B-----5:R-:W1:Y:S01]  /*26c80*/  SHFL.UP PT, R14, R5, 0x1, RZ ;  /* 0x04200000050e7989 */ /* 0x020e6200000e00ff */
[C---:B------:R-:W-:Y:S02]  /*26c90*/  ISETP.NE.AND P0, PT, R8.reuse, RZ, PT ;  /* 0x000000ff0800720c */ /* 0x040fe40003f05270 */
[----:B------:R-:W-:Y:S02]  /*26ca0*/  ISETP.GE.U32.AND P1, PT, R8, 0x2, PT ;  /* 0x000000020800780c */ /* 0x000fe40003f26070 */
[----:B-1----:R-:W-:Y:S02]  /*26cb0*/  SEL R14, R14, RZ, P0 ;  /* 0x000000ff0e0e7207 */ /* 0x002fe40000000000 */
[----:B------:R-:W-:Y:S02]  /*26cc0*/  ISETP.GE.U32.AND P0, PT, R8, 0x4, PT ;  /* 0x000000040800780c */ /* 0x000fe40003f06070 */
[----:B------:R-:W-:-:S05]  /*26cd0*/  IADD3 R13, R5, R14, RZ ;  /* 0x0000000e050d7210 */ /* 0x000fca0007ffe0ff */
        /* <DEDUP_REMOVED lines=15> */
.L_x_1829:
[----:B------:R-:W-:Y:S02]  /*26dd0*/  ULDC UR4, c[0x0][0xc10] ;  /* 0x0003040000047ab9 */ /* 0x000fe40000000800 */
[----:B------:R-:W-:-:S05]  /*26de0*/  MOV R6, UR4 ;  /* 0x0000000400067c02 */ /* 0x000fca0008000f00 */
[----:B-1----:R-:W-:-:S04]  /*26df0*/  IMAD R14, R14, R6, RZ ;  /* 0x000000060e0e7224 */ /* 0x002fc800078e02ff */
[----:B------:R-:W-:-:S05]  /*26e00*/  IMAD.IADD R7, R14, 0x1, R7 ;  /* 0x000000010e077824 */ /* 0x000fca00078e0207 */
[----:B------:R-:W-:-:S13]  /*26e10*/  ISETP.GT.AND P0, PT, R7, R4, PT ;  /* 0x000000040700720c */ /* 0x000fda0003f04270 */
[----:B------:R-:W-:Y:S05]  /*26e20*/  @!P0 BRA `(.L_x_1714) ;  /* 0xfffffffc00408947 */ /* 0x000fea000383ffff */
.L_x_1709:
        /* <DEDUP_REMOVED lines=8> */
.L_x_1833:
[----:B------:R-:W-:Y:S01]  /*26eb0*/  ISETP.NE.AND P0, PT, R3, RZ, PT ;  /* 0x000000ff0300720c */ /* 0x000fe20003f05270 */
[----:B------:R-:W-:-:S12]  /*26ec0*/  IMAD.MOV.U32 R9, RZ, RZ, RZ ;  /* 0x000000ffff097224 */ /* 0x000fd800078e00ff */
[----:B------:R-:W-:Y:S05]  /*26ed0*/  @!P0 BRA `(.L_x_1716) ;  /* 0x0000000000108947 */ /* 0x000fea0003800000 */
[----:B------:R-:W-:Y:S01]  /*26ee0*/  UMOV UR4, 0xffffffff ;  /* 0xffffffff00047882 */ /* 0x000fe20000000000 */
[----:B------:R-:W-:Y:S02]  /*26ef0*/  VIADD R12, R8, 0xffffffff ;  /* 0xffffffff080c7836 */ /* 0x000fe40000000000 */
[----:B------:R-:W-:Y:S05]  /*26f00*/  BRA.DIV UR4, `(.L_x_1717) ;  /* 0x0000002a04087947 */ /* 0x000fea000b800000 */
[----:B------:R3:W4:Y:S02]  /*26f10*/  SHFL.IDX PT, R9, R2, R12, 0x1f ;  /* 0x00001f0c02097589 */ /* 0x00072400000e0000 */
.L_x_1716:
[----:B------:R-:W5:Y:S01]  /*26f20*/  LDL.LU R10, [R1+0xc] ;  /* 0x00000c00010a7983 */ /* 0x000f620000300800 */
[----:B0--3--:R-:W0:Y:S01]  /*26f30*/  LDC.64 R2, c[0x0][0xc68] ;  /* 0x00031a00ff027b82 */ /* 0x009e220000000a00 */
[----:B------:R-:W-:Y:S01]  /*26f40*/  ULDC.64 UR4, c[0x0][0x208] ;  /* 0x0000820000047ab9 */ /* 0x000fe20000000a00 */
[----:B-----5:R-:W-:-:S05]  /*26f50*/  IADD3 R10, R8, R10, RZ ;  /* 0x0000000a080a7210 */ /* 0x020fca0007ffe0ff */
[----:B0-----:R-:W-:Y:S01]  /*26f60*/  IMAD.WIDE R2, R10, 0x4, R2 ;  /* 0x000000040a027825 */ /* 0x001fe200078e0202 */
[----:B------:R0:W-:Y:S04]  /*26f70*/  STL [R1+0xc], R10 ;  /* 0x00000c0a01007387 */ /* 0x0001e80000100800 */
[----:B0-----:R0:W1:Y:S01]  /*26f80*/  LDG.E R10, desc[UR4][R2.64] ;  /* 0x00000004020a7981 */ /* 0x001062000c1e1900 */
[----:B----4-:R-:W-:-:S05]  /*26f90*/  IMAD R7, R9, R6, R7 ;  /* 0x0000000609077224 */ /* 0x010fca00078e0207 */
[----:B------:R3:W-:Y:S01]  /*26fa0*/  STL [R1], R7 ;  /* 0x0000000701007387 */ /* 0x0007e20000100800 */
[----:B0-----:R-:W-:Y:S02]  /*26fb0*/  IMAD.MOV.U32 R2, RZ, RZ, RZ ;  /* 0x000000ffff027224 */ /* 0x001fe400078e00ff */
[----:B---3--:R-:W-:Y:S02]  /*26fc0*/  IMAD.IADD R7, R4, 0x1, -R7 ;  /* 0x0000000104077824 */ /* 0x008fe400078e0a07 */
[----:B-12---:R-:W-:-:S05]  /*26fd0*/  IMAD R8, R5, R10, RZ ;  /* 0x0000000a05087224 */ /* 0x006fca00078e02ff */
[-C--:B------:R-:W-:Y:S02]  /*26fe0*/  IABS R11, R8.reuse ;  /* 0x00000008000b7213 */ /* 0x080fe40000000000 */
[----:B------:R-:W-:Y:S02]  /*26ff0*/  IABS R4, R8 ;  /* 0x0000000800047213 */ /* 0x000fe40000000000 */
[----:B------:R-:W0:Y:S02]  /*27000*/  I2F.RP R12, R11 ;  /* 0x0000000b000c7306 */ /* 0x000e240000209400 */
[----:B------:R-:W-:-:S06]  /*27010*/  IADD3 R4, RZ, -R4, RZ ;  /* 0x80000004ff047210 */ /* 0x000fcc0007ffe0ff */
        /* <DEDUP_REMOVED lines=15> */
[----:B------:R-:W-:Y:S01]  /*27110*/  ISETP.GE.AND P0, PT, R2, RZ, PT ;  /* 0x000000ff0200720c */ /* 0x000fe20003f06270 */
[----:B------:R-:W-:-:S12]  /*27120*/  IMAD.MOV.U32 R2, RZ, RZ, RZ ;  /* 0x000000ffff027224 */ /* 0x000fd800078e00ff */
[----:B------:R-:W-:Y:S01]  /*27130*/  @!P0 IMAD.MOV R9, RZ, RZ, -R9 ;  /* 0x000000ffff098224 */ /* 0x000fe200078e0a09 */
[----:B------:R-:W-:-:S13]  /*27140*/  ISETP.NE.AND P0, PT, R8, RZ, PT ;  /* 0x000000ff0800720c */ /* 0x000fda0003f05270 */
[----:B------:R-:W-:-:S05]  /*27150*/  @!P0 LOP3.LUT R9, RZ, R8, RZ, 0x33, !PT ;  /* 0x00000008ff098212 */ /* 0x000fca00078e33ff */
[----:B------:R-:W-:Y:S02]  /*27160*/  IMAD R4, R10, R9, RZ ;  /* 0x000000090a047224 */ /* 0x000fe400078e02ff */
[----:B------:R-:W-:-:S03]  /*27170*/  IMAD.MOV R9, RZ, RZ, -R9 ;  /* 0x000000ffff097224 */ /* 0x000fc600078e0a09 */
[----:B------:R-:W-:Y:S01]  /*27180*/  IADD3 R3, -R4, RZ, RZ ;  /* 0x000000ff04037210 */ /* 0x000fe20007ffe1ff */
[----:B------:R-:W-:-:S03]  /*27190*/  IMAD R7, R8, R9, R7 ;  /* 0x0000000908077224 */ /* 0x000fc600078e0207 */
[----:B------:R-:W-:Y:S02]  /*271a0*/  VIADDMNMX R6, R3, R6, R10, PT ;  /* 0x0000000603067246 */ /* 0x000fe4000380010a */
[----:B------:R-:W-:Y:S02]  /*271b0*/  IADD3 R4, R7, R4, RZ ;  /* 0x0000000407047210 */ /* 0x000fe40007ffe0ff */
[-C--:B------:R-:W-:Y:S02]  /*271c0*/  IABS R10, R6.reuse ;  /* 0x00000006000a7213 */ /* 0x080fe40000000000 */
[----:B------:R-:W-:Y:S02]  /*271d0*/  IABS R8, R6 ;  /* 0x0000000600087213 */ /* 0x000fe40000000000 */
[----:B------:R-:W0:Y:S08]  /*271e0*/  I2F.RP R11, R10 ;  /* 0x0000000a000b7306 */ /* 0x000e300000209400 */
[----:B0-----:R-:W0:Y:S02]  /*271f0*/  MUFU.RCP R11, R11 ;  /* 0x0000000b000b7308 */ /* 0x001e240000001000 */
[----:B0-----:R-:W-:-:S06]  /*27200*/  VIADD R12, R11, 0xffffffe ;  /* 0x0ffffffe0b0c7836 */ /* 0x001fcc0000000000 */
[----:B------:R-:W0:Y:S02]  /*27210*/  F2I.FTZ.U32.TRUNC.NTZ R3, R12 ;  /* 0x0000000c00037305 */ /* 0x000e24000021f000 */
[----:B0-----:R-:W-:-:S04]  /*27220*/  IMAD.MOV R9, RZ, RZ, -R3 ;  /* 0x000000ffff097224 */ /* 0x001fc800078e0a03 */
[----:B------:R-:W-:-:S04]  /*27230*/  IMAD R9, R9, R10, RZ ;  /* 0x0000000a09097224 */ /* 0x000fc800078e02ff */
[----:B------:R-:W-:Y:S01]  /*27240*/  IMAD.HI.U32 R3, R3, R9, R2 ;  /* 0x0000000903037227 */ /* 0x000fe200078e0002 */
[----:B------:R-:W-:Y:S02]  /*27250*/  IABS R2, R7 ;  /* 0x0000000700027213 */ /* 0x000fe40000000000 */
[----:B------:R-:W-:-:S03]  /*27260*/  IADD3 R9, RZ, -R8, RZ ;  /* 0x80000008ff097210 */ /* 0x000fc60007ffe0ff */
        /* <DEDUP_REMOVED lines=16> */
[----:B------:R1:W-:Y:S04]  /*27370*/  STL [R1+0x8], R4 ;  /* 0x0000080401007387 */ /* 0x0003e80000100800 */
[----:B------:R1:W-:Y:S01]  /*27380*/  STL [R1+0x4], R2 ;  /* 0x0000040201007387 */ /* 0x0003e20000100800 */
[----:B------:R-:W-:Y:S05]  /*27390*/  BRA `(.L_x_1718) ;  /* 0x0000000000287947 */ /* 0x000fea0003800000 */
.L_x_1710:
[----:B------:R-:W-:Y:S01]  /*273a0*/  UMOV UR4, URZ ;  /* 0x0000003f00047c82 */ /* 0x000fe20008000000 */
[----:B------:R-:W-:Y:S01]  /*273b0*/  ULDC UR6, c[0x0][0xc14] ;  /* 0x0003050000067ab9 */ /* 0x000fe20000000800 */
[----:B------:R0:W-:Y:S01]  /*273c0*/  STL [R1], R4 ;  /* 0x0000000401007387 */ /* 0x0001e20000100800 */
[----:B------:R-:W-:Y:S01]  /*273d0*/  UMOV UR5, URZ ;  /* 0x0000003f00057c82 */ /* 0x000fe20008000000 */
[----:B------:R-:W-:Y:S01]  /*273e0*/  MOV R2, UR6 ;  /* 0x0000000600027c02 */ /* 0x000fe20008000f00 */
[----:B------:R-:W-:Y:S02]  /*273f0*/  IMAD.U32 R3, RZ, RZ, UR5 ;  /* 0x00000005ff037e24 */ /* 0x000fe4000f8e00ff */
[----:B0-----:R-:W-:-:S05]  /*27400*/  IMAD.U32 R4, RZ, RZ, UR4 ;  /* 0x00000004ff047e24 */ /* 0x001fca000f8e00ff */
[----:B------:R0:W-:Y:S04]  /*27410*/  STL [R1+0x4], R4 ;  /* 0x0000040401007387 */ /* 0x0001e80000100800 */
[----:B------:R0:W-:Y:S04]  /*27420*/  STL [R1+0xc], R2 ;  /* 0x00000c0201007387 */ /* 0x0001e80000100800 */
[----:B------:R0:W-:Y:S02]  /*27430*/  STL [R1+0x8], R3 ;  /* 0x0000080301007387 */ /* 0x0001e40000100800 */
.L_x_1718:
[----:B01----:R-:W2:Y:S04]  /*27440*/  LDL.64 R4, [R1] ;  /* 0x0000000001047983 */ /* 0x003ea80000100a00 */
[----:B------:R-:W2:Y:S01]  /*27450*/  LDL.64 R6, [R1+0x8] ;  /* 0x0000080001067983 */ /* 0x000ea20000100a00 */
[----:B------:R-:W0:Y:S01]  /*27460*/  S2R R2, SR_TID.X ;  /* 0x0000000000027919 */ /* 0x000e220000002100 */
[----:B------:R-:W-:Y:S05]  /*27470*/  WARPSYNC.ALL ;  /* 0x0000000000007948 */ /* 0x000fea0003800000 */
[----:B0-----:R-:W-:Y:S01]  /*27480*/  LOP3.LUT R2, R2, 0x1f, RZ, 0xc0, !PT ;  /* 0x0000001f02027812 */ /* 0x001fe200078ec0ff */
[----:B------:R-:W-:Y:S03]  /*27490*/  BAR.SYNC.DEFER_BLOCKING 0x4, 0x120 ;  /* 0x0104800000007b1d */ /* 0x000fe60000010000 */
[----:B------:R-:W-:-:S13]  /*274a0*/  ISETP.NE.AND P0, PT, R2, RZ, PT ;  /* 0x000000ff0200720c */ /* 0x000fda0003f05270 */
[----:B------:R-:W0:Y:S01]  /*274b0*/  @!P0 S2R R3, SR_CgaCtaId ;  /* 0x0000000000038919 */ /* 0x000e220000008800 */
[----:B------:R-:W-:-:S04]  /*274c0*/  @!P0 MOV R2, 0x400 ;  /* 0x0000040000028802 */ /* 0x000fc80000000f00 */
[----:B0-----:R-:W-:-:S05]  /*274d0*/  @!P0 LEA R2, R3, R2, 0x18 ;  /* 0x0000000203028211 */ /* 0x001fca00078ec0ff */
[----:B--2---:R0:W-:Y:S02]  /*274e0*/  @!P0 STS.128 [R2+0x308d0], R4 ;  /* 0x0308d00402008388 */ /* 0x0041e40000000c00 */
[----:B0-----:R-:W-:Y:S01]  /*274f0*/  IMAD.MOV.U32 R2, RZ, RZ, R7 ;  /* 0x000000ffff027224 */ /* 0x001fe200078e0007 */
[----:B------:R-:W-:Y:S06]  /*27500*/  BAR.ARV 0x5, 0x120 ;  /* 0x0144800000007b1d */ /* 0x000fec0000002000 */
[----:B------:R-:W-:-:S13]  /*27510*/  ISETP.GE.AND P0, PT, R2, R0, PT ;  /* 0x000000000200720c */ /* 0x000fda0003f06270 */
[----:B------:R-:W-:Y:S05]  /*27520*/  @!P0 BRA `(.L_x_1719) ;  /* 0xffffffa800148947 */ /* 0x000fea000383ffff */
.L_x_1617:
[----:B------:R-:W2:Y:S01]  /*27530*/  LDL.LU R0, [R1+0x24] ;  /* 0x0000240001007983 */ /* 0x000ea20000300800 */
        /* <DEDUP_REMOVED lines=11> */
.L_x_1836:
[----:B------:R-:W-:Y:S05]  /*275f0*/  BSYNC B0 ;  /* 0x0000000000007941 */ /* 0x000fea0003800000 */
.L_x_1720:
[----:B------:R-:W-:-:S03]  /*27600*/  UMOV UR4, 0xffffffff ;  /* 0xffffffff00047882 */ /* 0x000fc60000000000 */
[----:B------:R-:W-:Y:S05]  /*27610*/  BRA.DIV UR4, `(.L_x_1722) ;  /* 0x0000002204807947 */ /* 0x000fea000b800000 */
[----:B------:R-:W1:Y:S02]  /*27620*/  S2R R2, SR_TID.X ;  /* 0x0000000000027919 */ /* 0x000e640000002100 */
[----:B-1----:R-:W-:-:S04]  /*27630*/  SHF.R.U32.HI R2, RZ, 0x5, R2 ;  /* 0x00000005ff027819 */ /* 0x002fc80000011602 */
[----:B------:R-:W-:-:S05]  /*27640*/  LOP3.LUT R2, R2, 0x3, RZ, 0xc0, !PT ;  /* 0x0000000302027812 */ /* 0x000fca00078ec0ff */
[----:B------:R1:W2:Y:S02]  /*27650*/  SHFL.IDX PT, R14, R2, RZ, 0x1f ;  /* 0x00001fff020e7589 */ /* 0x0002a400000e0000 */
.L_x_1839:
[----:B--2---:R-:W-:-:S13]  /*27660*/  ISETP.NE.AND P0, PT, R14, RZ, PT ;  /* 0x000000ff0e00720c */ /* 0x004fda0003f05270 */
[----:B------:R-:W-:Y:S05]  /*27670*/  @P0 BRA `(.L_x_1311) ;  /* 0x0000000000880947 */ /* 0x000fea0003800000 */
[----:B------:R-:W-:-:S03]  /*27680*/  UMOV UR4, 0xffffffff ;  /* 0xffffffff00047882 */ /* 0x000fc60000000000 */
[----:B------:R-:W-:Y:S05]  /*27690*/  BRA.DIV UR4, `(.L_x_1723) ;  /* 0x0000002204947947 */ /* 0x000fea000b800000 */
[----:B------:R-:W-:-:S13]  /*276a0*/  ELECT P6, URZ, PT ;  /* 0x00000000003f782f */ /* 0x000fda00038c0000 */
.L_x_1842:
[----:B------:R-:W-:Y:S05]  /*276b0*/  @!P6 BRA `(.L_x_1311) ;  /* 0x000000000078e947 */ /* 0x000fea0003800000 */
[----:B------:R-:W-:-:S06]  /*276c0*/  ULOP3.LUT UR4, UR60, 0x2, URZ, 0xfc, !UPT ;  /* 0x000000023c047892 */ /* 0x000fcc000f8efc3f */
[----:B-1----:R-:W-:-:S05]  /*276d0*/  IMAD.U32 R2, RZ, RZ, UR4 ;  /* 0x00000004ff027e24 */ /* 0x002fca000f8e00ff */
[----:B------:R-:W-:-:S13]  /*276e0*/  ISETP.NE.AND P2, PT, R2, 0x3, PT ;  /* 0x000000030200780c */ /* 0x000fda0003f45270 */
[----:B------:R-:W-:Y:S05]  /*276f0*/  @!P2 BRA `(.L_x_1724) ;  /* 0x000000000004a947 */ /* 0x000fea0003800000 */
[----:B------:R-:W-:Y:S01]  /*27700*/  BPT.TRAP 0x1 ;  /* 0x000000040000795c */ /* 0x000fe20000300000 */
.L_x_1724:
[----:B0-----:R-:W-:Y:S01]  /*27710*/  IADD3 R3, R0, 0x30840, RZ ;  /* 0x0003084000037810 */ /* 0x001fe20007ffe0ff */
[----:B------:R-:W-:Y:S01]  /*27720*/  VIADD R2, R16, 0x1 ;  /* 0x0000000110027836 */ /* 0x000fe20000000000 */
[----:B------:R-:W-:-:S03]  /*27730*/  SHF.L.U32 R4, R18, 0x1f, RZ ;  /* 0x0000001f12047819 */ /* 0x000fc600000006ff */
[----:B------:R-:W-:Y:S01]  /*27740*/  IMAD R7, R16, 0x8, R3 ;  /* 0x0000000810077824 */ /* 0x000fe200078e0203 */
[----:B------:R-:W-:-:S03]  /*27750*/  ISETP.NE.AND P1, PT, R2, 0x2, PT ;  /* 0x000000020200780c */ /* 0x000fc60003f25270 */
[----:B------:R-:W0:Y:S01]  /*27760*/  SYNCS.PHASECHK.TRANS64.TRYWAIT P0, [R7+URZ], R4 ;  /* 0x00000004070075a7 */ /* 0x000e22000800017f */
[----:B------:R-:W-:Y:S02]  /*27770*/  SEL R5, RZ, 0x1, P1 ;  /* 0x00000001ff057807 */ /* 0x000fe40000800000 */
[----:B------:R-:W-:Y:S02]  /*27780*/  SEL R6, R2, RZ, P1 ;  /* 0x000000ff02067207 */ /* 0x000fe40000800000 */
[----:B------:R-:W-:-:S03]  /*27790*/  LOP3.LUT R5, R18, R5, RZ, 0x3c, !PT ;  /* 0x0000000512057212 */ /* 0x000fc600078e3cff */
[----:B------:R-:W-:Y:S01]  /*277a0*/  IMAD R3, R6, 0x8, R3 ;  /* 0x0000000806037824 */ /* 0x000fe200078e0203 */
[----:B------:R-:W-:Y:S01]  /*277b0*/  SHF.L.U32 R2, R5, 0x1f, RZ ;  /* 0x0000001f05027819 */ /* 0x000fe200000006ff */
[----:B0-----:R-:W-:Y:S06]  /*277c0*/  @!P0 BRA `(.L_x_1725) ;  /* 0x0000002000688947 */ /* 0x001fec0003800000 */
.L_x_1843:
[----:B------:R-:W1:Y:S02]  /*277d0*/  SYNCS.PHASECHK.TRANS64.TRYWAIT P0, [R3+URZ], R2 ;  /* 0x00000002030075a7 */ /* 0x000e64000800017f */
[----:B-1----:R-:W-:Y:S05]  /*277e0*/  @!P0 BRA `(.L_x_1726) ;  /* 0x0000002000748947 */ /* 0x002fea0003800000 */
.L_x_1844:
[----:B------:R-:W-:Y:S05]  /*277f0*/  @!P2 BRA `(.L_x_1727) ;  /* 0x000000000004a947 */ /* 0x000fea0003800000 */
[----:B------:R-:W-:Y:S01]  /*27800*/  BPT.TRAP 0x1 ;  /* 0x000000040000795c */ /* 0x000fe20000300000 */
.L_x_1727:
[----:B-1----:R-:W-:-:S05]  /*27810*/  VIADD R3, R0, 0x30860 ;  /* 0x0003086000037836 */ /* 0x002fca0000000000 */
[----:B------:R-:W-:-:S04]  /*27820*/  LEA R5, R16, R3, 0x3 ;  /* 0x0000000310057211 */ /* 0x000fc800078e18ff */
[----:B------:R-:W1:Y:S02]  /*27830*/  SYNCS.PHASECHK.TRANS64.TRYWAIT P0, [R5+URZ], R4 ;  /* 0x00000004050075a7 */ /* 0x000e64000800017f */
[----:B-1----:R-:W-:Y:S05]  /*27840*/  @!P0 BRA `(.L_x_1728) ;  /* 0x0000002000708947 */ /* 0x002fea0003800000 */
.L_x_1845:
[----:B------:R-:W-:-:S07]  /*27850*/  IMAD R3, R6, 0x8, R3 ;  /* 0x0000000806037824 */ /* 0x000fce00078e0203 */
.L_x_1729:
[----:B--2---:R2:W3:Y:S02]  /*27860*/  SYNCS.PHASECHK.TRANS64.TRYWAIT P0, [R3+URZ], R2 ;  /* 0x00000002030075a7 */ /* 0x0044e4000800017f */
[----:B---3--:R-:W-:Y:S05]  /*27870*/  @!P0 NANOSLEEP.SYNCS 0x989680 ;  /* 0x009896800000895d */ /* 0x008fea0003900000 */
[----:B------:R-:W3:Y:S02]  /*27880*/  @!P0 SYNCS.PHASECHK.TRANS64 P0, [R3+URZ], R2 ;  /* 0x00000002030085a7 */ /* 0x000ee4000800007f */
[----:B---3--:R-:W-:Y:S05]  /*27890*/  @!P0 BRA `(.L_x_1729) ;  /* 0xfffffffc00f08947 */ /* 0x008fea000383ffff */
.L_x_1311:
[----:B------:R-:W-:Y:S05]  /*278a0*/  BSYNC B7 ;  /* 0x0000000000077941 */ /* 0x000fea0003800000 */
.L_x_1308:
[----:B------:R-:W-:Y:S05]  /*278b0*/  EXIT ;  /* 0x000000000000794d */ /* 0x000fea0003800000 */
.L_x_1337:
[----:B0-----:R0:W1:Y:S02]  /*278c0*/  SYNCS.PHASECHK.TRANS64.TRYWAIT P5, [R89+URZ+0x30890], R90 ;  /* 0x0308905a590075a7 */ /* 0x00106400080a017f */
[----:B-1----:R-:W-:Y:S05]  /*278d0*/  @!P5 NANOSLEEP.SYNCS 0x989680 ;  /* 0x009896800000d95d */ /* 0x002fea0003900000 */
[----:B------:R-:W1:Y:S02]  /*278e0*/  @!P5 SYNCS.PHASECHK.TRANS64 P5, [R89+URZ+0x30890], R90 ;  /* 0x0308905a5900d5a7 */ /* 0x000e6400080a007f */
[----:B-1----:R-:W-:Y:S05]  /*278f0*/  @!P5 BRA `(.L_x_1337) ;  /* 0xfffffffc00f0d947 */ /* 0x002fea000383ffff */
[----:B------:R-:W-:Y:S05]  /*27900*/  BRA `(.L_x_1730) ;  /* 0xfffffdc000147947 */ /* 0x000fea000383ffff */
.L_x_1391:
[----:B-1----:R1:W3:Y:S02]  /*27910*/  SYNCS.PHASECHK.TRANS64.TRYWAIT P5, [R89+URZ+0x30890], R90 ;  /* 0x0308905a590075a7 */ /* 0x0022e400080a017f */
[----:B---3--:R-:W-:Y:S05]  /*27920*/  @!P5 NANOSLEEP.SYNCS 0x989680 ;  /* 0x009896800000d95d */ /* 0x008fea0003900000 */
[----:B------:R-:W3:Y:S02]  /*27930*/  @!P5 SYNCS.PHASECHK.TRANS64 P5, [R89+URZ+0x30890], R90 ;  /* 0x0308905a5900d5a7 */ /* 0x000ee400080a007f */
[----:B---3--:R-:W-:Y:S05]  /*27940*/  @!P5 BRA `(.L_x_1391) ;  /* 0xfffffffc00f0d947 */ /* 0x008fea000383ffff */
[----:B------:R-:W-:Y:S05]  /*27950*/  BRA `(.L_x_1731) ;  /* 0xfffffdf000dc7947 */ /* 0x000fea000383ffff */
.L_x_1416:
[----:B0-----:R0:W1:Y:S02]  /*27960*/  SYNCS.PHASECHK.TRANS64.TRYWAIT P3, [R89+URZ+0x30890], R90 ;  /* 0x0308905a590075a7 */ /* 0x001064000806017f */
[----:B-1----:R-:W-:Y:S05]  /*27970*/  @!P3 NANOSLEEP.SYNCS 0x989680 ;  /* 0x009896800000b95d */ /* 0x002fea0003900000 */
[----:B------:R-:W1:Y:S02]  /*27980*/  @!P3 SYNCS.PHASECHK.TRANS64 P3, [R89+URZ+0x30890], R90 ;  /* 0x0308905a5900b5a7 */ /* 0x000e64000806007f */
[----:B-1----:R-:W-:Y:S05]  /*27990*/  @!P3 BRA `(.L_x_1416) ;  /* 0xfffffffc00f0b947 */ /* 0x002fea000383ffff */
[----:B------:R-:W-:Y:S05]  /*279a0*/  BRA `(.L_x_1732) ;  /* 0xfffffe2000cc7947 */ /* 0x000fea000383ffff */
.L_x_1422:
[----:B-1----:R1:W2:Y:S02]  /*279b0*/  SYNCS.PHASECHK.TRANS64.TRYWAIT P2, [R89+URZ+0x308b0], R90 ;  /* 0x0308b05a590075a7 */ /* 0x0022a4000804017f */
[----:B--2---:R-:W-:Y:S05]  /*279c0*/  @!P2 NANOSLEEP.SYNCS 0x989680 ;  /* 0x009896800000a95d */ /* 0x004fea0003900000 */
[----:B------:R-:W2:Y:S02]  /*279d0*/  @!P2 SYNCS.PHASECHK.TRANS64 P2, [R89+URZ+0x308b0], R90 ;  /* 0x0308b05a5900a5a7 */ /* 0x000ea4000804007f */
[----:B--2---:R-:W-:Y:S05]  /*279e0*/  @!P2 BRA `(.L_x_1422) ;  /* 0xfffffffc00f0a947 */ /* 0x004fea000383ffff */
[----:B------:R-:W-:Y:S05]  /*279f0*/  BRA `(.L_x_1733) ;  /* 0xfffffe2400d07947 */ /* 0x000fea000383ffff */
.L_x_1452:
[----:B------:R-:W-:Y:S01]  /*27a00*/  BSSY B1, `(.L_x_1734) ;  /* 0x0000008000017945 */ /* 0x000fe20003800000 */
[----:B------:R-:W-:Y:S01]  /*27a10*/  IMAD.MOV.U32 R13, RZ, RZ, R4 ;  /* 0x000000ffff0d7224 */ /* 0x000fe200078e0004 */
[----:B------:R-:W-:Y:S01]  /*27a20*/  MOV R15, 0xffffffff ;  /* 0xffffffff000f7802 */ /* 0x000fe20000000f00 */
[----:B------:R-:W-:Y:S02]  /*27a30*/  IMAD.MOV.U32 R12, RZ, RZ, RZ ;  /* 0x000000ffff0c7224 */ /* 0x000fe400078e00ff */
[----:B------:R-:W-:-:S07]  /*27a40*/  IMAD.MOV.U32 R11, RZ, RZ, 0x1c1f ;  /* 0x00001c1fff0b7424 */ /* 0x000fce00078e00ff */
[----:B------:R-:W-:Y:S05]  /*27a50*/  WARPSYNC.COLLECTIVE R15, `(.L_x_1735) ;  /* 0x000000000f087348 */ /* 0x000fea0003c00000 */
[----:B------:R0:W1:Y:S02]  /*27a60*/  SHFL.IDX P6, R14, R13, R12, R11 ;  /* 0x0000000c0d0e7389 */ /* 0x00006400000c000b */
[----:B01----:R-:W-:Y:S01]  /*27a70*/  ENDCOLLECTIVE ;  /* 0x000000000000791b */ /* 0x003fe20003800000 */
.L_x_1735:
[----:B------:R-:W-:Y:S05]  /*27a80*/  BSYNC B1 ;  /* 0x0000000000017941 */ /* 0x000fea0003800000 */
.L_x_1734:
[----:B------:R-:W-:Y:S05]  /*27a90*/  BRA `(.L_x_1736) ;  /* 0xfffffe4800007947 */ /* 0x000fea000383ffff */
.L_x_1453:
[----:B------:R-:W-:Y:S01]  /*27aa0*/  BSSY B1, `(.L_x_1737) ;  /* 0x0000008000017945 */ /* 0x000fe20003800000 */
[----:B------:R-:W-:Y:S02]  /*27ab0*/  IMAD.MOV.U32 R13, RZ, RZ, R3 ;  /* 0x000000ffff0d7224 */ /* 0x000fe400078e0003 */
[----:B------:R-:W-:Y:S02]  /*27ac0*/  IMAD.MOV.U32 R12, RZ, RZ, RZ ;  /* 0x000000ffff0c7224 */ /* 0x000fe400078e00ff */
[----:B------:R-:W-:Y:S02]  /*27ad0*/  IMAD.MOV.U32 R11, RZ, RZ, 0x1c1f ;  /* 0x00001c1fff0b7424 */ /* 0x000fe400078e00ff */
[----:B------:R-:W-:-:S07]  /*27ae0*/  IMAD.MOV.U32 R15, RZ, RZ, -0x1 ;  /* 0xffffffffff0f7424 */ /* 0x000fce00078e00ff */
[----:B------:R-:W-:Y:S05]  /*27af0*/  WARPSYNC.COLLECTIVE R15, `(.L_x_1738) ;  /* 0x000000000f087348 */ /* 0x000fea0003c00000 */
[----:B------:R0:W1:Y:S02]  /*27b00*/  SHFL.IDX P6, R14, R13, R12, R11 ;  /* 0x0000000c0d0e7389 */ /* 0x00006400000c000b */
[----:B01----:R-:W-:Y:S01]  /*27b10*/  ENDCOLLECTIVE ;  /* 0x000000000000791b */ /* 0x003fe20003800000 */
.L_x_1738:
[----:B------:R-:W-:Y:S05]  /*27b20*/  BSYNC B1 ;  /* 0x0000000000017941 */ /* 0x000fea0003800000 */
.L_x_1737:
[----:B------:R-:W-:Y:S05]  /*27b30*/  BRA `(.L_x_1739) ;  /* 0xfffffe4400e07947 */ /* 0x000fea000383ffff */
.L_x_1454:
[----:B------:R-:W-:Y:S01]  /*27b40*/  BSSY B1, `(.L_x_1740) ;  /* 0x0000008000017945 */ /* 0x000fe20003800000 */
[----:B------:R-:W-:Y:S01]  /*27b50*/  MOV R13, R2 ;  /* 0x00000002000d7202 */ /* 0x000fe20000000f00 */
[----:B------:R-:W-:Y:S02]  /*27b60*/  IMAD.MOV.U32 R12, RZ, RZ, RZ ;  /* 0x000000ffff0c7224 */ /* 0x000fe400078e00ff */
[----:B------:R-:W-:Y:S02]  /*27b70*/  IMAD.MOV.U32 R11, RZ, RZ, 0x1c1f ;  /* 0x00001c1fff0b7424 */ /* 0x000fe400078e00ff */
[----:B------:R-:W-:-:S07]  /*27b80*/  IMAD.MOV.U32 R15, RZ, RZ, -0x1 ;  /* 0xffffffffff0f7424 */ /* 0x000fce00078e00ff */
[----:B------:R-:W-:Y:S05]  /*27b90*/  WARPSYNC.COLLECTIVE R15, `(.L_x_1741) ;  /* 0x000000000f087348 */ /* 0x000fea0003c00000 */
[----:B------:R0:W1:Y:S02]  /*27ba0*/  SHFL.IDX P6, R14, R13, R12, R11 ;  /* 0x0000000c0d0e7389 */ /* 0x00006400000c000b */
[----:B01----:R-:W-:Y:S01]  /*27bb0*/  ENDCOLLECTIVE ;  /* 0x000000000000791b */ /* 0x003fe20003800000 */
.L_x_1741:
[----:B------:R-:W-:Y:S05]  /*27bc0*/  BSYNC B1 ;  /* 0x0000000000017941 */ /* 0x000fea0003800000 */
.L_x_1740:
[----:B------:R-:W-:Y:S05]  /*27bd0*/  BRA `(.L_x_1742) ;  /* 0xfffffe4400c07947 */ /* 0x000fea000383ffff */
.L_x_1455:
[----:B------:R-:W-:Y:S01]  /*27be0*/  BSSY B1, `(.L_x_1743) ;  /* 0x0000008000017945 */ /* 0x000fe20003800000 */
[----:B------:R-:W-:Y:S01]  /*27bf0*/  IMAD.MOV.U32 R13, RZ, RZ, R0 ;  /* 0x000000ffff0d7224 */ /* 0x000fe200078e0000 */
[----:B------:R-:W-:Y:S01]  /*27c00*/  MOV R12, RZ ;  /* 0x000000ff000c7202 */ /* 0x000fe20000000f00 */
[----:B------:R-:W-:Y:S02]  /*27c10*/  IMAD.MOV.U32 R11, RZ, RZ, 0x1c1f ;  /* 0x00001c1fff0b7424 */ /* 0x000fe400078e00ff */
[----:B------:R-:W-:-:S07]  /*27c20*/  IMAD.MOV.U32 R15, RZ, RZ, -0x1 ;  /* 0xffffffffff0f7424 */ /* 0x000fce00078e00ff */
[----:B------:R-:W-:Y:S05]  /*27c30*/  WARPSYNC.COLLECTIVE R15, `(.L_x_1744) ;  /* 0x000000000f087348 */ /* 0x000fea0003c00000 */
[----:B------:R0:W1:Y:S02]  /*27c40*/  SHFL.IDX P6, R14, R13, R12, R11 ;  /* 0x0000000c0d0e7389 */ /* 0x00006400000c000b */
[----:B01----:R-:W-:Y:S01]  /*27c50*/  ENDCOLLECTIVE ;  /* 0x000000000000791b */ /* 0x003fe20003800000 */
.L_x_1744:
[----:B------:R-:W-:Y:S05]  /*27c60*/  BSYNC B1 ;  /* 0x0000000000017941 */ /* 0x000fea0003800000 */
.L_x_1743:
[----:B------:R-:W-:Y:S05]  /*27c70*/  BRA `(.L_x_1745) ;  /* 0xfffffe4400a07947 */ /* 0x000fea000383ffff */
.L_x_1456:
[----:B------:R-:W-:Y:S01]  /*27c80*/  BSSY B1, `(.L_x_1746) ;  /* 0x0000008000017945 */ /* 0x000fe20003800000 */
[----:B------:R-:W-:Y:S01]  /*27c90*/  IMAD.MOV.U32 R13, RZ, RZ, R4 ;  /* 0x000000ffff0d7224 */ /* 0x000fe200078e0004 */
[----:B------:R-:W-:Y:S01]  /*27ca0*/  MOV R11, 0x1c1f ;  /* 0x00001c1f000b7802 */ /* 0x000fe20000000f00 */
[----:B------:R-:W-:Y:S02]  /*27cb0*/  IMAD.MOV.U32 R12, RZ, RZ, 0x1 ;  /* 0x00000001ff0c7424 */ /* 0x000fe400078e00ff */
[----:B------:R-:W-:-:S07]  /*27cc0*/  IMAD.MOV.U32 R15, RZ, RZ, -0x1 ;  /* 0xffffffffff0f7424 */ /* 0x000fce00078e00ff */
[----:B------:R-:W-:Y:S05]  /*27cd0*/  WARPSYNC.COLLECTIVE R15, `(.L_x_1747) ;  /* 0x000000000f087348 */ /* 0x000fea0003c00000 */
[----:B------:R0:W1:Y:S02]  /*27ce0*/  SHFL.IDX P6, R14, R13, R12, R11 ;  /* 0x0000000c0d0e7389 */ /* 0x00006400000c000b */
[----:B01----:R-:W-:Y:S01]  /*27cf0*/  ENDCOLLECTIVE ;  /* 0x000000000000791b */ /* 0x003fe20003800000 */
.L_x_1747:
[----:B------:R-:W-:Y:S05]  /*27d00*/  BSYNC B1 ;  /* 0x0000000000017941 */ /* 0x000fea0003800000 */
.L_x_1746:
[----:B------:R-:W-:Y:S05]  /*27d10*/  BRA `(.L_x_1748) ;  /* 0xfffffe4400807947 */ /* 0x000fea000383ffff */
.L_x_1457:
[----:B------:R-:W-:Y:S01]  /*27d20*/  BSSY B1, `(.L_x_1749) ;  /* 0x0000008000017945 */ /* 0x000fe20003800000 */
[----:B------:R-:W-:Y:S01]  /*27d30*/  IMAD.MOV.U32 R13, RZ, RZ, R3 ;  /* 0x000000ffff0d7224 */ /* 0x000fe200078e0003 */
[----:B------:R-:W-:Y:S01]  /*27d40*/  MOV R15, 0xffffffff ;  /* 0xffffffff000f7802 */ /* 0x000fe20000000f00 */
[----:B------:R-:W-:Y:S02]  /*27d50*/  IMAD.MOV.U32 R12, RZ, RZ, 0x1 ;  /* 0x00000001ff0c7424 */ /* 0x000fe400078e00ff */
[----:B------:R-:W-:-:S07]  /*27d60*/  IMAD.MOV.U32 R11, RZ, RZ, 0x1c1f ;  /* 0x00001c1fff0b7424 */ /* 0x000fce00078e00ff */
[----:B------:R-:W-:Y:S05]  /*27d70*/  WARPSYNC.COLLECTIVE R15, `(.L_x_1750) ;  /* 0x000000000f087348 */ /* 0x000fea0003c00000 */
[----:B------:R0:W1:Y:S02]  /*27d80*/  SHFL.IDX P6, R14, R13, R12, R11 ;  /* 0x0000000c0d0e7389 */ /* 0x00006400000c000b */
[----:B01----:R-:W-:Y:S01]  /*27d90*/  ENDCOLLECTIVE ;  /* 0x000000000000791b */ /* 0x003fe20003800000 */
.L_x_1750:
[----:B------:R-:W-:Y:S05]  /*27da0*/  BSYNC B1 ;  /* 0x0000000000017941 */ /* 0x000fea0003800000 */
.L_x_1749:
[----:B------:R-:W-:Y:S05]  /*27db0*/  BRA `(.L_x_1751) ;  /* 0xfffffe4400647947 */ /* 0x000fea000383ffff */
.L_x_1458:
[----:B------:R-:W-:Y:S01]  /*27dc0*/  BSSY B1, `(.L_x_1752) ;  /* 0x0000008000017945 */ /* 0x000fe20003800000 */
[----:B------:R-:W-:Y:S02]  /*27dd0*/  IMAD.MOV.U32 R13, RZ, RZ, R2 ;  /* 0x000000ffff0d7224 */ /* 0x000fe400078e0002 */
[----:B------:R-:W-:Y:S02]  /*27de0*/  IMAD.MOV.U32 R12, RZ, RZ, 0x1 ;  /* 0x00000001ff0c7424 */ /* 0x000fe400078e00ff */
[----:B------:R-:W-:Y:S02]  /*27df0*/  IMAD.MOV.U32 R11, RZ, RZ, 0x1c1f ;  /* 0x00001c1fff0b7424 */ /* 0x000fe400078e00ff */
[----:B------:R-:W-:-:S07]  /*27e00*/  IMAD.MOV.U32 R15, RZ, RZ, -0x1 ;  /* 0xffffffffff0f7424 */ /* 0x000fce00078e00ff */
[----:B------:R-:W-:Y:S05]  /*27e10*/  WARPSYNC.COLLECTIVE R15, `(.L_x_1753) ;  /* 0x000000000f087348 */ /* 0x000fea0003c00000 */
[----:B------:R0:W1:Y:S02]  /*27e20*/  SHFL.IDX P6, R14, R13, R12, R11 ;  /* 0x0000000c0d0e7389 */ /* 0x00006400000c000b */
[----:B01----:R-:W-:Y:S01]  /*27e30*/  ENDCOLLECTIVE ;  /* 0x000000000000791b */ /* 0x003fe20003800000 */
.L_x_1753:
[----:B------:R-:W-:Y:S05]  /*27e40*/  BSYNC B1 ;  /* 0x0000000000017941 */ /* 0x000fea0003800000 */
.L_x_1752:
[----:B------:R-:W-:Y:S05]  /*27e50*/  BRA `(.L_x_1754) ;  /* 0xfffffe4400487947 */ /* 0x000fea000383ffff */
.L_x_1459:
[----:B------:R-:W-:Y:S01]  /*27e60*/  BSSY B1, `(.L_x_1755) ;  /* 0x0000008000017945 */ /* 0x000fe20003800000 */
[----:B------:R-:W-:Y:S01]  /*27e70*/  MOV R13, R0 ;  /* 0x00000000000d7202 */ /* 0x000fe20000000f00 */
[----:B------:R-:W-:Y:S02]  /*27e80*/  IMAD.MOV.U32 R12, RZ, RZ, 0x1 ;  /* 0x00000001ff0c7424 */ /* 0x000fe400078e00ff */
[----:B------:R-:W-:Y:S02]  /*27e90*/  IMAD.MOV.U32 R11, RZ, RZ, 0x1c1f ;  /* 0x00001c1fff0b7424 */ /* 0x000fe400078e00ff */
[----:B------:R-:W-:-:S07]  /*27ea0*/  IMAD.MOV.U32 R15, RZ, RZ, -0x1 ;  /* 0xffffffffff0f7424 */ /* 0x000fce00078e00ff */
[----:B------:R-:W-:Y:S05]  /*27eb0*/  WARPSYNC.COLLECTIVE R15, `(.L_x_1756) ;  /* 0x000000000f087348 */ /* 0x000fea0003c00000 */
[----:B------:R0:W1:Y:S02]  /*27ec0*/  SHFL.IDX P6, R14, R13, R12, R11 ;  /* 0x0000000c0d0e7389 */ /* 0x00006400000c000b */
[----:B01----:R-:W-:Y:S01]  /*27ed0*/  ENDCOLLECTIVE ;  /* 0x000000000000791b */ /* 0x003fe20003800000 */
.L_x_1756:
[----:B------:R-:W-:Y:S05]  /*27ee0*/  BSYNC B1 ;  /* 0x0000000000017941 */ /* 0x000fea0003800000 */
.L_x_1755:
[----:B------:R-:W-:Y:S05]  /*27ef0*/  BRA `(.L_x_1757) ;  /* 0xfffffe44002c7947 */ /* 0x000fea000383ffff */
.L_x_1461:
[----:B0-----:R0:W1:Y:S02]  /*27f00*/  SYNCS.PHASECHK.TRANS64.TRYWAIT P2, [R17+URZ+0x30800], R2 ;  /* 0x03080002110075a7 */ /* 0x001064000804017f */
[----:B-1----:R-:W-:Y:S05]  /*27f10*/  @!P2 NANOSLEEP.SYNCS 0x989680 ;  /* 0x009896800000a95d */ /* 0x002fea0003900000 */
[----:B------:R-:W1:Y:S02]  /*27f20*/  @!P2 SYNCS.PHASECHK.TRANS64 P2, [R17+URZ+0x30800], R2 ;  /* 0x030800021100a5a7 */ /* 0x000e64000804007f */
[----:B-1----:R-:W-:Y:S05]  /*27f30*/  @!P2 BRA `(.L_x_1461) ;  /* 0xfffffffc00f0a947 */ /* 0x002fea000383ffff */
[----:B------:R-:W-:Y:S05]  /*27f40*/  BRA `(.L_x_1758) ;  /* 0xfffffe44008c7947 */ /* 0x000fea000383ffff */
.L_x_1489:
        /* <DEDUP_REMOVED lines=8> */
.L_x_1760:
[----:B------:R-:W-:Y:S05]  /*27fd0*/  BSYNC B1 ;  /* 0x0000000000017941 */ /* 0x000fea0003800000 */
.L_x_1759:
[----:B------:R-:W-:Y:S05]  /*27fe0*/  BRA `(.L_x_1761) ;  /* 0xfffffe7400107947 */ /* 0x000fea000383ffff */
.L_x_1490:
[----:B------:R-:W-:Y:S01]  /*27ff0*/  BSSY B1, `(.L_x_1762) ;  /* 0x0000008000017945 */ /* 0x000fe20003800000 */
[----:B------:R-:W-:Y:S01]  /*28000*/  IMAD.MOV.U32 R13, RZ, RZ, R3 ;  /* 0x000000ffff0d7224 */ /* 0x000fe200078e0003 */
[----:B------:R-:W-:Y:S01]  /*28010*/  MOV R11, 0x1c1f ;  /* 0x00001c1f000b7802 */ /* 0x000fe20000000f00 */
[----:B------:R-:W-:Y:S02]  /*28020*/  IMAD.MOV.U32 R12, RZ, RZ, RZ ;  /* 0x000000ffff0c7224 */ /* 0x000fe400078e00ff */
[----:B------:R-:W-:-:S07]  /*28030*/  IMAD.MOV.U32 R15, RZ, RZ, -0x1 ;  /* 0xffffffffff0f7424 */ /* 0x000fce00078e00ff */
[----:B------:R-:W-:Y:S05]  /*28040*/  WARPSYNC.COLLECTIVE R15, `(.L_x_1763) ;  /* 0x000000000f087348 */ /* 0x000fea0003c00000 */
[----:B------:R0:W1:Y:S02]  /*28050*/  SHFL.IDX P6, R14, R13, R12, R11 ;  /* 0x0000000c0d0e7389 */ /* 0x00006400000c000b */
[----:B01----:R-:W-:Y:S01]  /*28060*/  ENDCOLLECTIVE ;  /* 0x000000000000791b */ /* 0x003fe20003800000 */
.L_x_1763:
[----:B------:R-:W-:Y:S05]  /*28070*/  BSYNC B1 ;  /* 0x0000000000017941 */ /* 0x000fea0003800000 */
.L_x_1762:
[----:B------:R-:W-:Y:S05]  /*28080*/  BRA `(.L_x_1764) ;  /* 0xfffffe7000f07947 */ /* 0x000fea000383ffff */
.L_x_1491:
        /* <DEDUP_REMOVED lines=8> */
.L_x_1766:
[----:B------:R-:W-:Y:S05]  /*28110*/  BSYNC B1 ;  /* 0x0000000000017941 */ /* 0x000fea0003800000 */
.L_x_1765:
[----:B------:R-:W-:Y:S05]  /*28120*/  BRA `(.L_x_1767) ;  /* 0xfffffe7000d07947 */ /* 0x000fea000383ffff */
.L_x_1492:
        /* <DEDUP_REMOVED lines=8> */
.L_x_1769:
[----:B------:R-:W-:Y:S05]  /*281b0*/  BSYNC B1 ;  /* 0x0000000000017941 */ /* 0x000fea0003800000 */
.L_x_1768:
[----:B------:R-:W-:Y:S05]  /*281c0*/  BRA `(.L_x_1770) ;  /* 0xfffffe7000b07947 */ /* 0x000fea000383ffff */
.L_x_1493:
        /* <DEDUP_REMOVED lines=8> */
.L_x_1772:
[----:B------:R-:W-:Y:S05]  /*28250*/  BSYNC B1 ;  /* 0x0000000000017941 */ /* 0x000fea0003800000 */
.L_x_1771:
[----:B------:R-:W-:Y:S05]  /*28260*/  BRA `(.L_x_1773) ;  /* 0xfffffe7000907947 */ /* 0x000fea000383ffff */
.L_x_1494:
        /* <DEDUP_REMOVED lines=8> */
.L_x_1775:
[----:B------:R-:W-:Y:S05]  /*282f0*/  BSYNC B1 ;  /* 0x0000000000017941 */ /* 0x000fea0003800000 */
.L_x_1774:
[----:B------:R-:W-:Y:S05]  /*28300*/  BRA `(.L_x_1776) ;  /* 0xfffffe7000747947 */ /* 0x000fea000383ffff */
.L_x_1495:
        /* <DEDUP_REMOVED lines=8> */
.L_x_1778:
[----:B------:R-:W-:Y:S05]  /*28390*/  BSYNC B1 ;  /* 0x0000000000017941 */ /* 0x000fea0003800000 */
.L_x_1777:
[----:B------:R-:W-:Y:S05]  /*283a0*/  BRA `(.L_x_1779) ;  /* 0xfffffe7000587947 */ /* 0x000fea000383ffff */
.L_x_1496:
        /* <DEDUP_REMOVED lines=8> */
.L_x_1781:
[----:B------:R-:W-:Y:S05]  /*28430*/  BSYNC B1 ;  /* 0x0000000000017941 */ /* 0x000fea0003800000 */
.L_x_1780:
[----:B------:R-:W-:Y:S05]  /*28440*/  BRA `(.L_x_1782) ;  /* 0xfffffe70003c7947 */ /* 0x000fea000383ffff */
.L_x_1498:
[----:B0-----:R0:W1:Y:S02]  /*28450*/  SYNCS.PHASECHK.TRANS64.TRYWAIT P2, [R17+URZ+0x30800], R8 ;  /* 0x03080008110075a7 */ /* 0x001064000804017f */
[----:B-1----:R-:W-:Y:S05]  /*28460*/  @!P2 NANOSLEEP.SYNCS 0x989680 ;  /* 0x009896800000a95d */ /* 0x002fea0003900000 */
[----:B------:R-:W1:Y:S02]  /*28470*/  @!P2 SYNCS.PHASECHK.TRANS64 P2, [R17+URZ+0x30800], R8 ;  /* 0x030800081100a5a7 */ /* 0x000e64000804007f */
[----:B-1----:R-:W-:Y:S05]  /*28480*/  @!P2 BRA `(.L_x_1498) ;  /* 0xfffffffc00f0a947 */ /* 0x002fea000383ffff */
[----:B------:R-:W-:Y:S05]  /*28490*/  BRA `(.L_x_1783) ;  /* 0xfffffe70009c7947 */ /* 0x000fea000383ffff */
.L_x_1512:
[----:B-1----:R1:W2:Y:S02]  /*284a0*/  SYNCS.PHASECHK.TRANS64.TRYWAIT P2, [R5+URZ+0x30830], R0 ;  /* 0x03083000050075a7 */ /* 0x0022a4000804017f */
[----:B--2---:R-:W-:Y:S05]  /*284b0*/  @!P2 NANOSLEEP.SYNCS 0x989680 ;  /* 0x009896800000a95d */ /* 0x004fea0003900000 */
[----:B------:R-:W2:Y:S02]  /*284c0*/  @!P2 SYNCS.PHASECHK.TRANS64 P2, [R5+URZ+0x30830], R0 ;  /* 0x030830000500a5a7 */ /* 0x000ea4000804007f */
[----:B--2---:R-:W-:Y:S05]  /*284d0*/  @!P2 BRA `(.L_x_1512) ;  /* 0xfffffffc00f0a947 */ /* 0x004fea000383ffff */
[----:B------:R-:W-:Y:S05]  /*284e0*/  BRA `(.L_x_1511) ;  /* 0xfffffe98003c7947 */ /* 0x000fea000383ffff */
.L_x_1532:
[----:B-1----:R1:W2:Y:S02]  /*284f0*/  SYNCS.PHASECHK.TRANS64.TRYWAIT P2, [R0+URZ+0x30830], R11 ;  /* 0x0308300b000075a7 */ /* 0x0022a4000804017f */
[----:B--2---:R-:W-:Y:S05]  /*28500*/  @!P2 NANOSLEEP.SYNCS 0x989680 ;  /* 0x009896800000a95d */ /* 0x004fea0003900000 */
[----:B------:R-:W2:Y:S02]  /*28510*/  @!P2 SYNCS.PHASECHK.TRANS64 P2, [R0+URZ+0x30830], R11 ;  /* 0x0308300b0000a5a7 */ /* 0x000ea4000804007f */
[----:B--2---:R-:W-:Y:S05]  /*28520*/  @!P2 BRA `(.L_x_1532) ;  /* 0xfffffffc00f0a947 */ /* 0x004fea000383ffff */
[----:B------:R-:W-:Y:S05]  /*28530*/  BRA `(.L_x_1531) ;  /* 0xfffffec800007947 */ /* 0x000fea000383ffff */
.L_x_1537:
[----:B-1----:R1:W2:Y:S02]  /*28540*/  SYNCS.PHASECHK.TRANS64.TRYWAIT P2, [R14+URZ+0x30850], R2 ;  /* 0x030850020e0075a7 */ /* 0x0022a4000804017f */
[----:B--2---:R-:W-:Y:S05]  /*28550*/  @!P2 NANOSLEEP.SYNCS 0x989680 ;  /* 0x009896800000a95d */ /* 0x004fea0003900000 */
[----:B------:R-:W2:Y:S02]  /*28560*/  @!P2 SYNCS.PHASECHK.TRANS64 P2, [R14+URZ+0x30850], R2 ;  /* 0x030850020e00a5a7 */ /* 0x000ea4000804007f */
[----:B--2---:R-:W-:Y:S05]  /*28570*/  @!P2 BRA `(.L_x_1537) ;  /* 0xfffffffc00f0a947 */ /* 0x004fea000383ffff */
[----:B------:R-:W-:Y:S05]  /*28580*/  BRA `(.L_x_1536) ;  /* 0xfffffed4008c7947 */ /* 0x000fea000383ffff */
.L_x_1557:
[----:B-1----:R1:W2:Y:S02]  /*28590*/  SYNCS.PHASECHK.TRANS64.TRYWAIT P2, [R0+URZ+0x30830], R21 ;  /* 0x03083015000075a7 */ /* 0x0022a4000804017f */
[----:B--2---:R-:W-:Y:S05]  /*285a0*/  @!P2 NANOSLEEP.SYNCS 0x989680 ;  /* 0x009896800000a95d */ /* 0x004fea0003900000 */
[----:B------:R-:W2:Y:S02]  /*285b0*/  @!P2 SYNCS.PHASECHK.TRANS64 P2, [R0+URZ+0x30830], R21 ;  /* 0x030830150000a5a7 */ /* 0x000ea4000804007f */
[----:B--2---:R-:W-:Y:S05]  /*285c0*/  @!P2 BRA `(.L_x_1557) ;  /* 0xfffffffc00f0a947 */ /* 0x004fea000383ffff */
[----:B------:R-:W-:Y:S05]  /*285d0*/  BRA `(.L_x_1556) ;  /* 0xfffffefc00947947 */ /* 0x000fea000383ffff */
.L_x_1562:
[----:B-1----:R1:W2:Y:S02]  /*285e0*/  SYNCS.PHASECHK.TRANS64.TRYWAIT P2, [R200+URZ+0x30850], R0 ;  /* 0x03085000c80075a7 */ /* 0x0022a4000804017f */
[----:B--2---:R-:W-:Y:S05]  /*285f0*/  @!P2 NANOSLEEP.SYNCS 0x989680 ;  /* 0x009896800000a95d */ /* 0x004fea0003900000 */
[----:B------:R-:W2:Y:S02]  /*28600*/  @!P2 SYNCS.PHASECHK.TRANS64 P2, [R200+URZ+0x30850], R0 ;  /* 0x03085000c800a5a7 */ /* 0x000ea4000804007f */
[----:B--2---:R-:W-:Y:S05]  /*28610*/  @!P2 BRA `(.L_x_1562) ;  /* 0xfffffffc00f0a947 */ /* 0x004fea000383ffff */
[----:B------:R-:W-:Y:S05]  /*28620*/  BRA `(.L_x_1561) ;  /* 0xffffff0c000c7947 */ /* 0x000fea000383ffff */
.L_x_1570:
[----:B-1----:R1:W2:Y:S02]  /*28630*/  SYNCS.PHASECHK.TRANS64.TRYWAIT P2, [R0+URZ+0x30830], R15 ;  /* 0x0308300f000075a7 */ /* 0x0022a4000804017f */
[----:B--2---:R-:W-:Y:S05]  /*28640*/  @!P2 NANOSLEEP.SYNCS 0x989680 ;  /* 0x009896800000a95d */ /* 0x004fea0003900000 */
[----:B------:R-:W2:Y:S02]  /*28650*/  @!P2 SYNCS.PHASECHK.TRANS64 P2, [R0+URZ+0x30830], R15 ;  /* 0x0308300f0000a5a7 */ /* 0x000ea4000804007f */
[----:B--2---:R-:W-:Y:S05]  /*28660*/  @!P2 BRA `(.L_x_1570) ;  /* 0xfffffffc00f0a947 */ /* 0x004fea000383ffff */
[----:B------:R-:W-:Y:S05]  /*28670*/  BRA `(.L_x_1569) ;  /* 0xffffff2000087947 */ /* 0x000fea000383ffff */
.L_x_1575:
[----:B-1----:R1:W2:Y:S02]  /*28680*/  SYNCS.PHASECHK.TRANS64.TRYWAIT P2, [R12+URZ+0x30850], R2 ;  /* 0x030850020c0075a7 */ /* 0x0022a4000804017f */
[----:B--2---:R-:W-:Y:S05]  /*28690*/  @!P2 NANOSLEEP.SYNCS 0x989680 ;  /* 0x009896800000a95d */ /* 0x004fea0003900000 */
[----:B------:R-:W2:Y:S02]  /*286a0*/  @!P2 SYNCS.PHASECHK.TRANS64 P2, [R12+URZ+0x30850], R2 ;  /* 0x030850020c00a5a7 */ /* 0x000ea4000804007f */
[----:B--2---:R-:W-:Y:S05]  /*286b0*/  @!P2 BRA `(.L_x_1575) ;  /* 0xfffffffc00f0a947 */ /* 0x004fea000383ffff */
[----:B------:R-:W-:Y:S05]  /*286c0*/  BRA `(.L_x_1574) ;  /* 0xffffff2c00947947 */ /* 0x000fea000383ffff */
.L_x_1589:
[----:B-1----:R1:W2:Y:S02]  /*286d0*/  SYNCS.PHASECHK.TRANS64.TRYWAIT P0, [R12+URZ+0x30850], R3 ;  /* 0x030850030c0075a7 */ /* 0x0022a4000800017f */
[----:B--2---:R-:W-:Y:S05]  /*286e0*/  @!P0 NANOSLEEP.SYNCS 0x989680 ;  /* 0x009896800000895d */ /* 0x004fea0003900000 */
[----:B------:R-:W2:Y:S02]  /*286f0*/  @!P0 SYNCS.PHASECHK.TRANS64 P0, [R12+URZ+0x30850], R3 ;  /* 0x030850030c0085a7 */ /* 0x000ea4000800007f */
[----:B--2---:R-:W-:Y:S05]  /*28700*/  @!P0 BRA `(.L_x_1589) ;  /* 0xfffffffc00f08947 */ /* 0x004fea000383ffff */
[----:B------:R-:W-:Y:S05]  /*28710*/  BRA `(.L_x_1588) ;  /* 0xffffff58006c7947 */ /* 0x000fea000383ffff */
.L_x_1631:
[----:B------:R-:W0:Y:S01]  /*28720*/  S2R R11, SR_TID.X ;  /* 0x00000000000b7919 */ /* 0x000e220000002100 */
[----:B------:R-:W-:Y:S01]  /*28730*/  BSSY B1, `(.L_x_1784) ;  /* 0x000000a000017945 */ /* 0x000fe20003800000 */
[----:B------:R-:W-:Y:S02]  /*28740*/  IMAD.MOV.U32 R12, RZ, RZ, RZ ;  /* 0x000000ffff0c7224 */ /* 0x000fe400078e00ff */
[----:B------:R-:W-:Y:S01]  /*28750*/  IMAD.MOV.U32 R15, RZ, RZ, -0x1 ;  /* 0xffffffffff0f7424 */ /* 0x000fe200078e00ff */
[----:B0-----:R-:W-:-:S04]  /*28760*/  SHF.R.U32.HI R11, RZ, 0x5, R11 ;  /* 0x00000005ff0b7819 */ /* 0x001fc8000001160b */
[----:B------:R-:W-:-:S05]  /*28770*/  LOP3.LUT R11, R11, 0x3, RZ, 0xc0, !PT ;  /* 0x000000030b0b7812 */ /* 0x000fca00078ec0ff */
[----:B------:R-:W-:Y:S02]  /*28780*/  IMAD.MOV.U32 R13, RZ, RZ, R11 ;  /* 0x000000ffff0d7224 */ /* 0x000fe400078e000b */
[----:B------:R-:W-:-:S07]  /*28790*/  IMAD.MOV.U32 R11, RZ, RZ, 0x1f ;  /* 0x0000001fff0b7424 */ /* 0x000fce00078e00ff */
[----:B------:R-:W-:Y:S05]  /*287a0*/  WARPSYNC.COLLECTIVE R15, `(.L_x_1785) ;  /* 0x000000000f087348 */ /* 0x000fea0003c00000 */
[----:B------:R0:W1:Y:S02]  /*287b0*/  SHFL.IDX P6, R14, R13, R12, R11 ;  /* 0x0000000c0d0e7389 */ /* 0x00006400000c000b */
[----:B01----:R-:W-:Y:S01]  /*287c0*/  ENDCOLLECTIVE ;  /* 0x000000000000791b */ /* 0x003fe20003800000 */
.L_x_1785:
[----:B------:R-:W-:Y:S05]  /*287d0*/  BSYNC B1 ;  /* 0x0000000000017941 */ /* 0x000fea0003800000 */
.L_x_1784:
[----:B------:R-:W-:Y:S05]  /*287e0*/  BRA `(.L_x_1786) ;  /* 0xffffff9c00fc7947 */ /* 0x000fea000383ffff */
.L_x_1632:
[----:B------:R-:W-:Y:S01]  /*287f0*/  BSSY B1, `(.L_x_1787) ;  /* 0x0000006000017945 */ /* 0x000fe20003800000 */
[----:B------:R-:W-:-:S07]  /*28800*/  MOV R15, 0xffffffff ;  /* 0xffffffff000f7802 */ /* 0x000fce0000000f00 */
[----:B------:R-:W-:Y:S05]  /*28810*/  WARPSYNC.COLLECTIVE R15, `(.L_x_1788) ;  /* 0x000000000f0c7348 */ /* 0x000fea0003c00000 */
[----:B------:R-:W-:Y:S02]  /*28820*/  ELECT P6, UR62, PT ;  /* 0x00000000003e782f */ /* 0x000fe400038c0000 */
[----:B------:R-:W-:Y:S01]  /*28830*/  MOV R14, UR62 ;  /* 0x0000003e000e7c02 */ /* 0x000fe20008000f00 */
[----:B------:R-:W-:Y:S10]  /*28840*/  ENDCOLLECTIVE ;  /* 0x000000000000791b */ /* 0x000ff40003800000 */
.L_x_1788:
[----:B------:R-:W-:Y:S05]  /*28850*/  BSYNC B1 ;  /* 0x0000000000017941 */ /* 0x000fea0003800000 */
.L_x_1787:
[----:B------:R-:W-:Y:S05]  /*28860*/  BRA `(.L_x_1789) ;  /* 0xffffff9c00e87947 */ /* 0x000fea000383ffff */
.L_x_1634:
[----:B0-----:R0:W1:Y:S02]  /*28870*/  SYNCS.PHASECHK.TRANS64.TRYWAIT P0, [R12+URZ+0x30820], R8 ;  /* 0x030820080c0075a7 */ /* 0x001064000800017f */
[----:B-1----:R-:W-:Y:S05]  /*28880*/  @!P0 NANOSLEEP.SYNCS 0x989680 ;  /* 0x009896800000895d */ /* 0x002fea0003900000 */
[----:B------:R-:W1:Y:S02]  /*28890*/  @!P0 SYNCS.PHASECHK.TRANS64 P0, [R12+URZ+0x30820], R8 ;  /* 0x030820080c0085a7 */ /* 0x000e64000800007f */
[----:B-1----:R-:W-:Y:S05]  /*288a0*/  @!P0 BRA `(.L_x_1634) ;  /* 0xfffffffc00f08947 */ /* 0x002fea000383ffff */
[----:B------:R-:W-:Y:S05]  /*288b0*/  BRA `(.L_x_1790) ;  /* 0xffffffa000047947 */ /* 0x000fea000383ffff */
.L_x_1637:
[----:B-1----:R1:W2:Y:S02]  /*288c0*/  SYNCS.PHASECHK.TRANS64.TRYWAIT P0, [R9+URZ+0x308a0], R11 ;  /* 0x0308a00b090075a7 */ /* 0x0022a4000800017f */
[----:B--2---:R-:W-:Y:S05]  /*288d0*/  @!P0 NANOSLEEP.SYNCS 0x989680 ;  /* 0x009896800000895d */ /* 0x004fea0003900000 */
[----:B------:R-:W2:Y:S02]  /*288e0*/  @!P0 SYNCS.PHASECHK.TRANS64 P0, [R9+URZ+0x308a0], R11 ;  /* 0x0308a00b090085a7 */ /* 0x000ea4000800007f */
[----:B--2---:R-:W-:Y:S05]  /*288f0*/  @!P0 BRA `(.L_x_1637) ;  /* 0xfffffffc00f08947 */ /* 0x004fea000383ffff */
[----:B------:R-:W-:Y:S05]  /*28900*/  BRA `(.L_x_1791) ;  /* 0xffffffa000107947 */ /* 0x000fea000383ffff */
.L_x_1639:
[----:B0-----:R0:W2:Y:S02]  /*28910*/  SYNCS.PHASECHK.TRANS64.TRYWAIT P0, [R9+URZ+0x308c0], R11 ;  /* 0x0308c00b090075a7 */ /* 0x0010a4000800017f */
[----:B--2---:R-:W-:Y:S05]  /*28920*/  @!P0 NANOSLEEP.SYNCS 0x989680 ;  /* 0x009896800000895d */ /* 0x004fea0003900000 */
[----:B------:R-:W2:Y:S02]  /*28930*/  @!P0 SYNCS.PHASECHK.TRANS64 P0, [R9+URZ+0x308c0], R11 ;  /* 0x0308c00b090085a7 */ /* 0x000ea4000800007f */
[----:B--2---:R-:W-:Y:S05]  /*28940*/  @!P0 BRA `(.L_x_1639) ;  /* 0xfffffffc00f08947 */ /* 0x004fea000383ffff */
[----:B------:R-:W-:Y:S05]  /*28950*/  BRA `(.L_x_1792) ;  /* 0xffffffa000987947 */ /* 0x000fea000383ffff */
.L_x_1643:
[----:B0-----:R0:W1:Y:S02]  /*28960*/  SYNCS.PHASECHK.TRANS64.TRYWAIT P0, [R8+URZ+0x308a0], R9 ;  /* 0x0308a009080075a7 */ /* 0x001064000800017f */
[----:B-1----:R-:W-:Y:S05]  /*28970*/  @!P0 NANOSLEEP.SYNCS 0x989680 ;  /* 0x009896800000895d */ /* 0x002fea0003900000 */
[----:B------:R-:W1:Y:S02]  /*28980*/  @!P0 SYNCS.PHASECHK.TRANS64 P0, [R8+URZ+0x308a0], R9 ;  /* 0x0308a009080085a7 */ /* 0x000e64000800007f */
[----:B-1----:R-:W-:Y:S05]  /*28990*/  @!P0 BRA `(.L_x_1643) ;  /* 0xfffffffc00f08947 */ /* 0x002fea000383ffff */
[----:B------:R-:W-:Y:S05]  /*289a0*/  BRA `(.L_x_1793) ;  /* 0xffffffa400547947 */ /* 0x000fea000383ffff */
.L_x_1645:
[----:B-1----:R1:W2:Y:S02]  /*289b0*/  SYNCS.PHASECHK.TRANS64.TRYWAIT P1, [R8+URZ+0x308c0], R9 ;  /* 0x0308c009080075a7 */ /* 0x0022a4000802017f */
[----:B--2---:R-:W-:Y:S05]  /*289c0*/  @!P1 NANOSLEEP.SYNCS 0x989680 ;  /* 0x009896800000995d */ /* 0x004fea0003900000 */
[----:B------:R-:W2:Y:S02]  /*289d0*/  @!P1 SYNCS.PHASECHK.TRANS64 P1, [R8+URZ+0x308c0], R9 ;  /* 0x0308c009080095a7 */ /* 0x000ea4000802007f */
[----:B--2---:R-:W-:Y:S05]  /*289e0*/  @!P1 BRA `(.L_x_1645) ;  /* 0xfffffffc00f09947 */ /* 0x004fea000383ffff */
[----:B------:R-:W-:Y:S05]  /*289f0*/  BRA `(.L_x_1794) ;  /* 0xffffffa400d87947 */ /* 0x000fea000383ffff */
.L_x_1665:
        /* <DEDUP_REMOVED lines=11> */
.L_x_1796:
[----:B------:R-:W-:Y:S05]  /*28ab0*/  BSYNC B0 ;  /* 0x0000000000007941 */ /* 0x000fea0003800000 */
.L_x_1795:
[----:B------:R-:W-:Y:S05]  /*28ac0*/  BRA `(.L_x_1797) ;  /* 0xffffffb400c47947 */ /* 0x000fea000383ffff */
.L_x_1666:
[----:B------:R-:W-:Y:S01]  /*28ad0*/  BSSY B0, `(.L_x_1798) ;  /* 0x0000006000007945 */ /* 0x000fe20003800000 */
[----:B------:R-:W-:-:S07]  /*28ae0*/  MOV R15, 0xffffffff ;  /* 0xffffffff000f7802 */ /* 0x000fce0000000f00 */
[----:B------:R-:W-:Y:S05]  /*28af0*/  WARPSYNC.COLLECTIVE R15, `(.L_x_1799) ;  /* 0x000000000f0c7348 */ /* 0x000fea0003c00000 */
[----:B------:R-:W-:Y:S02]  /*28b00*/  ELECT P6, UR62, PT ;  /* 0x00000000003e782f */ /* 0x000fe400038c0000 */
[----:B------:R-:W-:Y:S01]  /*28b10*/  MOV R14, UR62 ;  /* 0x0000003e000e7c02 */ /* 0x000fe20008000f00 */
[----:B------:R-:W-:Y:S10]  /*28b20*/  ENDCOLLECTIVE ;  /* 0x000000000000791b */ /* 0x000ff40003800000 */
.L_x_1799:
[----:B------:R-:W-:Y:S05]  /*28b30*/  BSYNC B0 ;  /* 0x0000000000007941 */ /* 0x000fea0003800000 */
.L_x_1798:
[----:B------:R-:W-:Y:S05]  /*28b40*/  BRA `(.L_x_1800) ;  /* 0xffffffb400b47947 */ /* 0x000fea000383ffff */
.L_x_1669:
[----:B0-----:R0:W1:Y:S02]  /*28b50*/  SYNCS.PHASECHK.TRANS64.TRYWAIT P0, [R7+URZ+0x30840], R10 ;  /* 0x0308400a070075a7 */ /* 0x001064000800017f */
[----:B-1----:R-:W-:Y:S05]  /*28b60*/  @!P0 NANOSLEEP.SYNCS 0x989680 ;  /* 0x009896800000895d */ /* 0x002fea0003900000 */
[----:B------:R-:W1:Y:S02]  /*28b70*/  @!P0 SYNCS.PHASECHK.TRANS64 P0, [R7+URZ+0x30840], R10 ;  /* 0x0308400a070085a7 */ /* 0x000e64000800007f */
[----:B-1----:R-:W-:Y:S05]  /*28b80*/  @!P0 BRA `(.L_x_1669) ;  /* 0xfffffffc00f08947 */ /* 0x002fea000383ffff */
[----:B------:R-:W-:Y:S05]  /*28b90*/  BRA `(.L_x_1801) ;  /* 0xffffffb800147947 */ /* 0x000fea000383ffff */
.L_x_1672:
        /* <DEDUP_REMOVED lines=8> */
.L_x_1680:
[----:B0-----:R0:W1:Y:S02]  /*28c20*/  SYNCS.PHASECHK.TRANS64.TRYWAIT P0, [R3+URZ+0x30840], R8 ;  /* 0x03084008030075a7 */ /* 0x001064000800017f */
[----:B-1----:R-:W-:Y:S05]  /*28c30*/  @!P0 NANOSLEEP.SYNCS 0x989680 ;  /* 0x009896800000895d */ /* 0x002fea0003900000 */
[----:B------:R-:W1:Y:S02]  /*28c40*/  @!P0 SYNCS.PHASECHK.TRANS64 P0, [R3+URZ+0x30840], R8 ;  /* 0x03084008030085a7 */ /* 0x000e64000800007f */
[----:B-1----:R-:W-:Y:S05]  /*28c50*/  @!P0 BRA `(.L_x_1680) ;  /* 0xfffffffc00f08947 */ /* 0x002fea000383ffff */
[----:B------:R-:W-:Y:S05]  /*28c60*/  BRA `(.L_x_1803) ;  /* 0xffffffc000147947 */ /* 0x000fea000383ffff */
.L_x_1682:
[----:B0-----:R0:W1:Y:S02]  /*28c70*/  SYNCS.PHASECHK.TRANS64.TRYWAIT P0, [R8+URZ+0x60], R3 ;  /* 0x00006003080075a7 */ /* 0x001064000800017f */
[----:B-1----:R-:W-:Y:S05]  /*28c80*/  @!P0 NANOSLEEP.SYNCS 0x989680 ;  /* 0x009896800000895d */ /* 0x002fea0003900000 */
[----:B------:R-:W1:Y:S02]  /*28c90*/  @!P0 SYNCS.PHASECHK.TRANS64 P0, [R8+URZ+0x60], R3 ;  /* 0x00006003080085a7 */ /* 0x000e64000800007f */
[----:B-1----:R-:W-:Y:S05]  /*28ca0*/  @!P0 BRA `(.L_x_1682) ;  /* 0xfffffffc00f08947 */ /* 0x002fea000383ffff */
[----:B------:R-:W-:Y:S05]  /*28cb0*/  BRA `(.L_x_1804) ;  /* 0xffffffc000b47947 */ /* 0x000fea000383ffff */
.L_x_1687:
[----:B-1----:R1:W2:Y:S02]  /*28cc0*/  SYNCS.PHASECHK.TRANS64.TRYWAIT P0, [R2+URZ+0x30840], R3 ;  /* 0x03084003020075a7 */ /* 0x0022a4000800017f */
[----:B--2---:R-:W-:Y:S05]  /*28cd0*/  @!P0 NANOSLEEP.SYNCS 0x989680 ;  /* 0x009896800000895d */ /* 0x004fea0003900000 */
[----:B------:R-:W2:Y:S02]  /*28ce0*/  @!P0 SYNCS.PHASECHK.TRANS64 P0, [R2+URZ+0x30840], R3 ;  /* 0x03084003020085a7 */ /* 0x000ea4000800007f */
[----:B--2---:R-:W-:Y:S05]  /*28cf0*/  @!P0 BRA `(.L_x_1687) ;  /* 0xfffffffc00f08947 */ /* 0x004fea000383ffff */
[----:B------:R-:W-:Y:S05]  /*28d00*/  BRA `(.L_x_1805) ;  /* 0xffffffc8001c7947 */ /* 0x000fea000383ffff */
.L_x_1689:
[----:B0-----:R0:W1:Y:S02]  /*28d10*/  SYNCS.PHASECHK.TRANS64.TRYWAIT P1, [R2+URZ+0x60], R18 ;  /* 0x00006012020075a7 */ /* 0x001064000802017f */
[----:B-1----:R-:W-:Y:S05]  /*28d20*/  @!P1 NANOSLEEP.SYNCS 0x989680 ;  /* 0x009896800000995d */ /* 0x002fea0003900000 */
[----:B------:R-:W1:Y:S02]  /*28d30*/  @!P1 SYNCS.PHASECHK.TRANS64 P1, [R2+URZ+0x60], R18 ;  /* 0x00006012020095a7 */ /* 0x000e64000802007f */
[----:B-1----:R-:W-:Y:S05]  /*28d40*/  @!P1 BRA `(.L_x_1689) ;  /* 0xfffffffc00f09947 */ /* 0x002fea000383ffff */
[----:B------:R-:W-:Y:S05]  /*28d50*/  BRA `(.L_x_1806) ;  /* 0xffffffc800bc7947 */ /* 0x000fea000383ffff */
.L_x_1694:
[----:B-1----:R1:W2:Y:S02]  /*28d60*/  SYNCS.PHASECHK.TRANS64.TRYWAIT P0, [R2+URZ+0x30840], R3 ;  /* 0x03084003020075a7 */ /* 0x0022a4000800017f */
[----:B--2---:R-:W-:Y:S05]  /*28d70*/  @!P0 NANOSLEEP.SYNCS 0x989680 ;  /* 0x009896800000895d */ /* 0x004fea0003900000 */
[----:B------:R-:W2:Y:S02]  /*28d80*/  @!P0 SYNCS.PHASECHK.TRANS64 P0, [R2+URZ+0x30840], R3 ;  /* 0x03084003020085a7 */ /* 0x000ea4000800007f */
[----:B--2---:R-:W-:Y:S05]  /*28d90*/  @!P0 BRA `(.L_x_1694) ;  /* 0xfffffffc00f08947 */ /* 0x004fea000383ffff */
[----:B------:R-:W-:Y:S05]  /*28da0*/  BRA `(.L_x_1807) ;  /* 0xffffffcc00e87947 */ /* 0x000fea000383ffff */
.L_x_1696:
[----:B0-----:R0:W1:Y:S02]  /*28db0*/  SYNCS.PHASECHK.TRANS64.TRYWAIT P1, [R2+URZ+0x60], R9 ;  /* 0x00006009020075a7 */ /* 0x001064000802017f */
[----:B-1----:R-:W-:Y:S05]  /*28dc0*/  @!P1 NANOSLEEP.SYNCS 0x989680 ;  /* 0x009896800000995d */ /* 0x002fea0003900000 */
[----:B------:R-:W1:Y:S02]  /*28dd0*/  @!P1 SYNCS.PHASECHK.TRANS64 P1, [R2+URZ+0x60], R9 ;  /* 0x00006009020095a7 */ /* 0x000e64000802007f */
[----:B-1----:R-:W-:Y:S05]  /*28de0*/  @!P1 BRA `(.L_x_1696) ;  /* 0xfffffffc00f09947 */ /* 0x002fea000383ffff */
[----:B------:R-:W-:Y:S05]  /*28df0*/  BRA `(.L_x_1808) ;  /* 0xffffffd000907947 */ /* 0x000fea000383ffff */
.L_x_1703:
[----:B0-----:R0:W1:Y:S02]  /*28e00*/  SYNCS.PHASECHK.TRANS64.TRYWAIT P0, [R3+URZ+0x30860], R2 ;  /* 0x03086002030075a7 */ /* 0x001064000800017f */
[----:B-1----:R-:W-:Y:S05]  /*28e10*/  @!P0 NANOSLEEP.SYNCS 0x989680 ;  /* 0x009896800000895d */ /* 0x002fea0003900000 */
[----:B------:R-:W1:Y:S02]  /*28e20*/  @!P0 SYNCS.PHASECHK.TRANS64 P0, [R3+URZ+0x30860], R2 ;  /* 0x03086002030085a7 */ /* 0x000e64000800007f */
[----:B-1----:R-:W-:Y:S05]  /*28e30*/  @!P0 BRA `(.L_x_1703) ;  /* 0xfffffffc00f08947 */ /* 0x002fea000383ffff */
[----:B------:R-:W-:Y:S05]  /*28e40*/  BRA `(.L_x_1809) ;  /* 0xffffffd400a87947 */ /* 0x000fea000383ffff */
.L_x_1705:
[----:B---3--:R-:W3:Y:S01]  /*28e50*/  LDL R0, [R1] ;  /* 0x0000000001007983 */ /* 0x008ee20000100800 */
[----:B------:R-:W-:Y:S01]  /*28e60*/  BSSY B0, `(.L_x_1810) ;  /* 0x0000008000007945 */ /* 0x000fe20003800000 */
[----:B------:R-:W-:Y:S02]  /*28e70*/  IMAD.MOV.U32 R12, RZ, RZ, RZ ;  /* 0x000000ffff0c7224 */ /* 0x000fe400078e00ff */
[----:B------:R-:W-:Y:S02]  /*28e80*/  IMAD.MOV.U32 R11, RZ, RZ, 0x1f ;  /* 0x0000001fff0b7424 */ /* 0x000fe400078e00ff */
[----:B------:R-:W-:Y:S02]  /*28e90*/  IMAD.MOV.U32 R15, RZ, RZ, -0x1 ;  /* 0xffffffffff0f7424 */ /* 0x000fe400078e00ff */
[----:B---3--:R-:W-:-:S07]  /*28ea0*/  IMAD.MOV.U32 R13, RZ, RZ, R0 ;  /* 0x000000ffff0d7224 */ /* 0x008fce00078e0000 */
[----:B012---:R-:W-:Y:S05]  /*28eb0*/  WARPSYNC.COLLECTIVE R15, `(.L_x_1811) ;  /* 0x000000000f087348 */ /* 0x007fea0003c00000 */
[----:B------:R3:W4:Y:S02]  /*28ec0*/  SHFL.IDX P6, R14, R13, R12, R11 ;  /* 0x0000000c0d0e7389 */ /* 0x00072400000c000b */
[----:B01234-:R-:W-:Y:S01]  /*28ed0*/  ENDCOLLECTIVE ;  /* 0x000000000000791b */ /* 0x01ffe20003800000 */
.L_x_1811:
[----:B------:R-:W-:Y:S05]  /*28ee0*/  BSYNC B0 ;  /* 0x0000000000007941 */ /* 0x000fea0003800000 */
.L_x_1810:
[----:B------:R-:W-:Y:S01]  /*28ef0*/  IMAD.MOV.U32 R13, RZ, RZ, R0 ;  /* 0x000000ffff0d7224 */ /* 0x000fe200078e0000 */
[----:B------:R-:W-:Y:S01]  /*28f00*/  MOV R4, R14 ;  /* 0x0000000e00047202 */ /* 0x000fe20000000f00 */
[----:B------:R-:W-:Y:S02]  /*28f10*/  IMAD.MOV.U32 R12, RZ, RZ, 0x1 ;  /* 0x00000001ff0c7424 */ /* 0x000fe400078e00ff */
[----:B------:R-:W-:Y:S02]  /*28f20*/  IMAD.MOV.U32 R11, RZ, RZ, 0x1f ;  /* 0x0000001fff0b7424 */ /* 0x000fe400078e00ff */
[----:B------:R-:W-:-:S07]  /*28f30*/  IMAD.MOV.U32 R15, RZ, RZ, -0x1 ;  /* 0xffffffffff0f7424 */ /* 0x000fce00078e00ff */
[----:B------:R-:W-:Y:S05]  /*28f40*/  WARPSYNC.COLLECTIVE R15, `(.L_x_1812) ;  /* 0x000000000f087348 */ /* 0x000fea0003c00000 */
[----:B------:R0:W1:Y:S02]  /*28f50*/  SHFL.IDX P6, R14, R13, R12, R11 ;  /* 0x0000000c0d0e7389 */ /* 0x00006400000c000b */
[----:B01----:R-:W-:Y:S01]  /*28f60*/  ENDCOLLECTIVE ;  /* 0x000000000000791b */ /* 0x003fe20003800000 */
.L_x_1812:
[----:B------:R-:W-:Y:S01]  /*28f70*/  MOV R7, R14 ;  /* 0x0000000e00077202 */ /* 0x000fe20000000f00 */
[----:B------:R-:W-:Y:S06]  /*28f80*/  BRA `(.L_x_1813) ;  /* 0xffffffd800307947 */ /* 0x000fec000383ffff */
.L_x_1708:
[----:B------:R-:W-:Y:S01]  /*28f90*/  BSSY B0, `(.L_x_1814) ;  /* 0x0000008000007945 */ /* 0x000fe20003800000 */
[----:B-----5:R-:W-:Y:S02]  /*28fa0*/  IMAD.MOV.U32 R13, RZ, RZ, R5 ;  /* 0x000000ffff0d7224 */ /* 0x020fe400078e0005 */
[----:B------:R-:W-:Y:S02]  /*28fb0*/  IMAD.MOV.U32 R12, RZ, RZ, 0x1 ;  /* 0x00000001ff0c7424 */ /* 0x000fe400078e00ff */
[----:B------:R-:W-:Y:S02]  /*28fc0*/  IMAD.MOV.U32 R11, RZ, RZ, RZ ;  /* 0x000000ffff0b7224 */ /* 0x000fe400078e00ff */
[----:B------:R-:W-:-:S07]  /*28fd0*/  IMAD.MOV.U32 R15, RZ, RZ, -0x1 ;  /* 0xffffffffff0f7424 */ /* 0x000fce00078e00ff */
[----:B0-2-4-:R-:W-:Y:S05]  /*28fe0*/  WARPSYNC.COLLECTIVE R15, `(.L_x_1815) ;  /* 0x000000000f087348 */ /* 0x015fea0003c00000 */
[----:B------:R1:W3:Y:S02]  /*28ff0*/  SHFL.UP P6, R14, R13, R12, R11 ;  /* 0x0400000c0d0e7389 */ /* 0x0002e400000c000b */
[----:B01234-:R-:W-:Y:S01]  /*29000*/  ENDCOLLECTIVE ;  /* 0x000000000000791b */ /* 0x01ffe20003800000 */
.L_x_1815:
[----:B------:R-:W-:Y:S05]  /*29010*/  BSYNC B0 ;  /* 0x0000000000007941 */ /* 0x000fea0003800000 */
.L_x_1814:
[----:B------:R-:W-:Y:S01]  /*29020*/  ISETP.NE.AND P0, PT, R10, RZ, PT ;  /* 0x000000ff0a00720c */ /* 0x000fe20003f05270 */
[----:B------:R-:W-:Y:S02]  /*29030*/  IMAD.MOV.U32 R12, RZ, RZ, 0x2 ;  /* 0x00000002ff0c7424 */ /* 0x000fe400078e00ff */
[----:B------:R-:W-:Y:S01]  /*29040*/  IMAD.MOV.U32 R11, RZ, RZ, RZ ;  /* 0x000000ffff0b7224 */ /* 0x000fe200078e00ff */
[----:B------:R-:W-:Y:S01]  /*29050*/  SEL R14, R14, RZ, P0 ;  /* 0x000000ff0e0e7207 */ /* 0x000fe20000000000 */
[----:B------:R-:W-:Y:S01]  /*29060*/  IMAD.MOV.U32 R15, RZ, RZ, -0x1 ;  /* 0xffffffffff0f7424 */ /* 0x000fe200078e00ff */
[----:B------:R-:W-:Y:S02]  /*29070*/  ISETP.GE.U32.AND P0, PT, R10, 0x2, PT ;  /* 0x000000020a00780c */ /* 0x000fe40003f06070 */
[----:B------:R-:W-:-:S11]  /*29080*/  IADD3 R13, R5, R14, RZ ;  /* 0x0000000e050d7210 */ /* 0x000fd60007ffe0ff */
[----:B------:R-:W-:Y:S05]  /*29090*/  WARPSYNC.COLLECTIVE R15, `(.L_x_1816) ;  /* 0x000000000f087348 */ /* 0x000fea0003c00000 */
[----:B------:R0:W1:Y:S02]  /*290a0*/  SHFL.UP P6, R14, R13, R12, R11 ;  /* 0x0400000c0d0e7389 */ /* 0x00006400000c000b */
[----:B01----:R-:W-:Y:S01]  /*290b0*/  ENDCOLLECTIVE ;  /* 0x000000000000791b */ /* 0x003fe20003800000 */
.L_x_1816:
        /* <DEDUP_REMOVED lines=8> */
.L_x_1817:
        /* <DEDUP_REMOVED lines=8> */
.L_x_1818:
[----:B------:R-:W-:Y:S01]  /*291c0*/  IMAD.MOV.U32 R12, RZ, RZ, 0x10 ;  /* 0x00000010ff0c7424 */ /* 0x000fe200078e00ff */
[----:B------:R-:W-:Y:S02]  /*291d0*/  SEL R3, R14, RZ, P0 ;  /* 0x000000ff0e037207 */ /* 0x000fe40000000000 */
[----:B------:R-:W-:Y:S02]  /*291e0*/  ISETP.GE.U32.AND P0, PT, R10, 0x10, PT ;  /* 0x000000100a00780c */ /* 0x000fe40003f06070 */
[----:B------:R-:W-:-:S05]  /*291f0*/  IADD3 R8, R6, R3, RZ ;  /* 0x0000000306087210 */ /* 0x000fca0007ffe0ff */
[----:B------:R-:W-:-:S07]  /*29200*/  IMAD.MOV.U32 R13, RZ, RZ, R8 ;  /* 0x000000ffff0d7224 */ /* 0x000fce00078e0008 */
[----:B------:R-:W-:Y:S05]  /*29210*/  WARPSYNC.COLLECTIVE R15, `(.L_x_1819) ;  /* 0x000000000f087348 */ /* 0x000fea0003c00000 */
[----:B------:R0:W1:Y:S02]  /*29220*/  SHFL.UP P6, R14, R13, R12, R11 ;  /* 0x0400000c0d0e7389 */ /* 0x00006400000c000b */
[----:B01----:R-:W-:Y:S01]  /*29230*/  ENDCOLLECTIVE ;  /* 0x000000000000791b */ /* 0x003fe20003800000 */
.L_x_1819:
[----:B------:R-:W-:Y:S01]  /*29240*/  MOV R12, 0x1f ;  /* 0x0000001f000c7802 */ /* 0x000fe20000000f00 */
[----:B------:R-:W-:Y:S01]  /*29250*/  IMAD.MOV.U32 R11, RZ, RZ, 0x1f ;  /* 0x0000001fff0b7424 */ /* 0x000fe200078e00ff */
[----:B------:R-:W-:-:S05]  /*29260*/  SEL R3, R14, RZ, P0 ;  /* 0x000000ff0e037207 */ /* 0x000fca0000000000 */
[----:B------:R-:W-:-:S04]  /*29270*/  IMAD.IADD R2, R8, 0x1, R3 ;  /* 0x0000000108027824 */ /* 0x000fc800078e0203 */
[----:B------:R-:W-:-:S07]  /*29280*/  IMAD.MOV.U32 R13, RZ, RZ, R2 ;  /* 0x000000ffff0d7224 */ /* 0x000fce00078e0002 */
[----:B------:R-:W-:Y:S05]  /*29290*/  WARPSYNC.COLLECTIVE R15, `(.L_x_1820) ;  /* 0x000000000f087348 */ /* 0x000fea0003c00000 */
[----:B------:R0:W1:Y:S02]  /*292a0*/  SHFL.IDX P6, R14, R13, R12, R11 ;  /* 0x0000000c0d0e7389 */ /* 0x00006400000c000b */
[----:B01----:R-:W-:Y:S01]  /*292b0*/  ENDCOLLECTIVE ;  /* 0x000000000000791b */ /* 0x003fe20003800000 */
.L_x_1820:
[----:B------:R-:W-:Y:S05]  /*292c0*/  BRA `(.L_x_1821) ;  /* 0xffffffd400fc7947 */ /* 0x000fea000383ffff */
.L_x_1713:
        /* <DEDUP_REMOVED lines=8> */
.L_x_1823:
[----:B------:R-:W-:Y:S05]  /*29350*/  BSYNC B0 ;  /* 0x0000000000007941 */ /* 0x000fea0003800000 */
.L_x_1822:
        /* <DEDUP_REMOVED lines=10> */
.L_x_1824:
        /* <DEDUP_REMOVED lines=8> */
.L_x_1825:
[----:B------:R-:W-:Y:S02]  /*29480*/  MOV R12, 0x8 ;  /* 0x00000008000c7802 */ /* 0x000fe40000000f00 */
[----:B------:R-:W-:Y:S02]  /*29490*/  SEL R3, R14, RZ, P0 ;  /* 0x000000ff0e037207 */ /* 0x000fe40000000000 */
[----:B------:R-:W-:-:S03]  /*294a0*/  ISETP.GE.U32.AND P0, PT, R8, 0x8, PT ;  /* 0x000000080800780c */ /* 0x000fc60003f06070 */
[----:B------:R-:W-:-:S04]  /*294b0*/  IMAD.IADD R3, R2, 0x1, R3 ;  /* 0x0000000102037824 */ /* 0x000fc800078e0203 */
[----:B------:R-:W-:-:S07]  /*294c0*/  IMAD.MOV.U32 R13, RZ, RZ, R3 ;  /* 0x000000ffff0d7224 */ /* 0x000fce00078e0003 */
[----:B------:R-:W-:Y:S05]  /*294d0*/  WARPSYNC.COLLECTIVE R15, `(.L_x_1826) ;  /* 0x000000000f087348 */ /* 0x000fea0003c00000 */
[----:B------:R0:W1:Y:S02]  /*294e0*/  SHFL.UP P6, R14, R13, R12, R11 ;  /* 0x0400000c0d0e7389 */ /* 0x00006400000c000b */
[----:B01----:R-:W-:Y:S01]  /*294f0*/  ENDCOLLECTIVE ;  /* 0x000000000000791b */ /* 0x003fe20003800000 */
.L_x_1826:
        /* <DEDUP_REMOVED lines=8> */
.L_x_1827:
[----:B------:R-:W-:Y:S02]  /*29580*/  IMAD.MOV.U32 R12, RZ, RZ, 0x1f ;  /* 0x0000001fff0c7424 */ /* 0x000fe400078e00ff */
[----:B------:R-:W-:Y:S01]  /*29590*/  IMAD.MOV.U32 R11, RZ, RZ, 0x1f ;  /* 0x0000001fff0b7424 */ /* 0x000fe200078e00ff */
[----:B------:R-:W-:-:S05]  /*295a0*/  SEL R3, R14, RZ, P0 ;  /* 0x000000ff0e037207 */ /* 0x000fca0000000000 */
[----:B------:R-:W-:-:S05]  /*295b0*/  IMAD.IADD R2, R6, 0x1, R3 ;  /* 0x0000000106027824 */ /* 0x000fca00078e0203 */
[----:B------:R-:W-:-:S07]  /*295c0*/  MOV R13, R2 ;  /* 0x00000002000d7202 */ /* 0x000fce0000000f00 */
[----:B------:R-:W-:Y:S05]  /*295d0*/  WARPSYNC.COLLECTIVE R15, `(.L_x_1828) ;  /* 0x000000000f087348 */ /* 0x000fea0003c00000 */
[----:B------:R0:W1:Y:S02]  /*295e0*/  SHFL.IDX P6, R14, R13, R12, R11 ;  /* 0x0000000c0d0e7389 */ /* 0x00006400000c000b */
[----:B01----:R-:W-:Y:S01]  /*295f0*/  ENDCOLLECTIVE ;  /* 0x000000000000791b */ /* 0x003fe20003800000 */
.L_x_1828:
[----:B------:R-:W-:Y:S05]  /*29600*/  BRA `(.L_x_1829) ;  /* 0xffffffd400f07947 */ /* 0x000fea000383ffff */
.L_x_1715:
[----:B------:R-:W-:Y:S01]  /*29610*/  BSSY B0, `(.L_x_1830) ;  /* 0x0000006000007945 */ /* 0x000fe20003800000 */
[----:B------:R-:W-:Y:S01]  /*29620*/  PLOP3.LUT P6, PT, P6, PT, PT, 0x8, 0x0 ;  /* 0x000000000000781c */ /* 0x000fe200037ce170 */
[----:B------:R-:W-:-:S12]  /*29630*/  IMAD.MOV.U32 R15, RZ, RZ, -0x1 ;  /* 0xffffffffff0f7424 */ /* 0x000fd800078e00ff */
[----:B0-----:R-:W-:Y:S05]  /*29640*/  WARPSYNC.COLLECTIVE R15, `(.L_x_1831) ;  /* 0x000000000f087348 */ /* 0x001fea0003c00000 */
[----:B------:R-:W-:Y:S01]  /*29650*/  VOTE.ANY R14, PT, P6 ;  /* 0x00000000000e7806 */ /* 0x000fe200030e0100 */
[----:B0-----:R-:W-:Y:S06]  /*29660*/  ENDCOLLECTIVE ;  /* 0x000000000000791b */ /* 0x001fec0003800000 */
.L_x_1831:
[----:B------:R-:W-:Y:S05]  /*29670*/  BSYNC B0 ;  /* 0x0000000000007941 */ /* 0x000fea0003800000 */
.L_x_1830:
[----:B------:R-:W-:Y:S01]  /*29680*/  IMAD.MOV.U32 R3, RZ, RZ, R14 ;  /* 0x000000ffff037224 */ /* 0x000fe200078e000e */
[----:B------:R-:W-:Y:S01]  /*29690*/  MOV R13, R5 ;  /* 0x00000005000d7202 */ /* 0x000fe20000000f00 */
[----:B------:R-:W-:Y:S02]  /*296a0*/  IMAD.MOV.U32 R11, RZ, RZ, 0x1f ;  /* 0x0000001fff0b7424 */ /* 0x000fe400078e00ff */
[----:B------:R-:W0:Y:S01]  /*296b0*/  POPC R8, R3 ;  /* 0x0000000300087309 */ /* 0x000e220000000000 */
[----:B------:R-:W-:Y:S02]  /*296c0*/  IMAD.MOV.U32 R15, RZ, RZ, -0x1 ;  /* 0xffffffffff0f7424 */ /* 0x000fe400078e00ff */
[----:B0-----:R-:W-:-:S07]  /*296d0*/  IMAD.MOV.U32 R12, RZ, RZ, R8 ;  /* 0x000000ffff0c7224 */ /* 0x001fce00078e0008 */
[----:B------:R-:W-:Y:S05]  /*296e0*/  WARPSYNC.COLLECTIVE R15, `(.L_x_1832) ;  /* 0x000000000f087348 */ /* 0x000fea0003c00000 */
[----:B------:R0:W1:Y:S02]  /*296f0*/  SHFL.IDX P6, R14, R13, R12, R11 ;  /* 0x0000000c0d0e7389 */ /* 0x00006400000c000b */
[----:B01----:R-:W-:Y:S01]  /*29700*/  ENDCOLLECTIVE ;  /* 0x000000000000791b */ /* 0x003fe20003800000 */
.L_x_1832:
[----:B------:R-:W-:Y:S01]  /*29710*/  IMAD.MOV.U32 R5, RZ, RZ, R14 ;  /* 0x000000ffff057224 */ /* 0x000fe200078e000e */
[----:B------:R-:W-:Y:S06]  /*29720*/  BRA `(.L_x_1833) ;  /* 0xffffffd400e07947 */ /* 0x000fec000383ffff */
.L_x_1717:
[----:B------:R-:W-:Y:S01]  /*29730*/  BSSY B0, `(.L_x_1834) ;  /* 0x0000007000007945 */ /* 0x000fe20003800000 */
[----:B------:R-:W-:Y:S01]  /*29740*/  MOV R13, R2 ;  /* 0x00000002000d7202 */ /* 0x000fe20000000f00 */
[----:B------:R-:W-:Y:S02]  /*29750*/  IMAD.MOV.U32 R11, RZ, RZ, 0x1f ;  /* 0x0000001fff0b7424 */ /* 0x000fe400078e00ff */
[----:B------:R-:W-:-:S07]  /*29760*/  IMAD.MOV.U32 R15, RZ, RZ, -0x1 ;  /* 0xffffffffff0f7424 */ /* 0x000fce00078e00ff */
[----:B012---:R-:W-:Y:S05]  /*29770*/  WARPSYNC.COLLECTIVE R15, `(.L_x_1835) ;  /* 0x000000000f087348 */ /* 0x007fea0003c00000 */
[----:B------:R3:W4:Y:S02]  /*29780*/  SHFL.IDX P6, R14, R13, R12, R11 ;  /* 0x0000000c0d0e7389 */ /* 0x00072400000c000b */
[----:B01234-:R-:W-:Y:S01]  /*29790*/  ENDCOLLECTIVE ;  /* 0x000000000000791b */ /* 0x01ffe20003800000 */
.L_x_1835:
[----:B------:R-:W-:Y:S05]  /*297a0*/  BSYNC B0 ;  /* 0x0000000000007941 */ /* 0x000fea0003800000 */
.L_x_1834:
[----:B------:R-:W-:Y:S01]  /*297b0*/  IMAD.MOV.U32 R9, RZ, RZ, R14 ;  /* 0x000000ffff097224 */ /* 0x000fe200078e000e */
[----:B------:R-:W-:Y:S06]  /*297c0*/  BRA `(.L_x_1716) ;  /* 0xffffffd400d47947 */ /* 0x000fec000383ffff */
.L_x_1721:
[----:B0-----:R0:W1:Y:S02]  /*297d0*/  SYNCS.PHASECHK.TRANS64.TRYWAIT P0, [R0+URZ+0x30820], R3 ;  /* 0x03082003000075a7 */ /* 0x001064000800017f */
[----:B-1----:R-:W-:Y:S05]  /*297e0*/  @!P0 NANOSLEEP.SYNCS 0x989680 ;  /* 0x009896800000895d */ /* 0x002fea0003900000 */
[----:B------:R-:W1:Y:S02]  /*297f0*/  @!P0 SYNCS.PHASECHK.TRANS64 P0, [R0+URZ+0x30820], R3 ;  /* 0x03082003000085a7 */ /* 0x000e64000800007f */
[----:B-1----:R-:W-:Y:S05]  /*29800*/  @!P0 BRA `(.L_x_1721) ;  /* 0xfffffffc00f08947 */ /* 0x002fea000383ffff */
[----:B------:R-:W-:Y:S05]  /*29810*/  BRA `(.L_x_1836) ;  /* 0xffffffdc00747947 */ /* 0x000fea000383ffff */
.L_x_1722:
        /* <DEDUP_REMOVED lines=11> */
.L_x_1838:
[----:B------:R-:W-:Y:S05]  /*298d0*/  BSYNC B0 ;  /* 0x0000000000007941 */ /* 0x000fea0003800000 */
.L_x_1837:
[----:B------:R-:W-:Y:S05]  /*298e0*/  BRA `(.L_x_1839) ;  /* 0xffffffdc005c7947 */ /* 0x000fea000383ffff */
.L_x_1723:
[----:B------:R-:W-:Y:S01]  /*298f0*/  BSSY B0, `(.L_x_1840) ;  /* 0x0000006000007945 */ /* 0x000fe20003800000 */
[----:B------:R-:W-:-:S07]  /*29900*/  IMAD.MOV.U32 R15, RZ, RZ, -0x1 ;  /* 0xffffffffff0f7424 */ /* 0x000fce00078e00ff */
[----:B01----:R-:W-:Y:S05]  /*29910*/  WARPSYNC.COLLECTIVE R15, `(.L_x_1841) ;  /* 0x000000000f0c7348 */ /* 0x003fea0003c00000 */
[----:B------:R-:W-:Y:S02]  /*29920*/  ELECT P6, UR62, PT ;  /* 0x00000000003e782f */ /* 0x000fe400038c0000 */
[----:B------:R-:W-:Y:S01]  /*29930*/  MOV R14, UR62 ;  /* 0x0000003e000e7c02 */ /* 0x000fe20008000f00 */
[----:B01----:R-:W-:Y:S10]  /*29940*/  ENDCOLLECTIVE ;  /* 0x000000000000791b */ /* 0x003ff40003800000 */
.L_x_1841:
[----:B------:R-:W-:Y:S05]  /*29950*/  BSYNC B0 ;  /* 0x0000000000007941 */ /* 0x000fea0003800000 */
.L_x_1840:
[----:B------:R-:W-:Y:S05]  /*29960*/  BRA `(.L_x_1842) ;  /* 0xffffffdc00507947 */ /* 0x000fea000383ffff */
.L_x_1725:
[----:B0-----:R0:W1:Y:S02]  /*29970*/  SYNCS.PHASECHK.TRANS64.TRYWAIT P0, [R7+URZ], R4 ;  /* 0x00000004070075a7 */ /* 0x001064000800017f */
[----:B-1----:R-:W-:Y:S05]  /*29980*/  @!P0 NANOSLEEP.SYNCS 0x989680 ;  /* 0x009896800000895d */ /* 0x002fea0003900000 */
[----:B------:R-:W1:Y:S02]  /*29990*/  @!P0 SYNCS.PHASECHK.TRANS64 P0, [R7+URZ], R4 ;  /* 0x00000004070085a7 */ /* 0x000e64000800007f */
[----:B-1----:R-:W-:Y:S05]  /*299a0*/  @!P0 BRA `(.L_x_1725) ;  /* 0xfffffffc00f08947 */ /* 0x002fea000383ffff */
[----:B------:R-:W-:Y:S05]  /*299b0*/  BRA `(.L_x_1843) ;  /* 0xffffffdc00847947 */ /* 0x000fea000383ffff */
.L_x_1726:
[----:B-1----:R1:W2:Y:S02]  /*299c0*/  SYNCS.PHASECHK.TRANS64.TRYWAIT P0, [R3+URZ], R2 ;  /* 0x00000002030075a7 */ /* 0x0022a4000800017f */
[----:B--2---:R-:W-:Y:S05]  /*299d0*/  @!P0 NANOSLEEP.SYNCS 0x989680 ;  /* 0x009896800000895d */ /* 0x004fea0003900000 */
[----:B------:R-:W2:Y:S02]  /*299e0*/  @!P0 SYNCS.PHASECHK.TRANS64 P0, [R3+URZ], R2 ;  /* 0x00000002030085a7 */ /* 0x000ea4000800007f */
[----:B--2---:R-:W-:Y:S05]  /*299f0*/  @!P0 BRA `(.L_x_1726) ;  /* 0xfffffffc00f08947 */ /* 0x004fea000383ffff */
[----:B------:R-:W-:Y:S05]  /*29a00*/  BRA `(.L_x_1844) ;  /* 0xffffffdc00787947 */ /* 0x000fea000383ffff */
.L_x_1728:
[----:B-1----:R1:W2:Y:S02]  /*29a10*/  SYNCS.PHASECHK.TRANS64.TRYWAIT P0, [R5+URZ], R4 ;  /* 0x00000004050075a7 */ /* 0x0022a4000800017f */
[----:B--2---:R-:W-:Y:S05]  /*29a20*/  @!P0 NANOSLEEP.SYNCS 0x989680 ;  /* 0x009896800000895d */ /* 0x004fea0003900000 */
[----:B------:R-:W2:Y:S02]  /*29a30*/  @!P0 SYNCS.PHASECHK.TRANS64 P0, [R5+URZ], R4 ;  /* 0x00000004050085a7 */ /* 0x000ea4000800007f */
[----:B--2---:R-:W-:Y:S05]  /*29a40*/  @!P0 BRA `(.L_x_1728) ;  /* 0xfffffffc00f08947 */ /* 0x004fea000383ffff */
[----:B------:R-:W-:Y:S05]  /*29a50*/  BRA `(.L_x_1845) ;  /* 0xffffffdc007c7947 */ /* 0x000fea000383ffff */
.L_x_1846:
        /* <DEDUP_REMOVED lines=10> */
.L_x_2661:


//--------------------- .text._ZN7cutlass13device_kernelIN5flash11enable_sm90INS1_16FlashAttnFwdSm90INS1_25CollectiveMainloopFwdSm90ILi2EN4cute5tupleIJNS5_1CILi1EEES8_S8_EEENS6_IJNS7_ILi128EEENS7_ILi112EEENS7_ILi192EEEEEELi192ENS_6half_tEfNS_4arch4Sm90ELb1ELb0ELb0ELb0ELb0ELb0ELb0ELb1ELb1ELb0ELb0ELb0EEENS1_21CollectiveEpilogueFwdINS6_IJSA_SC_SB_EEES9_SE_SG_Li256ELb0ELb0ELb0ELb0EEENS1_30DynamicPersistentTileSchedulerILi256ELi32ELb0ELb0ELb1EEEEEEEEEvNT_6ParamsE --------------------------
	.section	.text._ZN7cutlass13device_kernelIN5flash11enable_sm90INS1_16FlashAttnFwdSm90INS1_25CollectiveMainloopFwdSm90ILi2EN4cute5tupleIJNS5_1CILi1EEES8_S8_EEENS6_IJNS7_ILi128EEENS7_ILi112EEENS7_ILi192EEEEEELi192ENS_6half_tEfNS_4arch4Sm90ELb1ELb0ELb0ELb0ELb0ELb0ELb0ELb1ELb1ELb0ELb0ELb0EEENS1_21CollectiveEpilogueFwdINS6_IJSA_SC_SB_EEES9_SE_SG_Li256ELb0ELb0ELb0ELb0EEENS1_30DynamicPersistentTileSchedulerILi256ELi32ELb0ELb0ELb1EEEEEEEEEvNT_6ParamsE,"ax",@progbits
	.align	128
.text._ZN7cutlass13device_kernelIN5flash11enable_sm90INS1_16FlashAttnFwdSm90INS1_25CollectiveMainloopFwdSm90ILi2EN4cute5tupleIJNS5_1CILi1EEES8_S8_EEENS6_IJNS7_ILi128EEENS7_ILi112EEENS7_ILi192EEEEEELi192ENS_6half_tEfNS_4arch4Sm90ELb1ELb0ELb0ELb0ELb0ELb0ELb0ELb1ELb1ELb0ELb0ELb0EEENS1_21CollectiveEpilogueFwdINS6_IJSA_SC_SB_EEES9_SE_SG_Li256ELb0ELb0ELb0ELb0EEENS1_30DynamicPersistentTileSchedulerILi256ELi32ELb0ELb0ELb1EEEEEEEEEvNT_6ParamsE:
        .type           _ZN7cutlass13device_kernelIN5flash11enable_sm90INS1_16FlashAttnFwdSm90INS1_25CollectiveMainloopFwdSm90ILi2EN4cute5tupleIJNS5_1CILi1EEES8_S8_EEENS6_IJNS7_ILi128EEENS7_ILi112EEENS7_ILi192EEEEEELi192ENS_6half_tEfNS_4arch4Sm90ELb1ELb0ELb0ELb0ELb0ELb0ELb0ELb1ELb1ELb0ELb0ELb0EEENS1_21CollectiveEpilogueFwdINS6_IJSA_SC_SB_EEES9_SE_SG_Li256ELb0ELb0ELb0ELb0EEENS1_30DynamicPersistentTileSchedulerILi256ELi32ELb0ELb0ELb1EEEEEEEEEvNT_6ParamsE,@function
        .size           _ZN7cutlass13device_kernelIN5flash11enable_sm90INS1_16FlashAttnFwdSm90INS1_25CollectiveMainloopFwdSm90ILi2EN4cute5tupleIJNS5_1CILi1EEES8_S8_EEENS6_IJNS7_ILi128EEENS7_ILi112EEENS7_ILi192EEEEEELi192ENS_6half_tEfNS_4arch4Sm90ELb1ELb0ELb0ELb0ELb0ELb0ELb0ELb1ELb1ELb0ELb0ELb0EEENS1_21CollectiveEpilogueFwdINS6_IJSA_SC_SB_EEES9_SE_SG_Li256ELb0ELb0ELb0ELb0EEENS1_30DynamicPersistentTileSchedulerILi256ELi32ELb0ELb0ELb1EEEEEEEEEvNT_6ParamsE,(.L_x_2662 - _ZN7cutlass13device_kernelIN5flash11enable_sm90INS1_16FlashAttnFwdSm90INS1_25CollectiveMainloopFwdSm90ILi2EN4cute5tupleIJNS5_1CILi1EEES8_S8_EEENS6_IJNS7_ILi128EEENS7_ILi112EEENS7_ILi192EEEEEELi192ENS_6half_tEfNS_4arch4Sm90ELb1ELb0ELb0ELb0ELb0ELb0ELb0ELb1ELb1ELb0ELb0ELb0EEENS1_21CollectiveEpilogueFwdINS6_IJSA_SC_SB_EEES9_SE_SG_Li256ELb0ELb0ELb0ELb0EEENS1_30DynamicPersistentTileSchedulerILi256ELi32ELb0ELb0ELb1EEEEEEEEEvNT_6ParamsE)
        .other          _ZN7cutlass13device_kernelIN5flash11enable_sm90INS1_16FlashAttnFwdSm90INS1_25CollectiveMainloopFwdSm90ILi2EN4cute5tupleIJNS5_1CILi1EEES8_S8_EEENS6_IJNS7_ILi128EEENS7_ILi112EEENS7_ILi192EEEEEELi192ENS_6half_tEfNS_4arch4Sm90ELb1ELb0ELb0ELb0ELb0ELb0ELb0ELb1ELb1ELb0ELb0ELb0EEENS1_21CollectiveEpilogueFwdINS6_IJSA_SC_SB_EEES9_SE_SG_Li256ELb0ELb0ELb0ELb0EEENS1_30DynamicPersistentTileSchedulerILi256ELi32ELb0ELb0ELb1EEEEEEEEEvNT_6ParamsE,@"STO_CUDA_ENTRY STV_DEFAULT"
_ZN7cutlass13device_kernelIN5flash11enable_sm90INS1_16FlashAttnFwdSm90INS1_25CollectiveMainloopFwdSm90ILi2EN4cute5tupleIJNS5_1CILi1EEES8_S8_EEENS6_IJNS7_ILi128EEENS7_ILi112EEENS7_ILi192EEEEEELi192ENS_6half_tEfNS_4arch4Sm90ELb1ELb0ELb0ELb0ELb0ELb0ELb0ELb1ELb1ELb0ELb0ELb0EEENS1_21CollectiveEpilogueFwdINS6_IJSA_SC_SB_EEES9_SE_SG_Li256ELb0ELb0ELb0ELb0EEENS1_30DynamicPersistentTileSchedulerILi256ELi32ELb0ELb0ELb1EEEEEEEEEvNT_6ParamsE:
        /* <DEDUP_REMOVED lines=23> */
.L_x_1848:
[----:B------:R-:W-:Y:S05]  /*0170*/  BSYNC B0 ;  /* 0x0000000000007941 */ /* 0x000fea0003800000 */
.L_x_1847:
[----:B------:R-:W-:Y:S01]  /*0180*/  VOTEU.ANY UP0, P0 ;  /* 0x00000000003f7886 */ /* 0x000fe20000000100 */
[----:B------:R-:W1:Y:S01]  /*0190*/  SHFL.IDX PT, R2, R0, RZ, 0x1f ;  /* 0x00001fff00027589 */ /* 0x000e6200000e0000 */
[----:B------:R-:W-:Y:S01]  /*01a0*/  UMOV UR4, 0x1 ;  /* 0x0000000100047882 */ /* 0x000fe20000000000 */
[----:B------:R-:W-:Y:S02]  /*01b0*/  VOTEU.ANY UP1, P0 ;  /* 0x00000000003f7886 */ /* 0x000fe40000020100 */
[----:B------:R-:W2:Y:S01]  /*01c0*/  @UP0 S2UR UR7, SR_CgaCtaId ;  /* 0x00000000000709c3 */ /* 0x000ea20000008800 */
[----:B------:R-:W-:Y:S01]  /*01d0*/  @UP0 UMOV UR6, 0x400 ;  /* 0x0000040000060882 */ /* 0x000fe20000000000 */
[----:B------:R-:W-:-:S04]  /*01e0*/  @UP0 UIADD3 UR4, -UR4, 0x100000, URZ ;  /* 0x0010000004040890 */ /* 0x000fc8000fffe13f */
[----:B------:R-:W-:Y:S02]  /*01f0*/  @UP0 USHF.L.U32 UR5, UR4, 0xb, URZ ;  /* 0x0000000b04050899 */ /* 0x000fe4000800063f */
[----:B------:R-:W-:Y:S01]  /*0200*/  @UP0 USHF.L.U32 UR4, UR4, 0x1, URZ ;  /* 0x0000000104040899 */ /* 0x000fe2000800063f */
[----:B-1----:R-:W-:Y:S02]  /*0210*/  ISETP.NE.AND P1, PT, R2, RZ, PT ;  /* 0x000000ff0200720c */ /* 0x002fe40003f25270 */
[----:B------:R-:W-:Y:S01]  /*0220*/  SHF.R.U32.HI R2, RZ, 0x7, R3 ;  /* 0x00000007ff027819 */ /* 0x000fe20000011603 */
[----:B--2---:R-:W-:Y:S01]  /*0230*/  @UP0 ULEA UR6, UR7, UR6, 0x18 ;  /* 0x0000000607060291 */ /* 0x004fe2000f8ec03f */
[----:B------:R-:W-:-:S04]  /*0240*/  VOTEU.ANY UP0, P0 ;  /* 0x00000000003f7886 */ /* 0x000fc80000000100 */
[----:B------:R-:W1:Y:S04]  /*0250*/  SHFL.IDX PT, R2, R2, RZ, 0x1f ;  /* 0x00001fff02027589 */ /* 0x000e6800000e0000 */
[----:B------:R-:W2:Y:S03]  /*0260*/  FENCE.VIEW.ASYNC.S ;  /* 0x00000000000073c6 */ /* 0x000ea60000000000 */
[----:B--2---:R2:W3:Y:S01]  /*0270*/  @UP0 SYNCS.EXCH.64 URZ, [UR6+0x36800], UR4 ;  /* 0x03680004063f05b2 */ /* 0x0044e20008000100 */
[----:B------:R2:W4:Y:S01]  /*0280*/  @UP1 SYNCS.EXCH.64 URZ, [UR6+0x36820], UR4 ;  /* 0x03682004063f15b2 */ /* 0x0005220008000100 */
[----:B------:R-:W-:Y:S05]  /*0290*/  @P1 BRA `(.L_x_1849) ;  /* 0x0000000000481947 */ /* 0x000fea0003800000 */
[----:B--2---:R-:W2:Y:S01]  /*02a0*/  S2UR UR5, SR_CgaCtaId ;  /* 0x00000000000579c3 */ /* 0x004ea20000008800 */
[----:B------:R-:W-:Y:S01]  /*02b0*/  UMOV UR4, 0x400 ;  /* 0x0000040000047882 */ /* 0x000fe20000000000 */
[----:B------:R-:W-:Y:S01]  /*02c0*/  UMOV UR6, 0x1 ;  /* 0x0000000100067882 */ /* 0x000fe20000000000 */
[----:B------:R-:W-:Y:S01]  /*02d0*/  UMOV UR9, 0x2 ;  /* 0x0000000200097882 */ /* 0x000fe20000000000 */
[----:B------:R-:W-:-:S04]  /*02e0*/  UIADD3 UR6, -UR6, 0x100000, URZ ;  /* 0x0010000006067890 */ /* 0x000fc8000fffe13f */
[----:B------:R-:W-:Y:S02]  /*02f0*/  USHF.L.U32 UR7, UR6, 0xb, URZ ;  /* 0x0000000b06077899 */ /* 0x000fe4000800063f */
[----:B------:R-:W-:Y:S01]  /*0300*/  USHF.L.U32 UR6, UR6, 0x1, URZ ;  /* 0x0000000106067899 */ /* 0x000fe2000800063f */
[----:B------:R-:W-:Y:S01]  /*0310*/  ELECT P0, URZ, PT ;  /* 0x00000000003f782f */ /* 0x000fe20003800000 */
[----:B--2---:R-:W-:Y:S02]  /*0320*/  ULEA UR8, UR5, UR4, 0x18 ;  /* 0x0000000405087291 */ /* 0x004fe4000f8ec03f */
[----:B------:R-:W-:-:S04]  /*0330*/  UIADD3 UR4, -UR9, 0x100000, URZ ;  /* 0x0010000009047890 */ /* 0x000fc8000fffe13f */
[----:B------:R-:W-:Y:S02]  /*0340*/  USHF.L.U32 UR5, UR4, 0xb, URZ ;  /* 0x0000000b04057899 */ /* 0x000fe4000800063f */
[----:B------:R-:W-:Y:S01]  /*0350*/  USHF.L.U32 UR4, UR4, 0x1, URZ ;  /* 0x0000000104047899 */ /* 0x000fe2000800063f */
[----:B------:R-:W2:Y:S03]  /*0360*/  FENCE.VIEW.ASYNC.S ;  /* 0x00000000000073c6 */ /* 0x000ea60000000000 */
[----:B--2---:R2:W1:Y:S08]  /*0370*/  SYNCS.EXCH.64 URZ, [UR8+0x36830], UR6 ;  /* 0x03683006083f75b2 */ /* 0x0044700008000100 */
[----:B------:R2:W1:Y:S01]  /*0380*/  SYNCS.EXCH.64 URZ, [UR8+0x36840], UR4 ;  /* 0x03684004083f75b2 */ /* 0x0004620008000100 */
[----:B------:R2:W1:Y:S01]  /*0390*/  SYNCS.EXCH.64 URZ, [UR8+0x36838], UR6 ;  /* 0x03683806083f75b2 */ /* 0x0004620008000100 */
[----:B------:R2:W1:Y:S01]  /*03a0*/  SYNCS.EXCH.64 URZ, [UR8+0x36848], UR4 ;  /* 0x03684804083f75b2 */ /* 0x0004620008000100 */
[----:B------:R-:W-:Y:S01]  /*03b0*/  NOP ;  /* 0x0000000000007918 */ /* 0x000fe20000000000 */
.L_x_1849:
[----:B------:R-:W5:Y:S01]  /*03c0*/  SHFL.IDX PT, R3, R0, RZ, 0x1f ;  /* 0x00001fff00037589 */ /* 0x000f6200000e0000 */
[----:B------:R-:W-:Y:S01]  /*03d0*/  NOP ;  /* 0x0000000000007918 */ /* 0x000fe20000000000 */
[----:B-----5:R-:W-:-:S13]  /*03e0*/  ISETP.NE.AND P0, PT, R3, RZ, PT ;  /* 0x000000ff0300720c */ /* 0x020fda0003f05270 */
[----:B------:R-:W-:Y:S05]  /*03f0*/  @P0 BRA `(.L_x_1850) ;  /* 0x0000000000480947 */ /* 0x000fea0003800000 */
[----:B--2---:R-:W2:Y:S01]  /*0400*/  S2UR UR5, SR_CgaCtaId ;  /* 0x00000000000579c3 */ /* 0x004ea20000008800 */
[----:B------:R-:W-:Y:S01]  /*0410*/  UMOV UR4, 0x400 ;  /* 0x0000040000047882 */ /* 0x000fe20000000000 */
[----:B------:R-:W-:Y:S01]  /*0420*/  UMOV UR6, 0x1 ;  /* 0x0000000100067882 */ /* 0x000fe20000000000 */
[----:B------:R-:W-:Y:S01]  /*0430*/  UMOV UR7, 0x2 ;  /* 0x0000000200077882 */ /* 0x000fe20000000000 */
[----:B------:R-:W-:Y:S01]  /*0440*/  ELECT P0, URZ, PT ;  /* 0x00000000003f782f */ /* 0x000fe20003800000 */
[----:B--2---:R-:W-:Y:S02]  /*0450*/  ULEA UR8, UR5, UR4, 0x18 ;  /* 0x0000000405087291 */ /* 0x004fe4000f8ec03f */
[----:B------:R-:W-:-:S04]  /*0460*/  UIADD3 UR4, -UR6, 0x100000, URZ ;  /* 0x0010000006047890 */ /* 0x000fc8000fffe13f */
[----:B------:R-:W-:Y:S02]  /*0470*/  USHF.L.U32 UR5, UR4, 0xb, URZ ;  /* 0x0000000b04057899 */ /* 0x000fe4000800063f */
[----:B------:R-:W-:Y:S02]  /*0480*/  USHF.L.U32 UR4, UR4, 0x1, URZ ;  /* 0x0000000104047899 */ /* 0x000fe4000800063f */
        /* <DEDUP_REMOVED lines=9> */
.L_x_1850:
[----:B------:R-:W5:Y:S01]  /*0520*/  SHFL.IDX PT, R3, R0, RZ, 0x1f ;  /* 0x00001fff00037589 */ /* 0x000f6200000e0000 */
[----:B------:R-:W-:Y:S01]  /*0530*/  NOP ;  /* 0x0000000000007918 */ /* 0x000fe20000000000 */
[----:B-----5:R-:W-:-:S13]  /*0540*/  ISETP.NE.AND P0, PT, R3, RZ, PT ;  /* 0x000000ff0300720c */ /* 0x020fda0003f05270 */
[----:B------:R-:W-:Y:S05]  /*0550*/  @P0 BRA `(.L_x_1851) ;  /* 0x0000000000380947 */ /* 0x000fea0003800000 */
[----:B--2---:R-:W2:Y:S01]  /*0560*/  S2UR UR5, SR_CgaCtaId ;  /* 0x00000000000579c3 */ /* 0x004ea20000008800 */
[----:B------:R-:W-:Y:S01]  /*0570*/  UMOV UR4, 0x400 ;  /* 0x0000040000047882 */ /* 0x000fe20000000000 */
[----:B------:R-:W-:Y:S01]  /*0580*/  UMOV UR7, 0x1 ;  /* 0x0000000100077882 */ /* 0x000fe20000000000 */
[----:B------:R-:W-:Y:S01]  /*0590*/  ELECT P0, URZ, PT ;  /* 0x00000000003f782f */ /* 0x000fe20003800000 */
[----:B--2---:R-:W-:Y:S02]  /*05a0*/  ULEA UR6, UR5, UR4, 0x18 ;  /* 0x0000000405067291 */ /* 0x004fe4000f8ec03f */
[----:B------:R-:W-:-:S04]  /*05b0*/  UIADD3 UR4, -UR7, 0x100000, URZ ;  /* 0x0010000007047890 */ /* 0x000fc8000fffe13f */
[----:B------:R-:W-:Y:S02]  /*05c0*/  USHF.L.U32 UR5, UR4, 0xb, URZ ;  /* 0x0000000b04057899 */ /* 0x000fe4000800063f */
[----:B------:R-:W-:Y:S01]  /*05d0*/  USHF.L.U32 UR4, UR4, 0x1, URZ ;  /* 0x0000000104047899 */ /* 0x000fe2000800063f */
[----:B------:R-:W2:Y:S11]  /*05e0*/  FENCE.VIEW.ASYNC.S ;  /* 0x00000000000073c6 */ /* 0x000eb60000000000 */
[----:B--2---:R2:W1:Y:S01]  /*05f0*/  SYNCS.EXCH.64 URZ, [UR6+0x36870], UR4 ;  /* 0x03687004063f75b2 */ /* 0x0044620008000100 */
[----:B------:R2:W1:Y:S01]  /*0600*/  SYNCS.EXCH.64 URZ, [UR6+0x36880], UR4 ;  /* 0x03688004063f75b2 */ /* 0x0004620008000100 */
[----:B------:R2:W1:Y:S01]  /*0610*/  SYNCS.EXCH.64 URZ, [UR6+0x36878], UR4 ;  /* 0x03687804063f75b2 */ /* 0x0004620008000100 */
[----:B------:R2:W1:Y:S01]  /*0620*/  SYNCS.EXCH.64 URZ, [UR6+0x36888], UR4 ;  /* 0x03688804063f75b2 */ /* 0x0004620008000100 */
[----:B------:R-:W-:Y:S01]  /*0630*/  NOP ;  /* 0x0000000000007918 */ /* 0x000fe20000000000 */
.L_x_1851:
        /* <DEDUP_REMOVED lines=22> */
.L_x_1852:
        /* <DEDUP_REMOVED lines=22> */
.L_x_1853:
[----:B-1----:R-:W-:Y:S01]  /*0900*/  ISETP.NE.AND P0, PT, R2, RZ, PT ;  /* 0x000000ff0200720c */ /* 0x002fe20003f05270 */
[----:B------:R-:W-:Y:S01]  /*0910*/  IMAD.MOV.U32 R2, RZ, RZ, 0x1 ;  /* 0x00000001ff027424 */ /* 0x000fe200078e00ff */
[----:B------:R-:W-:-:S04]  /*0920*/  NOP ;  /* 0x0000000000007918 */ /* 0x000fc80000000000 */
[----:B------:R-:W-:-:S05]  /*0930*/  SEL R2, R2, 0x2, !P0 ;  /* 0x0000000202027807 */ /* 0x000fca0004000000 */
[----:B------:R1:W-:Y:S01]  /*0940*/  STL [R1+0x8], R2 ;  /* 0x0000080201007387 */ /* 0x0003e20000100800 */
[----:B---34-:R-:W-:Y:S06]  /*0950*/  BAR.SYNC.DEFER_BLOCKING 0x0 ;  /* 0x0000000000007b1d */ /* 0x018fec0000010000 */
[----:B------:R-:W-:Y:S05]  /*0960*/  @!P0 BRA `(.L_x_1854) ;  /* 0x000000fc00a88947 */ /* 0x000fea0003800000 */
.L_x_1855:
[----:B------:R-:W-:-:S08]  /*0970*/  NOP ;  /* 0x0000000000007918 */ /* 0x000fd00000000000 */
[----:B------:R-:W3:Y:S02]  /*0980*/  USETMAXREG.TRY_ALLOC.CTAPOOL UP0, 0xf0 ;  /* 0x000000f0000079c8 */ /* 0x000ee40008000600 */
[----:B---3--:R-:W-:-:S13]  /*0990*/  PLOP3.LUT P0, PT, PT, PT, UP0, 0x80, 0x0 ;  /* 0x000000000000781c */ /* 0x008fda0003f0f008 */
[----:B------:R-:W-:Y:S05]  /*09a0*/  @!P0 BRA `(.L_x_1855) ;  /* 0xfffffffc00f08947 */ /* 0x000fea000383ffff */
[----:B--2---:R-:W2:Y:S08]  /*09b0*/  S2UR UR7, SR_CTAID.X ;  /* 0x00000000000779c3 */ /* 0x004eb00000002500 */
[----:B------:R-:W-:Y:S08]  /*09c0*/  BAR.ARV 0x4, 0x120 ;  /* 0x0104800000007b1d */ /* 0x000ff00000002000 */
[----:B------:R-:W2:Y:S08]  /*09d0*/  LDC R0, c[0x0][0xda8] ;  /* 0x00036a00ff007b82 */ /* 0x000eb00000000800 */
[----:B------:R-:W-:Y:S06]  /*09e0*/  BAR.ARV 0x8, 0x120 ;  /* 0x0204800000007b1d */ /* 0x000fec0000002000 */
        /* <DEDUP_REMOVED lines=8> */
[----:B------:R-:W-:-:S05]  /*0a70*/  LOP3.LUT R212, R2, 0xffffff80, RZ, 0xc0, !PT ;  /* 0xffffff8002d47812 */ /* 0x000fca00078ec0ff */
[----:B------:R-:W-:Y:S01]  /*0a80*/  IMAD.IADD R212, R215, 0x1, -R212 ;  /* 0x00000001d7d47824 */ /* 0x000fe200078e0ad4 */
[----:B------:R-:W1:Y:S01]  /*0a90*/  S2UR UR6, SR_SWINHI ;  /* 0x00000000000679c3 */ /* 0x000e620000002f00 */
[----:B------:R-:W-:-:S03]  /*0aa0*/  LEA.HI R3, R0, R215, RZ, 0x4 ;  /* 0x000000d700037211 */ /* 0x000fc600078f20ff */
[----:B------:R-:W-:Y:S02]  /*0ab0*/  SHF.R.S32.HI R7, RZ, 0x1f, R212 ;  /* 0x0000001fff077819 */ /* 0x000fe400000114d4 */
[----:B------:R-:W-:Y:S02]  /*0ac0*/  SHF.R.S32.HI R6, RZ, 0x4, R3 ;  /* 0x00000004ff067819 */ /* 0x000fe40000011403 */
[----:B------:R-:W-:Y:S02]  /*0ad0*/  LEA.HI R8, R7, R212, RZ, 0x2 ;  /* 0x000000d407087211 */ /* 0x000fe400078f10ff */
[----:B------:R-:W-:Y:S02]  /*0ae0*/  LOP3.LUT R4, R3, 0x3fffff0, RZ, 0xc0, !PT ;  /* 0x03fffff003047812 */ /* 0x000fe400078ec0ff */
[--C-:B------:R-:W-:Y:S02]  /*0af0*/  SHF.R.S32.HI R9, RZ, 0x2, R8.reuse ;  /* 0x00000002ff097819 */ /* 0x100fe40000011408 */
[----:B------:R-:W-:-:S02]  /*0b00*/  SHF.R.S32.HI R10, RZ, 0x1f, R8 ;  /* 0x0000001fff0a7819 */ /* 0x000fc40000011408 */
[----:B------:R-:W-:Y:S02]  /*0b10*/  SHF.R.S32.HI R213, RZ, 0x7, R2 ;  /* 0x00000007ffd57819 */ /* 0x000fe40000011402 */
[----:B------:R-:W-:Y:S02]  /*0b20*/  LEA.HI R5, R3, R6, RZ, 0x1 ;  /* 0x0000000603057211 */ /* 0x000fe400078f08ff */
[----:B------:R-:W-:Y:S01]  /*0b30*/  LEA.HI R214, R0, R215, RZ, 0x5 ;  /* 0x000000d700d67211 */ /* 0x000fe200078f28ff */
[----:B------:R-:W-:Y:S01]  /*0b40*/  IMAD.IADD R3, R215, 0x1, -R4 ;  /* 0x00000001d7037824 */ /* 0x000fe200078e0a04 */
[----:B------:R-:W-:Y:S02]  /*0b50*/  LEA.HI R10, R10, R9, RZ, 0x3 ;  /* 0x000000090a0a7211 */ /* 0x000fe400078f18ff */
[----:B------:R-:W-:Y:S02]  /*0b60*/  LEA.HI R2, R2, R213, RZ, 0x1 ;  /* 0x000000d502027211 */ /* 0x000fe400078f08ff */
[----:B------:R-:W-:-:S02]  /*0b70*/  LOP3.LUT R5, R5, 0x1ffffffe, RZ, 0xc0, !PT ;  /* 0x1ffffffe05057812 */ /* 0x000fc400078ec0ff */
[----:B------:R-:W-:Y:S01]  /*0b80*/  SHF.R.S32.HI R214, RZ, 0x5, R214 ;  /* 0x00000005ffd67819 */ /* 0x000fe200000114d6 */
[----:B------:R-:W-:Y:S01]  /*0b90*/  UMOV UR4, 0x400 ;  /* 0x0000040000047882 */ /* 0x000fe20000000000 */
[----:B------:R-:W-:Y:S02]  /*0ba0*/  LOP3.LUT R10, R10, 0xfffffff8, RZ, 0xc0, !PT ;  /* 0xfffffff80a0a7812 */ /* 0x000fe400078ec0ff */
[----:B------:R-:W-:Y:S01]  /*0bb0*/  LOP3.LUT R2, R2, 0x3fffffe, RZ, 0xc0, !PT ;  /* 0x03fffffe02027812 */ /* 0x000fe200078ec0ff */
[----:B---3--:R-:W-:Y:S01]  /*0bc0*/  ULEA UR8, UR5, UR4, 0x18 ;  /* 0x0000000405087291 */ /* 0x008fe2000f8ec03f */
[----:B------:R-:W-:Y:S01]  /*0bd0*/  LEA R4, R214, R3, 0x4 ;  /* 0x00000003d6047211 */ /* 0x000fe200078e20ff */
[----:B------:R-:W-:Y:S01]  /*0be0*/  IMAD.IADD R5, R6, 0x1, -R5 ;  /* 0x0000000106057824 */ /* 0x000fe200078e0a05 */
[----:B------:R-:W-:Y:S02]  /*0bf0*/  LEA.HI R7, R7, R212, RZ, 0x5 ;  /* 0x000000d407077211 */ /* 0x000fe400078f28ff */
[----:B------:R-:W-:Y:S01]  /*0c00*/  LEA.HI R0, R0, R215, RZ, 0x3 ;  /* 0x000000d700007211 */ /* 0x000fe200078f18ff */
[----:B------:R-:W-:Y:S01]  /*0c10*/  IMAD.IADD R10, R9, 0x1, -R10 ;  /* 0x00000001090a7824 */ /* 0x000fe200078e0a0a */
[----:B------:R-:W-:Y:S01]  /*0c20*/  SHF.R.S32.HI R7, RZ, 0x5, R7 ;  /* 0x00000005ff077819 */ /* 0x000fe20000011407 */
[----:B------:R-:W-:Y:S01]  /*0c30*/  IMAD.IADD R206, R213, 0x1, -R2 ;  /* 0x00000001d5ce7824 */ /* 0x000fe200078e0a02 */
[----:B------:R-:W-:Y:S01]  /*0c40*/  LOP3.LUT R2, R0, 0x1ffffff8, RZ, 0xc0, !PT ;  /* 0x1ffffff800027812 */ /* 0x000fe200078ec0ff */
[----:B------:R-:W-:Y:S01]  /*0c50*/  IMAD R3, R4, 0x8, R5 ;  /* 0x0000000804037824 */ /* 0x000fe200078e0205 */
[----:B------:R-:W-:Y:S01]  /*0c60*/  UMOV UR4, UR8 ;  /* 0x0000000800047c82 */ /* 0x000fe20008000000 */
[----:B-1----:R-:W-:Y:S01]  /*0c70*/  UMOV UR5, UR6 ;  /* 0x0000000600057c82 */ /* 0x002fe20008000000 */
[----:B------:R-:W-:Y:S01]  /*0c80*/  LEA R7, R7, R10, 0x4 ;  /* 0x0000000a07077211 */ /* 0x000fe200078e20ff */
[----:B------:R-:W-:Y:S01]  /*0c90*/  IMAD.U32 R18, RZ, RZ, UR4 ;  /* 0x00000004ff127e24 */ /* 0x000fe2000f8e00ff */
[----:B------:R-:W-:Y:S01]  /*0ca0*/  LOP3.LUT R205, R8, 0x7ffffffc, RZ, 0xc0, !PT ;  /* 0x7ffffffc08cd7812 */ /* 0x000fe200078ec0ff */
[----:B------:R-:W-:-:S02]  /*0cb0*/  IMAD.U32 R19, RZ, RZ, UR5 ;  /* 0x00000005ff137e24 */ /* 0x000fc4000f8e00ff */
[----:B------:R-:W-:Y:S02]  /*0cc0*/  IMAD.SHL.U32 R3, R3, 0x8, RZ ;  /* 0x0000000803037824 */ /* 0x000fe400078e00ff */
[----:B------:R-:W-:Y:S01]  /*0cd0*/  IMAD.IADD R2, R215, 0x1, -R2 ;  /* 0x00000001d7027824 */ /* 0x000fe200078e0a02 */
[----:B------:R-:W-:Y:S01]  /*0ce0*/  UMOV UR5, URZ ;  /* 0x0000003f00057c82 */ /* 0x000fe20008000000 */
[----:B------:R-:W-:Y:S01]  /*0cf0*/  IMAD.U32 R16, RZ, RZ, UR8 ;  /* 0x00000008ff107e24 */ /* 0x000fe2000f8e00ff */
[----:B------:R-:W-:Y:S01]  /*0d00*/  SHF.R.S32.HI R208, RZ, 0x3, R0 ;  /* 0x00000003ffd07819 */ /* 0x000fe20000011400 */
[----:B------:R-:W-:Y:S01]  /*0d10*/  IMAD.WIDE R18, R3, 0x2, R18 ;  /* 0x0000000203127825 */ /* 0x000fe200078e0212 */
[----:B------:R-:W-:-:S03]  /*0d20*/  MOV R17, UR5 ;  /* 0x0000000500117c02 */ /* 0x000fc60008000f00 */
[----:B------:R-:W-:Y:S02]  /*0d30*/  IMAD R206, R206, 0x40, R7 ;  /* 0x00000040cece7824 */ /* 0x000fe400078e0207 */
[----:B------:R-:W-:Y:S02]  /*0d40*/  IMAD.MOV.U32 R210, RZ, RZ, RZ ;  /* 0x000000ffffd27224 */ /* 0x000fe400078e00ff */
[----:B------:R-:W-:Y:S02]  /*0d50*/  IMAD.SHL.U32 R22, R2, 0x8, RZ ;  /* 0x0000000802167824 */ /* 0x000fe400078e00ff */
[----:B------:R-:W-:Y:S01]  /*0d60*/  IMAD.IADD R205, R212, 0x1, -R205 ;  /* 0x00000001d4cd7824 */ /* 0x000fe200078e0acd */
[----:B------:R-:W-:Y:S01]  /*0d70*/  UMOV UR4, UR7 ;  /* 0x0000000700047c82 */ /* 0x000fe20008000000 */
[----:B------:R-:W-:Y:S01]  /*0d80*/  UMOV UR46, URZ ;  /* 0x0000003f002e7c82 */ /* 0x000fe20008000000 */
[----:B--2---:R-:W-:-:S07]  /*0d90*/  LOP3.LUT R204, R11, 0x1, RZ, 0xfc, !PT ;  /* 0x000000010bcc7812 */ /* 0x004fce00078efcff */
.L_x_1902:
        /* <DEDUP_REMOVED lines=21> */
.L_x_1856:
        /* <DEDUP_REMOVED lines=8> */
.L_x_1857:
[----:B------:R-:W-:Y:S01]  /*0f70*/  R2UR UR5, R207 ;  /* 0x00000000cf0572ca */ /* 0x000fe200000e0000 */
[----:B------:R-:W1:Y:S01]  /*0f80*/  LDC R0, c[0x0][0x288] ;  /* 0x0000a200ff007b82 */ /* 0x000e620000000800 */
[----:B------:R-:W-:Y:S01]  /*0f90*/  ULDC UR6, c[0x0][0xdac] ;  /* 0x00036b0000067ab9 */ /* 0x000fe20000000800 */
[----:B------:R-:W-:Y:S01]  /*0fa0*/  ULDC.64 UR10, c[0x0][0x3f8] ;  /* 0x0000fe00000a7ab9 */ /* 0x000fe20000000a00 */
[----:B------:R-:W-:Y:S01]  /*0fb0*/  MOV R4, RZ ;  /* 0x000000ff00047202 */ /* 0x000fe20000000f00 */
[----:B------:R-:W-:Y:S01]  /*0fc0*/  UISETP.NE.U32.AND UP0, UPT, UR10, URZ, UPT ;  /* 0x0000003f0a00728c */ /* 0x000fe2000bf05070 */
[----:B------:R-:W-:Y:S01]  /*0fd0*/  IMAD.MOV.U32 R2, RZ, RZ, RZ ;  /* 0x000000ffff027224 */ /* 0x000fe200078e00ff */
[----:B------:R-:W-:Y:S01]  /*0fe0*/  ULDC UR43, c[0x0][0xdb8] ;  /* 0x00036e00002b7ab9 */ /* 0x000fe20000000800 */
[----:B------:R-:W-:Y:S01]  /*0ff0*/  UIADD3 UR4, UR7, -UR4, URZ ;  /* 0x8000000407047290 */ /* 0x000fe2000fffe03f */
[----:B------:R-:W2:Y:S01]  /*1000*/  LDC R82, c[0x0][0x2e0] ;  /* 0x0000b800ff527b82 */ /* 0x000ea20000000800 */
[----:B------:R-:W-:Y:S01]  /*1010*/  UISETP.NE.AND.EX UP0, UPT, UR11, URZ, UPT, UP0 ;  /* 0x0000003f0b00728c */ /* 0x000fe2000bf05300 */
[----:B------:R-:W-:-:S02]  /*1020*/  PLOP3.LUT P0, PT, PT, PT, PT, 0x80, 0x0 ;  /* 0x000000000000781c */ /* 0x000fc40003f0f070 */
[----:B------:R-:W-:Y:S01]  /*1030*/  CS2R R118, SRZ ;  /* 0x0000000000767805 */ /* 0x000fe2000001ff00 */
[----:B------:R-:W-:Y:S01]  /*1040*/  ULOP3.LUT UR5, URZ, UR5, URZ, 0x33, !UPT ;  /* 0x000000053f057292 */ /* 0x000fe2000f8e333f */
[----:B------:R-:W-:Y:S02]  /*1050*/  CS2R R116, SRZ ;  /* 0x0000000000747805 */ /* 0x000fe4000001ff00 */
[----:B------:R-:W-:Y:S02]  /*1060*/  CS2R R114, SRZ ;  /* 0x0000000000727805 */ /* 0x000fe4000001ff00 */
[----:B------:R-:W-:Y:S01]  /*1070*/  CS2R R112, SRZ ;  /* 0x0000000000707805 */ /* 0x000fe2000001ff00 */
[----:B------:R-:W-:Y:S01]  /*1080*/  UIADD3 UR5, UR5, UR6, URZ ;  /* 0x0000000605057290 */ /* 0x000fe2000fffe03f */
[----:B------:R-:W-:Y:S02]  /*1090*/  CS2R R110, SRZ ;  /* 0x00000000006e7805 */ /* 0x000fe4000001ff00 */
[----:B------:R-:W-:Y:S01]  /*10a0*/  CS2R R108, SRZ ;  /* 0x00000000006c7805 */ /* 0x000fe2000001ff00 */
[----:B------:R-:W-:Y:S01]  /*10b0*/  ULDC UR6, c[0x0][0x404] ;  /* 0x0001010000067ab9 */ /* 0x000fe20000000800 */
[----:B------:R-:W-:Y:S01]  /*10c0*/  USHF.L.U32 UR42, UR5, 0x7, URZ ;  /* 0x00000007052a7899 */ /* 0x000fe2000800063f */
[----:B------:R-:W-:Y:S01]  /*10d0*/  CS2R R106, SRZ ;  /* 0x00000000006a7805 */ /* 0x000fe2000001ff00 */
[----:B------:R-:W-:Y:S01]  /*10e0*/  USEL UR5, UR6, 0x1, UP0 ;  /* 0x0000000106057887 */ /* 0x000fe20008000000 */
[----:B------:R-:W-:Y:S01]  /*10f0*/  CS2R R104, SRZ ;  /* 0x0000000000687805 */ /* 0x000fe2000001ff00 */
[----:B------:R-:W-:Y:S01]  /*1100*/  UISETP.NE.AND UP0, UPT, UR43, 0x1, UPT ;  /* 0x000000012b00788c */ /* 0x000fe2000bf05270 */
[----:B------:R-:W-:Y:S01]  /*1110*/  CS2R R102, SRZ ;  /* 0x0000000000667805 */ /* 0x000fe2000001ff00 */
[----:B------:R-:W-:Y:S01]  /*1120*/  IMAD.U32 R211, RZ, RZ, UR42 ;  /* 0x0000002affd37e24 */ /* 0x000fe2000f8e00ff */
[----:B------:R-:W-:-:S02]  /*1130*/  CS2R R100, SRZ ;  /* 0x0000000000647805 */ /* 0x000fc4000001ff00 */
[----:B------:R-:W-:Y:S02]  /*1140*/  CS2R R98, SRZ ;  /* 0x0000000000627805 */ /* 0x000fe4000001ff00 */
[----:B------:R-:W-:Y:S02]  /*1150*/  CS2R R96, SRZ ;  /* 0x0000000000607805 */ /* 0x000fe4000001ff00 */
[----:B------:R-:W-:Y:S02]  /*1160*/  CS2R R94, SRZ ;  /* 0x00000000005e7805 */ /* 0x000fe4000001ff00 */
[----:B-1----:R-:W-:Y:S01]  /*1170*/  IADD3 R5, R211, 0xef, -R0 ;  /* 0x000000efd3057810 */ /* 0x002fe20007ffe800 */
[----:B--2---:R-:W-:Y:S01]  /*1180*/  IMAD R82, R82, UR5, RZ ;  /* 0x0000000552527c24 */ /* 0x004fe2000f8e02ff */
[----:B------:R-:W-:Y:S01]  /*1190*/  ULDC UR5, c[0x0][0xdc4] ;  /* 0x0003710000057ab9 */ /* 0x000fe20000000800 */
[----:B------:R-:W-:Y:S01]  /*11a0*/  CS2R R92, SRZ ;  /* 0x00000000005c7805 */ /* 0x000fe2000001ff00 */
[----:B------:R-:W-:Y:S01]  /*11b0*/  UIMAD UR8, UR8, UR5, UR4 ;  /* 0x00000005080872a4 */ /* 0x000fe2000f8e0204 */
[C---:B------:R-:W-:Y:S01]  /*11c0*/  VIADD R3, R82.reuse, 0x6f ;  /* 0x0000006f52037836 */ /* 0x040fe20000000000 */
[----:B------:R-:W-:Y:S01]  /*11d0*/  @UP0 ULDC UR6, c[0x0][0xdc0] ;  /* 0x0003700000060ab9 */ /* 0x000fe20000000800 */
[----:B------:R-:W-:Y:S01]  /*11e0*/  IMAD.IADD R5, R82, 0x1, R5 ;  /* 0x0000000152057824 */ /* 0x000fe200078e0205 */
[----:B------:R-:W-:Y:S01]  /*11f0*/  @UP0 ULDC UR4, c[0x0][0xdbc] ;  /* 0x00036f0000040ab9 */ /* 0x000fe20000000800 */
[----:B------:R-:W-:Y:S01]  /*1200*/  IMAD.HI R2, R3, -0x6db6db6d, R2 ;  /* 0x9249249303027827 */ /* 0x000fe200078e0202 */
[----:B------:R-:W-:Y:S01]  /*1210*/  UIMAD.WIDE.U32 UR4, UR8, UR4, URZ ;  /* 0x00000004080472a5 */ /* 0x000fe2000f8e003f */
[----:B------:R-:W-:Y:S01]  /*1220*/  CS2R R90, SRZ ;  /* 0x00000000005a7805 */ /* 0x000fe2000001ff00 */
[----:B------:R-:W-:Y:S01]  /*1230*/  UMOV UR44, UR8 ;  /* 0x00000008002c7c82 */ /* 0x000fe20008000000 */
[----:B------:R-:W-:Y:S01]  /*1240*/  IMAD.HI R4, R5, -0x6db6db6d, R4 ;  /* 0x9249249305047827 */ /* 0x000fe200078e0204 */
[----:B------:R-:W-:Y:S01]  /*1250*/  SHF.R.U32.HI R3, RZ, 0x1f, R2 ;  /* 0x0000001fff037819 */ /* 0x000fe20000011602 */
[----:B------:R-:W-:Y:S01]  /*1260*/  @UP0 USHF.R.U32.HI UR44, URZ, UR6, UR5 ;  /* 0x000000063f2c0299 */ /* 0x000fe20008011605 */
[----:B------:R-:W-:-:S02]  /*1270*/  CS2R R88, SRZ ;  /* 0x0000000000587805 */ /* 0x000fc4000001ff00 */
[----:B------:R-:W-:Y:S02]  /*1280*/  CS2R R86, SRZ ;  /* 0x0000000000567805 */ /* 0x000fe4000001ff00 */
[----:B------:R-:W-:Y:S01]  /*1290*/  SHF.R.U32.HI R5, RZ, 0x1f, R4 ;  /* 0x0000001fff057819 */ /* 0x000fe20000011604 */
[----:B------:R-:W-:Y:S01]  /*12a0*/  UIADD3 UR4, -UR44, URZ, URZ ;  /* 0x0000003f2c047290 */ /* 0x000fe2000fffe13f */
[----:B------:R-:W-:Y:S01]  /*12b0*/  LEA.HI.SX32 R3, R2, R3, 0x1a ;  /* 0x0000000302037211 */ /* 0x000fe200078fd2ff */
[----:B------:R-:W-:Y:S01]  /*12c0*/  IMAD.MOV.U32 R2, RZ, RZ, RZ ;  /* 0x000000ffff027224 */ /* 0x000fe200078e00ff */
[----:B------:R-:W-:Y:S01]  /*12d0*/  LEA.HI.SX32 R4, R4, R5, 0x1a ;  /* 0x0000000504047211 */ /* 0x000fe200078fd2ff */
[----:B------:R-:W-:Y:S01]  /*12e0*/  UIMAD UR43, UR43, UR4, UR8 ;  /* 0x000000042b2b72a4 */ /* 0x000fe2000f8e0208 */
[----:B------:R-:W-:Y:S02]  /*12f0*/  CS2R R84, SRZ ;  /* 0x0000000000547805 */ /* 0x000fe4000001ff00 */
[----:B------:R-:W-:-:S02]  /*1300*/  CS2R R38, SRZ ;  /* 0x0000000000267805 */ /* 0x000fc4000001ff00 */
[----:B------:R-:W-:Y:S01]  /*1310*/  VIMNMX R83, R3, R4, PT ;  /* 0x0000000403537248 */ /* 0x000fe20003fe0100 */
[----:B------:R-:W-:Y:S01]  /*1320*/  IMAD.MOV.U32 R3, RZ, RZ, RZ ;  /* 0x000000ffff037224 */ /* 0x000fe200078e00ff */
[----:B------:R-:W-:Y:S02]  /*1330*/  CS2R R80, SRZ ;  /* 0x0000000000507805 */ /* 0x000fe4000001ff00 */
[----:B------:R-:W-:Y:S02]  /*1340*/  CS2R R78, SRZ ;  /* 0x00000000004e7805 */ /* 0x000fe4000001ff00 */
[----:B------:R-:W-:Y:S02]  /*1350*/  ISETP.GE.AND P1, PT, R83, 0x1, PT ;  /* 0x000000015300780c */ /* 0x000fe40003f26270 */
        /* <DEDUP_REMOVED lines=20> */
[----:B------:R-:W-:-:S02]  /*14a0*/  CS2R R120, SRZ ;  /* 0x0000000000787805 */ /* 0x000fc4000001ff00 */
[----:B------:R-:W-:Y:S01]  /*14b0*/  CS2R R36, SRZ ;  /* 0x0000000000247805 */ /* 0x000fe2000001ff00 */
[----:B------:R-:W-:Y:S01]  /*14c0*/  IMAD.MOV.U32 R124, RZ, RZ, RZ ;  /* 0x000000ffff7c7224 */ /* 0x000fe200078e00ff */
[----:B------:R-:W-:Y:S02]  /*14d0*/  CS2R R30, SRZ ;  /* 0x00000000001e7805 */ /* 0x000fe4000001ff00 */
[----:B------:R-:W-:Y:S01]  /*14e0*/  CS2R R32, SRZ ;  /* 0x0000000000207805 */ /* 0x000fe2000001ff00 */
[----:B------:R-:W-:Y:S01]  /*14f0*/  IMAD.MOV.U32 R0, RZ, RZ, RZ ;  /* 0x000000ffff007224 */ /* 0x000fe200078e00ff */
[----:B------:R-:W-:Y:S01]  /*1500*/  CS2R R6, SRZ ;  /* 0x0000000000067805 */ /* 0x000fe2000001ff00 */
[----:B------:R-:W-:Y:S01]  /*1510*/  IMAD.MOV.U32 R27, RZ, RZ, RZ ;  /* 0x000000ffff1b7224 */ /* 0x000fe200078e00ff */
[----:B------:R-:W-:Y:S01]  /*1520*/  MOV R29, RZ ;  /* 0x000000ff001d7202 */ /* 0x000fe20000000f00 */
[----:B------:R-:W-:Y:S01]  /*1530*/  IMAD.MOV.U32 R25, RZ, RZ, RZ ;  /* 0x000000ffff197224 */ /* 0x000fe200078e00ff */
[----:B------:R-:W-:Y:S06]  /*1540*/  @!P1 BRA `(.L_x_1858) ;  /* 0x000000d800fc9947 */ /* 0x000fec0003800000 */
[----:B------:R-:W1:Y:S01]  /*1550*/  SHFL.IDX PT, R0, R213, RZ, 0x1f ;  /* 0x00001fffd5007589 */ /* 0x000e6200000e0000 */
[----:B------:R-:W-:-:S13]  /*1560*/  R2UR UR6, R16 ;  /* 0x00000000100672ca */ /* 0x000fda00000e0000 */
[----:B------:R-:W-:-:S04]  /*1570*/  UIADD3 UR6, UR6, 0x15400, URZ ;  /* 0x0001540006067890 */ /* 0x000fc8000fffe03f */
[----:B------:R-:W-:Y:S01]  /*1580*/  ULOP3.LUT UP0, URZ, UR6, 0x9f, URZ, 0xc0, !UPT ;  /* 0x0000009f063f7892 */ /* 0x000fe2000f80c03f */
[----:B-1----:R-:W-:-:S05]  /*1590*/  R2UR UR4, R0 ;  /* 0x00000000000472ca */ /* 0x002fca00000e0000 */
[----:B------:R-:W-:-:S08]  /*15a0*/  PLOP3.LUT P0, PT, PT, PT, UP0, 0x80, 0x0 ;  /* 0x000000000000781c */ /* 0x000fd00003f0f008 */
        /* <DEDUP_REMOVED lines=23> */
.L_x_1859:
[----:B------:R-:W-:Y:S02]  /*1720*/  LEA.HI R0, R210, R210, RZ, 0x1 ;  /* 0x000000d2d2007211 */ /* 0x000fe400078f08ff */
[----:B------:R-:W-:Y:S02]  /*1730*/  R2UR UR4, R16 ;  /* 0x00000000100472ca */ /* 0x000fe400000e0000 */
[----:B------:R-:W-:Y:S02]  /*1740*/  LOP3.LUT R3, R0, 0xfffffffe, RZ, 0xc0, !PT ;  /* 0xfffffffe00037812 */ /* 0x000fe400078ec0ff */
[----:B------:R-:W-:-:S03]  /*1750*/  ISETP.NE.AND P0, PT, R204, 0x3, PT ;  /* 0x00000003cc00780c */ /* 0x000fc60003f05270 */
[----:B------:R-:W-:-:S05]  /*1760*/  IMAD.IADD R0, R210, 0x1, -R3 ;  /* 0x00000001d2007824 */ /* 0x000fca00078e0a03 */
[----:B------:R-:W-:-:S04]  /*1770*/  SHF.L.U32 R0, R0, 0x1f, RZ ;  /* 0x0000001f00007819 */ /* 0x000fc800000006ff */
[----:B------:R-:W1:Y:S02]  /*1780*/  SYNCS.PHASECHK.TRANS64.TRYWAIT P1, [UR4+0x36800], R0 ;  /* 0x03680000ff0075a7 */ /* 0x000e640008020144 */
[----:B-1----:R-:W-:Y:S05]  /*1790*/  @!P1 BRA `(.L_x_1860) ;  /* 0x0000012000b89947 */ /* 0x002fea0003800000 */
.L_x_1961:
[----:B------:R-:W-:Y:S05]  /*17a0*/  @!P0 BRA `(.L_x_1861) ;  /* 0x0000000000048947 */ /* 0x000fea0003800000 */
[----:B------:R-:W-:Y:S01]  /*17b0*/  BPT.TRAP 0x1 ;  /* 0x000000040000795c */ /* 0x000fe20000300000 */
.L_x_1861:
[----:B------:R-:W-:Y:S01]  /*17c0*/  R2UR UR5, R17 ;  /* 0x00000000110572ca */ /* 0x000fe200000e0000 */
[----:B------:R-:W-:Y:S01]  /*17d0*/  IMAD.U32 R2, RZ, RZ, UR46 ;  /* 0x0000002eff027e24 */ /* 0x000fe2000f8e00ff */
[----:B------:R-:W-:-:S11]  /*17e0*/  R2UR UR4, R16 ;  /* 0x00000000100472ca */ /* 0x000fd600000e0000 */
[----:B-1----:R-:W-:Y:S02]  /*17f0*/  IMAD.U32 R3, RZ, RZ, UR5 ;  /* 0x00000005ff037e24 */ /* 0x002fe4000f8e00ff */
[----:B------:R-:W-:-:S03]  /*1800*/  LEA R2, R2, UR4, 0x3 ;  /* 0x0000000402027c11 */ /* 0x000fc6000f8e18ff */
[----:B------:R-:W-:-:S04]  /*1810*/  SHF.L.U32 R3, R3, 0x1f, RZ ;  /* 0x0000001f03037819 */ /* 0x000fc800000006ff */
[----:B------:R1:W2:Y:S01]  /*1820*/  SYNCS.PHASECHK.TRANS64.TRYWAIT P2, [R2+URZ+0x36830], R3 ;  /* 0x03683003020075a7 */ /* 0x0002a2000804017f */
[----:B------:R-:W-:Y:S05]  /*1830*/  @!P0 BRA `(.L_x_1862) ;  /* 0x0000000000048947 */ /* 0x000fea0003800000 */
[----:B------:R-:W-:Y:S01]  /*1840*/  BPT.TRAP 0x1 ;  /* 0x000000040000795c */ /* 0x000fe20000300000 */
.L_x_1862:
[----:B------:R-:W3:Y:S01]  /*1850*/  S2R R0, SR_TID.X ;  /* 0x0000000000007919 */ /* 0x000ee20000002100 */
[----:B------:R-:W-:Y:S02]  /*1860*/  MOV R119, RZ ;  /* 0x000000ff00777202 */ /* 0x000fe40000000f00 */
[----:B---3--:R-:W-:Y:S01]  /*1870*/  LOP3.LUT P1, RZ, R0, 0x7f, RZ, 0xc0, !PT ;  /* 0x0000007f00ff7812 */ /* 0x008fe2000782c0ff */
[----:B--2---:R-:W-:-:S12]  /*1880*/  @P2 BRA `(.L_x_1863) ;  /* 0x0000000000082947 */ /* 0x004fd80003800000 */
[----:B------:R-:W2:Y:S02]  /*1890*/  SYNCS.PHASECHK.TRANS64.TRYWAIT P2, [R2+URZ+0x36830], R3 ;  /* 0x03683003020075a7 */ /* 0x000ea4000804017f */
[----:B--2---:R-:W-:Y:S05]  /*18a0*/  @!P2 BRA `(.L_x_1864) ;  /* 0x000001200090a947 */ /* 0x004fea0003800000 */
.L_x_1863:
        /* <DEDUP_REMOVED lines=12> */
[----:B------:R-:W-:Y:S01]  /*1970*/  UMOV UR27, 0x40000040 ;  /* 0x40000040001b7882 */ /* 0x000fe20000000000 */
[----:B------:R-:W-:Y:S01]  /*1980*/  UMOV UR31, 0x40000040 ;  /* 0x40000040001f7882 */ /* 0x000fe20000000000 */
[----:B------:R-:W-:Y:S01]  /*1990*/  UIADD3 UR4, UR4, 0x21400, URZ ;  /* 0x0002140004047890 */ /* 0x000fe2000fffe03f */
[----:B------:R-:W-:Y:S01]  /*19a0*/  MOV R0, UR43 ;  /* 0x0000002b00007c02 */ /* 0x000fe20008000f00 */
[----:B------:R-:W-:Y:S01]  /*19b0*/  UMOV UR35, 0x40000040 ;  /* 0x4000004000237882 */ /* 0x000fe20000000000 */
[----:B------:R-:W-:Y:S01]  /*19c0*/  UMOV UR39, 0x40000040 ;  /* 0x4000004000277882 */ /* 0x000fe20000000000 */
[----:B------:R-:W-:Y:S01]  /*19d0*/  USHF.R.U32.HI UR4, URZ, 0x4, UR4 ;  /* 0x000000043f047899 */ /* 0x000fe20008011604 */
[----:B-12---:R-:W-:Y:S01]  /*19e0*/  MOV R3, UR42 ;  /* 0x0000002a00037c02 */ /* 0x006fe20008000f00 */
[----:B------:R-:W-:Y:S01]  /*19f0*/  UMOV UR51, 0x40000040 ;  /* 0x4000004000337882 */ /* 0x000fe20000000000 */
[----:B------:R-:W-:Y:S01]  /*1a00*/  UMOV UR55, 0x40000040 ;  /* 0x4000004000377882 */ /* 0x000fe20000000000 */
[----:B------:R-:W-:Y:S01]  /*1a10*/  ULOP3.LUT UR4, UR4, 0x3fff, URZ, 0xc0, !UPT ;  /* 0x00003fff04047892 */ /* 0x000fe2000f8ec03f */
[----:B------:R-:W-:Y:S01]  /*1a20*/  @!P1 IADD3 R2, R2, 0x36840, RZ ;  /* 0x0003684002029810 */ /* 0x000fe20007ffe0ff */
[----:B------:R-:W-:Y:S01]  /*1a30*/  UMOV UR59, 0x40000040 ;  /* 0x40000040003b7882 */ /* 0x000fe20000000000 */
[----:B------:R-:W-:Y:S01]  /*1a40*/  UMOV UR43, 0x40000040 ;  /* 0x40000040002b7882 */ /* 0x000fe20000000000 */
[----:B------:R-:W-:Y:S01]  /*1a50*/  ULOP3.LUT UR40, UR4, 0x10000, URZ, 0xfc, !UPT ;  /* 0x0001000004287892 */ /* 0x000fe2000f8efc3f */
[----:B------:R-:W-:Y:S01]  /*1a60*/  @!P1 PRMT R2, RZ, 0x654, R2 ;  /* 0x00000654ff029816 */ /* 0x000fe20000000002 */
[----:B------:R-:W-:Y:S01]  /*1a70*/  ULOP3.LUT UR4, UR36, 0x10000, URZ, 0xfc, !UPT ;  /* 0x0001000024047892 */ /* 0x000fe2000f8efc3f */
[--C-:B------:R-:W-:Y:S01]  /*1a80*/  IMAD.MOV.U32 R118, RZ, RZ, R119.reuse ;  /* 0x000000ffff767224 */ /* 0x100fe200078e0077 */
[----:B------:R-:W-:Y:S01]  /*1a90*/  UIMAD UR6, UR46, 0xa80, UR40 ;  /* 0x00000a802e0678a4 */ /* 0x000fe2000f8e0228 */
[--C-:B------:R-:W-:Y:S01]  /*1aa0*/  IMAD.MOV.U32 R116, RZ, RZ, R119.reuse ;  /* 0x000000ffff747224 */ /* 0x100fe200078e0077 */
[----:B------:R-:W-:Y:S01]  /*1ab0*/  MOV R4, UR40 ;  /* 0x0000002800047c02 */ /* 0x000fe20008000f00 */
[--C-:B------:R-:W-:Y:S01]  /*1ac0*/  IMAD.MOV.U32 R114, RZ, RZ, R119.reuse ;  /* 0x000000ffff727224 */ /* 0x100fe200078e0077 */
[----:B------:R-:W-:Y:S01]  /*1ad0*/  UIADD3 UR10, UR6, 0x80, URZ ;  /* 0x00000080060a7890 */ /* 0x000fe2000fffe03f */
[--C-:B------:R-:W-:Y:S01]  /*1ae0*/  IMAD.MOV.U32 R112, RZ, RZ, R119.reuse ;  /* 0x000000ffff707224 */ /* 0x100fe200078e0077 */
[----:B------:R-:W-:Y:S01]  /*1af0*/  UMOV UR8, UR4 ;  /* 0x0000000400087c82 */ /* 0x000fe20008000000 */
[----:B------:R-:W-:Y:S01]  /*1b00*/  UIADD3 UR14, UR6, 0x200, URZ ;  /* 0x00000200060e7890 */ /* 0x000fe2000fffe03f */
[--C-:B------:R-:W-:Y:S01]  /*1b10*/  IMAD.MOV.U32 R110, RZ, RZ, R119.reuse ;  /* 0x000000ffff6e7224 */ /* 0x100fe200078e0077 */
[----:B------:R-:W-:Y:S01]  /*1b20*/  HGMMA.64x16x16.F32 R72, gdesc[UR4], RZ, !UPT, gsb0 ;  /* 0x00200000044879f0 */ /* 0x000fe2000c0008ff */
[----:B------:R-:W-:Y:S01]  /*1b30*/  UMOV UR12, UR4 ;  /* 0x00000004000c7c82 */ /* 0x000fe20008000000 */
[----:B------:R-:W-:Y:S01]  /*1b40*/  UIADD3 UR18, UR6, 0x280, URZ ;  /* 0x0000028006127890 */ /* 0x000fe2000fffe03f */
[-C--:B------:R-:W-:Y:S01]  /*1b50*/  MOV R108, R119.reuse ;  /* 0x00000077006c7202 */ /* 0x080fe20000000f00 */
[----:B------:R-:W-:Y:S01]  /*1b60*/  UMOV UR16, UR4 ;  /* 0x0000000400107c82 */ /* 0x000fe20008000000 */
        /* <DEDUP_REMOVED lines=46> */
[----:B------:R-:W-:Y:S02]  /*1e50*/  UIADD3 UR12, UR6, 0x2, URZ ;  /* 0x00000002060c7890 */ /* 0x000fe4000fffe03f */
[----:B------:R-:W-:Y:S01]  /*1e60*/  UIADD3 UR14, UR6, 0x202, URZ ;  /* 0x00000202060e7890 */ /* 0x000fe2000fffe03f */
[----:B------:R-:W-:Y:S01]  /*1e70*/  UMOV UR15, 0x40000040 ;  /* 0x40000040000f7882 */ /* 0x000fe20000000000 */
[----:B------:R-:W-:Y:S02]  /*1e80*/  WARPGROUP.DEPBAR.LE gsb0, 0x0 ;  /* 0x00008000000079c5 */ /* 0x000fe40000010000 */
[----:B------:R-:W-:-:S06]  /*1e90*/  WARPGROUP.ARRIVE ;  /* 0x00000000000079c5 */ /* 0x000fcc0000000000 */
[----:B------:R-:W-:Y:S01]  /*1ea0*/  HGMMA.64x16x16.F32 R32, gdesc[UR16], RZ, !UPT, gsb0 ;  /* 0x00200000102079f0 */ /* 0x000fe2000c0008ff */
[----:B------:R-:W-:Y:S01]  /*1eb0*/  UIADD3 UR18, UR6, 0x282, URZ ;  /* 0x0000028206127890 */ /* 0x000fe2000fffe03f */
[----:B------:R-:W-:Y:S01]  /*1ec0*/  UMOV UR19, 0x40000040 ;  /* 0x4000004000137882 */ /* 0x000fe20000000000 */
[----:B------:R-:W-:Y:S02]  /*1ed0*/  WARPGROUP.DEPBAR.LE gsb0, 0x0 ;  /* 0x00008000000079c5 */ /* 0x000fe40000010000 */
[----:B------:R-:W-:-:S06]  /*1ee0*/  WARPGROUP.ARRIVE ;  /* 0x00000000000079c5 */ /* 0x000fcc0000000000 */
[----:B------:R-:W-:Y:S01]  /*1ef0*/  HGMMA.64x16x16.F32 R24, gdesc[UR8], RZ, !UPT, gsb0 ;  /* 0x00200000081879f0 */ /* 0x000fe2000c0008ff */
        /* <DEDUP_REMOVED lines=395> */
[----:B------:R-:W-:Y:S02]  /*37b0*/  R2UR UR42, R3 ;  /* 0x00000000032a72ca */ /* 0x000fe400000e0000 */
[----:B------:R-:W1:Y:S01]  /*37c0*/  LDC R3, c[0x0][0x288] ;  /* 0x0000a200ff037b82 */ /* 0x000e620000000800 */
[----:B------:R-:W-:Y:S01]  /*37d0*/  R2UR UR43, R0 ;  /* 0x00000000002b72ca */ /* 0x000fe200000e0000 */
[C---:B------:R-:W-:Y:S01]  /*37e0*/  IMAD R0, R83.reuse, -0x70, R82 ;  /* 0xffffff9053007824 */ /* 0x040fe200078e0252 */
[----:B------:R-:W-:Y:S01]  /*37f0*/  R2UR UR40, R4 ;  /* 0x00000000042872ca */ /* 0x000fe200000e0000 */
[----:B------:R-:W-:-:S05]  /*3800*/  VIADD R83, R83, 0xfffffffe ;  /* 0xfffffffe53537836 */ /* 0x000fca0000000000 */
[----:B------:R-:W-:Y:S02]  /*3810*/  R2UR UR45, R83 ;  /* 0x00000000532d72ca */ /* 0x000fe400000e0000 */
[----:B------:R-:W-:Y:S01]  /*3820*/  VIADD R9, R206, UR42 ;  /* 0x0000002ace097c36 */ /* 0x000fe20008000000 */
[----:B-1----:R-:W-:Y:S01]  /*3830*/  IADD3 R4, -R3, 0x71, R0 ;  /* 0x0000007103047810 */ /* 0x002fe20007ffe100 */
[----:B------:R-:W-:-:S04]  /*3840*/  VIADD R0, R0, 0x70 ;  /* 0x0000007000007836 */ /* 0x000fc80000000000 */
[C---:B------:R-:W-:Y:S02]  /*3850*/  IMAD R8, R205.reuse, -0x2, R4 ;  /* 0xfffffffecd087824 */ /* 0x040fe400078e0204 */
[----:B------:R-:W-:-:S03]  /*3860*/  IMAD R5, R205, -0x2, R0 ;  /* 0xfffffffecd057824 */ /* 0x000fc600078e0200 */
[----:B------:R-:W-:-:S04]  /*3870*/  IADD3 R0, R8, 0x8, R9 ;  /* 0x0000000808007810 */ /* 0x000fc80007ffe009 */
[----:B------:R-:W-:Y:S02]  /*3880*/  VIMNMX R0, R5, R0, PT ;  /* 0x0000000005007248 */ /* 0x000fe40003fe0100 */
[----:B------:R-:W-:Y:S02]  /*3890*/  VIADDMNMX R5, R9, R8, R5, PT ;  /* 0x0000000809057246 */ /* 0x000fe40003800105 */
[C---:B------:R-:W-:Y:S02]  /*38a0*/  ISETP.GT.AND P2, PT, R0.reuse, RZ, PT ;  /* 0x000000ff0000720c */ /* 0x040fe40003f44270 */
[C---:B------:R-:W-:Y:S02]  /*38b0*/  ISETP.GT.AND P3, PT, R0.reuse, 0x1, PT ;  /* 0x000000010000780c */ /* 0x040fe40003f64270 */
[----:B------:R-:W-:Y:S01]  /*38c0*/  ISETP.GT.AND P4, PT, R0, 0x8, PT ;  /* 0x000000080000780c */ /* 0x000fe20003f84270 */
        /* <DEDUP_REMOVED lines=9> */
[----:B------:R-:W-:Y:S02]  /*3960*/  IMAD.U32 R6, RZ, RZ, UR56 ;  /* 0x00000038ff067e24 */ /* 0x000fe4000f8e00ff */
[----:B------:R-:W-:Y:S01]  /*3970*/  IMAD.U32 R7, RZ, RZ, UR57 ;  /* 0x00000039ff077e24 */ /* 0x000fe2000f8e00ff */
[----:B------:R-:W-:-:S02]  /*3980*/  WARPGROUP.DEPBAR.LE gsb0, 0x0 ;  /* 0x00008000000079c5 */ /* 0x000fc40000010000 */
        /* <DEDUP_REMOVED lines=15> */
[----:B------:R-:W-:Y:S01]  /*3a80*/  WARPGROUP.ARRIVE ;  /* 0x00000000000079c5 */ /* 0x000fe20000000000 */
[----:B------:R-:W-:Y:S01]  /*3a90*/  FSEL R11, R74, -INF , P2 ;  /* 0xff8000004a0b7808 */ /* 0x000fe20001000000 */
[----:B------:R-:W-:Y:S01]  /*3aa0*/  IMAD.MOV.U32 R74, RZ, RZ, R119 ;  /* 0x000000ffff4a7224 */ /* 0x000fe200078e0077 */
[----:B------:R-:W-:-:S02]  /*3ab0*/  FSEL R75, R75, -INF , P3 ;  /* 0xff8000004b4b7808 */ /* 0x000fc40001800000 */
[----:B------:R-:W-:Y:S01]  /*3ac0*/  ISETP.GT.AND P2, PT, R0, 0x9, PT ;  /* 0x000000090000780c */ /* 0x000fe20003f44270 */
        /* <DEDUP_REMOVED lines=8> */
[----:B------:R-:W-:Y:S02]  /*3b50*/  ISETP.GT.AND P3, PT, R0, 0x10, PT ;  /* 0x000000100000780c */ /* 0x000fe40003f64270 */
[----:B------:R-:W-:-:S02]  /*3b60*/  FSEL R79, R79, -INF , P2 ;  /* 0xff8000004f4f7808 */ /* 0x000fc40001000000 */
[----:B------:R-:W-:Y:S02]  /*3b70*/  FMNMX.FTZ R4, R15, R4, !PT ;  /* 0x000000040f047209 */ /* 0x000fe40007810000 */
[C---:B------:R-:W-:Y:S02]  /*3b80*/  ISETP.GT.AND P2, PT, R0.reuse, 0x11, PT ;  /* 0x000000110000780c */ /* 0x040fe40003f44270 */
[----:B------:R-:W-:Y:S02]  /*3b90*/  FMNMX.FTZ R4, R79, R4, !PT ;  /* 0x000000044f047209 */ /* 0x000fe40007810000 */
[----:B------:R-:W-:Y:S01]  /*3ba0*/  ISETP.GT.AND P4, PT, R0, 0x20, PT ;  /* 0x000000200000780c */ /* 0x000fe20003f84270 */
[----:B------:R-:W-:Y:S02]  /*3bb0*/  WARPGROUP.DEPBAR.LE gsb0, 0x0 ;  /* 0x00008000000079c5 */ /* 0x000fe40000010000 */
[----:B------:R-:W-:Y:S01]  /*3bc0*/  WARPGROUP.ARRIVE ;  /* 0x00000000000079c5 */ /* 0x000fe20000000000 */
[----:B------:R-:W-:Y:S01]  /*3bd0*/  FSEL R81, R66, -INF , P3 ;  /* 0xff80000042517808 */ /* 0x000fe20001800000 */
[----:B------:R-:W-:Y:S01]  /*3be0*/  IMAD.MOV.U32 R66, RZ, RZ, R119 ;  /* 0x000000ffff427224 */ /* 0x000fe200078e0077 */
[----:B------:R-:W-:-:S02]  /*3bf0*/  ISETP.GT.AND P3, PT, R0, 0x18, PT ;  /* 0x000000180000780c */ /* 0x000fc40003f64270 */
[----:B------:R-:W-:Y:S01]  /*3c00*/  FSEL R67, R67, -INF , P2 ;  /* 0xff80000043437808 */ /* 0x000fe20001000000 */
[----:B------:R-:W-:Y:S01]  /*3c10*/  HGMMA.64x16x16.F32 R56, gdesc[UR56], R56, gsb0 ;  /* 0x00200000383879f0 */ /* 0x000fe20008000838 */
[----:B------:R-:W-:Y:S01]  /*3c20*/  UIADD3 UR58, UR6, 0x886, URZ ;  /* 0x00000886063a7890 */ /* 0x000fe2000fffe03f */
[----:B------:R-:W-:Y:S01]  /*3c30*/  FMNMX.FTZ R4, R81, R4, !PT ;  /* 0x0000000451047209 */ /* 0x000fe20007810000 */
[----:B------:R-:W-:Y:S01]  /*3c40*/  UMOV UR56, UR10 ;  /* 0x0000000a00387c82 */ /* 0x000fe20008000000 */
[----:B------:R-:W-:Y:S01]  /*3c50*/  UMOV UR57, UR11 ;  /* 0x0000000b00397c82 */ /* 0x000fe20008000000 */
[----:B------:R-:W-:Y:S01]  /*3c60*/  UMOV UR59, 0x40000040 ;  /* 0x40000040003b7882 */ /* 0x000fe20000000000 */
[----:B------:R-:W-:Y:S02]  /*3c70*/  ISETP.GT.AND P2, PT, R0, 0x19, PT ;  /* 0x000000190000780c */ /* 0x000fe40003f44270 */
[----:B------:R-:W-:Y:S01]  /*3c80*/  FSEL R85, R70, -INF , P3 ;  /* 0xff80000046557808 */ /* 0x000fe20001800000 */
[----:B------:R-:W-:Y:S01]  /*3c90*/  IMAD.MOV.U32 R70, RZ, RZ, R119 ;  /* 0x000000ffff467224 */ /* 0x000fe200078e0077 */
[----:B------:R-:W-:-:S02]  /*3ca0*/  FMNMX.FTZ R4, R67, R4, !PT ;  /* 0x0000000443047209 */ /* 0x000fc40007810000 */
[----:B------:R-:W-:Y:S02]  /*3cb0*/  FSEL R71, R71, -INF , P2 ;  /* 0xff80000047477808 */ /* 0x000fe40001000000 */
        /* <DEDUP_REMOVED lines=12> */
[----:B------:R-:W-:Y:S01]  /*3d80*/  ISETP.GT.AND P2, PT, R0, 0x29, PT ;  /* 0x000000290000780c */ /* 0x000fe20003f44270 */
[----:B------:R-:W-:Y:S01]  /*3d90*/  UMOV UR56, UR10 ;  /* 0x0000000a00387c82 */ /* 0x000fe20008000000 */
[----:B------:R-:W-:Y:S01]  /*3da0*/  UMOV UR57, UR11 ;  /* 0x0000000b00397c82 */ /* 0x000fe20008000000 */
[----:B------:R-:W-:Y:S01]  /*3db0*/  UMOV UR59, 0x40000040 ;  /* 0x40000040003b7882 */ /* 0x000fe20000000000 */
[----:B------:R-:W-:Y:S01]  /*3dc0*/  FSEL R89, R62, -INF , P3 ;  /* 0xff8000003e597808 */ /* 0x000fe20001800000 */
[----:B------:R-:W-:Y:S01]  /*3dd0*/  IMAD.MOV.U32 R62, RZ, RZ, R119 ;  /* 0x000000ffff3e7224 */ /* 0x000fe200078e0077 */
[----:B------:R-:W-:Y:S02]  /*3de0*/  FMNMX.FTZ R4, R59, R4, !PT ;  /* 0x000000043b047209 */ /* 0x000fe40007810000 */
[----:B------:R-:W-:-:S02]  /*3df0*/  ISETP.GT.AND P4, PT, R0, 0x30, PT ;  /* 0x000000300000780c */ /* 0x000fc40003f84270 */
        /* <DEDUP_REMOVED lines=23> */
[----:B------:R-:W-:Y:S02]  /*3f70*/  ISETP.GT.AND P2, PT, R0, 0x41, PT ;  /* 0x000000410000780c */ /* 0x000fe40003f44270 */
[----:B------:R-:W-:Y:S02]  /*3f80*/  FMNMX.FTZ R4, R97, R4, !PT ;  /* 0x0000000461047209 */ /* 0x000fe40007810000 */
[----:B------:R-:W-:Y:S01]  /*3f90*/  ISETP.GT.AND P4, PT, R5, 0x8, PT ;  /* 0x000000080500780c */ /* 0x000fe20003f84270 */
[----:B------:R-:W-:Y:S02]  /*3fa0*/  WARPGROUP.DEPBAR.LE gsb0, 0x0 ;  /* 0x00008000000079c5 */ /* 0x000fe40000010000 */
[----:B------:R-:W-:Y:S01]  /*3fb0*/  WARPGROUP.ARRIVE ;  /* 0x00000000000079c5 */ /* 0x000fe20000000000 */
[----:B------:R-:W-:-:S02]  /*3fc0*/  FSEL R99, R42, -INF , P3 ;  /* 0xff8000002a637808 */ /* 0x000fc40001800000 */
[C---:B------:R-:W-:Y:S02]  /*3fd0*/  ISETP.GT.AND P3, PT, R0.reuse, 0x48, PT ;  /* 0x000000480000780c */ /* 0x040fe40003f64270 */
[----:B------:R-:W-:Y:S01]  /*3fe0*/  FSEL R101, R43, -INF , P2 ;  /* 0xff8000002b657808 */ /* 0x000fe20001000000 */
[----:B------:R-:W-:Y:S01]  /*3ff0*/  HGMMA.64x16x16.F32 R32, gdesc[UR56], R32, gsb0 ;  /* 0x00200000382079f0 */ /* 0x000fe20008000820 */
[----:B------:R-:W-:Y:S01]  /*4000*/  UIADD3 UR58, UR6, 0xa06, URZ ;  /* 0x00000a06063a7890 */ /* 0x000fe2000fffe03f */
[----:B------:R-:W-:Y:S01]  /*4010*/  FMNMX.FTZ R4, R99, R4, !PT ;  /* 0x0000000463047209 */ /* 0x000fe20007810000 */
[----:B------:R-:W-:Y:S01]  /*4020*/  UMOV UR56, UR10 ;  /* 0x0000000a00387c82 */ /* 0x000fe20008000000 */
[----:B------:R-:W-:Y:S01]  /*4030*/  UMOV UR57, UR11 ;  /* 0x0000000b00397c82 */ /* 0x000fe20008000000 */
[----:B------:R-:W-:Y:S01]  /*4040*/  UMOV UR59, 0x40000040 ;  /* 0x40000040003b7882 */ /* 0x000fe20000000000 */
[----:B------:R-:W-:Y:S01]  /*4050*/  ISETP.GT.AND P2, PT, R0, 0x49, PT ;  /* 0x000000490000780c */ /* 0x000fe20003f44270 */
[----:B------:R-:W-:Y:S01]  /*4060*/  ULDC UR6, c[0x0][0x988] ;  /* 0x0002620000067ab9 */ /* 0x000fe20000000800 */
[----:B------:R-:W-:-:S02]  /*4070*/  FSEL R103, R46, -INF , P3 ;  /* 0xff8000002e677808 */ /* 0x000fc40001800000 */
[----:B------:R-:W-:Y:S02]  /*4080*/  FMNMX.FTZ R4, R101, R4, !PT ;  /* 0x0000000465047209 */ /* 0x000fe40007810000 */
[C---:B------:R-:W-:Y:S02]  /*4090*/  ISETP.GT.AND P3, PT, R0.reuse, 0x50, PT ;  /* 0x000000500000780c */ /* 0x040fe40003f64270 */
[----:B------:R-:W-:Y:S02]  /*40a0*/  FSEL R105, R47, -INF , P2 ;  /* 0xff8000002f697808 */ /* 0x000fe40001000000 */
[----:B------:R-:W-:Y:S02]  /*40b0*/  FMNMX.FTZ R4, R103, R4, !PT ;  /* 0x0000000467047209 */ /* 0x000fe40007810000 */
[----:B------:R-:W-:Y:S02]  /*40c0*/  ISETP.GT.AND P2, PT, R0, 0x51, PT ;  /* 0x000000510000780c */ /* 0x000fe40003f44270 */
[----:B------:R-:W-:Y:S01]  /*40d0*/  FMNMX.FTZ R4, R105, R4, !PT ;  /* 0x0000000469047209 */ /* 0x000fe20007810000 */
[----:B------:R-:W-:-:S02]  /*40e0*/  WARPGROUP.DEPBAR.LE gsb0, 0x0 ;  /* 0x00008000000079c5 */ /* 0x000fc40000010000 */
[----:B------:R-:W-:Y:S01]  /*40f0*/  WARPGROUP.ARRIVE ;  /* 0x00000000000079c5 */ /* 0x000fe20000000000 */
[----:B------:R-:W-:Y:S02]  /*4100*/  FSEL R107, R34, -INF , P3 ;  /* 0xff800000226b7808 */ /* 0x000fe40001800000 */
[C---:B------:R-:W-:Y:S02]  /*4110*/  ISETP.GT.AND P3, PT, R0.reuse, 0x58, PT ;  /* 0x000000580000780c */ /* 0x040fe40003f64270 */
[----:B------:R-:W-:Y:S01]  /*4120*/  FSEL R109, R35, -INF , P2 ;  /* 0xff800000236d7808 */ /* 0x000fe20001000000 */
[----:B------:R-:W-:Y:S01]  /*4130*/  HGMMA.64x16x16.F32 R24, gdesc[UR56], R24, gsb0 ;  /* 0x00200000381879f0 */ /* 0x000fe20008000818 */
[----:B------:R-:W-:Y:S02]  /*4140*/  FMNMX.FTZ R4, R107, R4, !PT ;  /* 0x000000046b047209 */ /* 0x000fe40007810000 */
[----:B------:R-:W-:Y:S02]  /*4150*/  ISETP.GT.AND P2, PT, R0, 0x59, PT ;  /* 0x000000590000780c */ /* 0x000fe40003f44270 */
        /* <DEDUP_REMOVED lines=8> */
[----:B------:R-:W-:Y:S01]  /*41e0*/  FSEL R115, R26, -INF , P3 ;  /* 0xff8000001a737808 */ /* 0x000fe20001800000 */
[----:B------:R1:W-:Y:S01]  /*41f0*/  @!P1 SYNCS.ARRIVE.TRANS64.RED.A1T0 RZ, [R2+URZ], RZ ;  /* 0x000000ff02ff99a7 */ /* 0x0003e2000810043f */
[C---:B------:R-:W-:Y:S02]  /*4200*/  ISETP.GT.AND P3, PT, R0.reuse, 0x68, PT ;  /* 0x000000680000780c */ /* 0x040fe40003f64270 */
[----:B------:R-:W-:Y:S02]  /*4210*/  FSEL R117, R27, -INF , P2 ;  /* 0xff8000001b757808 */ /* 0x000fe40001000000 */
[----:B------:R-:W-:Y:S02]  /*4220*/  FMNMX.FTZ R4, R115, R4, !PT ;  /* 0x0000000473047209 */ /* 0x000fe40007810000 */
[----:B------:R-:W-:Y:S01]  /*4230*/  ISETP.GT.AND P2, PT, R0, 0x69, PT ;  /* 0x000000690000780c */ /* 0x000fe20003f44270 */
[----:B------:R-:W-:Y:S01]  /*4240*/  IMAD.U32 R0, RZ, RZ, UR6 ;  /* 0x00000006ff007e24 */ /* 0x000fe2000f8e00ff */
[----:B------:R-:W-:-:S02]  /*4250*/  FSEL R121, R30, -INF , P3 ;  /* 0xff8000001e797808 */ /* 0x000fc40001800000 */
[----:B------:R-:W-:Y:S02]  /*4260*/  FMNMX.FTZ R4, R117, R4, !PT ;  /* 0x0000000475047209 */ /* 0x000fe40007810000 */
[----:B------:R-:W-:Y:S02]  /*4270*/  FSEL R123, R31, -INF , P2 ;  /* 0xff8000001f7b7808 */ /* 0x000fe40001000000 */
[----:B------:R-:W-:Y:S02]  /*4280*/  FMNMX.FTZ R4, R121, R4, !PT ;  /* 0x0000000479047209 */ /* 0x000fe40007810000 */
[----:B------:R-:W-:Y:S02]  /*4290*/  ISETP.GT.AND P3, PT, R5, 0x1, PT ;  /* 0x000000010500780c */ /* 0x000fe40003f64270 */
[----:B------:R-:W-:Y:S02]  /*42a0*/  FMNMX.FTZ R10, R123, R4, !PT ;  /* 0x000000047b0a7209 */ /* 0x000fe40007810000 */
[----:B------:R-:W-:-:S02]  /*42b0*/  FSEL R73, R73, -INF , P3 ;  /* 0xff80000049497808 */ /* 0x000fc40001800000 */
[----:B------:R-:W-:Y:S01]  /*42c0*/  ISETP.GT.AND P3, PT, R5, 0x11, PT ;  /* 0x000000110500780c */ /* 0x000fe20003f64270 */
[----:B------:R-:W2:Y:S03]  /*42d0*/  SHFL.BFLY PT, R13, R10, 0x2, 0x1f ;  /* 0x0c401f000a0d7f89 */ /* 0x000ea600000e0000 */
[----:B------:R-:W-:Y:S02]  /*42e0*/  FSEL R65, R65, -INF , P3 ;  /* 0xff80000041417808 */ /* 0x000fe40001800000 */
[----:B------:R-:W-:-:S04]  /*42f0*/  ISETP.GT.AND P3, PT, R5, 0x19, PT ;  /* 0x000000190500780c */ /* 0x000fc80003f64270 */
[----:B------:R-:W-:Y:S02]  /*4300*/  FSEL R69, R69, -INF , P3 ;  /* 0xff80000045457808 */ /* 0x000fe40001800000 */
[----:B------:R-:W-:-:S04]  /*4310*/  ISETP.GT.AND P3, PT, R5, 0x21, PT ;  /* 0x000000210500780c */ /* 0x000fc80003f64270 */
[----:B------:R-:W-:Y:S02]  /*4320*/  FSEL R57, R57, -INF , P3 ;  /* 0xff80000039397808 */ /* 0x000fe40001800000 */
[----:B------:R-:W-:-:S04]  /*4330*/  ISETP.GT.AND P3, PT, R5, 0x29, PT ;  /* 0x000000290500780c */ /* 0x000fc80003f64270 */
[----:B------:R-:W-:Y:S02]  /*4340*/  FSEL R61, R61, -INF , P3 ;  /* 0xff8000003d3d7808 */ /* 0x000fe40001800000 */
[----:B------:R-:W-:Y:S02]  /*4350*/  ISETP.GT.AND P3, PT, R5, 0x31, PT ;  /* 0x000000310500780c */ /* 0x000fe40003f64270 */
[----:B--2---:R-:W-:Y:S02]  /*4360*/  FMNMX.FTZ R13, R10, R13, !PT ;  /* 0x0000000d0a0d7209 */ /* 0x004fe40007810000 */
[----:B------:R-:W-:Y:S02]  /*4370*/  FSEL R49, R49, -INF , P3 ;  /* 0xff80000031317808 */ /* 0x000fe40001800000 */
[----:B------:R-:W-:Y:S01]  /*4380*/  ISETP.GT.AND P3, PT, R5, 0x39, PT ;  /* 0x000000390500780c */ /* 0x000fe20003f64270 */
[----:B------:R-:W2:Y:S03]  /*4390*/  SHFL.BFLY PT, R4, R13, 0x1, 0x1f ;  /* 0x0c201f000d047f89 */ /* 0x000ea600000e0000 */
[----:B------:R-:W-:-:S02]  /*43a0*/  FSEL R53, R53, -INF , P3 ;  /* 0xff80000035357808 */ /* 0x000fc40001800000 */
        /* <DEDUP_REMOVED lines=9> */
[C---:B------:R-:W-:Y:S01]  /*4440*/  FSETP.NEU.FTZ.AND P2, PT, R4.reuse, -INF , PT ;  /* 0xff8000000400780b */ /* 0x040fe20003f5d000 */
[----:B------:R-:W-:Y:S01]  /*4450*/  FMUL.FTZ R12, R4, R0 ;  /* 0x00000000040c7220 */ /* 0x000fe20000410000 */
[----:B------:R-:W-:-:S04]  /*4460*/  ISETP.GT.AND P3, PT, R5, 0x61, PT ;  /* 0x000000610500780c */ /* 0x000fc80003f64270 */
[----:B------:R-:W-:Y:S02]  /*4470*/  FSEL R34, R12, RZ, P2 ;  /* 0x000000ff0c227208 */ /* 0x000fe40001000000 */
[----:B------:R-:W-:Y:S02]  /*4480*/  ISETP.GT.AND P2, PT, R5, RZ, PT ;  /* 0x000000ff0500720c */ /* 0x000fe40003f44270 */
[----:B------:R-:W-:Y:S01]  /*4490*/  FSEL R25, R25, -INF , P3 ;  /* 0xff80000019197808 */ /* 0x000fe20001800000 */
[-CC-:B------:R-:W-:Y:S01]  /*44a0*/  FFMA.FTZ R201, R11, R0.reuse, -R34.reuse ;  /* 0x000000000bc97223 */ /* 0x180fe20000010822 */
[----:B------:R-:W-:Y:S01]  /*44b0*/  FSEL R9, R72, -INF , P2 ;  /* 0xff80000048097808 */ /* 0x000fe20001000000 */
[-CC-:B------:R-:W-:Y:S01]  /*44c0*/  FFMA.FTZ R203, R15, R0.reuse, -R34.reuse ;  /* 0x000000000fcb7223 */ /* 0x180fe20000010822 */
[----:B------:R-:W-:Y:S01]  /*44d0*/  ISETP.GT.AND P2, PT, R5, 0x9, PT ;  /* 0x000000090500780c */ /* 0x000fe20003f44270 */
[-CC-:B------:R-:W-:Y:S01]  /*44e0*/  FFMA.FTZ R26, R59, R0.reuse, -R34.reuse ;  /* 0x000000003b1a7223 */ /* 0x180fe20000010822 */
[----:B------:R-:W-:Y:S01]  /*44f0*/  FSEL R11, R76, -INF , P4 ;  /* 0xff8000004c0b7808 */ /* 0x000fe20002000000 */
[-CC-:B------:R-:W-:Y:S01]  /*4500*/  FFMA.FTZ R8, R75, R0.reuse, -R34.reuse ;  /* 0x000000004b087223 */ /* 0x180fe20000010822 */
[----:B------:R-:W-:Y:S01]  /*4510*/  FMNMX.FTZ R10, R9, R73, !PT ;  /* 0x00000049090a7209 */ /* 0x000fe20007810000 */
[----:B------:R-:W-:Y:S01]  /*4520*/  MUFU.EX2 R201, R201 ;  /* 0x000000c900c97308 */ /* 0x000fe20000000800 */
[----:B------:R-:W-:Y:S01]  /*4530*/  FSEL R77, R77, -INF , P2 ;  /* 0xff8000004d4d7808 */ /* 0x000fe20001000000 */
[-CC-:B------:R-:W-:Y:S01]  /*4540*/  FFMA.FTZ R12, R79, R0.reuse, -R34.reuse ;  /* 0x000000004f0c7223 */ /* 0x180fe20000010822 */
[----:B------:R-:W-:Y:S01]  /*4550*/  ISETP.GT.AND P2, PT, R5, 0x10, PT ;  /* 0x000000100500780c */ /* 0x000fe20003f44270 */
[--C-:B------:R-:W-:Y:S01]  /*4560*/  FFMA.FTZ R197, R81, R0, -R34.reuse ;  /* 0x0000000051c57223 */ /* 0x100fe20000010822 */
[----:B------:R-:W-:Y:S01]  /*4570*/  FMNMX.FTZ R10, R11, R10, !PT ;  /* 0x0000000a0b0a7209 */ /* 0x000fe20007810000 */
[--C-:B------:R-:W-:Y:S01]  /*4580*/  FFMA.FTZ R14, R67, R0, -R34.reuse ;  /* 0x00000000430e7223 */ /* 0x100fe20000010822 */
[----:B------:R-:W-:Y:S01]  /*4590*/  FSEL R13, R64, -INF , P2 ;  /* 0xff800000400d7808 */ /* 0x000fe20001000000 */
[----:B------:R-:W-:Y:S01]  /*45a0*/  MUFU.EX2 R8, R8 ;  /* 0x0000000800087308 */ /* 0x000fe20000000800 */
[----:B------:R-:W-:Y:S01]  /*45b0*/  FMNMX.FTZ R10, R77, R10, !PT ;  /* 0x0000000a4d0a7209 */ /* 0x000fe20007810000 */
        /* <DEDUP_REMOVED lines=52> */
[----:B------:R-:W-:Y:S01]  /*4900*/  FFMA.FTZ R34, R123, R0, -R34 ;  /* 0x000000007b227223 */ /* 0x000fe20000010822 */
[----:B------:R-:W-:Y:S01]  /*4910*/  FSEL R43, R44, -INF , P2 ;  /* 0xff8000002c2b7808 */ /* 0x000fe20001000000 */
[----:B------:R-:W-:Y:S01]  /*4920*/  MUFU.EX2 R193, R193 ;  /* 0x000000c100c17308 */ /* 0x000fe20000000800 */
[----:B------:R-:W-:Y:S01]  /*4930*/  FMNMX.FTZ R10, R41, R10, !PT ;  /* 0x0000000a290a7209 */ /* 0x000fe20007810000 */
[--C-:B------:R-:W-:Y:S01]  /*4940*/  IMAD.MOV.U32 R89, RZ, RZ, R119.reuse ;  /* 0x000000ffff597224 */ /* 0x100fe200078e0077 */
[----:B------:R-:W-:Y:S01]  /*4950*/  ISETP.GT.AND P2, PT, R5, 0x50, PT ;  /* 0x000000500500780c */ /* 0x000fe20003f44270 */
[--C-:B------:R-:W-:Y:S01]  /*4960*/  IMAD.MOV.U32 R85, RZ, RZ, R119.reuse ;  /* 0x000000ffff557224 */ /* 0x100fe200078e0077 */
[----:B------:R-:W-:Y:S01]  /*4970*/  FMNMX.FTZ R10, R43, R10, !PT ;  /* 0x0000000a2b0a7209 */ /* 0x000fe20007810000 */
[--C-:B------:R-:W-:Y:S01]  /*4980*/  IMAD.MOV.U32 R81, RZ, RZ, R119.reuse ;  /* 0x000000ffff517224 */ /* 0x100fe200078e0077 */
        /* <DEDUP_REMOVED lines=24> */
[----:B------:R-:W-:Y:S01]  /*4b10*/  ISETP.GT.AND P3, PT, R5, 0x69, PT ;  /* 0x000000690500780c */ /* 0x000fe20003f64270 */
[----:B------:R-:W-:Y:S01]  /*4b20*/  MUFU.EX2 R91, R91 ;  /* 0x0000005b005b7308 */ /* 0x000fe20000000800 */
[----:B------:R-:W-:Y:S01]  /*4b30*/  FSEL R59, R28, -INF , P2 ;  /* 0xff8000001c3b7808 */ /* 0x000fe20001000000 */
[--C-:B------:R-:W-:Y:S01]  /*4b40*/  IMAD.MOV.U32 R56, RZ, RZ, R119.reuse ;  /* 0x000000ffff387224 */ /* 0x100fe200078e0077 */
[----:B------:R-:W-:Y:S01]  /*4b50*/  FMNMX.FTZ R10, R25, R10, !PT ;  /* 0x0000000a190a7209 */ /* 0x000fe20007810000 */
[----:B------:R-:W-:Y:S01]  /*4b60*/  IMAD.MOV.U32 R52, RZ, RZ, R119 ;  /* 0x000000ffff347224 */ /* 0x000fe200078e0077 */
[----:B------:R-:W-:-:S02]  /*4b70*/  FSEL R29, R29, -INF , P3 ;  /* 0xff8000001d1d7808 */ /* 0x000fc40001800000 */
[----:B------:R-:W-:Y:S01]  /*4b80*/  FMNMX.FTZ R10, R59, R10, !PT ;  /* 0x0000000a3b0a7209 */ /* 0x000fe20007810000 */
[----:B------:R2:W3:Y:S01]  /*4b90*/  MUFU.EX2 R28, R93 ;  /* 0x0000005d001c7308 */ /* 0x0004e20000000800 */
[-C--:B------:R-:W-:Y:S02]  /*4ba0*/  MOV R87, R119.reuse ;  /* 0x0000007700577202 */ /* 0x080fe40000000f00 */
[----:B------:R-:W-:Y:S02]  /*4bb0*/  FMNMX.FTZ R10, R29, R10, !PT ;  /* 0x0000000a1d0a7209 */ /* 0x000fe40007810000 */
[----:B------:R-:W-:-:S03]  /*4bc0*/  MOV R67, R119 ;  /* 0x0000007700437202 */ /* 0x000fc60000000f00 */
[----:B------:R-:W4:Y:S01]  /*4bd0*/  SHFL.BFLY PT, R5, R10, 0x2, 0x1f ;  /* 0x0c401f000a057f89 */ /* 0x000f2200000e0000 */
[----:B------:R-:W-:Y:S01]  /*4be0*/  MUFU.EX2 R95, R95 ;  /* 0x0000005f005f7308 */ /* 0x000fe20000000800 */
[----:B--2---:R-:W-:-:S07]  /*4bf0*/  IMAD.MOV.U32 R93, RZ, RZ, R119 ;  /* 0x000000ffff5d7224 */ /* 0x004fce00078e0077 */
[----:B------:R2:W5:Y:S01]  /*4c00*/  MUFU.EX2 R32, R97 ;  /* 0x0000006100207308 */ /* 0x0005620000000800 */
[----:B---3--:R-:W-:-:S07]  /*4c10*/  F2FP.F16.F32.PACK_AB R189, R28, R91 ;  /* 0x0000005b1cbd723e */ /* 0x008fce00000000ff */
[----:B------:R-:W-:Y:S01]  /*4c20*/  MUFU.EX2 R99, R99 ;  /* 0x0000006300637308 */ /* 0x000fe20000000800 */
[----:B--2---:R-:W-:Y:S01]  /*4c30*/  IMAD.MOV.U32 R97, RZ, RZ, R119 ;  /* 0x000000ffff617224 */ /* 0x004fe200078e0077 */
[----:B----4-:R-:W-:-:S06]  /*4c40*/  FMNMX.FTZ R24, R10, R5, !PT ;  /* 0x000000050a187209 */ /* 0x010fcc0007810000 */
[----:B------:R2:W3:Y:S01]  /*4c50*/  MUFU.EX2 R36, R101 ;  /* 0x0000006500247308 */ /* 0x0004e20000000800 */
[----:B-----5:R-:W-:Y:S01]  /*4c60*/  F2FP.F16.F32.PACK_AB R191, R32, R95 ;  /* 0x0000005f20bf723e */ /* 0x020fe200000000ff */
[----:B------:R-:W4:Y:S06]  /*4c70*/  SHFL.BFLY PT, R5, R24, 0x1, 0x1f ;  /* 0x0c201f0018057f89 */ /* 0x000f2c00000e0000 */
[----:B------:R-:W-:Y:S01]  /*4c80*/  MUFU.EX2 R103, R103 ;  /* 0x0000006700677308 */ /* 0x000fe20000000800 */
[----:B--2---:R-:W-:-:S07]  /*4c90*/  MOV R101, R119 ;  /* 0x0000007700657202 */ /* 0x004fce0000000f00 */
[----:B------:R2:W5:Y:S01]  /*4ca0*/  MUFU.EX2 R38, R105 ;  /* 0x0000006900267308 */ /* 0x0005620000000800 */
[----:B---3--:R-:W-:-:S07]  /*4cb0*/  F2FP.F16.F32.PACK_AB R185, R36, R99 ;  /* 0x0000006324b9723e */ /* 0x008fce00000000ff */
[----:B------:R-:W-:Y:S01]  /*4cc0*/  MUFU.EX2 R107, R107 ;  /* 0x0000006b006b7308 */ /* 0x000fe20000000800 */
[----:B--2---:R-:W-:Y:S01]  /*4cd0*/  IMAD.MOV.U32 R105, RZ, RZ, R119 ;  /* 0x000000ffff697224 */ /* 0x004fe200078e0077 */
[----:B----4-:R-:W-:-:S04]  /*4ce0*/  FMNMX.FTZ R5, R24, R5, !PT ;  /* 0x0000000518057209 */ /* 0x010fc80007810000 */
[C---:B------:R-:W-:Y:S01]  /*4cf0*/  FSETP.NEU.FTZ.AND P2, PT, R5.reuse, -INF , PT ;  /* 0xff8000000500780b */ /* 0x040fe20003f5d000 */
[----:B------:R-:W-:Y:S01]  /*4d00*/  FMUL.FTZ R10, R5, R0 ;  /* 0x00000000050a7220 */ /* 0x000fe20000410000 */
[----:B------:R-:W2:Y:S01]  /*4d10*/  MUFU.EX2 R40, R109 ;  /* 0x0000006d00287308 */ /* 0x000ea20000000800 */
[----:B-----5:R-:W-:-:S03]  /*4d20*/  F2FP.F16.F32.PACK_AB R187, R38, R103 ;  /* 0x0000006726bb723e */ /* 0x020fc600000000ff */
[----:B------:R-:W-:Y:S01]  /*4d30*/  FSEL R24, R10, RZ, P2 ;  /* 0x000000ff0a187208 */ /* 0x000fe20001000000 */
[----:B------:R-:W-:Y:S01]  /*4d40*/  FADD.FTZ R10, R201, R8 ;  /* 0x00000008c90a7221 */ /* 0x000fe20000010000 */
[----:B------:R-:W-:Y:S02]  /*4d50*/  F2FP.F16.F32.PACK_AB R201, R8, R201 ;  /* 0x000000c908c9723e */ /* 0x000fe400000000ff */
        /* <DEDUP_REMOVED lines=31> */
[----:B------:R-:W-:Y:S01]  /*4f50*/  FFMA.FTZ R24, R29, R0, -R24 ;  /* 0x000000001d187223 */ /* 0x000fe20000010818 */
[----:B------:R5:W1:Y:S01]  /*4f60*/  MUFU.EX2 R202, R11 ;  /* 0x0000000b00ca7308 */ /* 0x000a620000000800 */
[----:B----4-:R-:W-:Y:S01]  /*4f70*/  FADD.FTZ R57, R203, R10 ;  /* 0x0000000acb397221 */ /* 0x010fe20000010000 */
[----:B--2---:R-:W-:Y:S01]  /*4f80*/  F2FP.F16.F32.PACK_AB R181, R40, R107 ;  /* 0x0000006b28b5723e */ /* 0x004fe200000000ff */
[----:B------:R-:W-:Y:S01]  /*4f90*/  IMAD.MOV.U32 R109, RZ, RZ, R119 ;  /* 0x000000ffff6d7224 */ /* 0x000fe200078e0077 */
[C---:B------:R-:W-:Y:S01]  /*4fa0*/  F2FP.F16.F32.PACK_AB R203, R12.reuse, R203 ;  /* 0x000000cb0ccb723e */ /* 0x040fe200000000ff */
[----:B------:R-:W-:Y:S01]  /*4fb0*/  FADD.FTZ R10, R12, R57 ;  /* 0x000000390c0a7221 */ /* 0x000fe20000010000 */
[----:B------:R-:W-:Y:S01]  /*4fc0*/  MOV R73, R119 ;  /* 0x0000007700497202 */ /* 0x000fe20000000f00 */
[--C-:B------:R-:W-:Y:S01]  /*4fd0*/  IMAD.MOV.U32 R57, RZ, RZ, R119.reuse ;  /* 0x000000ffff397224 */ /* 0x100fe200078e0077 */
[----:B------:R-:W2:Y:S01]  /*4fe0*/  MUFU.EX2 R77, R77 ;  /* 0x0000004d004d7308 */ /* 0x000ea20000000800 */
[----:B-----5:R-:W-:Y:S01]  /*4ff0*/  IADD3 R11, -R3, UR42, R82 ;  /* 0x0000002a030b7c10 */ /* 0x020fe2000fffe152 */
[----:B------:R-:W-:Y:S01]  /*5000*/  FADD.FTZ R3, R197, R10 ;  /* 0x0000000ac5037221 */ /* 0x000fe20000010000 */
[----:B------:R-:W-:Y:S01]  /*5010*/  IMAD.MOV.U32 R10, RZ, RZ, RZ ;  /* 0x000000ffff0a7224 */ /* 0x000fe200078e00ff */
[----:B------:R-:W-:Y:S01]  /*5020*/  F2FP.F16.F32.PACK_AB R197, R14, R197 ;  /* 0x000000c50ec5723e */ /* 0x000fe200000000ff */
[----:B------:R-:W-:-:S02]  /*5030*/  IMAD.MOV.U32 R82, RZ, RZ, R119 ;  /* 0x000000ffff527224 */ /* 0x000fc400078e0077 */
[----:B------:R-:W-:Y:S01]  /*5040*/  IMAD.HI R48, R11, -0x6db6db6d, R10 ;  /* 0x924924930b307827 */ /* 0x000fe200078e020a */
[----:B------:R-:W4:Y:S03]  /*5050*/  MUFU.EX2 R13, R13 ;  /* 0x0000000d000d7308 */ /* 0x000f260000000800 */
[----:B------:R-:W-:Y:S01]  /*5060*/  FADD.FTZ R10, R14, R3 ;  /* 0x000000030e0a7221 */ /* 0x000fe20000010000 */
[----:B---3--:R-:W-:Y:S01]  /*5070*/  FADD.FTZ R3, R9, R200 ;  /* 0x000000c809037221 */ /* 0x008fe20000010000 */
[----:B------:R-:W-:Y:S01]  /*5080*/  F2FP.F16.F32.PACK_AB R200, R200, R9 ;  /* 0x00000009c8c8723e */ /* 0x000fe200000000ff */
[----:B------:R-:W-:Y:S02]  /*5090*/  IMAD.MOV.U32 R29, RZ, RZ, R119 ;  /* 0x000000ffff1d7224 */ /* 0x000fe400078e0077 */
[----:B------:R-:W-:Y:S01]  /*50a0*/  FADD.FTZ R11, R199, R10 ;  /* 0x0000000ac70b7221 */ /* 0x000fe20000010000 */
[----:B-1----:R-:W-:Y:S01]  /*50b0*/  FADD.FTZ R10, R202, R3 ;  /* 0x00000003ca0a7221 */ /* 0x002fe20000010000 */
[C---:B------:R-:W-:Y:S01]  /*50c0*/  F2FP.F16.F32.PACK_AB R199, R20.reuse, R199 ;  /* 0x000000c714c7723e */ /* 0x040fe200000000ff */
[----:B------:R1:W3:Y:S01]  /*50d0*/  MUFU.EX2 R196, R65 ;  /* 0x0000004100c47308 */ /* 0x0002e20000000800 */
[----:B------:R-:W-:Y:S01]  /*50e0*/  FADD.FTZ R46, R20, R11 ;  /* 0x0000000b142e7221 */ /* 0x000fe20000010000 */
[C---:B--2---:R-:W-:Y:S01]  /*50f0*/  FADD.FTZ R10, R77.reuse, R10 ;  /* 0x0000000a4d0a7221 */ /* 0x044fe20000010000 */
[----:B------:R-:W-:Y:S01]  /*5100*/  F2FP.F16.F32.PACK_AB R202, R77, R202 ;  /* 0x000000ca4dca723e */ /* 0x000fe200000000ff */
[----:B------:R-:W-:-:S02]  /*5110*/  IMAD.MOV.U32 R77, RZ, RZ, R119 ;  /* 0x000000ffff4d7224 */ /* 0x000fc400078e0077 */
[----:B------:R-:W-:Y:S01]  /*5120*/  FADD.FTZ R11, R193, R46 ;  /* 0x0000002ec10b7221 */ /* 0x000fe20000010000 */
[C---:B------:R-:W-:Y:S01]  /*5130*/  F2FP.F16.F32.PACK_AB R193, R26.reuse, R193 ;  /* 0x000000c11ac1723e */ /* 0x040fe200000000ff */
[----:B------:R-:W2:Y:S01]  /*5140*/  MUFU.EX2 R15, R15 ;  /* 0x0000000f000f7308 */ /* 0x000ea20000000800 */
[----:B----4-:R-:W-:Y:S01]  /*5150*/  FADD.FTZ R3, R13, R10 ;  /* 0x0000000a0d037221 */ /* 0x010fe20000010000 */
[----:B------:R-:W-:Y:S01]  /*5160*/  FADD.FTZ R10, R26, R11 ;  /* 0x0000000b1a0a7221 */ /* 0x000fe20000010000 */
[--C-:B-1----:R-:W-:Y:S02]  /*5170*/  IMAD.MOV.U32 R65, RZ, RZ, R119.reuse ;  /* 0x000000ffff417224 */ /* 0x102fe400078e0077 */
[----:B------:R-:W-:Y:S02]  /*5180*/  IMAD.MOV.U32 R26, RZ, RZ, R119 ;  /* 0x000000ffff1a7224 */ /* 0x000fe400078e0077 */
[----:B------:R-:W-:Y:S01]  /*5190*/  FADD.FTZ R11, R195, R10 ;  /* 0x0000000ac30b7221 */ /* 0x000fe20000010000 */
[----:B------:R-:W-:Y:S01]  /*51a0*/  F2FP.F16.F32.PACK_AB R195, R30, R195 ;  /* 0x000000c31ec3723e */ /* 0x000fe200000000ff */
[----:B------:R1:W4:Y:S01]  /*51b0*/  MUFU.EX2 R198, R69 ;  /* 0x0000004500c67308 */ /* 0x0003220000000800 */
[----:B---3--:R-:W-:Y:S01]  /*51c0*/  FADD.FTZ R2, R196, R3 ;  /* 0x00000003c4027221 */ /* 0x008fe20000010000 */
[----:B------:R-:W-:Y:S01]  /*51d0*/  FADD.FTZ R10, R30, R11 ;  /* 0x0000000b1e0a7221 */ /* 0x000fe20000010000 */
[----:B------:R-:W-:Y:S01]  /*51e0*/  F2FP.F16.F32.PACK_AB R196, R196, R13 ;  /* 0x0000000dc4c4723e */ /* 0x000fe200000000ff */
[----:B------:R-:W-:-:S02]  /*51f0*/  IMAD.MOV.U32 R30, RZ, RZ, R119 ;  /* 0x000000ffff1e7224 */ /* 0x000fc400078e0077 */
[----:B------:R-:W-:Y:S01]  /*5200*/  FADD.FTZ R11, R91, R10 ;  /* 0x0000000a5b0b7221 */ /* 0x000fe20000010000 */
[----:B------:R-:W-:Y:S01]  /*5210*/  IMAD.MOV.U32 R91, RZ, RZ, R119 ;  /* 0x000000ffff5b7224 */ /* 0x000fe200078e0077 */
[----:B------:R-:W3:Y:S01]  /*5220*/  MUFU.EX2 R21, R21 ;  /* 0x0000001500157308 */ /* 0x000ee20000000800 */
[----:B--2---:R-:W-:Y:S01]  /*5230*/  FADD.FTZ R3, R15, R2 ;  /* 0x000000020f037221 */ /* 0x004fe20000010000 */
[----:B------:R-:W-:Y:S01]  /*5240*/  FADD.FTZ R46, R28, R11 ;  /* 0x0000000b1c2e7221 */ /* 0x000fe20000010000 */
[--C-:B-1----:R-:W-:Y:S02]  /*5250*/  IMAD.MOV.U32 R69, RZ, RZ, R119.reuse ;  /* 0x000000ffff457224 */ /* 0x102fe400078e0077 */
[--C-:B------:R-:W-:Y:S02]  /*5260*/  IMAD.MOV.U32 R28, RZ, RZ, R119.reuse ;  /* 0x000000ffff1c7224 */ /* 0x100fe400078e0077 */
[----:B------:R-:W-:Y:S01]  /*5270*/  FADD.FTZ R11, R95, R46 ;  /* 0x0000002e5f0b7221 */ /* 0x000fe20000010000 */
[----:B------:R-:W-:Y:S01]  /*5280*/  IMAD.MOV.U32 R95, RZ, RZ, R119 ;  /* 0x000000ffff5f7224 */ /* 0x000fe200078e0077 */
[----:B------:R-:W1:Y:S01]  /*5290*/  MUFU.EX2 R27, R27 ;  /* 0x0000001b001b7308 */ /* 0x000e620000000800 */
[----:B----4-:R-:W-:Y:S01]  /*52a0*/  FADD.FTZ R2, R198, R3 ;  /* 0x00000003c6027221 */ /* 0x010fe20000010000 */
[----:B------:R-:W-:Y:S01]  /*52b0*/  FADD.FTZ R46, R32, R11 ;  /* 0x0000000b202e7221 */ /* 0x000fe20000010000 */
[----:B------:R-:W-:Y:S01]  /*52c0*/  F2FP.F16.F32.PACK_AB R198, R198, R15 ;  /* 0x0000000fc6c6723e */ /* 0x000fe200000000ff */
[----:B------:R-:W-:-:S02]  /*52d0*/  IMAD.MOV.U32 R32, RZ, RZ, R119 ;  /* 0x000000ffff207224 */ /* 0x000fc400078e0077 */
[----:B------:R-:W-:Y:S01]  /*52e0*/  FADD.FTZ R11, R99, R46 ;  /* 0x0000002e630b7221 */ /* 0x000fe20000010000 */
[----:B------:R-:W-:Y:S01]  /*52f0*/  IMAD.MOV.U32 R99, RZ, RZ, R119 ;  /* 0x000000ffff637224 */ /* 0x000fe200078e0077 */
[----:B------:R2:W4:Y:S01]  /*5300*/  MUFU.EX2 R194, R61 ;  /* 0x0000003d00c27308 */ /* 0x0005220000000800 */
[----:B---3--:R-:W-:Y:S01]  /*5310*/  FADD.FTZ R3, R21, R2 ;  /* 0x0000000215037221 */ /* 0x008fe20000010000 */
[----:B------:R-:W-:Y:S01]  /*5320*/  FADD.FTZ R46, R36, R11 ;  /* 0x0000000b242e7221 */ /* 0x000fe20000010000 */
[----:B------:R-:W-:Y:S02]  /*5330*/  IMAD.MOV.U32 R36, RZ, RZ, R119 ;  /* 0x000000ffff247224 */ /* 0x000fe400078e0077 */
[C---:B------:R-:W-:Y:S01]  /*5340*/  FADD.FTZ R2, R192.reuse, R3 ;  /* 0x00000003c0027221 */ /* 0x040fe20000010000 */
[----:B------:R-:W-:Y:S01]  /*5350*/  FADD.FTZ R11, R103, R46 ;  /* 0x0000002e670b7221 */ /* 0x000fe20000010000 */
[----:B------:R-:W-:Y:S01]  /*5360*/  F2FP.F16.F32.PACK_AB R192, R192, R21 ;  /* 0x00000015c0c0723e */ /* 0x000fe200000000ff */
[----:B------:R-:W3:Y:S01]  /*5370*/  MUFU.EX2 R31, R31 ;  /* 0x0000001f001f7308 */ /* 0x000ee20000000800 */
[----:B-1----:R-:W-:Y:S01]  /*5380*/  FADD.FTZ R3, R27, R2 ;  /* 0x000000021b037221 */ /* 0x002fe20000010000 */
[----:B------:R-:W-:Y:S01]  /*5390*/  FADD.FTZ R8, R38, R11 ;  /* 0x0000000b26087221 */ /* 0x000fe20000010000 */
[--C-:B------:R-:W-:Y:S01]  /*53a0*/  IMAD.MOV.U32 R103, RZ, RZ, R119.reuse ;  /* 0x000000ffff677224 */ /* 0x100fe200078e0077 */
[----:B--2---:R-:W-:Y:S01]  /*53b0*/  MOV R61, R119 ;  /* 0x00000077003d7202 */ /* 0x004fe20000000f00 */
[----:B------:R-:W-:-:S02]  /*53c0*/  IMAD.MOV.U32 R46, RZ, RZ, R119 ;  /* 0x000000ffff2e7224 */ /* 0x000fc400078e0077 */
[----:B------:R-:W-:Y:S01]  /*53d0*/  FADD.FTZ R11, R107, R8 ;  /* 0x000000086b0b7221 */ /* 0x000fe20000010000 */
[----:B------:R-:W-:Y:S01]  /*53e0*/  IMAD.MOV.U32 R107, RZ, RZ, R119 ;  /* 0x000000ffff6b7224 */ /* 0x000fe200078e0077 */
[----:B------:R1:W2:Y:S01]  /*53f0*/  MUFU.EX2 R188, R49 ;  /* 0x0000003100bc7308 */ /* 0x0002a20000000800 */
[----:B----4-:R-:W-:Y:S01]  /*5400*/  FADD.FTZ R2, R194, R3 ;  /* 0x00000003c2027221 */ /* 0x010fe20000010000 */
[----:B------:R-:W-:Y:S01]  /*5410*/  FADD.FTZ R8, R40, R11 ;  /* 0x0000000b28087221 */ /* 0x000fe20000010000 */
[----:B------:R-:W-:Y:S01]  /*5420*/  F2FP.F16.F32.PACK_AB R194, R194, R27 ;  /* 0x0000001bc2c2723e */ /* 0x000fe200000000ff */
[--C-:B------:R-:W-:Y:S02]  /*5430*/  IMAD.MOV.U32 R40, RZ, RZ, R119.reuse ;  /* 0x000000ffff287224 */ /* 0x100fe400078e0077 */
[----:B------:R-:W-:Y:S01]  /*5440*/  FADD.FTZ R11, R111, R8 ;  /* 0x000000086f0b7221 */ /* 0x000fe20000010000 */
[--C-:B------:R-:W-:Y:S01]  /*5450*/  IMAD.MOV.U32 R38, RZ, RZ, R119.reuse ;  /* 0x000000ffff267224 */ /* 0x100fe200078e0077 */
[----:B------:R-:W4:Y:S01]  /*5460*/  MUFU.EX2 R35, R35 ;  /* 0x0000002300237308 */ /* 0x000f220000000800 */
[----:B---3--:R-:W-:Y:S01]  /*5470*/  FADD.FTZ R3, R31, R2 ;  /* 0x000000021f037221 */ /* 0x008fe20000010000 */
[----:B-1----:R-:W-:Y:S01]  /*5480*/  SHF.R.U32.HI R49, RZ, 0x1f, R48 ;  /* 0x0000001fff317819 */ /* 0x002fe20000011630 */
[----:B------:R-:W-:-:S03]  /*5490*/  IMAD.MOV.U32 R27, RZ, RZ, R119 ;  /* 0x000000ffff1b7224 */ /* 0x000fc600078e0077 */
[----:B------:R-:W-:Y:S01]  /*54a0*/  LEA.HI.SX32 R49, R48, R49, 0x1a ;  /* 0x0000003130317211 */ /* 0x000fe200078fd2ff */
[----:B------:R-:W-:Y:S01]  /*54b0*/  IMAD.MOV.U32 R48, RZ, RZ, R119 ;  /* 0x000000ffff307224 */ /* 0x000fe200078e0077 */
[----:B------:R1:W3:Y:S01]  /*54c0*/  MUFU.EX2 R190, R53 ;  /* 0x0000003500be7308 */ /* 0x0002e20000000800 */
[C---:B--2---:R-:W-:Y:S01]  /*54d0*/  FADD.FTZ R2, R188.reuse, R3 ;  /* 0x00000003bc027221 */ /* 0x044fe20000010000 */
[----:B------:R-:W-:Y:S02]  /*54e0*/  VIMNMX R10, RZ, R49, !PT ;  /* 0x00000031ff0a7248 */ /* 0x000fe40007fe0100 */
[----:B------:R-:W-:Y:S02]  /*54f0*/  F2FP.F16.F32.PACK_AB R188, R188, R31 ;  /* 0x0000001fbcbc723e */ /* 0x000fe400000000ff */
[----:B------:R-:W-:Y:S01]  /*5500*/  ISETP.GE.AND P2, PT, R83, R10, PT ;  /* 0x0000000a5300720c */ /* 0x000fe20003f46270 */
[--C-:B------:R-:W-:Y:S01]  /*5510*/  IMAD.MOV.U32 R83, RZ, RZ, R119.reuse ;  /* 0x000000ffff537224 */ /* 0x100fe200078e0077 */
[----:B------:R-:W2:Y:S01]  /*5520*/  MUFU.EX2 R39, R39 ;  /* 0x0000002700277308 */ /* 0x000ea20000000800 */
[----:B----4-:R-:W-:Y:S01]  /*5530*/  FADD.FTZ R3, R35, R2 ;  /* 0x0000000223037221 */ /* 0x010fe20000010000 */
[----:B-1----:R-:W-:Y:S01]  /*5540*/  IMAD.MOV.U32 R53, RZ, RZ, R119 ;  /* 0x000000ffff357224 */ /* 0x002fe200078e0077 */
[----:B------:R-:W-:-:S02]  /*5550*/  MOV R49, R119 ;  /* 0x0000007700317202 */ /* 0x000fc40000000f00 */
[----:B------:R-:W-:-:S03]  /*5560*/  MOV R31, R119 ;  /* 0x00000077001f7202 */ /* 0x000fc60000000f00 */
[----:B------:R1:W4:Y:S01]  /*5570*/  MUFU.EX2 R184, R41 ;  /* 0x0000002900b87308 */ /* 0x0003220000000800 */
[C---:B---3--:R-:W-:Y:S01]  /*5580*/  FADD.FTZ R2, R190.reuse, R3 ;  /* 0x00000003be027221 */ /* 0x048fe20000010000 */
[----:B------:R-:W-:Y:S01]  /*5590*/  F2FP.F16.F32.PACK_AB R190, R190, R35 ;  /* 0x00000023bebe723e */ /* 0x000fe200000000ff */
[----:B------:R-:W-:-:S05]  /*55a0*/  IMAD.MOV.U32 R35, RZ, RZ, R119 ;  /* 0x000000ffff237224 */ /* 0x000fca00078e0077 */
[----:B------:R-:W3:Y:S01]  /*55b0*/  MUFU.EX2 R43, R43 ;  /* 0x0000002b002b7308 */ /* 0x000ee20000000800 */
[----:B--2---:R-:W-:Y:S01]  /*55c0*/  FADD.FTZ R3, R39, R2 ;  /* 0x0000000227037221 */ /* 0x004fe20000010000 */
[----:B-1----:R-:W-:-:S06]  /*55d0*/  IMAD.MOV.U32 R41, RZ, RZ, R119 ;  /* 0x000000ffff297224 */ /* 0x002fcc00078e0077 */
[----:B------:R1:W2:Y:S01]  /*55e0*/  MUFU.EX2 R186, R45 ;  /* 0x0000002d00ba7308 */ /* 0x0002a20000000800 */
[C---:B----4-:R-:W-:Y:S01]  /*55f0*/  FADD.FTZ R2, R184.reuse, R3 ;  /* 0x00000003b8027221 */ /* 0x050fe20000010000 */
[----:B------:R-:W-:Y:S01]  /*5600*/  F2FP.F16.F32.PACK_AB R184, R184, R39 ;  /* 0x00000027b8b8723e */ /* 0x000fe200000000ff */
[----:B------:R-:W-:-:S05]  /*5610*/  IMAD.MOV.U32 R39, RZ, RZ, R119 ;  /* 0x000000ffff277224 */ /* 0x000fca00078e0077 */
[----:B------:R-:W4:Y:S01]  /*5620*/  MUFU.EX2 R47, R47 ;  /* 0x0000002f002f7308 */ /* 0x000f220000000800 */
[----:B---3--:R-:W-:Y:S01]  /*5630*/  FADD.FTZ R3, R43, R2 ;  /* 0x000000022b037221 */ /* 0x008fe20000010000 */
[----:B-1----:R-:W-:-:S06]  /*5640*/  IMAD.MOV.U32 R45, RZ, RZ, R119 ;  /* 0x000000ffff2d7224 */ /* 0x002fcc00078e0077 */
[----:B------:R1:W3:Y:S01]  /*5650*/  MUFU.EX2 R180, R33 ;  /* 0x0000002100b47308 */ /* 0x0002e20000000800 */
[C---:B--2---:R-:W-:Y:S01]  /*5660*/  FADD.FTZ R2, R186.reuse, R3 ;  /* 0x00000003ba027221 */ /* 0x044fe20000010000 */
[----:B------:R-:W-:Y:S02]  /*5670*/  F2FP.F16.F32.PACK_AB R186, R186, R43 ;  /* 0x0000002bbaba723e */ /* 0x000fe400000000ff */
[----:B------:R-:W-:-:S04]  /*5680*/  MOV R43, R119 ;  /* 0x00000077002b7202 */ /* 0x000fc80000000f00 */
[----:B------:R-:W2:Y:S01]  /*5690*/  MUFU.EX2 R51, R51 ;  /* 0x0000003300337308 */ /* 0x000ea20000000800 */
[----:B----4-:R-:W-:Y:S01]  /*56a0*/  FADD.FTZ R3, R47, R2 ;  /* 0x000000022f037221 */ /* 0x010fe20000010000 */
[----:B-1----:R-:W-:-:S06]  /*56b0*/  IMAD.MOV.U32 R33, RZ, RZ, R119 ;  /* 0x000000ffff217224 */ /* 0x002fcc00078e0077 */
[----:B------:R1:W4:Y:S01]  /*56c0*/  MUFU.EX2 R42, R113 ;  /* 0x00000071002a7308 */ /* 0x0003220000000800 */
[C---:B---3--:R-:W-:Y:S01]  /*56d0*/  FADD.FTZ R2, R180.reuse, R3 ;  /* 0x00000003b4027221 */ /* 0x048fe20000010000 */
[----:B------:R-:W-:Y:S01]  /*56e0*/  F2FP.F16.F32.PACK_AB R180, R180, R47 ;  /* 0x0000002fb4b4723e */ /* 0x000fe200000000ff */
[----:B------:R-:W-:-:S05]  /*56f0*/  IMAD.MOV.U32 R47, RZ, RZ, R119 ;  /* 0x000000ffff2f7224 */ /* 0x000fca00078e0077 */
[----:B------:R3:W5:Y:S01]  /*5700*/  MUFU.EX2 R182, R37 ;  /* 0x0000002500b67308 */ /* 0x0007620000000800 */
[----:B--2---:R-:W-:Y:S01]  /*5710*/  FADD.FTZ R3, R51, R2 ;  /* 0x0000000233037221 */ /* 0x004fe20000010000 */
[----:B-1----:R-:W-:-:S06]  /*5720*/  IMAD.MOV.U32 R113, RZ, RZ, R119 ;  /* 0x000000ffff717224 */ /* 0x002fcc00078e0077 */
[----:B------:R-:W1:Y:S01]  /*5730*/  MUFU.EX2 R115, R115 ;  /* 0x0000007300737308 */ /* 0x000e620000000800 */
[C---:B----4-:R-:W-:Y:S01]  /*5740*/  FADD.FTZ R8, R42.reuse, R11 ;  /* 0x0000000b2a087221 */ /* 0x050fe20000010000 */
[----:B------:R-:W-:Y:S01]  /*5750*/  F2FP.F16.F32.PACK_AB R183, R42, R111 ;  /* 0x0000006f2ab7723e */ /* 0x000fe200000000ff */
[--C-:B------:R-:W-:Y:S01]  /*5760*/  IMAD.MOV.U32 R111, RZ, RZ, R119.reuse ;  /* 0x000000ffff6f7224 */ /* 0x100fe200078e0077 */
[----:B---3--:R-:W-:Y:S01]  /*5770*/  MOV R37, R119 ;  /* 0x0000007700257202 */ /* 0x008fe20000000f00 */
[----:B------:R-:W-:-:S03]  /*5780*/  IMAD.MOV.U32 R42, RZ, RZ, R119 ;  /* 0x000000ffff2a7224 */ /* 0x000fc600078e0077 */
[----:B------:R-:W2:Y:S01]  /*5790*/  MUFU.EX2 R55, R55 ;  /* 0x0000003700377308 */ /* 0x000ea20000000800 */
[C---:B-----5:R-:W-:Y:S01]  /*57a0*/  FADD.FTZ R2, R182.reuse, R3 ;  /* 0x00000003b6027221 */ /* 0x060fe20000010000 */
[----:B------:R-:W-:Y:S01]  /*57b0*/  F2FP.F16.F32.PACK_AB R182, R182, R51 ;  /* 0x00000033b6b6723e */ /* 0x000fe200000000ff */
[----:B------:R-:W-:-:S05]  /*57c0*/  IMAD.MOV.U32 R51, RZ, RZ, R119 ;  /* 0x000000ffff337224 */ /* 0x000fca00078e0077 */
        /* <DEDUP_REMOVED lines=8> */
[----:B------:R-:W-:Y:S01]  /*5850*/  IMAD.MOV.U32 R44, RZ, RZ, R119 ;  /* 0x000000ffff2c7224 */ /* 0x000fe200078e0077 */
[-C--:B------:R-:W-:Y:S02]  /*5860*/  MOV R115, R119.reuse ;  /* 0x0000007700737202 */ /* 0x080fe40000000f00 */
[----:B-1----:R-:W-:Y:S02]  /*5870*/  MOV R25, R119 ;  /* 0x0000007700197202 */ /* 0x002fe40000000f00 */
[----:B------:R-:W1:Y:S01]  /*5880*/  MUFU.EX2 R59, R59 ;  /* 0x0000003b003b7308 */ /* 0x000e620000000800 */
[C---:B-----5:R-:W-:Y:S01]  /*5890*/  FADD.FTZ R2, R176.reuse, R3 ;  /* 0x00000003b0027221 */ /* 0x060fe20000010000 */
[----:B------:R-:W-:Y:S01]  /*58a0*/  F2FP.F16.F32.PACK_AB R176, R176, R55 ;  /* 0x00000037b0b0723e */ /* 0x000fe200000000ff */
[----:B------:R-:W-:Y:S01]  /*58b0*/  IMAD.MOV.U32 R3, RZ, RZ, 0x3f800000 ;  /* 0x3f800000ff037424 */ /* 0x000fe200078e00ff */
[----:B------:R-:W-:-:S04]  /*58c0*/  MOV R55, R119 ;  /* 0x0000007700377202 */ /* 0x000fc80000000f00 */
[----:B------:R-:W3:Y:S01]  /*58d0*/  MUFU.EX2 R34, R34 ;  /* 0x0000002200227308 */ /* 0x000ee20000000800 */
[----:B--2---:R-:W-:-:S07]  /*58e0*/  FADD.FTZ R11, R121, R8 ;  /* 0x00000008790b7221 */ /* 0x004fce0000010000 */
[----:B------:R-:W2:Y:S01]  /*58f0*/  MUFU.EX2 R24, R24 ;  /* 0x0000001800187308 */ /* 0x000ea20000000800 */
[----:B-1----:R-:W-:Y:S01]  /*5900*/  FADD.FTZ R9, R59, R2 ;  /* 0x000000023b097221 */ /* 0x002fe20000010000 */
[----:B------:R-:W-:Y:S02]  /*5910*/  IMAD.MOV.U32 R2, RZ, RZ, 0x3f800000 ;  /* 0x3f800000ff027424 */ /* 0x000fe400078e00ff */
[C---:B---3--:R-:W-:Y:S01]  /*5920*/  FADD.FTZ R8, R34.reuse, R11 ;  /* 0x0000000b22087221 */ /* 0x048fe20000010000 */
[----:B------:R-:W-:Y:S01]  /*5930*/  F2FP.F16.F32.PACK_AB R179, R34, R121 ;  /* 0x0000007922b3723e */ /* 0x000fe200000000ff */
[----:B------:R-:W-:Y:S02]  /*5940*/  IMAD.MOV.U32 R34, RZ, RZ, R119 ;  /* 0x000000ffff227224 */ /* 0x000fe400078e0077 */
[C---:B--2---:R-:W-:Y:S01]  /*5950*/  FADD.FTZ R9, R24.reuse, R9 ;  /* 0x0000000918097221 */ /* 0x044fe20000010000 */
[----:B------:R-:W-:Y:S01]  /*5960*/  F2FP.F16.F32.PACK_AB R178, R24, R59 ;  /* 0x0000003b18b2723e */ /* 0x000fe200000000ff */
[----:B------:R-:W-:-:S02]  /*5970*/  IMAD.MOV.U32 R59, RZ, RZ, R119 ;  /* 0x000000ffff3b7224 */ /* 0x000fc400078e0077 */
[----:B------:R-:W-:Y:S01]  /*5980*/  IMAD.MOV.U32 R24, RZ, RZ, R119 ;  /* 0x000000ffff187224 */ /* 0x000fe200078e0077 */
[----:B------:R-:W-:Y:S06]  /*5990*/  @!P2 BRA `(.L_x_1865) ;  /* 0x000000480028a947 */ /* 0x000fec0003800000 */
[----:B------:R-:W-:Y:S01]  /*59a0*/  R2UR UR6, R17 ;  /* 0x00000000110672ca */ /* 0x000fe200000e0000 */
[----:B------:R-:W-:Y:S01]  /*59b0*/  IMAD.MOV.U32 R11, RZ, RZ, R4 ;  /* 0x000000ffff0b7224 */ /* 0x000fe200078e0004 */
[----:B------:R-:W-:Y:S01]  /*59c0*/  CS2R R118, SRZ ;  /* 0x0000000000767805 */ /* 0x000fe2000001ff00 */
        /* <DEDUP_REMOVED lines=9> */
[----:B------:R-:W-:Y:S01]  /*5a60*/  CS2R R86, SRZ ;  /* 0x0000000000567805 */ /* 0x000fe2000001ff00 */
[----:B------:R-:W-:Y:S01]  /*5a70*/  IMAD.U32 R13, RZ, RZ, UR6 ;  /* 0x00000006ff0d7e24 */ /* 0x000fe2000f8e00ff */
        /* <DEDUP_REMOVED lines=39> */
[----:B------:R-:W-:Y:S01]  /*5cf0*/  UMOV UR41, UR46 ;  /* 0x0000002e00297c82 */ /* 0x000fe20008000000 */
[----:B------:R-:W-:-:S05]  /*5d00*/  ULDC.64 UR60, c[0x0][0x3f8] ;  /* 0x0000fe00003c7ab9 */ /* 0x000fca0000000a00 */
.L_x_1874:
[----:B------:R-:W-:Y:S01]  /*5d10*/  R2UR UR10, R13 ;  /* 0x000000000d0a72ca */ /* 0x000fe200000e0000 */
[----:B------:R-:W-:-:S04]  /*5d20*/  UIADD3 UR6, UR41, 0x1, URZ ;  /* 0x0000000129067890 */ /* 0x000fc8000fffe03f */
[----:B------:R-:W-:-:S04]  /*5d30*/  UISETP.NE.AND UP0, UPT, UR6, 0x2, UPT ;  /* 0x000000020600788c */ /* 0x000fc8000bf05270 */
[----:B------:R-:W-:Y:S02]  /*5d40*/  USEL UR7, URZ, 0x1, UP0 ;  /* 0x000000013f077887 */ /* 0x000fe40008000000 */
[----:B------:R-:W-:Y:S02]  /*5d50*/  USEL UR46, UR6, URZ, UP0 ;  /* 0x0000003f062e7287 */ /* 0x000fe40008000000 */
[----:B------:R-:W-:-:S06]  /*5d60*/  ULOP3.LUT UR6, UR10, UR7, URZ, 0x3c, !UPT ;  /* 0x000000070a067292 */ /* 0x000fcc000f8e3c3f */
[----:B------:R-:W-:Y:S01]  /*5d70*/  MOV R17, UR6 ;  /* 0x0000000600117c02 */ /* 0x000fe20008000f00 */
[----:B------:R-:W-:Y:S06]  /*5d80*/  @!P0 BRA `(.L_x_1866) ;  /* 0x0000000000048947 */ /* 0x000fec0003800000 */
[----:B------:R-:W-:Y:S01]  /*5d90*/  BPT.TRAP 0x1 ;  /* 0x000000040000795c */ /* 0x000fe20000300000 */
.L_x_1866:
        /* <DEDUP_REMOVED lines=8> */
.L_x_1867:
[----:B--2---:R-:W-:Y:S05]  /*5e20*/  @P2 BRA `(.L_x_1868) ;  /* 0x0000000000082947 */ /* 0x004fea0003800000 */
[----:B------:R-:W2:Y:S02]  /*5e30*/  SYNCS.PHASECHK.TRANS64.TRYWAIT P2, [UR47+0x36830], R0 ;  /* 0x03683000ff0075a7 */ /* 0x000ea4000804016f */
[----:B--2---:R-:W-:Y:S05]  /*5e40*/  @!P2 BRA `(.L_x_1869) ;  /* 0x000000dc003ca947 */ /* 0x004fea0003800000 */
.L_x_1868:
[----:B------:R-:W-:Y:S01]  /*5e50*/  UIMAD UR6, UR46, 0xa80, UR40 ;  /* 0x00000a802e0678a4 */ /* 0x000fe2000f8e0228 */
[----:B------:R-:W-:Y:S01]  /*5e60*/  WARPGROUP.ARRIVE ;  /* 0x00000000000079c5 */ /* 0x000fe20000000000 */
[----:B------:R-:W-:Y:S01]  /*5e70*/  UMOV UR7, 0x40000040 ;  /* 0x4000004000077882 */ /* 0x000fe20000000000 */
[----:B------:R-:W-:Y:S01]  /*5e80*/  UMOV UR56, UR4 ;  /* 0x0000000400387c82 */ /* 0x000fe20008000000 */
[----:B------:R-:W-:Y:S01]  /*5e90*/  UIADD3 UR58, UR6, 0x80, URZ ;  /* 0x00000080063a7890 */ /* 0x000fe2000fffe03f */
[-C--:B------:R-:W-:Y:S01]  /*5ea0*/  FMUL.FTZ R24, R24, R2.reuse ;  /* 0x0000000218187220 */ /* 0x080fe20000410000 */
[----:B------:R-:W-:Y:S01]  /*5eb0*/  UMOV UR57, UR5 ;  /* 0x0000000500397c82 */ /* 0x000fe20008000000 */
[----:B------:R-:W-:Y:S01]  /*5ec0*/  UMOV UR59, 0x40000040 ;  /* 0x40000040003b7882 */ /* 0x000fe20000000000 */
[----:B------:R-:W-:Y:S02]  /*5ed0*/  UIADD3 UR10, UR6, 0x180, URZ ;  /* 0x00000180060a7890 */ /* 0x000fe4000fffe03f */
[----:B------:R-:W-:Y:S01]  /*5ee0*/  HGMMA.64x16x16.F32 R168, gdesc[UR4], RZ, !UPT, gsb0 ;  /* 0x0020000004a879f0 */ /* 0x000fe2000c0008ff */
        /* <DEDUP_REMOVED lines=60> */
[----:B------:R-:W-:Y:S01]  /*62b0*/  UMOV UR57, UR5 ;  /* 0x0000000500397c82 */ /* 0x000fe20008000000 */
        /* <DEDUP_REMOVED lines=71> */
[----:B------:R-:W-:-:S06]  /*6730*/  WARPGROUP.ARRIVE ;  /* 0x00000000000079c5 */ /* 0x000fcc0000000000 */
[----:B------:R-:W-:Y:S01]  /*6740*/  HGMMA.64x16x16.F32 R144, gdesc[UR56], RZ, !UPT, gsb0 ;  /* 0x00200000389079f0 */ /* 0x000fe2000c0008ff */
[----:B------:R-:W-:Y:S01]  /*6750*/  UMOV UR56, UR4 ;  /* 0x0000000400387c82 */ /* 0x000fe20008000000 */
[----:B------:R-:W-:Y:S01]  /*6760*/  UMOV UR57, UR5 ;  /* 0x0000000500397c82 */ /* 0x000fe20008000000 */
[----:B------:R-:W-:Y:S01]  /*6770*/  UMOV UR58, UR7 ;  /* 0x00000007003a7c82 */ /* 0x000fe20008000000 */
[----:B------:R-:W-:Y:S01]  /*6780*/  UMOV UR59, 0x40000040 ;  /* 0x40000040003b7882 */ /* 0x000fe20000000000 */
[----:B------:R-:W-:Y:S01]  /*6790*/  UIADD3 UR7, UR6, 0x300, URZ ;  /* 0x0000030006077890 */ /* 0x000fe2000fffe03f */
[----:B------:R-:W-:Y:S02]  /*67a0*/  WARPGROUP.DEPBAR.LE gsb0, 0x0 ;  /* 0x00008000000079c5 */ /* 0x000fe40000010000 */
        /* <DEDUP_REMOVED lines=99> */
[----:B------:R-:W-:Y:S02]  /*6de0*/  R2UR UR14, R6 ;  /* 0x00000000060e72ca */ /* 0x000fe400000e0000 */
[----:B------:R-:W-:-:S11]  /*6df0*/  R2UR UR15, R7 ;  /* 0x00000000070f72ca */ /* 0x000fd600000e0000 */
[----:B------:R-:W-:Y:S02]  /*6e00*/  UMOV UR56, UR14 ;  /* 0x0000000e00387c82 */ /* 0x000fe40008000000 */
[----:B------:R-:W-:Y:S01]  /*6e10*/  UMOV UR57, UR15 ;  /* 0x0000000f00397c82 */ /* 0x000fe20008000000 */
        /* <DEDUP_REMOVED lines=364> */
.L_x_1870:
[----:B------:R-:W-:Y:S02]  /*84e0*/  R2UR UR6, R16 ;  /* 0x00000000100672ca */ /* 0x000fe400000e0000 */
[----:B------:R-:W-:-:S11]  /*84f0*/  R2UR UR7, R13 ;  /* 0x000000000d0772ca */ /* 0x000fd600000e0000 */
[----:B------:R-:W-:Y:S02]  /*8500*/  ULEA UR6, UR41, UR6, 0x3 ;  /* 0x0000000629067291 */ /* 0x000fe4000f8e183f */
[----:B-12---:R-:W-:-:S05]  /*8510*/  IMAD.U32 R0, RZ, RZ, UR7 ;  /* 0x00000007ff007e24 */ /* 0x006fca000f8e00ff */
[----:B------:R-:W-:-:S04]  /*8520*/  SHF.L.U32 R0, R0, 0x1f, RZ ;  /* 0x0000001f00007819 */ /* 0x000fc800000006ff */
[----:B------:R1:W2:Y:S01]  /*8530*/  SYNCS.PHASECHK.TRANS64.TRYWAIT P2, [UR6+0x36850], R0 ;  /* 0x03685000ff0075a7 */ /* 0x0002a20008040146 */
[----:B------:R-:W-:Y:S05]  /*8540*/  @!P0 BRA `(.L_x_1871) ;  /* 0x0000000000048947 */ /* 0x000fea0003800000 */
[----:B------:R-:W-:Y:S01]  /*8550*/  BPT.TRAP 0x1 ;  /* 0x000000040000795c */ /* 0x000fe20000300000 */
.L_x_1871:
[----:B--2---:R-:W-:Y:S05]  /*8560*/  @P2 BRA `(.L_x_1872) ;  /* 0x0000000000082947 */ /* 0x004fea0003800000 */
[----:B------:R-:W2:Y:S02]  /*8570*/  SYNCS.PHASECHK.TRANS64.TRYWAIT P2, [UR6+0x36850], R0 ;  /* 0x03685000ff0075a7 */ /* 0x000ea40008040146 */
[----:B--2---:R-:W-:Y:S05]  /*8580*/  @!P2 BRA `(.L_x_1873) ;  /* 0x000000b40084a947 */ /* 0x004fea0003800000 */
.L_x_1872:
[----:B------:R-:W-:Y:S01]  /*8590*/  R2UR UR7, R16 ;  /* 0x00000000100772ca */ /* 0x000fe200000e0000 */
[----:B------:R-:W-:Y:S01]  /*85a0*/  WARPGROUP.ARRIVE ;  /* 0x00000000000079c5 */ /* 0x000fe20000000000 */
[----:B------:R-:W-:Y:S01]  /*85b0*/  UMOV UR11, 0x40000040 ;  /* 0x40000040000b7882 */ /* 0x000fe20000000000 */
[----:B-12---:R-:W1:Y:S01]  /*85c0*/  LDC R0, c[0x0][0x288] ;  /* 0x0000a200ff007b82 */ /* 0x006e620000000800 */
[----:B------:R-:W-:Y:S01]  /*85d0*/  UISETP.NE.U32.AND UP0, UPT, UR60, URZ, UPT ;  /* 0x0000003f3c00728c */ /* 0x000fe2000bf05070 */
[----:B------:R-:W-:Y:S01]  /*85e0*/  ULDC UR15, c[0x0][0x404] ;  /* 0x00010100000f7ab9 */ /* 0x000fe20000000800 */
[----:B------:R-:W-:Y:S02]  /*85f0*/  ULDC UR14, c[0x0][0x2e0] ;  /* 0x0000b800000e7ab9 */ /* 0x000fe40000000800 */
[----:B------:R-:W-:-:S05]  /*8600*/  UISETP.NE.AND.EX UP0, UPT, UR61, URZ, UPT, UP0 ;  /* 0x0000003f3d00728c */ /* 0x000fca000bf05300 */
[----:B------:R-:W-:-:S04]  /*8610*/  UIADD3 UR7, UR7, 0x400, URZ ;  /* 0x0000040007077890 */ /* 0x000fc8000fffe03f */
[----:B------:R-:W-:-:S04]  /*8620*/  USHF.R.U32.HI UR7, URZ, 0x4, UR7 ;  /* 0x000000043f077899 */ /* 0x000fc80008011607 */
[----:B------:R-:W-:-:S04]  /*8630*/  ULOP3.LUT UR7, UR7, 0x3fff, URZ, 0xc0, !UPT ;  /* 0x00003fff07077892 */ /* 0x000fc8000f8ec03f */
[----:B------:R-:W-:-:S04]  /*8640*/  ULOP3.LUT UR7, UR7, 0x3800000, URZ, 0xfc, !UPT ;  /* 0x0380000007077892 */ /* 0x000fc8000f8efc3f */
[----:B------:R-:W-:-:S03]  /*8650*/  UIMAD UR7, UR41, 0xa80, UR7 ;  /* 0x00000a80290778a4 */ /* 0x000fc6000f8e0207 */
[----:B------:R-:W-:-:S04]  /*8660*/  UMOV UR41, UR46 ;  /* 0x0000002e00297c82 */ /* 0x000fc80008000000 */
        /* <DEDUP_REMOVED lines=12> */
[----:B------:R-:W-:Y:S02]  /*8730*/  UIMAD UR10, UR45, -0x70, UR42 ;  /* 0xffffff902d0a78a4 */ /* 0x000fe4000f8e022a */
[----:B------:R-:W-:Y:S02]  /*8740*/  USEL UR11, UR15, 0x1, UP0 ;  /* 0x000000010f0b7887 */ /* 0x000fe40008000000 */
[----:B------:R-:W-:-:S04]  /*8750*/  UIADD3 UR10, UR10, 0x1, URZ ;  /* 0x000000010a0a7890 */ /* 0x000fc8000fffe03f */
[----:B------:R-:W-:-:S03]  /*8760*/  UIMAD UR10, UR11, UR14, UR10 ;  /* 0x0000000e0b0a72a4 */ /* 0x000fc6000f8e020a */
[----:B------:R-:W-:-:S03]  /*8770*/  UMOV UR11, 0x40000040 ;  /* 0x40000040000b7882 */ /* 0x000fc60000000000 */
[----:B-1----:R-:W-:Y:S01]  /*8780*/  IADD3 R0, -R0, UR10, RZ ;  /* 0x0000000a00007c10 */ /* 0x002fe2000fffe1ff */
[----:B------:R-:W-:-:S04]  /*8790*/  UIADD3 UR10, UR7, 0x180, URZ ;  /* 0x00000180070a7890 */ /* 0x000fc8000fffe03f */
[----:B------:R-:W-:-:S04]  /*87a0*/  IMAD R3, R205, -0x2, R0 ;  /* 0xfffffffecd037824 */ /* 0x000fc800078e0200 */
[----:B------:R-:W-:-:S05]  /*87b0*/  IMAD.IADD R4, R206, 0x1, R3 ;  /* 0x00000001ce047824 */ /* 0x000fca00078e0203 */
[C---:B------:R-:W-:Y:S02]  /*87c0*/  ISETP.GT.AND P2, PT, R4.reuse, RZ, PT ;  /* 0x000000ff0400720c */ /* 0x040fe40003f44270 */
[----:B------:R-:W-:Y:S02]  /*87d0*/  ISETP.GT.AND P3, PT, R4, 0x1, PT ;  /* 0x000000010400780c */ /* 0x000fe40003f64270 */
        /* <DEDUP_REMOVED lines=53> */
[----:B------:R-:W-:Y:S01]  /*8b30*/  FSEL R161, R140, -INF , P2 ;  /* 0xff8000008ca17808 */ /* 0x000fe20001000000 */
[----:B------:R-:W-:Y:S01]  /*8b40*/  IMAD.U32 R140, RZ, RZ, UR6 ;  /* 0x00000006ff8c7e24 */ /* 0x000fe2000f8e00ff */
[----:B------:R-:W-:Y:S01]  /*8b50*/  FMNMX.FTZ R0, R137, R0, !PT ;  /* 0x0000000089007209 */ /* 0x000fe20007810000 */
[----:B------:R-:W-:Y:S01]  /*8b60*/  UIADD3 UR6, UR45, -0x1, URZ ;  /* 0xffffffff2d067890 */ /* 0x000fe2000fffe03f */
[----:B------:R-:W-:Y:S01]  /*8b70*/  ISETP.GT.AND P2, PT, R4, 0x50, PT ;  /* 0x000000500400780c */ /* 0x000fe20003f44270 */
[----:B------:R-:W-:Y:S01]  /*8b80*/  @!P1 VIADD R140, R140, 0x36860 ;  /* 0x000368608c8c9836 */ /* 0x000fe20000000000 */
        /* <DEDUP_REMOVED lines=8> */
[C---:B------:R-:W-:Y:S02]  /*8c10*/  ISETP.GT.AND P3, PT, R4.reuse, 0x59, PT ;  /* 0x000000590400780c */ /* 0x040fe40003f64270 */
[----:B------:R-:W-:Y:S02]  /*8c20*/  FMNMX.FTZ R0, R129, R0, !PT ;  /* 0x0000000081007209 */ /* 0x000fe40007810000 */
[----:B------:R-:W-:Y:S02]  /*8c30*/  FSEL R133, R133, -INF , P3 ;  /* 0xff80000085857808 */ /* 0x000fe40001800000 */
[----:B------:R-:W-:Y:S02]  /*8c40*/  ISETP.GT.AND P3, PT, R4, 0x61, PT ;  /* 0x000000610400780c */ /* 0x000fe40003f64270 */
[----:B------:R-:W-:Y:S01]  /*8c50*/  @!P1 PRMT R140, RZ, 0x654, R140 ;  /* 0x00000654ff8c9816 */ /* 0x000fe2000000008c */
[----:B------:R-:W-:Y:S02]  /*8c60*/  WARPGROUP.DEPBAR.LE gsb0, 0x0 ;  /* 0x00008000000079c5 */ /* 0x000fe40000010000 */
[----:B------:R-:W-:Y:S01]  /*8c70*/  WARPGROUP.ARRIVE ;  /* 0x00000000000079c5 */ /* 0x000fe20000000000 */
[----:B------:R-:W-:-:S02]  /*8c80*/  FSEL R193, R121, -INF , P3 ;  /* 0xff80000079c17808 */ /* 0x000fc40001800000 */
[----:B------:R-:W-:-:S03]  /*8c90*/  ISETP.GT.AND P3, PT, R4, 0x69, PT ;  /* 0x000000690400780c */ /* 0x000fc60003f64270 */
[----:B------:R-:W-:Y:S01]  /*8ca0*/  HGMMA.64x192x16.F32 R24, R188, gdesc[UR8].tnspB, R24, gsb0 ;  /* 0x42e00008bc187df0 */ /* 0x000fe20008000818 */
[----:B------:R-:W-:Y:S01]  /*8cb0*/  UIADD3 UR10, UR7, 0x200, URZ ;  /* 0x00000200070a7890 */ /* 0x000fe2000fffe03f */
[----:B------:R-:W-:Y:S01]  /*8cc0*/  FSEL R125, R125, -INF , P3 ;  /* 0xff8000007d7d7808 */ /* 0x000fe20001800000 */
[----:B------:R-:W-:Y:S01]  /*8cd0*/  UMOV UR11, 0x40000040 ;  /* 0x40000040000b7882 */ /* 0x000fe20000000000 */
[----:B------:R-:W-:Y:S02]  /*8ce0*/  WARPGROUP.DEPBAR.LE gsb0, 0x0 ;  /* 0x00008000000079c5 */ /* 0x000fe40000010000 */
[----:B------:R-:W-:Y:S01]  /*8cf0*/  WARPGROUP.ARRIVE ;  /* 0x00000000000079c5 */ /* 0x000fe20000000000 */
[----:B------:R-:W-:Y:S02]  /*8d00*/  FSEL R189, R132, -INF , P2 ;  /* 0xff80000084bd7808 */ /* 0x000fe40001000000 */
[----:B------:R-:W-:Y:S02]  /*8d10*/  ISETP.GT.AND P2, PT, R4, 0x60, PT ;  /* 0x000000600400780c */ /* 0x000fe40003f44270 */
[----:B------:R-:W-:-:S09]  /*8d20*/  FMNMX.FTZ R0, R189, R0, !PT ;  /* 0x00000000bd007209 */ /* 0x000fd20007810000 */
[----:B------:R-:W-:Y:S01]  /*8d30*/  HGMMA.64x192x16.F32 R24, R184, gdesc[UR8].tnspB, R24, gsb0 ;  /* 0x42e00008b8187df0 */ /* 0x000fe20008000818 */
[----:B------:R-:W-:Y:S01]  /*8d40*/  FSEL R191, R120, -INF , P2 ;  /* 0xff80000078bf7808 */ /* 0x000fe20001000000 */
[----:B------:R-:W-:Y:S01]  /*8d50*/  UIADD3 UR10, UR7, 0x280, URZ ;  /* 0x00000280070a7890 */ /* 0x000fe2000fffe03f */
[----:B------:R-:W-:Y:S01]  /*8d60*/  FMNMX.FTZ R0, R133, R0, !PT ;  /* 0x0000000085007209 */ /* 0x000fe20007810000 */
[----:B------:R-:W-:Y:S01]  /*8d70*/  UMOV UR11, 0x40000040 ;  /* 0x40000040000b7882 */ /* 0x000fe20000000000 */
[C---:B------:R-:W-:Y:S01]  /*8d80*/  ISETP.GT.AND P2, PT, R4.reuse, 0x68, PT ;  /* 0x000000680400780c */ /* 0x040fe20003f44270 */
[----:B------:R-:W-:Y:S01]  /*8d90*/  VIADD R4, R4, 0x8 ;  /* 0x0000000804047836 */ /* 0x000fe20000000000 */
[----:B------:R-:W-:Y:S02]  /*8da0*/  FMNMX.FTZ R0, R191, R0, !PT ;  /* 0x00000000bf007209 */ /* 0x000fe40007810000 */
[----:B------:R-:W-:Y:S02]  /*8db0*/  FSEL R195, R124, -INF , P2 ;  /* 0xff8000007cc37808 */ /* 0x000fe40001000000 */
[----:B------:R-:W-:-:S02]  /*8dc0*/  FMNMX.FTZ R0, R193, R0, !PT ;  /* 0x00000000c1007209 */ /* 0x000fc40007810000 */
[C---:B------:R-:W-:Y:S02]  /*8dd0*/  ISETP.GT.AND P3, PT, R4.reuse, RZ, PT ;  /* 0x000000ff0400720c */ /* 0x040fe40003f64270 */
[----:B------:R-:W-:Y:S02]  /*8de0*/  FMNMX.FTZ R0, R195, R0, !PT ;  /* 0x00000000c3007209 */ /* 0x000fe40007810000 */
[----:B------:R-:W-:Y:S02]  /*8df0*/  ISETP.GT.AND P4, PT, R4, 0x1, PT ;  /* 0x000000010400780c */ /* 0x000fe40003f84270 */
[----:B------:R-:W-:Y:S02]  /*8e00*/  FMNMX.FTZ R14, R125, R0, !PT ;  /* 0x000000007d0e7209 */ /* 0x000fe40007810000 */
[----:B------:R-:W1:Y:S01]  /*8e10*/  LDC R0, c[0x0][0x988] ;  /* 0x00026200ff007b82 */ /* 0x000e620000000800 */
[----:B------:R-:W-:Y:S02]  /*8e20*/  FSEL R170, R170, -INF , P3 ;  /* 0xff800000aaaa7808 */ /* 0x000fe40001800000 */
[----:B------:R-:W2:Y:S01]  /*8e30*/  SHFL.BFLY PT, R5, R14, 0x2, 0x1f ;  /* 0x0c401f000e057f89 */ /* 0x000ea200000e0000 */
[----:B------:R-:W-:-:S02]  /*8e40*/  ISETP.GT.AND P3, PT, R4, 0x8, PT ;  /* 0x000000080400780c */ /* 0x000fc40003f64270 */
[----:B------:R-:W-:Y:S02]  /*8e50*/  FSEL R171, R171, -INF , P4 ;  /* 0xff800000abab7808 */ /* 0x000fe40002000000 */
[----:B------:R-:W-:Y:S02]  /*8e60*/  ISETP.GT.AND P4, PT, R4, 0x9, PT ;  /* 0x000000090400780c */ /* 0x000fe40003f84270 */
[----:B--2---:R-:W-:Y:S02]  /*8e70*/  FMNMX.FTZ R20, R14, R5, !PT ;  /* 0x000000050e147209 */ /* 0x004fe40007810000 */
[----:B------:R-:W-:-:S03]  /*8e80*/  FMNMX.FTZ R14, R170, R11, !PT ;  /* 0x0000000baa0e7209 */ /* 0x000fc60007810000 */
[----:B------:R-:W2:Y:S01]  /*8e90*/  SHFL.BFLY PT, R5, R20, 0x1, 0x1f ;  /* 0x0c201f0014057f89 */ /* 0x000ea200000e0000 */
[----:B------:R-:W-:Y:S02]  /*8ea0*/  FMNMX.FTZ R14, R171, R14, !PT ;  /* 0x0000000eab0e7209 */ /* 0x000fe40007810000 */
[----:B--2---:R-:W-:-:S04]  /*8eb0*/  FMNMX.FTZ R5, R20, R5, !PT ;  /* 0x0000000514057209 */ /* 0x004fc80007810000 */
[C---:B------:R-:W-:Y:S01]  /*8ec0*/  FSETP.NEU.FTZ.AND P2, PT, R5.reuse, -INF , PT ;  /* 0xff8000000500780b */ /* 0x040fe20003f5d000 */
[----:B-1----:R-:W-:-:S05]  /*8ed0*/  FMUL.FTZ R2, R5, R0 ;  /* 0x0000000005027220 */ /* 0x002fca0000410000 */
[----:B------:R-:W-:-:S05]  /*8ee0*/  FSEL R2, R2, RZ, P2 ;  /* 0x000000ff02027208 */ /* 0x000fca0001000000 */
        /* <DEDUP_REMOVED lines=31> */
[----:B------:R-:W-:Y:S01]  /*90e0*/  FSEL R185, R174, -INF , P3 ;  /* 0xff800000aeb97808 */ /* 0x000fe20001800000 */
[-CC-:B------:R-:W-:Y:S01]  /*90f0*/  FFMA.FTZ R184, R15, R0.reuse, -R2.reuse ;  /* 0x000000000fb87223 */ /* 0x180fe20000010802 */
[----:B------:R-:W-:Y:S01]  /*9100*/  FSEL R187, R175, -INF , P4 ;  /* 0xff800000afbb7808 */ /* 0x000fe20002000000 */
[--C-:B------:R-:W-:Y:S01]  /*9110*/  FFMA.FTZ R175, R197, R0, -R2.reuse ;  /* 0x00000000c5af7223 */ /* 0x100fe20000010802 */
[C---:B------:R-:W-:Y:S01]  /*9120*/  ISETP.GT.AND P3, PT, R4.reuse, 0x10, PT ;  /* 0x000000100400780c */ /* 0x040fe20003f64270 */
[----:B------:R-:W-:Y:S01]  /*9130*/  HGMMA.64x192x16.F32 R24, R180, gdesc[UR8].tnspB, R24, gsb0 ;  /* 0x42e00008b4187df0 */ /* 0x000fe20008000818 */
[----:B------:R-:W-:Y:S01]  /*9140*/  FMNMX.FTZ R14, R185, R14, !PT ;  /* 0x0000000eb90e7209 */ /* 0x000fe20007810000 */
[----:B------:R-:W-:Y:S01]  /*9150*/  UIADD3 UR10, UR7, 0x300, URZ ;  /* 0x00000300070a7890 */ /* 0x000fe2000fffe03f */
[----:B------:R-:W-:Y:S01]  /*9160*/  ISETP.GT.AND P4, PT, R4, 0x11, PT ;  /* 0x000000110400780c */ /* 0x000fe20003f84270 */
[----:B------:R-:W-:Y:S01]  /*9170*/  UMOV UR11, 0x40000040 ;  /* 0x40000040000b7882 */ /* 0x000fe20000000000 */
[----:B------:R-:W-:Y:S01]  /*9180*/  FSEL R197, R162, -INF , P3 ;  /* 0xff800000a2c57808 */ /* 0x000fe20001800000 */
[--C-:B------:R-:W-:Y:S01]  /*9190*/  FFMA.FTZ R15, R137, R0, -R2.reuse ;  /* 0x00000000890f7223 */ /* 0x100fe20000010802 */
[----:B------:R-:W-:Y:S01]  /*91a0*/  FMNMX.FTZ R14, R187, R14, !PT ;  /* 0x0000000ebb0e7209 */ /* 0x000fe20007810000 */
[-CC-:B------:R-:W-:Y:S01]  /*91b0*/  FFMA.FTZ R137, R141, R0.reuse, -R2.reuse ;  /* 0x000000008d897223 */ /* 0x180fe20000010802 */
[C---:B------:R-:W-:Y:S01]  /*91c0*/  ISETP.GT.AND P3, PT, R4.reuse, 0x18, PT ;  /* 0x000000180400780c */ /* 0x040fe20003f64270 */
[-CC-:B------:R-:W-:Y:S01]  /*91d0*/  FFMA.FTZ R186, R161, R0.reuse, -R2.reuse ;  /* 0x00000000a1ba7223 */ /* 0x180fe20000010802 */
[----:B------:R-:W-:Y:S01]  /*91e0*/  FSEL R163, R163, -INF , P4 ;  /* 0xff800000a3a37808 */ /* 0x000fe20002000000 */
[----:B------:R-:W-:Y:S01]  /*91f0*/  FFMA.FTZ R141, R193, R0, -R2 ;  /* 0x00000000c18d7223 */ /* 0x000fe20000010802 */
[----:B------:R-:W-:Y:S01]  /*9200*/  FMNMX.FTZ R14, R197, R14, !PT ;  /* 0x0000000ec50e7209 */ /* 0x000fe20007810000 */
[----:B------:R-:W-:Y:S01]  /*9210*/  MUFU.EX2 R175, R175 ;  /* 0x000000af00af7308 */ /* 0x000fe20000000800 */
[----:B------:R-:W-:-:S02]  /*9220*/  ISETP.GT.AND P4, PT, R4, 0x19, PT ;  /* 0x000000190400780c */ /* 0x000fc40003f84270 */
[----:B------:R-:W-:Y:S02]  /*9230*/  FSEL R199, R166, -INF , P3 ;  /* 0xff800000a6c77808 */ /* 0x000fe40001800000 */
[----:B------:R-:W-:Y:S02]  /*9240*/  FMNMX.FTZ R14, R163, R14, !PT ;  /* 0x0000000ea30e7209 */ /* 0x000fe40007810000 */
[----:B------:R-:W-:Y:S01]  /*9250*/  FSEL R201, R167, -INF , P4 ;  /* 0xff800000a7c97808 */ /* 0x000fe20002000000 */
[----:B------:R-:W-:Y:S01]  /*9260*/  FFMA.FTZ R167, R203, R0, -R2 ;  /* 0x00000000cba77223 */ /* 0x000fe20000010802 */
[C---:B------:R-:W-:Y:S01]  /*9270*/  ISETP.GT.AND P3, PT, R4.reuse, 0x20, PT ;  /* 0x000000200400780c */ /* 0x040fe20003f64270 */
[----:B------:R-:W-:Y:S01]  /*9280*/  MUFU.EX2 R184, R184 ;  /* 0x000000b800b87308 */ /* 0x000fe20000000800 */
[----:B------:R-:W-:Y:S02]  /*9290*/  FMNMX.FTZ R14, R199, R14, !PT ;  /* 0x0000000ec70e7209 */ /* 0x000fe40007810000 */
[----:B------:R-:W-:-:S02]  /*92a0*/  ISETP.GT.AND P4, PT, R4, 0x21, PT ;  /* 0x000000210400780c */ /* 0x000fc40003f84270 */
[----:B------:R-:W-:Y:S02]  /*92b0*/  FSEL R203, R154, -INF , P3 ;  /* 0xff8000009acb7808 */ /* 0x000fe40001800000 */
[----:B------:R-:W-:Y:S01]  /*92c0*/  FMNMX.FTZ R14, R201, R14, !PT ;  /* 0x0000000ec90e7209 */ /* 0x000fe20007810000 */
[----:B------:R-:W-:Y:S01]  /*92d0*/  MUFU.EX2 R167, R167 ;  /* 0x000000a700a77308 */ /* 0x000fe20000000800 */
[C---:B------:R-:W-:Y:S02]  /*92e0*/  ISETP.GT.AND P3, PT, R4.reuse, 0x28, PT ;  /* 0x000000280400780c */ /* 0x040fe40003f64270 */
[----:B------:R-:W-:Y:S02]  /*92f0*/  FSEL R155, R155, -INF , P4 ;  /* 0xff8000009b9b7808 */ /* 0x000fe40002000000 */
[----:B------:R-:W-:Y:S02]  /*9300*/  FMNMX.FTZ R14, R203, R14, !PT ;  /* 0x0000000ecb0e7209 */ /* 0x000fe40007810000 */
[----:B------:R-:W-:Y:S01]  /*9310*/  ISETP.GT.AND P4, PT, R4, 0x29, PT ;  /* 0x000000290400780c */ /* 0x000fe20003f84270 */
[----:B------:R-:W-:Y:S01]  /*9320*/  MUFU.EX2 R15, R15 ;  /* 0x0000000f000f7308 */ /* 0x000fe20000000800 */
[----:B------:R-:W-:-:S02]  /*9330*/  FSEL R217, R158, -INF , P3 ;  /* 0xff8000009ed97808 */ /* 0x000fc40001800000 */
[----:B------:R-:W-:Y:S02]  /*9340*/  FMNMX.FTZ R14, R155, R14, !PT ;  /* 0x0000000e9b0e7209 */ /* 0x000fe40007810000 */
[----:B------:R-:W-:Y:S01]  /*9350*/  FSEL R219, R159, -INF , P4 ;  /* 0xff8000009fdb7808 */ /* 0x000fe20002000000 */
[----:B------:R-:W-:Y:S01]  /*9360*/  FFMA.FTZ R159, R173, R0, -R2 ;  /* 0x00000000ad9f7223 */ /* 0x000fe20000010802 */
[C---:B------:R-:W-:Y:S01]  /*9370*/  ISETP.GT.AND P3, PT, R4.reuse, 0x30, PT ;  /* 0x000000300400780c */ /* 0x040fe20003f64270 */
[----:B------:R-:W-:Y:S01]  /*9380*/  MUFU.EX2 R186, R186 ;  /* 0x000000ba00ba7308 */ /* 0x000fe20000000800 */
[----:B------:R-:W-:Y:S02]  /*9390*/  FMNMX.FTZ R14, R217, R14, !PT ;  /* 0x0000000ed90e7209 */ /* 0x000fe40007810000 */
[----:B------:R-:W-:Y:S02]  /*93a0*/  ISETP.GT.AND P4, PT, R4, 0x31, PT ;  /* 0x000000310400780c */ /* 0x000fe40003f84270 */
[----:B------:R-:W-:-:S02]  /*93b0*/  FSEL R173, R146, -INF , P3 ;  /* 0xff80000092ad7808 */ /* 0x000fc40001800000 */
[----:B------:R-:W-:Y:S01]  /*93c0*/  FMNMX.FTZ R14, R219, R14, !PT ;  /* 0x0000000edb0e7209 */ /* 0x000fe20007810000 */
[----:B------:R-:W-:Y:S01]  /*93d0*/  MUFU.EX2 R159, R159 ;  /* 0x0000009f009f7308 */ /* 0x000fe20000000800 */
[C---:B------:R-:W-:Y:S02]  /*93e0*/  ISETP.GT.AND P3, PT, R4.reuse, 0x38, PT ;  /* 0x000000380400780c */ /* 0x040fe40003f64270 */
[----:B------:R-:W-:Y:S01]  /*93f0*/  FSEL R221, R147, -INF , P4 ;  /* 0xff80000093dd7808 */ /* 0x000fe20002000000 */
[----:B------:R-:W-:Y:S01]  /*9400*/  FFMA.FTZ R147, R153, R0, -R2 ;  /* 0x0000000099937223 */ /* 0x000fe20000010802 */
[----:B------:R-:W-:Y:S02]  /*9410*/  FMNMX.FTZ R14, R173, R14, !PT ;  /* 0x0000000ead0e7209 */ /* 0x000fe40007810000 */
[----:B------:R-:W-:Y:S01]  /*9420*/  ISETP.GT.AND P4, PT, R4, 0x39, PT ;  /* 0x000000390400780c */ /* 0x000fe20003f84270 */
[----:B------:R-:W-:Y:S01]  /*9430*/  MUFU.EX2 R137, R137 ;  /* 0x0000008900897308 */ /* 0x000fe20000000800 */
[----:B------:R-:W-:-:S02]  /*9440*/  FSEL R165, R150, -INF , P3 ;  /* 0xff80000096a57808 */ /* 0x000fc40001800000 */
[----:B------:R-:W-:Y:S02]  /*9450*/  FMNMX.FTZ R14, R221, R14, !PT ;  /* 0x0000000edd0e7209 */ /* 0x000fe40007810000 */
[----:B------:R-:W-:Y:S02]  /*9460*/  FSEL R151, R151, -INF , P4 ;  /* 0xff80000097977808 */ /* 0x000fe40002000000 */
        /* <DEDUP_REMOVED lines=25> */
[----:B------:R-:W-:-:S02]  /*9600*/  FSEL R225, R134, -INF , P3 ;  /* 0xff80000086e17808 */ /* 0x000fc40001800000 */
[----:B------:R-:W-:Y:S02]  /*9610*/  FMNMX.FTZ R14, R131, R14, !PT ;  /* 0x0000000e830e7209 */ /* 0x000fe40007810000 */
[----:B------:R-:W-:Y:S02]  /*9620*/  FSEL R135, R135, -INF , P4 ;  /* 0xff80000087877808 */ /* 0x000fe40002000000 */
[C---:B------:R-:W-:Y:S02]  /*9630*/  ISETP.GT.AND P3, PT, R4.reuse, 0x60, PT ;  /* 0x000000600400780c */ /* 0x040fe40003f64270 */
        /* <DEDUP_REMOVED lines=10> */
[----:B------:R-:W-:Y:S01]  /*96e0*/  FSEL R229, R127, -INF , P4 ;  /* 0xff8000007fe57808 */ /* 0x000fe20002000000 */
[--C-:B------:R-:W-:Y:S01]  /*96f0*/  FFMA.FTZ R127, R149, R0, -R2.reuse ;  /* 0x00000000957f7223 */ /* 0x100fe20000010802 */
[----:B------:R-:W-:Y:S02]  /*9700*/  FMNMX.FTZ R14, R227, R14, !PT ;  /* 0x0000000ee30e7209 */ /* 0x000fe40007810000 */
[----:B------:R-:W-:Y:S02]  /*9710*/  R2UR UR7, R17 ;  /* 0x00000000110772ca */ /* 0x000fe400000e0000 */
[----:B------:R-:W-:Y:S01]  /*9720*/  FMNMX.FTZ R14, R229, R14, !PT ;  /* 0x0000000ee50e7209 */ /* 0x000fe20007810000 */
[----:B------:R-:W-:Y:S04]  /*9730*/  MUFU.EX2 R127, R127 ;  /* 0x0000007f007f7308 */ /* 0x000fe80000000800 */
[----:B------:R-:W1:Y:S02]  /*9740*/  SHFL.BFLY PT, R3, R14, 0x2, 0x1f ;  /* 0x0c401f000e037f89 */ /* 0x000e6400000e0000 */
[----:B-1----:R-:W-:Y:S01]  /*9750*/  FMNMX.FTZ R3, R14, R3, !PT ;  /* 0x000000030e037209 */ /* 0x002fe20007810000 */
[----:B------:R-:W-:-:S04]  /*9760*/  FFMA.FTZ R14, R191, R0, -R2 ;  /* 0x00000000bf0e7223 */ /* 0x000fc80000010802 */
[----:B------:R-:W1:Y:S02]  /*9770*/  SHFL.BFLY PT, R4, R3, 0x1, 0x1f ;  /* 0x0c201f0003047f89 */ /* 0x000e6400000e0000 */
[----:B------:R-:W-:Y:S01]  /*9780*/  MUFU.EX2 R14, R14 ;  /* 0x0000000e000e7308 */ /* 0x000fe20000000800 */
[----:B-1----:R-:W-:Y:S01]  /*9790*/  FMNMX.FTZ R4, R3, R4, !PT ;  /* 0x0000000403047209 */ /* 0x002fe20007810000 */
[----:B------:R-:W-:Y:S02]  /*97a0*/  WARPGROUP.DEPBAR.LE gsb0, 0x0 ;  /* 0x00008000000079c5 */ /* 0x000fe40000010000 */
[----:B------:R-:W-:Y:S01]  /*97b0*/  WARPGROUP.ARRIVE ;  /* 0x00000000000079c5 */ /* 0x000fe20000000000 */
[----:B------:R-:W-:Y:S01]  /*97c0*/  FSEL R3, R5, RZ, P2 ;  /* 0x000000ff05037208 */ /* 0x000fe20001000000 */
[-C--:B------:R-:W-:Y:S01]  /*97d0*/  FFMA.FTZ R182, R189, R0.reuse, -R2 ;  /* 0x00000000bdb67223 */ /* 0x080fe20000010802 */
[C---:B------:R-:W-:Y:S01]  /*97e0*/  FSETP.NEU.FTZ.AND P2, PT, R4.reuse, -INF , PT ;  /* 0xff8000000400780b */ /* 0x040fe20003f5d000 */
[C---:B------:R-:W-:Y:S01]  /*97f0*/  FMUL.FTZ R124, R4.reuse, R0 ;  /* 0x00000000047c7220 */ /* 0x040fe20000410000 */
[----:B------:R-:W-:Y:S01]  /*9800*/  MUFU.EX2 R180, R169 ;  /* 0x000000a900b47308 */ /* 0x000fe20000000800 */
[----:B------:R-:W-:Y:S01]  /*9810*/  HGMMA.64x192x16.F32 R24, R176, gdesc[UR8].tnspB, R24, gsb0 ;  /* 0x42e00008b0187df0 */ /* 0x000fe20008000818 */
[----:B------:R-:W-:Y:S01]  /*9820*/  FADD.FTZ R3, -R3, R12 ;  /* 0x0000000c03037221 */ /* 0x000fe20000010100 */
[----:B------:R-:W-:-:S02]  /*9830*/  FSEL R132, R4, RZ, P2 ;  /* 0x000000ff04847208 */ /* 0x000fc40001000000 */
[----:B------:R-:W-:Y:S01]  /*9840*/  FSEL R124, R124, RZ, P2 ;  /* 0x000000ff7c7c7208 */ /* 0x000fe20001000000 */
[-C--:B------:R-:W-:Y:S01]  /*9850*/  FMUL.FTZ R3, R3, R0.reuse ;  /* 0x0000000003037220 */ /* 0x080fe20000410000 */
[----:B------:R-:W-:Y:S01]  /*9860*/  ISETP.LT.AND P2, PT, R10, UR45, PT ;  /* 0x0000002d0a007c0c */ /* 0x000fe2000bf41270 */
[----:B------:R-:W-:Y:S01]  /*9870*/  MUFU.EX2 R182, R182 ;  /* 0x000000b600b67308 */ /* 0x000fe20000000800 */
[----:B------:R-:W-:Y:S01]  /*9880*/  UMOV UR45, UR6 ;  /* 0x00000006002d7c82 */ /* 0x000fe20008000000 */
[-CC-:B------:R-:W-:Y:S01]  /*9890*/  FFMA.FTZ R12, R170, R0.reuse, -R124.reuse ;  /* 0x00000000aa0c7223 */ /* 0x180fe2000001087c */
[-CC-:B------:R-:W-:Y:S01]  /*98a0*/  FFMA.FTZ R149, R171, R0.reuse, -R124.reuse ;  /* 0x00000000ab957223 */ /* 0x180fe2000001087c */
[-CC-:B------:R-:W-:Y:S01]  /*98b0*/  FFMA.FTZ R120, R185, R0.reuse, -R124.reuse ;  /* 0x00000000b9787223 */ /* 0x180fe2000001087c */
[-CC-:B------:R-:W-:Y:S01]  /*98c0*/  FFMA.FTZ R161, R187, R0.reuse, -R124.reuse ;  /* 0x00000000bba17223 */ /* 0x180fe2000001087c */
[-CC-:B------:R-:W-:Y:S01]  /*98d0*/  FFMA.FTZ R197, R197, R0.reuse, -R124.reuse ;  /* 0x00000000c5c57223 */ /* 0x180fe2000001087c */
[-CC-:B------:R-:W-:Y:S01]  /*98e0*/  FFMA.FTZ R122, R163, R0.reuse, -R124.reuse ;  /* 0x00000000a37a7223 */ /* 0x180fe2000001087c */
[----:B------:R1:W2:Y:S01]  /*98f0*/  MUFU.EX2 R2, R3 ;  /* 0x0000000300027308 */ /* 0x0002a20000000800 */
        /* <DEDUP_REMOVED lines=8> */
[----:B-1----:R-:W-:Y:S01]  /*9980*/  FADD.FTZ R3, -R132, R11 ;  /* 0x0000000b84037221 */ /* 0x002fe20000010100 */
[----:B------:R-:W-:-:S02]  /*9990*/  IMAD.U32 R11, RZ, RZ, UR47 ;  /* 0x0000002fff0b7e24 */ /* 0x000fc4000f8e00ff */
[-CC-:B------:R-:W-:Y:S01]  /*99a0*/  FFMA.FTZ R221, R221, R0.reuse, -R124.reuse ;  /* 0x00000000dddd7223 */ /* 0x180fe2000001087c */
[-CC-:B------:R-:W-:Y:S01]  /*99b0*/  FFMA.FTZ R191, R165, R0.reuse, -R124.reuse ;  /* 0x00000000a5bf7223 */ /* 0x180fe2000001087c */
[-C--:B------:R-:W-:Y:S01]  /*99c0*/  FMUL.FTZ R3, R3, R0.reuse ;  /* 0x0000000003037220 */ /* 0x080fe20000410000 */
[-CC-:B------:R-:W-:Y:S01]  /*99d0*/  FFMA.FTZ R185, R153, R0.reuse, -R124.reuse ;  /* 0x0000000099b97223 */ /* 0x180fe2000001087c */
[-CC-:B------:R-:W-:Y:S01]  /*99e0*/  FFMA.FTZ R139, R139, R0.reuse, -R124.reuse ;  /* 0x000000008b8b7223 */ /* 0x180fe2000001087c */
[----:B------:R-:W1:Y:S01]  /*99f0*/  MUFU.EX2 R149, R149 ;  /* 0x0000009500957308 */ /* 0x000e620000000800 */
[----:B--2---:R-:W-:Y:S01]  /*9a00*/  FFMA.FTZ R9, R2, R9, R121 ;  /* 0x0000000902097223 */ /* 0x004fe20000010079 */
[-CC-:B------:R-:W-:Y:S01]  /*9a10*/  FFMA.FTZ R187, R223, R0.reuse, -R124.reuse ;  /* 0x00000000dfbb7223 */ /* 0x180fe2000001087c */
[-CC-:B------:R-:W-:Y:S01]  /*9a20*/  FFMA.FTZ R181, R157, R0.reuse, -R124.reuse ;  /* 0x000000009db57223 */ /* 0x180fe2000001087c */
[-CC-:B------:R-:W-:Y:S01]  /*9a30*/  FFMA.FTZ R225, R225, R0.reuse, -R124.reuse ;  /* 0x00000000e1e17223 */ /* 0x180fe2000001087c */
[----:B------:R-:W-:Y:S01]  /*9a40*/  FADD.FTZ R9, R200, R9 ;  /* 0x00000009c8097221 */ /* 0x000fe20000010000 */
[-CC-:B------:R-:W-:Y:S01]  /*9a50*/  FFMA.FTZ R135, R135, R0.reuse, -R124.reuse ;  /* 0x0000000087877223 */ /* 0x180fe2000001087c */
[-CC-:B------:R-:W-:Y:S01]  /*9a60*/  FFMA.FTZ R145, R145, R0.reuse, -R124.reuse ;  /* 0x0000000091917223 */ /* 0x180fe2000001087c */
[----:B------:R-:W2:Y:S01]  /*9a70*/  MUFU.EX2 R3, R3 ;  /* 0x0000000300037308 */ /* 0x000ea20000000800 */
[----:B------:R-:W-:Y:S01]  /*9a80*/  FADD.FTZ R134, R202, R9 ;  /* 0x00000009ca867221 */ /* 0x000fe20000010000 */
[-CC-:B------:R-:W-:Y:S01]  /*9a90*/  FFMA.FTZ R123, R123, R0.reuse, -R124.reuse ;  /* 0x000000007b7b7223 */ /* 0x180fe2000001087c */
[-C--:B------:R-:W-:Y:S01]  /*9aa0*/  FFMA.FTZ R227, R227, R0.reuse, -R124 ;  /* 0x00000000e3e37223 */ /* 0x080fe2000001087c */
[----:B------:R-:W-:Y:S01]  /*9ab0*/  F2FP.F16.F32.PACK_AB R200, R200, R121 ;  /* 0x00000079c8c8723e */ /* 0x000fe200000000ff */
[----:B------:R-:W-:Y:S01]  /*9ac0*/  FADD.FTZ R9, R175, R134 ;  /* 0x00000086af097221 */ /* 0x000fe20000010000 */
[----:B------:R-:W-:Y:S01]  /*9ad0*/  FFMA.FTZ R134, R151, R0, -R124 ;  /* 0x0000000097867223 */ /* 0x000fe2000001087c */
[----:B------:R-:W-:Y:S01]  /*9ae0*/  F2FP.F16.F32.PACK_AB R202, R175, R202 ;  /* 0x000000caafca723e */ /* 0x000fe200000000ff */
[----:B------:R-:W3:Y:S01]  /*9af0*/  MUFU.EX2 R120, R120 ;  /* 0x0000007800787308 */ /* 0x000ee20000000800 */
[----:B------:R-:W-:Y:S01]  /*9b00*/  FADD.FTZ R136, R196, R9 ;  /* 0x00000009c4887221 */ /* 0x000fe20000010000 */
[----:B-1----:R-:W-:-:S02]  /*9b10*/  F2FP.F16.F32.PACK_AB R201, R149, R12 ;  /* 0x0000000c95c9723e */ /* 0x002fc400000000ff */
[C---:B------:R-:W-:Y:S01]  /*9b20*/  F2FP.F16.F32.PACK_AB R196, R167.reuse, R196 ;  /* 0x000000c4a7c4723e */ /* 0x040fe200000000ff */
[----:B------:R-:W-:-:S03]  /*9b30*/  FADD.FTZ R9, R167, R136 ;  /* 0x00000088a7097221 */ /* 0x000fc60000010000 */
[----:B------:R-:W1:Y:S01]  /*9b40*/  MUFU.EX2 R161, R161 ;  /* 0x000000a100a17308 */ /* 0x000e620000000800 */
[----:B--2---:R-:W-:Y:S01]  /*9b50*/  FFMA.FTZ R136, R3, R8, R12 ;  /* 0x0000000803887223 */ /* 0x004fe2000001000c */
[----:B------:R-:W-:Y:S01]  /*9b60*/  FADD.FTZ R138, R198, R9 ;  /* 0x00000009c68a7221 */ /* 0x000fe20000010000 */
[----:B------:R-:W-:Y:S01]  /*9b70*/  @!P1 IADD3 R8, R11, 0x36840, RZ ;  /* 0x000368400b089810 */ /* 0x000fe20007ffe0ff */
[----:B------:R-:W-:Y:S02]  /*9b80*/  IMAD.MOV.U32 R12, RZ, RZ, R5 ;  /* 0x000000ffff0c7224 */ /* 0x000fe400078e0005 */
[----:B------:R-:W-:Y:S01]  /*9b90*/  FADD.FTZ R9, R149, R136 ;  /* 0x0000008895097221 */ /* 0x000fe20000010000 */
[C---:B------:R-:W-:Y:S01]  /*9ba0*/  FADD.FTZ R11, R159.reuse, R138 ;  /* 0x0000008a9f0b7221 */ /* 0x040fe20000010000 */
[----:B------:R-:W-:Y:S01]  /*9bb0*/  @!P1 PRMT R8, RZ, 0x654, R8 ;  /* 0x00000654ff089816 */ /* 0x000fe20000000008 */
[----:B------:R-:W2:Y:S01]  /*9bc0*/  MUFU.EX2 R197, R197 ;  /* 0x000000c500c57308 */ /* 0x000ea20000000800 */
[----:B---3--:R-:W-:Y:S01]  /*9bd0*/  FADD.FTZ R136, R120, R9 ;  /* 0x0000000978887221 */ /* 0x008fe20000010000 */
[----:B------:R-:W-:Y:S01]  /*9be0*/  FADD.FTZ R138, R192, R11 ;  /* 0x0000000bc08a7221 */ /* 0x000fe20000010000 */
[----:B------:R-:W-:-:S02]  /*9bf0*/  F2FP.F16.F32.PACK_AB R198, R159, R198 ;  /* 0x000000c69fc6723e */ /* 0x000fc400000000ff */
[C---:B------:R-:W-:Y:S01]  /*9c00*/  F2FP.F16.F32.PACK_AB R192, R147.reuse, R192 ;  /* 0x000000c093c0723e */ /* 0x040fe200000000ff */
[----:B------:R-:W-:Y:S02]  /*9c10*/  FADD.FTZ R11, R147, R138 ;  /* 0x0000008a930b7221 */ /* 0x000fe40000010000 */
[----:B------:R-:W3:Y:S01]  /*9c20*/  MUFU.EX2 R122, R122 ;  /* 0x0000007a007a7308 */ /* 0x000ee20000000800 */
[C---:B-1----:R-:W-:Y:S01]  /*9c30*/  FADD.FTZ R136, R161.reuse, R136 ;  /* 0x00000088a1887221 */ /* 0x042fe20000010000 */
[----:B------:R-:W-:-:S06]  /*9c40*/  F2FP.F16.F32.PACK_AB R203, R161, R120 ;  /* 0x00000078a1cb723e */ /* 0x000fcc00000000ff */
[----:B------:R-:W1:Y:S01]  /*9c50*/  MUFU.EX2 R199, R199 ;  /* 0x000000c700c77308 */ /* 0x000e620000000800 */
[----:B--2---:R-:W-:Y:S01]  /*9c60*/  FADD.FTZ R9, R197, R136 ;  /* 0x00000088c5097221 */ /* 0x004fe20000010000 */
[----:B------:R-:W-:Y:S01]  /*9c70*/  FADD.FTZ R136, R194, R11 ;  /* 0x0000000bc2887221 */ /* 0x000fe20000010000 */
[----:B------:R-:W-:-:S03]  /*9c80*/  F2FP.F16.F32.PACK_AB R194, R21, R194 ;  /* 0x000000c215c2723e */ /* 0x000fc600000000ff */
[----:B------:R-:W-:Y:S01]  /*9c90*/  FADD.FTZ R11, R21, R136 ;  /* 0x00000088150b7221 */ /* 0x000fe20000010000 */
[----:B------:R-:W-:Y:S01]  /*9ca0*/  FFMA.FTZ R136, R143, R0, -R124 ;  /* 0x000000008f887223 */ /* 0x000fe2000001087c */
[----:B------:R-:W2:Y:S01]  /*9cb0*/  MUFU.EX2 R126, R126 ;  /* 0x0000007e007e7308 */ /* 0x000ea20000000800 */
[C---:B---3--:R-:W-:Y:S01]  /*9cc0*/  FADD.FTZ R138, R122.reuse, R9 ;  /* 0x000000097a8a7221 */ /* 0x048fe20000010000 */
[----:B------:R-:W-:-:S06]  /*9cd0*/  F2FP.F16.F32.PACK_AB R197, R122, R197 ;  /* 0x000000c57ac5723e */ /* 0x000fcc00000000ff */
[----:B------:R-:W-:Y:S01]  /*9ce0*/  MUFU.EX2 R193, R193 ;  /* 0x000000c100c17308 */ /* 0x000fe20000000800 */
[----:B-1----:R-:W-:Y:S01]  /*9cf0*/  FADD.FTZ R9, R199, R138 ;  /* 0x0000008ac7097221 */ /* 0x002fe20000010000 */
[----:B------:R-:W-:Y:S01]  /*9d00*/  FADD.FTZ R138, R188, R11 ;  /* 0x0000000bbc8a7221 */ /* 0x000fe20000010000 */
[----:B------:R-:W-:-:S03]  /*9d10*/  F2FP.F16.F32.PACK_AB R188, R13, R188 ;  /* 0x000000bc0dbc723e */ /* 0x000fc600000000ff */
[----:B------:R-:W-:Y:S01]  /*9d20*/  FADD.FTZ R11, R13, R138 ;  /* 0x0000008a0d0b7221 */ /* 0x000fe20000010000 */
[-CC-:B------:R-:W-:Y:S01]  /*9d30*/  FFMA.FTZ R138, R131, R0.reuse, -R124.reuse ;  /* 0x00000000838a7223 */ /* 0x180fe2000001087c */
[----:B------:R-:W-:Y:S01]  /*9d40*/  MUFU.EX2 R128, R128 ;  /* 0x0000008000807308 */ /* 0x000fe20000000800 */
[----:B------:R-:W-:Y:S01]  /*9d50*/  FFMA.FTZ R124, R229, R0, -R124 ;  /* 0x00000000e57c7223 */ /* 0x000fe2000001087c */
[----:B------:R-:W-:Y:S01]  /*9d60*/  FADD.FTZ R142, R190, R11 ;  /* 0x0000000bbe8e7221 */ /* 0x000fe20000010000 */
[----:B------:R-:W-:Y:S01]  /*9d70*/  IMAD.U32 R13, RZ, RZ, UR7 ;  /* 0x00000007ff0d7e24 */ /* 0x000fe2000f8e00ff */
[C---:B------:R-:W-:Y:S02]  /*9d80*/  F2FP.F16.F32.PACK_AB R190, R127.reuse, R190 ;  /* 0x000000be7fbe723e */ /* 0x040fe400000000ff */
[----:B------:R-:W-:Y:S01]  /*9d90*/  FADD.FTZ R11, R127, R142 ;  /* 0x0000008e7f0b7221 */ /* 0x000fe20000010000 */
[----:B--2---:R-:W-:Y:S01]  /*9da0*/  F2FP.F16.F32.PACK_AB R199, R126, R199 ;  /* 0x000000c77ec7723e */ /* 0x004fe200000000ff */
[----:B------:R-:W-:Y:S02]  /*9db0*/  MUFU.EX2 R195, R195 ;  /* 0x000000c300c37308 */ /* 0x000fe40000000800 */
[----:B------:R-:W-:Y:S01]  /*9dc0*/  FADD.FTZ R142, R184, R11 ;  /* 0x0000000bb88e7221 */ /* 0x000fe20000010000 */
[----:B------:R-:W-:-:S03]  /*9dd0*/  F2FP.F16.F32.PACK_AB R184, R15, R184 ;  /* 0x000000b80fb8723e */ /* 0x000fc600000000ff */
[----:B------:R-:W-:Y:S02]  /*9de0*/  FADD.FTZ R11, R15, R142 ;  /* 0x0000008e0f0b7221 */ /* 0x000fe40000010000 */
        /* <DEDUP_REMOVED lines=13> */
[----:B------:R-:W-:-:S04]  /*9ec0*/  FADD.FTZ R142, R14, R11 ;  /* 0x0000000b0e8e7221 */ /* 0x000fc80000010000 */
[----:B------:R-:W-:Y:S02]  /*9ed0*/  FADD.FTZ R11, R141, R142 ;  /* 0x0000008e8d0b7221 */ /* 0x000fe40000010000 */
        /* <DEDUP_REMOVED lines=8> */
[----:B------:R1:W-:Y:S05]  /*9f60*/  @!P1 SYNCS.ARRIVE.TRANS64.RED.A1T0 RZ, [R8+URZ], RZ ;  /* 0x000000ff08ff99a7 */ /* 0x0003ea000810043f */
[----:B------:R-:W2:Y:S01]  /*9f70*/  MUFU.EX2 R135, R135 ;  /* 0x0000008700877308 */ /* 0x000ea20000000800 */
[----:B------:R-:W-:Y:S02]  /*9f80*/  F2FP.F16.F32.PACK_AB R176, R141, R14 ;  /* 0x0000000e8db0723e */ /* 0x000fe400000000ff */
[----:B------:R-:W-:Y:S01]  /*9f90*/  F2FP.F16.F32.PACK_AB R178, R125, R20 ;  /* 0x000000147db2723e */ /* 0x000fe200000000ff */
[----:B------:R3:W-:Y:S04]  /*9fa0*/  @!P1 SYNCS.ARRIVE.TRANS64.RED.A1T0 RZ, [R140+URZ], RZ ;  /* 0x000000ff8cff99a7 */ /* 0x0007e8000810043f */
[----:B-1----:R-:W-:Y:S01]  /*9fb0*/  MUFU.EX2 R8, R139 ;  /* 0x0000008b00087308 */ /* 0x002fe20000000800 */
[----:B---3--:R-:W-:-:S07]  /*9fc0*/  FADD.FTZ R140, R126, R9 ;  /* 0x000000097e8c7221 */ /* 0x008fce0000010000 */
[----:B------:R-:W-:Y:S01]  /*9fd0*/  MUFU.EX2 R146, R145 ;  /* 0x0000009100927308 */ /* 0x000fe20000000800 */
[----:B--2---:R-:W-:Y:S01]  /*9fe0*/  F2FP.F16.F32.PACK_AB R183, R135, R144 ;  /* 0x0000009087b7723e */ /* 0x004fe200000000ff */
[----:B------:R-:W-:Y:S01]  /*9ff0*/  FADD.FTZ R9, R193, R140 ;  /* 0x0000008cc1097221 */ /* 0x000fe20000010000 */
[----:B------:R-:W-:-:S03]  /*a000*/  F2FP.F16.F32.PACK_AB R193, R128, R193 ;  /* 0x000000c180c1723e */ /* 0x000fc600000000ff */
[----:B------:R-:W-:Y:S02]  /*a010*/  FADD.FTZ R140, R128, R9 ;  /* 0x00000009808c7221 */ /* 0x000fe40000010000 */
[----:B------:R-:W1:Y:S02]  /*a020*/  MUFU.EX2 R123, R123 ;  /* 0x0000007b007b7308 */ /* 0x000e640000000800 */
[----:B------:R-:W-:Y:S01]  /*a030*/  FADD.FTZ R9, R195, R140 ;  /* 0x0000008cc3097221 */ /* 0x000fe20000010000 */
[----:B------:R-:W-:-:S03]  /*a040*/  F2FP.F16.F32.PACK_AB R195, R130, R195 ;  /* 0x000000c382c3723e */ /* 0x000fc600000000ff */
[----:B------:R-:W-:Y:S02]  /*a050*/  FADD.FTZ R140, R130, R9 ;  /* 0x00000009828c7221 */ /* 0x000fe40000010000 */
[----:B------:R-:W-:Y:S02]  /*a060*/  MUFU.EX2 R14, R227 ;  /* 0x000000e3000e7308 */ /* 0x000fe40000000800 */
[----:B------:R-:W-:Y:S01]  /*a070*/  FADD.FTZ R9, R189, R140 ;  /* 0x0000008cbd097221 */ /* 0x000fe20000010000 */
[----:B------:R-:W-:-:S03]  /*a080*/  F2FP.F16.F32.PACK_AB R189, R132, R189 ;  /* 0x000000bd84bd723e */ /* 0x000fc600000000ff */
[----:B------:R-:W-:Y:S02]  /*a090*/  FADD.FTZ R140, R132, R9 ;  /* 0x00000009848c7221 */ /* 0x000fe40000010000 */
[----:B------:R-:W2:Y:S01]  /*a0a0*/  MUFU.EX2 R124, R124 ;  /* 0x0000007c007c7308 */ /* 0x000ea20000000800 */
[----:B-1----:R-:W-:Y:S01]  /*a0b0*/  F2FP.F16.F32.PACK_AB R177, R123, R146 ;  /* 0x000000927bb1723e */ /* 0x002fe200000000ff */
[----:B------:R-:W-:Y:S01]  /*a0c0*/  FADD.FTZ R9, R191, R140 ;  /* 0x0000008cbf097221 */ /* 0x000fe20000010000 */
[----:B------:R-:W-:-:S03]  /*a0d0*/  F2FP.F16.F32.PACK_AB R191, R134, R191 ;  /* 0x000000bf86bf723e */ /* 0x000fc600000000ff */
[----:B------:R-:W-:-:S04]  /*a0e0*/  FADD.FTZ R140, R134, R9 ;  /* 0x00000009868c7221 */ /* 0x000fc80000010000 */
        /* <DEDUP_REMOVED lines=8> */
[----:B------:R-:W-:Y:S01]  /*a170*/  FADD.FTZ R140, R20, R11 ;  /* 0x0000000b148c7221 */ /* 0x000fe20000010000 */
[C---:B------:R-:W-:Y:S02]  /*a180*/  F2FP.F16.F32.PACK_AB R181, R138.reuse, R181 ;  /* 0x000000b58ab5723e */ /* 0x040fe400000000ff */
[----:B------:R-:W-:Y:S01]  /*a190*/  FADD.FTZ R11, R138, R9 ;  /* 0x000000098a0b7221 */ /* 0x000fe20000010000 */
[----:B------:R-:W-:-:S03]  /*a1a0*/  FADD.FTZ R9, R125, R140 ;  /* 0x0000008c7d097221 */ /* 0x000fc60000010000 */
[----:B------:R-:W-:-:S04]  /*a1b0*/  FADD.FTZ R11, R144, R11 ;  /* 0x0000000b900b7221 */ /* 0x000fc80000010000 */
[----:B------:R-:W-:-:S04]  /*a1c0*/  FADD.FTZ R11, R135, R11 ;  /* 0x0000000b870b7221 */ /* 0x000fc80000010000 */
[----:B------:R-:W-:-:S04]  /*a1d0*/  FADD.FTZ R11, R146, R11 ;  /* 0x0000000b920b7221 */ /* 0x000fc80000010000 */
[----:B------:R-:W-:-:S04]  /*a1e0*/  FADD.FTZ R11, R123, R11 ;  /* 0x0000000b7b0b7221 */ /* 0x000fc80000010000 */
[----:B------:R-:W-:-:S04]  /*a1f0*/  FADD.FTZ R11, R14, R11 ;  /* 0x0000000b0e0b7221 */ /* 0x000fc80000010000 */
[----:B------:R-:W-:Y:S01]  /*a200*/  FADD.FTZ R8, R124, R11 ;  /* 0x0000000b7c087221 */ /* 0x000fe20000010000 */
[----:B------:R-:W-:Y:S01]  /*a210*/  IMAD.MOV.U32 R11, RZ, RZ, R4 ;  /* 0x000000ffff0b7224 */ /* 0x000fe200078e0004 */
[----:B------:R-:W-:Y:S06]  /*a220*/  @P2 BRA `(.L_x_1874) ;  /* 0xffffffb800b82947 */ /* 0x000fec000383ffff */
[----:B------:R-:W-:-:S05]  /*a230*/  UMOV UR45, UR6 ;  /* 0x00000006002d7c82 */ /* 0x000fca0008000000 */
.L_x_1865:
[----:B------:R-:W-:-:S13]  /*a240*/  ISETP.LE.AND P2, PT, RZ, UR45, PT ;  /* 0x0000002dff007c0c */ /* 0x000fda000bf43270 */
[----:B------:R-:W-:Y:S05]  /*a250*/  @!P2 BRA `(.L_x_1875) ;  /* 0x0000003c0048a947 */ /* 0x000fea0003800000 */
[----:B------:R-:W-:Y:S01]  /*a260*/  R2UR UR47, R17 ;  /* 0x00000000112f72ca */ /* 0x000fe200000e0000 */
[----:B------:R-:W-:Y:S01]  /*a270*/  IMAD.MOV.U32 R10, RZ, RZ, R5 ;  /* 0x000000ffff0a7224 */ /* 0x000fe200078e0005 */
[----:B------:R-:W-:Y:S01]  /*a280*/  MOV R11, R4 ;  /* 0x00000004000b7202 */ /* 0x000fe20000000f00 */
[----:B------:R-:W-:-:S12]  /*a290*/  UMOV UR41, UR46 ;  /* 0x0000002e00297c82 */ /* 0x000fd80008000000 */
.L_x_1884:
        /* <DEDUP_REMOVED lines=8> */
.L_x_1876:
        /* <DEDUP_REMOVED lines=8> */
.L_x_1877:
[----:B--2---:R-:W-:Y:S05]  /*a3a0*/  @P2 BRA `(.L_x_1878) ;  /* 0x0000000000082947 */ /* 0x004fea0003800000 */
[----:B------:R-:W2:Y:S02]  /*a3b0*/  SYNCS.PHASECHK.TRANS64.TRYWAIT P2, [UR6+0x36830], R0 ;  /* 0x03683000ff0075a7 */ /* 0x000ea40008040146 */
[----:B--2---:R-:W-:Y:S05]  /*a3c0*/  @!P2 BRA `(.L_x_1879) ;  /* 0x00000098000ca947 */ /* 0x004fea0003800000 */
.L_x_1878:
[----:B------:R-:W-:Y:S01]  /*a3d0*/  UIMAD UR6, UR46, 0xa80, UR40 ;  /* 0x00000a802e0678a4 */ /* 0x000fe2000f8e0228 */
[----:B------:R-:W-:Y:S01]  /*a3e0*/  WARPGROUP.ARRIVE ;  /* 0x00000000000079c5 */ /* 0x000fe20000000000 */
[----:B------:R-:W-:Y:S01]  /*a3f0*/  UMOV UR7, 0x40000040 ;  /* 0x4000004000077882 */ /* 0x000fe20000000000 */
[----:B------:R-:W-:Y:S01]  /*a400*/  UMOV UR56, UR4 ;  /* 0x0000000400387c82 */ /* 0x000fe20008000000 */
[----:B------:R-:W-:Y:S01]  /*a410*/  UIADD3 UR58, UR6, 0x80, URZ ;  /* 0x00000080063a7890 */ /* 0x000fe2000fffe03f */
[----:B------:R-:W-:Y:S01]  /*a420*/  R2UR UR60, R6 ;  /* 0x00000000063c72ca */ /* 0x000fe200000e0000 */
[----:B------:R-:W-:Y:S01]  /*a430*/  UMOV UR57, UR5 ;  /* 0x0000000500397c82 */ /* 0x000fe20008000000 */
[----:B------:R-:W-:Y:S01]  /*a440*/  UMOV UR59, 0x40000040 ;  /* 0x40000040003b7882 */ /* 0x000fe20000000000 */
[----:B------:R-:W-:Y:S02]  /*a450*/  UIADD3 UR10, UR6, 0x180, URZ ;  /* 0x00000180060a7890 */ /* 0x000fe4000fffe03f */
[----:B------:R-:W-:Y:S01]  /*a460*/  HGMMA.64x16x16.F32 R168, gdesc[UR4], RZ, !UPT, gsb0 ;  /* 0x0020000004a879f0 */ /* 0x000fe2000c0008ff */
[----:B------:R-:W-:Y:S01]  /*a470*/  UIADD3 UR7, UR6, 0x100, URZ ;  /* 0x0000010006077890 */ /* 0x000fe2000fffe03f */
[----:B------:R-:W-:Y:S01]  /*a480*/  R2UR UR61, R7 ;  /* 0x00000000073d72ca */ /* 0x000fe200000e0000 */
        /* <DEDUP_REMOVED lines=605> */
.L_x_1880:
[----:B------:R-:W-:Y:S01]  /*ca60*/  R2UR UR6, R16 ;  /* 0x00000000100672ca */ /* 0x000fe200000e0000 */
[----:B-12---:R-:W-:-:S05]  /*ca70*/  IMAD.U32 R0, RZ, RZ, UR47 ;  /* 0x0000002fff007e24 */ /* 0x006fca000f8e00ff */
[----:B------:R-:W-:-:S07]  /*ca80*/  SHF.L.U32 R0, R0, 0x1f, RZ ;  /* 0x0000001f00007819 */ /* 0x000fce00000006ff */
[----:B------:R-:W-:-:S09]  /*ca90*/  ULEA UR7, UR41, UR6, 0x3 ;  /* 0x0000000629077291 */ /* 0x000fd2000f8e183f */
[----:B------:R1:W2:Y:S01]  /*caa0*/  SYNCS.PHASECHK.TRANS64.TRYWAIT P2, [UR7+0x36850], R0 ;  /* 0x03685000ff0075a7 */ /* 0x0002a20008040147 */
[----:B------:R-:W-:Y:S05]  /*cab0*/  @!P0 BRA `(.L_x_1881) ;  /* 0x0000000000048947 */ /* 0x000fea0003800000 */
[----:B------:R-:W-:Y:S01]  /*cac0*/  BPT.TRAP 0x1 ;  /* 0x000000040000795c */ /* 0x000fe20000300000 */
.L_x_1881:
[----:B--2---:R-:W-:Y:S05]  /*cad0*/  @P2 BRA `(.L_x_1882) ;  /* 0x0000000000082947 */ /* 0x004fea0003800000 */
[----:B------:R-:W2:Y:S02]  /*cae0*/  SYNCS.PHASECHK.TRANS64.TRYWAIT P2, [UR7+0x36850], R0 ;  /* 0x03685000ff0075a7 */ /* 0x000ea40008040147 */
[----:B--2---:R-:W-:Y:S05]  /*caf0*/  @!P2 BRA `(.L_x_1883) ;  /* 0x000000700058a947 */ /* 0x004fea0003800000 */
.L_x_1882:
        /* <DEDUP_REMOVED lines=55> */
[----:B------:R-:W-:-:S03]  /*ce70*/  FMNMX.FTZ R15, R167, R4, !PT ;  /* 0x00000004a70f7209 */ /* 0x000fc60007810000 */
[----:B------:R-:W-:Y:S01]  /*ce80*/  FADD.FTZ R3, -R5, R10 ;  /* 0x0000000a05037221 */ /* 0x000fe20000010100 */
[----:B------:R-:W-:-:S03]  /*ce90*/  FMNMX.FTZ R4, R154, R15, !PT ;  /* 0x0000000f9a047209 */ /* 0x000fc60007810000 */
[----:B-1----:R-:W-:Y:S01]  /*cea0*/  FMUL.FTZ R2, R3, R0 ;  /* 0x0000000003027220 */ /* 0x002fe20000410000 */
[----:B------:R-:W-:Y:S01]  /*ceb0*/  FMNMX.FTZ R21, R155, R4, !PT ;  /* 0x000000049b157209 */ /* 0x000fe20007810000 */
[----:B------:R-:W-:-:S03]  /*cec0*/  FMUL.FTZ R3, R5, R0 ;  /* 0x0000000005037220 */ /* 0x000fc60000410000 */
        /* <DEDUP_REMOVED lines=22> */
[----:B------:R1:W-:Y:S01]  /*d030*/  MUFU.EX2 R21, R10 ;  /* 0x0000000a00157308 */ /* 0x0003e20000000800 */
[----:B------:R-:W-:-:S04]  /*d040*/  FMNMX.FTZ R157, R139, R4, !PT ;  /* 0x000000048b9d7209 */ /* 0x000fc80007810000 */
[----:B------:R-:W-:-:S03]  /*d050*/  FMNMX.FTZ R4, R142, R157, !PT ;  /* 0x0000009d8e047209 */ /* 0x000fc60007810000 */
[----:B------:R-:W2:Y:S01]  /*d060*/  MUFU.EX2 R13, R13 ;  /* 0x0000000d000d7308 */ /* 0x000ea20000000800 */
[----:B------:R-:W-:Y:S01]  /*d070*/  FMNMX.FTZ R157, R143, R4, !PT ;  /* 0x000000048f9d7209 */ /* 0x000fe20007810000 */
[----:B-1----:R-:W-:-:S03]  /*d080*/  FFMA.FTZ R10, R120, R0, -R3 ;  /* 0x00000000780a7223 */ /* 0x002fc60000010803 */
[----:B------:R-:W-:-:S03]  /*d090*/  FMNMX.FTZ R4, R130, R157, !PT ;  /* 0x0000009d82047209 */ /* 0x000fc60007810000 */
[----:B------:R-:W-:Y:S01]  /*d0a0*/  MUFU.EX2 R161, R161 ;  /* 0x000000a100a17308 */ /* 0x000fe20000000800 */
[----:B------:R-:W-:-:S04]  /*d0b0*/  FMNMX.FTZ R157, R131, R4, !PT ;  /* 0x00000004839d7209 */ /* 0x000fc80007810000 */
[----:B------:R-:W-:-:S03]  /*d0c0*/  FMNMX.FTZ R4, R134, R157, !PT ;  /* 0x0000009d86047209 */ /* 0x000fc60007810000 */
[----:B------:R-:W-:Y:S01]  /*d0d0*/  MUFU.EX2 R15, R165 ;  /* 0x000000a5000f7308 */ /* 0x000fe20000000800 */
[----:B------:R-:W-:Y:S01]  /*d0e0*/  FMNMX.FTZ R157, R135, R4, !PT ;  /* 0x00000004879d7209 */ /* 0x000fe20007810000 */
[----:B--2---:R-:W-:-:S03]  /*d0f0*/  FFMA.FTZ R9, R2, R9, R13 ;  /* 0x0000000902097223 */ /* 0x004fc6000001000d */
[----:B------:R-:W-:-:S03]  /*d100*/  FMNMX.FTZ R4, R122, R157, !PT ;  /* 0x0000009d7a047209 */ /* 0x000fc60007810000 */
[----:B------:R-:W-:Y:S01]  /*d110*/  MUFU.EX2 R153, R153 ;  /* 0x0000009900997308 */ /* 0x000fe20000000800 */
[----:B------:R-:W-:Y:S02]  /*d120*/  WARPGROUP.DEPBAR.LE gsb0, 0x0 ;  /* 0x00008000000079c5 */ /* 0x000fe40000010000 */
[----:B------:R-:W-:Y:S01]  /*d130*/  WARPGROUP.ARRIVE ;  /* 0x00000000000079c5 */ /* 0x000fe20000000000 */
[----:B------:R-:W-:Y:S01]  /*d140*/  FMNMX.FTZ R157, R123, R4, !PT ;  /* 0x000000047b9d7209 */ /* 0x000fe20007810000 */
[-CC-:B------:R-:W-:Y:S01]  /*d150*/  FFMA.FTZ R200, R169, R0.reuse, -R3.reuse ;  /* 0x00000000a9c87223 */ /* 0x180fe20000010803 */
[-CC-:B------:R-:W-:Y:S01]  /*d160*/  FFMA.FTZ R202, R172, R0.reuse, -R3.reuse ;  /* 0x00000000acca7223 */ /* 0x180fe20000010803 */
[----:B------:R-:W-:Y:S01]  /*d170*/  FFMA.FTZ R169, R173, R0, -R3 ;  /* 0x00000000ada97223 */ /* 0x000fe20000010803 */
[----:B------:R-:W-:Y:S01]  /*d180*/  FMNMX.FTZ R4, R126, R157, !PT ;  /* 0x0000009d7e047209 */ /* 0x000fe20007810000 */
[----:B------:R-:W-:Y:S01]  /*d190*/  HGMMA.64x192x16.F32 R24, R196, gdesc[UR8].tnspB, R24, gsb0 ;  /* 0x42e00008c4187df0 */ /* 0x000fe20008000818 */
[----:B------:R-:W-:Y:S01]  /*d1a0*/  UIADD3 UR10, UR6, 0x100, URZ ;  /* 0x00000100060a7890 */ /* 0x000fe2000fffe03f */
[----:B------:R-:W1:Y:S01]  /*d1b0*/  MUFU.EX2 R200, R200 ;  /* 0x000000c800c87308 */ /* 0x000e620000000800 */
[----:B------:R-:W-:Y:S01]  /*d1c0*/  UMOV UR11, 0x40000040 ;  /* 0x40000040000b7882 */ /* 0x000fe20000000000 */
[----:B------:R-:W-:-:S05]  /*d1d0*/  FMNMX.FTZ R4, R127, R4, !PT ;  /* 0x000000047f047209 */ /* 0x000fca0007810000 */
[----:B------:R-:W2:Y:S01]  /*d1e0*/  SHFL.BFLY PT, R157, R4, 0x2, 0x1f ;  /* 0x0c401f00049d7f89 */ /* 0x000ea200000e0000 */
[----:B------:R-:W-:Y:S08]  /*d1f0*/  MUFU.EX2 R202, R202 ;  /* 0x000000ca00ca7308 */ /* 0x000ff00000000800 */
[----:B------:R-:W-:Y:S01]  /*d200*/  MUFU.EX2 R169, R169 ;  /* 0x000000a900a97308 */ /* 0x000fe20000000800 */
[C---:B-1----:R-:W-:Y:S01]  /*d210*/  FADD.FTZ R9, R200.reuse, R9 ;  /* 0x00000009c8097221 */ /* 0x042fe20000010000 */
[----:B------:R-:W-:-:S06]  /*d220*/  F2FP.F16.F32.PACK_AB R200, R200, R13 ;  /* 0x0000000dc8c8723e */ /* 0x000fcc00000000ff */
[----:B------:R-:W-:Y:S01]  /*d230*/  MUFU.EX2 R145, R145 ;  /* 0x0000009100917308 */ /* 0x000fe20000000800 */
[----:B--2---:R-:W-:-:S07]  /*d240*/  FMNMX.FTZ R157, R4, R157, !PT ;  /* 0x0000009d049d7209 */ /* 0x004fce0007810000 */
[----:B------:R-:W-:Y:S01]  /*d250*/  MUFU.EX2 R149, R149 ;  /* 0x0000009500957308 */ /* 0x000fe20000000800 */
[----:B------:R-:W1:Y:S07]  /*d260*/  SHFL.BFLY PT, R4, R157, 0x1, 0x1f ;  /* 0x0c201f009d047f89 */ /* 0x000e6e00000e0000 */
[----:B------:R-:W-:Y:S08]  /*d270*/  MUFU.EX2 R137, R137 ;  /* 0x0000008900897308 */ /* 0x000ff00000000800 */
[----:B------:R-:W-:Y:S08]  /*d280*/  MUFU.EX2 R141, R141 ;  /* 0x0000008d008d7308 */ /* 0x000ff00000000800 */
[----:B------:R-:W-:Y:S01]  /*d290*/  MUFU.EX2 R129, R129 ;  /* 0x0000008100817308 */ /* 0x000fe20000000800 */
[----:B-1----:R-:W-:-:S07]  /*d2a0*/  FMNMX.FTZ R4, R157, R4, !PT ;  /* 0x000000049d047209 */ /* 0x002fce0007810000 */
[----:B------:R-:W-:Y:S01]  /*d2b0*/  MUFU.EX2 R133, R133 ;  /* 0x0000008500857308 */ /* 0x000fe20000000800 */
[----:B------:R-:W-:-:S04]  /*d2c0*/  FMUL.FTZ R125, R4, R0 ;  /* 0x00000000047d7220 */ /* 0x000fc80000410000 */
        /* <DEDUP_REMOVED lines=19> */
[----:B------:R-:W-:Y:S08]  /*d400*/  MUFU.EX2 R130, R130 ;  /* 0x0000008200827308 */ /* 0x000ff00000000800 */
[----:B------:R-:W1:Y:S08]  /*d410*/  MUFU.EX2 R131, R131 ;  /* 0x0000008300837308 */ /* 0x000e700000000800 */
[----:B------:R-:W-:Y:S08]  /*d420*/  MUFU.EX2 R134, R134 ;  /* 0x0000008600867308 */ /* 0x000ff00000000800 */
[----:B------:R-:W2:Y:S08]  /*d430*/  MUFU.EX2 R135, R135 ;  /* 0x0000008700877308 */ /* 0x000eb00000000800 */
        /* <DEDUP_REMOVED lines=9> */
[-CC-:B------:R-:W-:Y:S01]  /*d4d0*/  FFMA.FTZ R197, R162, R0.reuse, -R125.reuse ;  /* 0x00000000a2c57223 */ /* 0x180fe2000001087d */
[----:B------:R-:W-:Y:S02]  /*d4e0*/  FFMA.FTZ R199, R166, R0, -R125 ;  /* 0x00000000a6c77223 */ /* 0x000fe4000001087d */
[----:B------:R-:W-:Y:S01]  /*d4f0*/  HGMMA.64x192x16.F32 R24, R192, gdesc[UR8].tnspB, R24, gsb0 ;  /* 0x42e00008c0187df0 */ /* 0x000fe20008000818 */
[----:B------:R-:W-:Y:S01]  /*d500*/  UIADD3 UR10, UR6, 0x180, URZ ;  /* 0x00000180060a7890 */ /* 0x000fe2000fffe03f */
[----:B------:R-:W-:Y:S01]  /*d510*/  MUFU.EX2 R196, R196 ;  /* 0x000000c400c47308 */ /* 0x000fe20000000800 */
[----:B------:R-:W-:-:S07]  /*d520*/  UMOV UR11, 0x40000040 ;  /* 0x40000040000b7882 */ /* 0x000fce0000000000 */
        /* <DEDUP_REMOVED lines=21> */
[----:B------:R-:W-:Y:S02]  /*d680*/  IMAD.U32 R146, RZ, RZ, UR7 ;  /* 0x00000007ff927e24 */ /* 0x000fe4000f8e00ff */
[----:B------:R-:W-:Y:S01]  /*d690*/  FFMA.FTZ R191, R150, R0, -R125 ;  /* 0x0000000096bf7223 */ /* 0x000fe2000001087d */
[----:B------:R-:W-:Y:S01]  /*d6a0*/  HGMMA.64x192x16.F32 R24, R184, gdesc[UR8].tnspB, R24, gsb0 ;  /* 0x42e00008b8187df0 */ /* 0x000fe20008000818 */
[----:B------:R-:W-:Y:S01]  /*d6b0*/  UIADD3 UR10, UR6, 0x280, URZ ;  /* 0x00000280060a7890 */ /* 0x000fe2000fffe03f */
[----:B------:R-:W-:Y:S01]  /*d6c0*/  MUFU.EX2 R188, R188 ;  /* 0x000000bc00bc7308 */ /* 0x000fe20000000800 */
[----:B------:R-:W-:Y:S01]  /*d6d0*/  UMOV UR11, 0x40000040 ;  /* 0x40000040000b7882 */ /* 0x000fe20000000000 */
[----:B------:R-:W-:-:S06]  /*d6e0*/  UIADD3 UR6, UR6, 0x300, URZ ;  /* 0x0000030006067890 */ /* 0x000fcc000fffe03f */
[----:B------:R-:W-:Y:S08]  /*d6f0*/  MUFU.EX2 R189, R189 ;  /* 0x000000bd00bd7308 */ /* 0x000ff00000000800 */
[----:B------:R-:W-:Y:S08]  /*d700*/  MUFU.EX2 R190, R190 ;  /* 0x000000be00be7308 */ /* 0x000ff00000000800 */
[----:B------:R-:W-:Y:S01]  /*d710*/  MUFU.EX2 R191, R191 ;  /* 0x000000bf00bf7308 */ /* 0x000fe20000000800 */
[----:B------:R-:W-:-:S02]  /*d720*/  WARPGROUP.DEPBAR.LE gsb0, 0x0 ;  /* 0x00008000000079c5 */ /* 0x000fc40000010000 */
[----:B------:R-:W-:Y:S01]  /*d730*/  WARPGROUP.ARRIVE ;  /* 0x00000000000079c5 */ /* 0x000fe20000000000 */
[-CC-:B------:R-:W-:Y:S01]  /*d740*/  FFMA.FTZ R184, R136, R0.reuse, -R3.reuse ;  /* 0x0000000088b87223 */ /* 0x180fe20000010803 */
[-C--:B------:R-:W-:Y:S01]  /*d750*/  FFMA.FTZ R186, R140, R0.reuse, -R3 ;  /* 0x000000008cba7223 */ /* 0x080fe20000010803 */
[----:B------:R-:W-:Y:S02]  /*d760*/  IMAD.U32 R140, RZ, RZ, UR46 ;  /* 0x0000002eff8c7e24 */ /* 0x000fe4000f8e00ff */
[-CC-:B------:R-:W-:Y:S01]  /*d770*/  FFMA.FTZ R185, R138, R0.reuse, -R125.reuse ;  /* 0x000000008ab97223 */ /* 0x180fe2000001087d */
[-CC-:B------:R-:W-:Y:S01]  /*d780*/  FFMA.FTZ R187, R142, R0.reuse, -R125.reuse ;  /* 0x000000008ebb7223 */ /* 0x180fe2000001087d */
[----:B------:R-:W-:Y:S01]  /*d790*/  HGMMA.64x192x16.F32 R24, R180, gdesc[UR8].tnspB, R24, gsb0 ;  /* 0x42e00008b4187df0 */ /* 0x000fe20008000818 */
[----:B------:R-:W-:Y:S01]  /*d7a0*/  UMOV UR10, UR6 ;  /* 0x00000006000a7c82 */ /* 0x000fe20008000000 */
[----:B------:R-:W-:Y:S01]  /*d7b0*/  UMOV UR11, 0x40000040 ;  /* 0x40000040000b7882 */ /* 0x000fe20000000000 */
[----:B------:R-:W-:Y:S01]  /*d7c0*/  @!P1 LEA R140, R140, UR14, 0x3 ;  /* 0x0000000e8c8c9c11 */ /* 0x000fe2000f8e18ff */
[----:B------:R-:W-:Y:S01]  /*d7d0*/  FFMA.FTZ R136, R147, R0, -R125 ;  /* 0x0000000093887223 */ /* 0x000fe2000001087d */
[----:B------:R-:W-:Y:S01]  /*d7e0*/  MUFU.EX2 R184, R184 ;  /* 0x000000b800b87308 */ /* 0x000fe20000000800 */
[----:B------:R-:W-:Y:S01]  /*d7f0*/  UIADD3 UR6, UR45, -0x1, URZ ;  /* 0xffffffff2d067890 */ /* 0x000fe2000fffe03f */
[----:B------:R-:W-:-:S04]  /*d800*/  @!P1 IADD3 R140, R140, 0x36840, RZ ;  /* 0x000368408c8c9810 */ /* 0x000fc80007ffe0ff */
[----:B------:R-:W-:Y:S02]  /*d810*/  @!P1 PRMT R144, RZ, 0x654, R140 ;  /* 0x00000654ff909816 */ /* 0x000fe4000000008c */
[----:B------:R-:W-:Y:S01]  /*d820*/  MUFU.EX2 R136, R136 ;  /* 0x0000008800887308 */ /* 0x000fe20000000800 */
[----:B------:R-:W-:-:S07]  /*d830*/  UMOV UR45, UR6 ;  /* 0x00000006002d7c82 */ /* 0x000fce0008000000 */
        /* <DEDUP_REMOVED lines=10> */
[----:B------:R-:W-:Y:S01]  /*d8e0*/  MUFU.EX2 R11, R20 ;  /* 0x00000014000b7308 */ /* 0x000fe20000000800 */
[----:B------:R-:W-:Y:S01]  /*d8f0*/  HGMMA.64x192x16.F32 R24, R176, gdesc[UR8].tnspB, R24, gsb0 ;  /* 0x42e00008b0187df0 */ /* 0x000fe20008000818 */
[-C--:B------:R-:W-:Y:S01]  /*d900*/  FMUL.FTZ R3, R3, R0.reuse ;  /* 0x0000000003037220 */ /* 0x080fe20000410000 */
[----:B------:R-:W-:Y:S01]  /*d910*/  FFMA.FTZ R132, R159, R0, -R125 ;  /* 0x000000009f847223 */ /* 0x000fe2000001087d */
[----:B-1----:R-:W-:Y:S02]  /*d920*/  F2FP.F16.F32.PACK_AB R181, R131, R130 ;  /* 0x0000008283b5723e */ /* 0x002fe400000000ff */
[----:B--2---:R-:W-:-:S02]  /*d930*/  F2FP.F16.F32.PACK_AB R183, R135, R134 ;  /* 0x0000008687b7723e */ /* 0x004fc400000000ff */
[----:B------:R-:W1:Y:S08]  /*d940*/  MUFU.EX2 R3, R3 ;  /* 0x0000000300037308 */ /* 0x000e700000000800 */
[----:B------:R-:W2:Y:S08]  /*d950*/  MUFU.EX2 R20, R175 ;  /* 0x000000af00147308 */ /* 0x000eb00000000800 */
[----:B------:R-:W3:Y:S01]  /*d960*/  MUFU.EX2 R128, R128 ;  /* 0x0000008000807308 */ /* 0x000ee20000000800 */
[----:B-1----:R-:W-:-:S04]  /*d970*/  FFMA.FTZ R8, R3, R8, R14 ;  /* 0x0000000803087223 */ /* 0x002fc8000001000e */
[----:B------:R-:W-:Y:S01]  /*d980*/  FADD.FTZ R138, R201, R8 ;  /* 0x00000008c98a7221 */ /* 0x000fe20000010000 */
[----:B------:R-:W-:Y:S01]  /*d990*/  FFMA.FTZ R8, R139, R0, -R125 ;  /* 0x000000008b087223 */ /* 0x000fe2000001087d */
[----:B------:R-:W-:Y:S01]  /*d9a0*/  F2FP.F16.F32.PACK_AB R201, R201, R14 ;  /* 0x0000000ec9c9723e */ /* 0x000fe200000000ff */
[----:B------:R-:W1:Y:S08]  /*d9b0*/  MUFU.EX2 R132, R132 ;  /* 0x0000008400847308 */ /* 0x000e700000000800 */
[----:B------:R-:W4:Y:S08]  /*d9c0*/  MUFU.EX2 R8, R8 ;  /* 0x0000000800087308 */ /* 0x000f300000000800 */
[----:B------:R-:W-:Y:S08]  /*d9d0*/  MUFU.EX2 R180, R180 ;  /* 0x000000b400b47308 */ /* 0x000ff00000000800 */
[----:B------:R-:W-:Y:S01]  /*d9e0*/  MUFU.EX2 R182, R182 ;  /* 0x000000b600b67308 */ /* 0x000fe20000000800 */
[----:B------:R-:W-:-:S02]  /*d9f0*/  WARPGROUP.DEPBAR.LE gsb0, 0x0 ;  /* 0x00008000000079c5 */ /* 0x000fc40000010000 */
[----:B------:R5:W-:Y:S01]  /*da00*/  @!P1 SYNCS.ARRIVE.TRANS64.RED.A1T0 RZ, [R144+URZ], RZ ;  /* 0x000000ff90ff99a7 */ /* 0x000be2000810043f */
[----:B------:R-:W-:Y:S02]  /*da10*/  F2FP.F16.F32.PACK_AB R176, R121, R10 ;  /* 0x0000000a79b0723e */ /* 0x000fe400000000ff */
[----:B------:R-:W-:Y:S01]  /*da20*/  F2FP.F16.F32.PACK_AB R178, R11, R12 ;  /* 0x0000000c0bb2723e */ /* 0x000fe200000000ff */
[----:B-----5:R-:W-:-:S05]  /*da30*/  @!P1 VIADD R144, R146, 0x36860 ;  /* 0x0003686092909836 */ /* 0x020fca0000000000 */
[----:B------:R-:W-:-:S04]  /*da40*/  @!P1 PRMT R144, RZ, 0x654, R144 ;  /* 0x00000654ff909816 */ /* 0x000fc80000000090 */
[----:B------:R5:W-:Y:S02]  /*da50*/  @!P1 SYNCS.ARRIVE.TRANS64.RED.A1T0 RZ, [R144+URZ], RZ ;  /* 0x000000ff90ff99a7 */ /* 0x000be4000810043f */
[----:B-----5:R-:W-:Y:S01]  /*da60*/  FADD.FTZ R144, R202, R9 ;  /* 0x00000009ca907221 */ /* 0x020fe20000010000 */
[----:B------:R-:W-:Y:S01]  /*da70*/  FADD.FTZ R9, R203, R138 ;  /* 0x0000008acb097221 */ /* 0x000fe20000010000 */
[C---:B--2---:R-:W-:Y:S02]  /*da80*/  F2FP.F16.F32.PACK_AB R203, R20.reuse, R203 ;  /* 0x000000cb14cb723e */ /* 0x044fe400000000ff */
[C---:B------:R-:W-:Y:S01]  /*da90*/  FADD.FTZ R139, R169.reuse, R144 ;  /* 0x00000090a98b7221 */ /* 0x040fe20000010000 */
[----:B------:R-:W-:Y:S01]  /*daa0*/  FADD.FTZ R138, R20, R9 ;  /* 0x00000009148a7221 */ /* 0x000fe20000010000 */
[----:B------:R-:W-:Y:S02]  /*dab0*/  F2FP.F16.F32.PACK_AB R202, R169, R202 ;  /* 0x000000caa9ca723e */ /* 0x000fe400000000ff */
[----:B------:R-:W-:Y:S01]  /*dac0*/  FADD.FTZ R142, R196, R139 ;  /* 0x0000008bc48e7221 */ /* 0x000fe20000010000 */
[----:B------:R-:W-:Y:S01]  /*dad0*/  FADD.FTZ R9, R197, R138 ;  /* 0x0000008ac5097221 */ /* 0x000fe20000010000 */
[----:B------:R-:W-:-:S02]  /*dae0*/  F2FP.F16.F32.PACK_AB R197, R120, R197 ;  /* 0x000000c578c5723e */ /* 0x000fc400000000ff */
[----:B------:R-:W-:Y:S01]  /*daf0*/  FADD.FTZ R139, R161, R142 ;  /* 0x0000008ea18b7221 */ /* 0x000fe20000010000 */
[----:B------:R-:W-:Y:S01]  /*db00*/  FADD.FTZ R138, R120, R9 ;  /* 0x00000009788a7221 */ /* 0x000fe20000010000 */
[-CC-:B------:R-:W-:Y:S01]  /*db10*/  FFMA.FTZ R9, R122, R0.reuse, -R125.reuse ;  /* 0x000000007a097223 */ /* 0x180fe2000001087d */
[----:B------:R-:W-:Y:S01]  /*db20*/  FFMA.FTZ R125, R127, R0, -R125 ;  /* 0x000000007f7d7223 */ /* 0x000fe2000001087d */
[----:B------:R-:W-:Y:S01]  /*db30*/  FADD.FTZ R142, R198, R139 ;  /* 0x0000008bc68e7221 */ /* 0x000fe20000010000 */
[----:B------:R-:W-:Y:S01]  /*db40*/  FADD.FTZ R139, R199, R138 ;  /* 0x0000008ac78b7221 */ /* 0x000fe20000010000 */
[C---:B------:R-:W-:Y:S01]  /*db50*/  F2FP.F16.F32.PACK_AB R198, R15.reuse, R198 ;  /* 0x000000c60fc6723e */ /* 0x040fe200000000ff */
[----:B------:R-:W2:Y:S01]  /*db60*/  MUFU.EX2 R122, R143 ;  /* 0x0000008f007a7308 */ /* 0x000ea20000000800 */
[----:B------:R-:W-:Y:S01]  /*db70*/  FADD.FTZ R147, R15, R142 ;  /* 0x0000008e0f937221 */ /* 0x000fe20000010000 */
[----:B------:R-:W-:Y:S01]  /*db80*/  FADD.FTZ R138, R124, R139 ;  /* 0x0000008b7c8a7221 */ /* 0x000fe20000010000 */
[----:B------:R-:W-:-:S02]  /*db90*/  F2FP.F16.F32.PACK_AB R196, R161, R196 ;  /* 0x000000c4a1c4723e */ /* 0x000fc400000000ff */
[----:B------:R-:W-:Y:S01]  /*dba0*/  FADD.FTZ R142, R192, R147 ;  /* 0x00000093c08e7221 */ /* 0x000fe20000010000 */
[----:B------:R-:W-:Y:S01]  /*dbb0*/  FADD.FTZ R139, R193, R138 ;  /* 0x0000008ac18b7221 */ /* 0x000fe20000010000 */
[----:B------:R-:W-:Y:S01]  /*dbc0*/  F2FP.F16.F32.PACK_AB R199, R124, R199 ;  /* 0x000000c77cc7723e */ /* 0x000fe200000000ff */
[----:B------:R5:W5:Y:S01]  /*dbd0*/  MUFU.EX2 R120, R9 ;  /* 0x0000000900787308 */ /* 0x000b620000000800 */
[C---:B------:R-:W-:Y:S01]  /*dbe0*/  FADD.FTZ R127, R153.reuse, R142 ;  /* 0x0000008e997f7221 */ /* 0x040fe20000010000 */
[----:B---3--:R-:W-:Y:S01]  /*dbf0*/  FADD.FTZ R138, R128, R139 ;  /* 0x0000008b808a7221 */ /* 0x008fe20000010000 */
[----:B------:R-:W-:Y:S02]  /*dc00*/  F2FP.F16.F32.PACK_AB R192, R153, R192 ;  /* 0x000000c099c0723e */ /* 0x000fe400000000ff */
[----:B------:R-:W-:Y:S01]  /*dc10*/  FADD.FTZ R142, R194, R127 ;  /* 0x0000007fc28e7221 */ /* 0x000fe20000010000 */
[----:B------:R-:W-:Y:S01]  /*dc20*/  FADD.FTZ R13, R195, R138 ;  /* 0x0000008ac30d7221 */ /* 0x000fe20000010000 */
[----:B------:R-:W-:Y:S01]  /*dc30*/  F2FP.F16.F32.PACK_AB R193, R128, R193 ;  /* 0x000000c180c1723e */ /* 0x000fe200000000ff */
[----:B------:R-:W3:Y:S01]  /*dc40*/  MUFU.EX2 R125, R125 ;  /* 0x0000007d007d7308 */ /* 0x000ee20000000800 */
[C---:B------:R-:W-:Y:S01]  /*dc50*/  FADD.FTZ R127, R21.reuse, R142 ;  /* 0x0000008e157f7221 */ /* 0x040fe20000010000 */
[----:B-1----:R-:W-:Y:S01]  /*dc60*/  FADD.FTZ R138, R132, R13 ;  /* 0x0000000d848a7221 */ /* 0x002fe20000010000 */
[----:B------:R-:W-:-:S02]  /*dc70*/  F2FP.F16.F32.PACK_AB R194, R21, R194 ;  /* 0x000000c215c2723e */ /* 0x000fc400000000ff */
[----:B------:R-:W-:Y:S01]  /*dc80*/  FADD.FTZ R14, R188, R127 ;  /* 0x0000007fbc0e7221 */ /* 0x000fe20000010000 */
[----:B------:R-:W-:Y:S01]  /*dc90*/  FADD.FTZ R13, R189, R138 ;  /* 0x0000008abd0d7221 */ /* 0x000fe20000010000 */
[----:B------:R-:W-:Y:S02]  /*dca0*/  F2FP.F16.F32.PACK_AB R195, R132, R195 ;  /* 0x000000c384c3723e */ /* 0x000fe400000000ff */
[C---:B------:R-:W-:Y:S01]  /*dcb0*/  FADD.FTZ R127, R145.reuse, R14 ;  /* 0x0000000e917f7221 */ /* 0x040fe20000010000 */
[----:B------:R-:W-:Y:S01]  /*dcc0*/  FADD.FTZ R14, R136, R13 ;  /* 0x0000000d880e7221 */ /* 0x000fe20000010000 */
[----:B------:R-:W-:Y:S02]  /*dcd0*/  F2FP.F16.F32.PACK_AB R188, R145, R188 ;  /* 0x000000bc91bc723e */ /* 0x000fe400000000ff */
        /* <DEDUP_REMOVED lines=8> */
[C---:B----4-:R-:W-:Y:S02]  /*dd60*/  F2FP.F16.F32.PACK_AB R185, R8.reuse, R185 ;  /* 0x000000b908b9723e */ /* 0x050fe400000000ff */
[----:B------:R-:W-:Y:S01]  /*dd70*/  FADD.FTZ R15, R137, R20 ;  /* 0x00000014890f7221 */ /* 0x000fe20000010000 */
[----:B------:R-:W-:Y:S01]  /*dd80*/  FADD.FTZ R14, R8, R13 ;  /* 0x0000000d080e7221 */ /* 0x000fe20000010000 */
[----:B------:R-:W-:-:S02]  /*dd90*/  F2FP.F16.F32.PACK_AB R191, R140, R191 ;  /* 0x000000bf8cbf723e */ /* 0x000fc400000000ff */
[----:B------:R-:W-:Y:S01]  /*dda0*/  FADD.FTZ R20, R186, R15 ;  /* 0x0000000fba147221 */ /* 0x000fe20000010000 */
[----:B------:R-:W-:Y:S01]  /*ddb0*/  FADD.FTZ R13, R187, R14 ;  /* 0x0000000ebb0d7221 */ /* 0x000fe20000010000 */
[----:B------:R-:W-:Y:S02]  /*ddc0*/  F2FP.F16.F32.PACK_AB R184, R137, R184 ;  /* 0x000000b889b8723e */ /* 0x000fe400000000ff */
[C---:B------:R-:W-:Y:S01]  /*ddd0*/  FADD.FTZ R15, R141.reuse, R20 ;  /* 0x000000148d0f7221 */ /* 0x040fe20000010000 */
[----:B--2---:R-:W-:Y:S01]  /*dde0*/  FADD.FTZ R13, R122, R13 ;  /* 0x0000000d7a0d7221 */ /* 0x004fe20000010000 */
[----:B------:R-:W-:Y:S02]  /*ddf0*/  F2FP.F16.F32.PACK_AB R186, R141, R186 ;  /* 0x000000ba8dba723e */ /* 0x000fe400000000ff */
[----:B------:R-:W-:Y:S01]  /*de00*/  FADD.FTZ R14, R180, R15 ;  /* 0x0000000fb40e7221 */ /* 0x000fe20000010000 */
[----:B------:R-:W-:Y:S01]  /*de10*/  FADD.FTZ R13, R130, R13 ;  /* 0x0000000d820d7221 */ /* 0x000fe20000010000 */
[----:B------:R-:W-:-:S02]  /*de20*/  F2FP.F16.F32.PACK_AB R187, R122, R187 ;  /* 0x000000bb7abb723e */ /* 0x000fc400000000ff */
[----:B-----5:R-:W-:Y:S01]  /*de30*/  FADD.FTZ R9, R129, R14 ;  /* 0x0000000e81097221 */ /* 0x020fe20000010000 */
[----:B------:R-:W-:Y:S01]  /*de40*/  FADD.FTZ R13, R131, R13 ;  /* 0x0000000d830d7221 */ /* 0x000fe20000010000 */
[----:B------:R-:W-:Y:S02]  /*de50*/  F2FP.F16.F32.PACK_AB R180, R129, R180 ;  /* 0x000000b481b4723e */ /* 0x000fe400000000ff */
[----:B------:R-:W-:Y:S01]  /*de60*/  FADD.FTZ R8, R182, R9 ;  /* 0x00000009b6087221 */ /* 0x000fe20000010000 */
[----:B------:R-:W-:Y:S01]  /*de70*/  FADD.FTZ R13, R134, R13 ;  /* 0x0000000d860d7221 */ /* 0x000fe20000010000 */
[C---:B------:R-:W-:Y:S02]  /*de80*/  F2FP.F16.F32.PACK_AB R182, R133.reuse, R182 ;  /* 0x000000b685b6723e */ /* 0x040fe400000000ff */
[----:B------:R-:W-:Y:S01]  /*de90*/  FADD.FTZ R9, R133, R8 ;  /* 0x0000000885097221 */ /* 0x000fe20000010000 */
[----:B------:R-:W-:Y:S01]  /*dea0*/  FADD.FTZ R13, R135, R13 ;  /* 0x0000000d870d7221 */ /* 0x000fe20000010000 */
[----:B------:R-:W-:-:S02]  /*deb0*/  F2FP.F16.F32.PACK_AB R177, R123, R120 ;  /* 0x000000787bb1723e */ /* 0x000fc400000000ff */
[----:B------:R-:W-:Y:S01]  /*dec0*/  FADD.FTZ R8, R10, R9 ;  /* 0x000000090a087221 */ /* 0x000fe20000010000 */
[----:B------:R-:W-:Y:S01]  /*ded0*/  FADD.FTZ R13, R120, R13 ;  /* 0x0000000d780d7221 */ /* 0x000fe20000010000 */
[----:B---3--:R-:W-:Y:S01]  /*dee0*/  F2FP.F16.F32.PACK_AB R179, R125, R126 ;  /* 0x0000007e7db3723e */ /* 0x008fe200000000ff */
[----:B------:R-:W-:Y:S02]  /*def0*/  IMAD.MOV.U32 R10, RZ, RZ, R5 ;  /* 0x000000ffff0a7224 */ /* 0x000fe400078e0005 */
[----:B------:R-:W-:Y:S01]  /*df00*/  FADD.FTZ R9, R121, R8 ;  /* 0x0000000879097221 */ /* 0x000fe20000010000 */
[----:B------:R-:W-:-:S03]  /*df10*/  FADD.FTZ R13, R123, R13 ;  /* 0x0000000d7b0d7221 */ /* 0x000fc60000010000 */
[----:B------:R-:W-:Y:S01]  /*df20*/  FADD.FTZ R8, R12, R9 ;  /* 0x000000090c087221 */ /* 0x000fe20000010000 */
[----:B------:R-:W-:-:S03]  /*df30*/  FADD.FTZ R13, R126, R13 ;  /* 0x0000000d7e0d7221 */ /* 0x000fc60000010000 */
[----:B------:R-:W-:Y:S01]  /*df40*/  FADD.FTZ R9, R11, R8 ;  /* 0x000000080b097221 */ /* 0x000fe20000010000 */
[----:B------:R-:W-:Y:S01]  /*df50*/  FADD.FTZ R8, R125, R13 ;  /* 0x0000000d7d087221 */ /* 0x000fe20000010000 */
[----:B------:R-:W-:Y:S01]  /*df60*/  IMAD.MOV.U32 R11, RZ, RZ, R4 ;  /* 0x000000ffff0b7224 */ /* 0x000fe200078e0004 */
[----:B------:R-:W-:Y:S06]  /*df70*/  @P2 BRA `(.L_x_1884) ;  /* 0xffffffc000c82947 */ /* 0x000fec000383ffff */
.L_x_1875:
        /* <DEDUP_REMOVED lines=99> */
.L_x_1885:
        /* <DEDUP_REMOVED lines=8> */
.L_x_1886:
[----:B--2---:R-:W-:Y:S05]  /*e630*/  @P2 BRA `(.L_x_1887) ;  /* 0x0000000000082947 */ /* 0x004fea0003800000 */
[----:B------:R-:W2:Y:S02]  /*e640*/  SYNCS.PHASECHK.TRANS64.TRYWAIT P0, [UR5+0x36850], R2 ;  /* 0x03685002ff0075a7 */ /* 0x000ea40008000145 */
[----:B--2---:R-:W-:Y:S05]  /*e650*/  @!P0 BRA `(.L_x_1888) ;  /* 0x0000005400988947 */ /* 0x004fea0003800000 */
.L_x_1887:
[----:B------:R-:W-:Y:S01]  /*e660*/  R2UR UR4, R16 ;  /* 0x00000000100472ca */ /* 0x000fe200000e0000 */
[----:B------:R-:W-:Y:S01]  /*e670*/  WARPGROUP.ARRIVE ;  /* 0x00000000000079c5 */ /* 0x000fe20000000000 */
[----:B------:R-:W-:Y:S01]  /*e680*/  UMOV UR7, 0x40000040 ;  /* 0x4000004000077882 */ /* 0x000fe20000000000 */
[----:B--2---:R-:W2:Y:S01]  /*e690*/  SHFL.BFLY PT, R3, R8, 0x2, 0x1f ;  /* 0x0c401f0008037f89 */ /* 0x004ea200000e0000 */
[----:B------:R-:W-:Y:S01]  /*e6a0*/  IMAD.U32 R15, RZ, RZ, UR5 ;  /* 0x00000005ff0f7e24 */ /* 0x000fe2000f8e00ff */
[----:B------:R-:W-:Y:S01]  /*e6b0*/  R2UR UR8, R17 ;  /* 0x00000000110872ca */ /* 0x000fe200000e0000 */
[----:B------:R-:W-:Y:S01]  /*e6c0*/  VIADD R210, R210, 0x1 ;  /* 0x00000001d2d27836 */ /* 0x000fe20000000000 */
        /* <DEDUP_REMOVED lines=8> */
[----:B------:R-:W1:Y:S01]  /*e750*/  SHFL.BFLY PT, R7, R6, 0x1, 0x1f ;  /* 0x0c201f0006077f89 */ /* 0x000e6200000e0000 */
[----:B------:R-:W-:Y:S01]  /*e760*/  CS2R R8, SRZ ;  /* 0x0000000000087805 */ /* 0x000fe2000001ff00 */
[----:B------:R-:W-:-:S03]  /*e770*/  UIADD3 UR46, UR46, 0x1, URZ ;  /* 0x000000012e2e7890 */ /* 0x000fc6000fffe03f */
[----:B------:R-:W-:Y:S01]  /*e780*/  UMOV UR6, UR4 ;  /* 0x0000000400067c82 */ /* 0x000fe20008000000 */
[----:B------:R-:W2:Y:S01]  /*e790*/  SHFL.BFLY PT, R3, R2, 0x1, 0x1f ;  /* 0x0c201f0002037f89 */ /* 0x000ea200000e0000 */
[----:B------:R-:W-:Y:S01]  /*e7a0*/  HGMMA.64x192x16.F32 R24, R200, gdesc[UR4].tnspB, R24, gsb0 ;  /* 0x42e00004c8187df0 */ /* 0x000fe20008000818 */
[----:B------:R-:W-:Y:S01]  /*e7b0*/  UIADD3 UR6, UR4, 0x80, URZ ;  /* 0x0000008004067890 */ /* 0x000fe2000fffe03f */
[----:B------:R-:W-:Y:S01]  /*e7c0*/  UMOV UR7, 0x40000040 ;  /* 0x4000004000077882 */ /* 0x000fe20000000000 */
[----:B------:R-:W-:-:S04]  /*e7d0*/  UISETP.NE.AND UP0, UPT, UR46, 0x2, UPT ;  /* 0x000000022e00788c */ /* 0x000fc8000bf05270 */
[----:B------:R-:W-:Y:S01]  /*e7e0*/  USEL UR46, UR46, URZ, UP0 ;  /* 0x0000003f2e2e7287 */ /* 0x000fe20008000000 */
[----:B-1----:R-:W-:-:S05]  /*e7f0*/  FADD.FTZ R13, R6, R7 ;  /* 0x00000007060d7221 */ /* 0x002fca0000010000 */
[----:B------:R-:W-:Y:S01]  /*e800*/  FSETP.NE.FTZ.AND P2, PT, R13, RZ, PT ;  /* 0x000000ff0d00720b */ /* 0x000fe20003f55000 */
[----:B--2---:R-:W-:Y:S01]  /*e810*/  FADD.FTZ R12, R2, R3 ;  /* 0x00000003020c7221 */ /* 0x004fe20000010000 */
[----:B------:R-:W-:Y:S01]  /*e820*/  IMAD.MOV.U32 R3, RZ, RZ, -0x800000 ;  /* 0xff800000ff037424 */ /* 0x000fe200078e00ff */
[----:B------:R-:W-:-:S03]  /*e830*/  MOV R2, 0xff800000 ;  /* 0xff80000000027802 */ /* 0x000fc60000000f00 */
[----:B------:R-:W-:-:S07]  /*e840*/  FSETP.NE.FTZ.AND P0, PT, R12, RZ, PT ;  /* 0x000000ff0c00720b */ /* 0x000fce0003f15000 */
[----:B------:R-:W1:Y:S01]  /*e850*/  @P2 MUFU.LG2 R10, R13 ;  /* 0x0000000d000a2308 */ /* 0x000e620000000c00 */
[----:B------:R-:W-:-:S05]  /*e860*/  @P2 FMUL.FTZ R14, R0, 0.69314718246459960938 ;  /* 0x3f317218000e2820 */ /* 0x000fca0000410000 */
[----:B------:R-:W-:Y:S01]  /*e870*/  @P0 FMUL.FTZ R6, R0, 0.69314718246459960938 ;  /* 0x3f31721800060820 */ /* 0x000fe20000410000 */
[----:B------:R-:W-:Y:S01]  /*e880*/  @!P1 VIADD R0, R15, 0x36860 ;  /* 0x000368600f009836 */ /* 0x000fe20000000000 */
        /* <DEDUP_REMOVED lines=36> */
[----:B------:R-:W-:-:S06]  /*ead0*/  ULOP3.LUT UR8, UR8, UR4, URZ, 0x3c, !UPT ;  /* 0x0000000408087292 */ /* 0x000fcc000f8e3c3f */
[----:B------:R-:W-:Y:S01]  /*eae0*/  IMAD.U32 R17, RZ, RZ, UR8 ;  /* 0x00000008ff117e24 */ /* 0x000fe2000f8e00ff */
[----:B------:R-:W-:Y:S02]  /*eaf0*/  WARPGROUP.DEPBAR.LE gsb0, 0x0 ;  /* 0x00008000000079c5 */ /* 0x000fe40000010000 */
[----:B------:R-:W-:-:S06]  /*eb00*/  WARPGROUP.ARRIVE ;  /* 0x00000000000079c5 */ /* 0x000fcc0000000000 */
        /* <DEDUP_REMOVED lines=99> */
.L_x_1858:
[----:B------:R-:W1:Y:S08]  /*f140*/  S2UR UR5, SR_CgaCtaId ;  /* 0x00000000000579c3 */ /* 0x000e700000008800 */
[----:B------:R-:W-:Y:S06]  /*f150*/  BAR.SYNC.DEFER_BLOCKING 0x5, 0x120 ;  /* 0x0144800000007b1d */ /* 0x000fec0000010000 */
[----:B------:R-:W-:-:S02]  /*f160*/  UMOV UR4, 0x400 ;  /* 0x0000040000047882 */ /* 0x000fc40000000000 */
[----:B-1----:R-:W-:-:S06]  /*f170*/  ULEA UR6, UR5, UR4, 0x18 ;  /* 0x0000000405067291 */ /* 0x002fcc000f8ec03f */
[----:B------:R-:W-:-:S03]  /*f180*/  MOV R16, UR6 ;  /* 0x0000000600107c02 */ /* 0x000fc60008000f00 */
        /* <DEDUP_REMOVED lines=14> */
[C---:B------:R-:W-:Y:S01]  /*f270*/  IADD3 R13, P4, R18.reuse, 0x60, RZ ;  /* 0x00000060120d7810 */ /* 0x040fe20007f9e0ff */
[----:B------:R-:W-:Y:S01]  /*f280*/  UIMAD UR5, UR5, UR8, URZ ;  /* 0x00000008050572a4 */ /* 0x000fe2000f8e023f */
[----:B------:R-:W-:Y:S01]  /*f290*/  IADD3 R15, P6, R18, 0x4000, RZ ;  /* 0x00004000120f7810 */ /* 0x000fe20007fde0ff */
[----:B------:R-:W-:Y:S01]  /*f2a0*/  UIMAD.WIDE.U32 UR6, UR43, UR8, URZ ;  /* 0x000000082b0672a5 */ /* 0x000fe2000f8e003f */
[----:B------:R-:W-:Y:S01]  /*f2b0*/  LOP3.LUT R10, R10, R11, RZ, 0x3c, !PT ;  /* 0x0000000b0a0a7212 */ /* 0x000fe200078e3cff */
[----:B------:R-:W-:Y:S01]  /*f2c0*/  IMAD.X R11, RZ, RZ, R19, P2 ;  /* 0x000000ffff0b7224 */ /* 0x000fe200010e0613 */
[----:B------:R-:W-:Y:S01]  /*f2d0*/  LOP3.LUT R20, R21, 0x380, RZ, 0xc0, !PT ;  /* 0x0000038015147812 */ /* 0x000fe200078ec0ff */
[----:B------:R-:W-:Y:S01]  /*f2e0*/  UIMAD UR5, UR43, UR9, UR5 ;  /* 0x000000092b0572a4 */ /* 0x000fe2000f8e0205 */
[C---:B------:R-:W-:Y:S01]  /*f2f0*/  LOP3.LUT R5, R18.reuse, 0x380, RZ, 0xc0, !PT ;  /* 0x0000038012057812 */ /* 0x040fe200078ec0ff */
[----:B------:R-:W-:Y:S01]  /*f300*/  ULDC.64 UR12, c[0x0][0x208] ;  /* 0x00008200000c7ab9 */ /* 0x000fe20000000a00 */
[----:B------:R-:W-:Y:S01]  /*f310*/  IADD3 R35, P2, R18, 0x4060, RZ ;  /* 0x0000406012237810 */ /* 0x000fe20007f5e0ff */
[----:B------:R-:W-:Y:S01]  /*f320*/  UIADD3 UR5, UR7, UR5, URZ ;  /* 0x0000000507057290 */ /* 0x000fe2000fffe03f */
[----:B------:R-:W-:-:S02]  /*f330*/  LOP3.LUT R8, R9, 0x380, RZ, 0xc0, !PT ;  /* 0x0000038009087812 */ /* 0x000fc400078ec0ff */
[----:B------:R-:W-:Y:S02]  /*f340*/  LOP3.LUT R12, R13, 0x380, RZ, 0xc0, !PT ;  /* 0x000003800d0c7812 */ /* 0x000fe400078ec0ff */
[----:B------:R-:W-:Y:S02]  /*f350*/  LOP3.LUT R14, R15, 0x380, RZ, 0xc0, !PT ;  /* 0x000003800f0e7812 */ /* 0x000fe400078ec0ff */
[----:B------:R-:W-:Y:S02]  /*f360*/  LOP3.LUT P0, RZ, R212, 0x3, RZ, 0xc0, !PT ;  /* 0x00000003d4ff7812 */ /* 0x000fe4000780c0ff */
[----:B------:R-:W-:Y:S02]  /*f370*/  SHF.R.U64 R20, R20, 0x3, RZ ;  /* 0x0000000314147819 */ /* 0x000fe400000012ff */
[----:B------:R-:W-:Y:S02]  /*f380*/  SHF.R.U64 R5, R5, 0x3, RZ ;  /* 0x0000000305057819 */ /* 0x000fe400000012ff */
[----:B------:R-:W-:-:S02]  /*f390*/  LOP3.LUT R26, R35, 0x380, RZ, 0xc0, !PT ;  /* 0x00000380231a7812 */ /* 0x000fc400078ec0ff */
[----:B------:R-:W-:Y:S02]  /*f3a0*/  SHF.R.U64 R8, R8, 0x3, RZ ;  /* 0x0000000308087819 */ /* 0x000fe400000012ff */
[----:B------:R-:W-:Y:S02]  /*f3b0*/  SHF.R.U64 R12, R12, 0x3, RZ ;  /* 0x000000030c0c7819 */ /* 0x000fe400000012ff */
[----:B------:R-:W-:Y:S02]  /*f3c0*/  SHF.R.U64 R14, R14, 0x3, RZ ;  /* 0x000000030e0e7819 */ /* 0x000fe400000012ff */
[----:B------:R-:W-:Y:S02]  /*f3d0*/  ISETP.GE.OR P1, PT, R4, UR10, P0 ;  /* 0x0000000a04007c0c */ /* 0x000fe40008726670 */
[----:B------:R-:W-:Y:S01]  /*f3e0*/  LOP3.LUT R20, R20, R21, RZ, 0x3c, !PT ;  /* 0x0000001514147212 */ /* 0x000fe200078e3cff */
[----:B------:R-:W-:Y:S01]  /*f3f0*/  IMAD.X R21, RZ, RZ, R19, P5 ;  /* 0x000000ffff157224 */ /* 0x000fe200028e0613 */
[----:B------:R-:W-:-:S02]  /*f400*/  LOP3.LUT R4, R5, R18, RZ, 0x3c, !PT ;  /* 0x0000001205047212 */ /* 0x000fc400078e3cff */
[----:B------:R-:W-:Y:S02]  /*f410*/  SHF.R.U64 R26, R26, 0x3, RZ ;  /* 0x000000031a1a7819 */ /* 0x000fe400000012ff */
[----:B------:R-:W-:Y:S01]  /*f420*/  LOP3.LUT R8, R8, R9, RZ, 0x3c, !PT ;  /* 0x0000000908087212 */ /* 0x000fe200078e3cff */
[--C-:B------:R-:W-:Y:S01]  /*f430*/  IMAD.X R9, RZ, RZ, R19.reuse, P3 ;  /* 0x000000ffff097224 */ /* 0x100fe200018e0613 */
[----:B------:R-:W-:Y:S02]  /*f440*/  MOV R5, R19 ;  /* 0x0000001300057202 */ /* 0x000fe40000000f00 */
[----:B------:R-:W-:Y:S01]  /*f450*/  LOP3.LUT R12, R12, R13, RZ, 0x3c, !PT ;  /* 0x0000000d0c0c7212 */ /* 0x000fe200078e3cff */
[----:B------:R-:W-:Y:S01]  /*f460*/  IMAD.X R13, RZ, RZ, R19, P4 ;  /* 0x000000ffff0d7224 */ /* 0x000fe200020e0613 */
[----:B------:R-:W-:Y:S02]  /*f470*/  LOP3.LUT R14, R14, R15, RZ, 0x3c, !PT ;  /* 0x0000000f0e0e7212 */ /* 0x000fe400078e3cff */
[----:B------:R-:W-:-:S02]  /*f480*/  IADD3 R15, P3, R18, 0x4040, RZ ;  /* 0x00004040120f7810 */ /* 0x000fc40007f7e0ff */
[C---:B------:R-:W-:Y:S02]  /*f490*/  IADD3 R82, P5, R18.reuse, 0x8040, RZ ;  /* 0x0000804012527810 */ /* 0x040fe40007fbe0ff */
[----:B------:R-:W-:Y:S02]  /*f4a0*/  IADD3 R83, P4, R18, 0x8000, RZ ;  /* 0x0000800012537810 */ /* 0x000fe40007f9e0ff */
[----:B------:R-:W-:Y:S02]  /*f4b0*/  LOP3.LUT R26, R26, R35, RZ, 0x3c, !PT ;  /* 0x000000231a1a7212 */ /* 0x000fe400078e3cff */
[----:B------:R-:W-:Y:S02]  /*f4c0*/  MOV R35, R4 ;  /* 0x0000000400237202 */ /* 0x000fe40000000f00 */
[----:B------:R-:W-:Y:S02]  /*f4d0*/  MOV R126, R20 ;  /* 0x00000014007e7202 */ /* 0x000fe40000000f00 */
[----:B------:R-:W-:Y:S01]  /*f4e0*/  F2FP.F16.F32.PACK_AB R5, R29, R32 ;  /* 0x000000201d05723e */ /* 0x000fe200000000ff */
[----:B------:R-:W1:Y:S01]  /*f4f0*/  LDC.64 R20, c[0x0][0xb78] ;  /* 0x0002de00ff147b82 */ /* 0x000e620000000a00 */
[----:B------:R-:W-:-:S02]  /*f500*/  LOP3.LUT R24, R15, 0x380, RZ, 0xc0, !PT ;  /* 0x000003800f187812 */ /* 0x000fc400078ec0ff */
[----:B------:R-:W-:Y:S02]  /*f510*/  LOP3.LUT R29, R82, 0x380, RZ, 0xc0, !PT ;  /* 0x00000380521d7812 */ /* 0x000fe400078ec0ff */
[----:B------:R-:W-:Y:S02]  /*f520*/  LOP3.LUT R28, R83, 0x380, RZ, 0xc0, !PT ;  /* 0x00000380531c7812 */ /* 0x000fe400078ec0ff */
[----:B------:R-:W-:Y:S02]  /*f530*/  SHF.R.U64 R24, R24, 0x3, RZ ;  /* 0x0000000318187819 */ /* 0x000fe400000012ff */
[----:B------:R-:W-:Y:S02]  /*f540*/  SHF.R.U64 R29, R29, 0x3, RZ ;  /* 0x000000031d1d7819 */ /* 0x000fe400000012ff */
[----:B------:R-:W-:Y:S02]  /*f550*/  SHF.R.U64 R28, R28, 0x3, RZ ;  /* 0x000000031c1c7819 */ /* 0x000fe400000012ff */
[----:B------:R-:W-:Y:S01]  /*f560*/  F2FP.F16.F32.PACK_AB R4, R25, R6 ;  /* 0x000000061904723e */ /* 0x000fe200000000ff */
[----:B------:R-:W-:Y:S01]  /*f570*/  IMAD.X R25, RZ, RZ, R19, P3 ;  /* 0x000000ffff197224 */ /* 0x000fe200018e0613 */
[----:B------:R-:W-:-:S02]  /*f580*/  F2FP.F16.F32.PACK_AB R6, R120, R7 ;  /* 0x000000077806723e */ /* 0x000fc400000000ff */
[----:B------:R-:W-:Y:S01]  /*f590*/  F2FP.F16.F32.PACK_AB R7, R27, R30 ;  /* 0x0000001e1b07723e */ /* 0x000fe200000000ff */
[----:B------:R-:W-:Y:S01]  /*f5a0*/  BAR.SYNC.DEFER_BLOCKING 0x1, 0x100 ;  /* 0x0044000000007b1d */ /* 0x000fe20000010000 */
[----:B------:R-:W-:Y:S01]  /*f5b0*/  LOP3.LUT R24, R24, R15, RZ, 0x3c, !PT ;  /* 0x0000000f18187212 */ /* 0x000fe200078e3cff */
[--C-:B------:R-:W-:Y:S01]  /*f5c0*/  IMAD.X R15, RZ, RZ, R19.reuse, P6 ;  /* 0x000000ffff0f7224 */ /* 0x100fe200030e0613 */
[----:B------:R-:W-:Y:S01]  /*f5d0*/  LOP3.LUT R30, R29, R82, RZ, 0x3c, !PT ;  /* 0x000000521d1e7212 */ /* 0x000fe200078e3cff */
[--C-:B------:R-:W-:Y:S01]  /*f5e0*/  IMAD.X R29, RZ, RZ, R19.reuse, P4 ;  /* 0x000000ffff1d7224 */ /* 0x100fe200020e0613 */
[----:B------:R-:W-:Y:S01]  /*f5f0*/  LOP3.LUT R28, R28, R83, RZ, 0x3c, !PT ;  /* 0x000000531c1c7212 */ /* 0x000fe200078e3cff */
[----:B------:R-:W-:Y:S01]  /*f600*/  IMAD.X R27, RZ, RZ, R19, P2 ;  /* 0x000000ffff1b7224 */ /* 0x000fe200010e0613 */
[C---:B------:R-:W-:Y:S02]  /*f610*/  IADD3 R83, P6, R18.reuse, 0x8020, RZ ;  /* 0x0000802012537810 */ /* 0x040fe40007fde0ff */
[----:B------:R-:W-:-:S02]  /*f620*/  IADD3 R123, P3, R18, 0x8060, RZ ;  /* 0x00008060127b7810 */ /* 0x000fc40007f7e0ff */
[----:B------:R-:W-:Y:S02]  /*f630*/  LOP3.LUT R34, R83, 0x380, RZ, 0xc0, !PT ;  /* 0x0000038053227812 */ /* 0x000fe400078ec0ff */
[----:B------:R-:W-:Y:S02]  /*f640*/  LOP3.LUT R32, R123, 0x380, RZ, 0xc0, !PT ;  /* 0x000003807b207812 */ /* 0x000fe400078ec0ff */
[----:B------:R-:W-:Y:S01]  /*f650*/  MOV R120, R28 ;  /* 0x0000001c00787202 */ /* 0x000fe20000000f00 */
[----:B------:R-:W-:Y:S01]  /*f660*/  IMAD.U32 R29, RZ, RZ, UR7 ;  /* 0x00000007ff1d7e24 */ /* 0x000fe2000f8e00ff */
[----:B------:R-:W-:Y:S01]  /*f670*/  SHF.R.U64 R34, R34, 0x3, RZ ;  /* 0x0000000322227819 */ /* 0x000fe200000012ff */
[----:B------:R-:W-:Y:S01]  /*f680*/  IMAD.U32 R29, RZ, RZ, UR5 ;  /* 0x00000005ff1d7e24 */ /* 0x000fe2000f8e00ff */
[----:B------:R-:W-:Y:S01]  /*f690*/  USHF.R.S32.HI UR5, URZ, 0x1f, UR44 ;  /* 0x0000001f3f057899 */ /* 0x000fe2000801142c */
[----:B------:R-:W-:Y:S01]  /*f6a0*/  SHF.R.U64 R32, R32, 0x3, RZ ;  /* 0x0000000320207819 */ /* 0x000fe200000012ff */
[----:B------:R-:W-:Y:S01]  /*f6b0*/  IMAD.U32 R28, RZ, RZ, UR6 ;  /* 0x00000006ff1c7e24 */ /* 0x000fe2000f8e00ff */
[----:B------:R-:W-:Y:S01]  /*f6c0*/  MOV R128, R8 ;  /* 0x0000000800807202 */ /* 0x000fe20000000f00 */
[----:B------:R-:W-:Y:S01]  /*f6d0*/  ULDC.64 UR6, c[0x0][0xb40] ;  /* 0x0002d00000067ab9 */ /* 0x000fe20000000a00 */
[----:B------:R2:W-:Y:S01]  /*f6e0*/  STSM.16.M88.4 [R35], R4 ;  /* 0x0000000423007844 */ /* 0x0005e20000000200 */
[----:B------:R-:W-:-:S02]  /*f6f0*/  LOP3.LUT R34, R34, R83, RZ, 0x3c, !PT ;  /* 0x0000005322227212 */ /* 0x000fc400078e3cff */
[----:B------:R-:W-:Y:S02]  /*f700*/  LOP3.LUT R32, R32, R123, RZ, 0x3c, !PT ;  /* 0x0000007b20207212 */ /* 0x000fe400078e3cff */
[----:B------:R-:W-:Y:S02]  /*f710*/  MOV R127, R10 ;  /* 0x0000000a007f7202 */ /* 0x000fe40000000f00 */
[----:B------:R-:W-:Y:S02]  /*f720*/  MOV R82, R12 ;  /* 0x0000000c00527202 */ /* 0x000fe40000000f00 */
[----:B------:R-:W-:Y:S02]  /*f730*/  MOV R83, R14 ;  /* 0x0000000e00537202 */ /* 0x000fe40000000f00 */
[----:B------:R-:W-:Y:S02]  /*f740*/  F2FP.F16.F32.PACK_AB R8, R41, R40 ;  /* 0x000000282908723e */ /* 0x000fe400000000ff */
[----:B------:R-:W-:-:S02]  /*f750*/  F2FP.F16.F32.PACK_AB R9, R43, R42 ;  /* 0x0000002a2b09723e */ /* 0x000fc400000000ff */
[----:B------:R-:W-:Y:S02]  /*f760*/  F2FP.F16.F32.PACK_AB R10, R45, R44 ;  /* 0x0000002c2d0a723e */ /* 0x000fe400000000ff */
[----:B--2---:R-:W-:Y:S01]  /*f770*/  F2FP.F16.F32.PACK_AB R5, R124, R31 ;  /* 0x0000001f7c05723e */ /* 0x004fe200000000ff */
[--C-:B------:R-:W-:Y:S01]  /*f780*/  IMAD.X R31, RZ, RZ, R19.reuse, P5 ;  /* 0x000000ffff1f7224 */ /* 0x100fe200028e0613 */
[----:B------:R-:W-:Y:S01]  /*f790*/  F2FP.F16.F32.PACK_AB R4, R33, R0 ;  /* 0x000000002104723e */ /* 0x000fe200000000ff */
[----:B------:R-:W-:Y:S01]  /*f7a0*/  IMAD.X R33, RZ, RZ, R19, P3 ;  /* 0x000000ffff217224 */ /* 0x000fe200018e0613 */
[----:B------:R-:W-:Y:S02]  /*f7b0*/  F2FP.F16.F32.PACK_AB R6, R37, R36 ;  /* 0x000000242506723e */ /* 0x000fe400000000ff */
[----:B------:R-:W-:Y:S02]  /*f7c0*/  F2FP.F16.F32.PACK_AB R7, R122, R121 ;  /* 0x000000797a07723e */ /* 0x000fe400000000ff */
[----:B------:R-:W-:Y:S01]  /*f7d0*/  MOV R0, R30 ;  /* 0x0000001e00007202 */ /* 0x000fe20000000f00 */
[----:B-1----:R-:W-:Y:S01]  /*f7e0*/  IMAD R30, R20, UR5, RZ ;  /* 0x00000005141e7c24 */ /* 0x002fe2000f8e02ff */
[----:B------:R-:W-:Y:S01]  /*f7f0*/  F2FP.F16.F32.PACK_AB R11, R47, R46 ;  /* 0x0000002e2f0b723e */ /* 0x000fe200000000ff */
[----:B------:R1:W-:Y:S01]  /*f800*/  STSM.16.M88.4 [R128], R4 ;  /* 0x0000000480007844 */ /* 0x0003e20000000200 */
[----:B------:R-:W-:-:S02]  /*f810*/  MOV R125, R24 ;  /* 0x00000018007d7202 */ /* 0x000fc40000000f00 */
[----:B------:R-:W-:Y:S01]  /*f820*/  MOV R123, R26 ;  /* 0x0000001a007b7202 */ /* 0x000fe20000000f00 */
[----:B------:R-:W-:Y:S01]  /*f830*/  STSM.16.M88.4 [R127], R8 ;  /* 0x000000087f007844 */ /* 0x000fe20000000200 */
[----:B------:R-:W-:Y:S02]  /*f840*/  F2FP.F16.F32.PACK_AB R12, R49, R48 ;  /* 0x00000030310c723e */ /* 0x000fe400000000ff */
[----:B------:R-:W-:Y:S02]  /*f850*/  F2FP.F16.F32.PACK_AB R13, R51, R50 ;  /* 0x00000032330d723e */ /* 0x000fe400000000ff */
[----:B------:R-:W-:Y:S02]  /*f860*/  F2FP.F16.F32.PACK_AB R14, R53, R52 ;  /* 0x00000034350e723e */ /* 0x000fe400000000ff */
[----:B------:R-:W-:Y:S02]  /*f870*/  F2FP.F16.F32.PACK_AB R15, R55, R54 ;  /* 0x00000036370f723e */ /* 0x000fe400000000ff */
[----:B------:R-:W-:-:S02]  /*f880*/  F2FP.F16.F32.PACK_AB R24, R57, R56 ;  /* 0x000000383918723e */ /* 0x000fc400000000ff */
[----:B------:R-:W-:Y:S01]  /*f890*/  F2FP.F16.F32.PACK_AB R25, R59, R58 ;  /* 0x0000003a3b19723e */ /* 0x000fe200000000ff */
[----:B------:R2:W-:Y:S01]  /*f8a0*/  STSM.16.M88.4 [R82], R12 ;  /* 0x0000000c52007844 */ /* 0x0005e20000000200 */
[----:B------:R-:W-:Y:S02]  /*f8b0*/  F2FP.F16.F32.PACK_AB R26, R61, R60 ;  /* 0x0000003c3d1a723e */ /* 0x000fe400000000ff */
[----:B------:R-:W-:Y:S02]  /*f8c0*/  F2FP.F16.F32.PACK_AB R27, R63, R62 ;  /* 0x0000003e3f1b723e */ /* 0x000fe400000000ff */
[----:B------:R-:W-:Y:S01]  /*f8d0*/  MOV R32, R32 ;  /* 0x0000002000207202 */ /* 0x000fe20000000f00 */
[----:B------:R-:W-:Y:S01]  /*f8e0*/  IMAD R33, R21, UR44, R30 ;  /* 0x0000002c15217c24 */ /* 0x000fe2000f8e021e */
[----:B-1----:R-:W-:Y:S01]  /*f8f0*/  F2FP.F16.F32.PACK_AB R4, R65, R64 ;  /* 0x000000404104723e */ /* 0x002fe200000000ff */
[----:B------:R-:W-:Y:S01]  /*f900*/  IMAD.WIDE.U32 R20, R20, UR44, R28 ;  /* 0x0000002c14147c25 */ /* 0x000fe2000f8e001c */
[----:B------:R-:W-:Y:S01]  /*f910*/  F2FP.F16.F32.PACK_AB R5, R67, R66 ;  /* 0x000000424305723e */ /* 0x000fe200000000ff */
[----:B------:R1:W-:Y:S01]  /*f920*/  STSM.16.M88.4 [R83], R24 ;  /* 0x0000001853007844 */ /* 0x0003e20000000200 */
[----:B------:R-:W-:-:S02]  /*f930*/  F2FP.F16.F32.PACK_AB R6, R69, R68 ;  /* 0x000000444506723e */ /* 0x000fc400000000ff */
[----:B------:R-:W-:Y:S02]  /*f940*/  F2FP.F16.F32.PACK_AB R7, R71, R70 ;  /* 0x000000464707723e */ /* 0x000fe400000000ff */
[----:B------:R-:W-:Y:S02]  /*f950*/  IADD3.X R35, RZ, R19, RZ, P6, !PT ;  /* 0x00000013ff237210 */ /* 0x000fe400037fe4ff */
        /* <DEDUP_REMOVED lines=9> */
[----:B--2---:R-:W-:Y:S02]  /*f9f0*/  F2FP.F16.F32.PACK_AB R82, R85, R84 ;  /* 0x000000545552723e */ /* 0x004fe400000000ff */
[----:B-1----:R-:W-:Y:S02]  /*fa00*/  F2FP.F16.F32.PACK_AB R83, R87, R86 ;  /* 0x000000565753723e */ /* 0x002fe400000000ff */
        /* <DEDUP_REMOVED lines=8> */
[----:B------:R-:W-:-:S02]  /*fa90*/  MOV R34, R34 ;  /* 0x0000002200227202 */ /* 0x000fc40000000f00 */
[----:B---3--:R-:W-:Y:S02]  /*faa0*/  SHF.R.S32.HI R5, RZ, 0x1f, R129 ;  /* 0x0000001fff057819 */ /* 0x008fe40000011481 */
[----:B------:R-:W-:Y:S02]  /*fab0*/  IADD3 R6, P2, R129, R20, RZ ;  /* 0x0000001481067210 */ /* 0x000fe40007f5e0ff */
        /* <DEDUP_REMOVED lines=11> */
[----:B------:R-:W-:Y:S02]  /*fb70*/  IADD3.X R5, R5, R21, R33, P2, !PT ;  /* 0x0000001505057210 */ /* 0x000fe400017fe421 */
[----:B------:R-:W-:Y:S01]  /*fb80*/  LEA R4, P2, R6, UR6, 0x2 ;  /* 0x0000000606047c11 */ /* 0x000fe2000f8410ff */
[----:B------:R-:W-:Y:S01]  /*fb90*/  STSM.16.M88.4 [R32], R112 ;  /* 0x0000007020007844 */ /* 0x000fe20000000200 */
[----:B------:R-:W-:-:S02]  /*fba0*/  ISETP.GE.OR P0, PT, R129, UR10, P0 ;  /* 0x0000000a81007c0c */ /* 0x000fc40008706670 */
[----:B------:R-:W-:Y:S01]  /*fbb0*/  LEA.HI.X R5, R6, UR7, R5, 0x2, P2 ;  /* 0x0000000706057c11 */ /* 0x000fe200090f1405 */
[----:B------:R-:W-:Y:S01]  /*fbc0*/  @!PT LDS RZ, [RZ] ;  /* 0x00000000fffff984 */ /* 0x000fe20000000800 */
[----:B------:R-:W-:Y:S01]  /*fbd0*/  @!PT LDS RZ, [RZ] ;  /* 0x00000000fffff984 */ /* 0x000fe20000000800 */
[----:B------:R-:W-:Y:S01]  /*fbe0*/  @!PT LDS RZ, [RZ] ;  /* 0x00000000fffff984 */ /* 0x000fe20000000800 */
[----:B------:R-:W-:Y:S01]  /*fbf0*/  @!PT LDS RZ, [RZ] ;  /* 0x00000000fffff984 */ /* 0x000fe20000000800 */
[----:B------:R1:W-:Y:S06]  /*fc00*/  MEMBAR.ALL.CTA ;  /* 0x0000000000007992 */ /* 0x0003ec0000008000 */
[----:B-1----:R-:W1:Y:S04]  /*fc10*/  FENCE.VIEW.ASYNC.S ;  /* 0x00000000000073c6 */ /* 0x002e680000000000 */
[----:B-1----:R-:W1:Y:S01]  /*fc20*/  SHFL.IDX PT, R6, R214, RZ, 0x1f ;  /* 0x00001fffd6067589 */ /* 0x002e6200000e0000 */
        /* <DEDUP_REMOVED lines=32> */
.L_x_1892:
[----:B------:R-:W-:Y:S05]  /*fe30*/  BSYNC B0 ;  /* 0x0000000000007941 */ /* 0x000fea0003800000 */
.L_x_1891:
[----:B------:R-:W-:Y:S05]  /*fe40*/  BRA `(.L_x_1890) ;  /* 0x0000000800607947 */ /* 0x000fea0003800000 */
.L_x_1889:
        /* <DEDUP_REMOVED lines=16> */
[----:B------:R-:W-:Y:S01]  /*ff50*/  ULDC.64 UR8, c[0x0][0xb40] ;  /* 0x0002d00000087ab9 */ /* 0x000fe20000000a00 */
[----:B------:R-:W-:-:S05]  /*ff60*/  ULDC.64 UR10, c[0x0][0x208] ;  /* 0x00008200000a7ab9 */ /* 0x000fca0000000a00 */
[----:B------:R-:W5:Y:S01]  /*ff70*/  LDC.64 R10, c[0x0][0xb78] ;  /* 0x0002de00ff0a7b82 */ /* 0x000f620000000a00 */
[C---:B----4-:R-:W-:Y:S02]  /*ff80*/  IMAD R0, R4.reuse, UR6, RZ ;  /* 0x0000000604007c24 */ /* 0x050fe4000f8e02ff */
[----:B------:R-:W-:-:S04]  /*ff90*/  IMAD.WIDE.U32 R2, R4, UR43, R2 ;  /* 0x0000002b04027c25 */ /* 0x000fc8000f8e0002 */
[----:B------:R-:W-:Y:S02]  /*ffa0*/  IMAD R5, R5, UR43, R0 ;  /* 0x0000002b05057c24 */ /* 0x000fe4000f8e0200 */
[----:B-----5:R-:W-:-:S03]  /*ffb0*/  IMAD R0, R10, UR7, RZ ;  /* 0x000000070a007c24 */ /* 0x020fc6000f8e02ff */
[----:B------:R-:W-:Y:S01]  /*ffc0*/  IADD3 R3, R3, R5, RZ ;  /* 0x0000000503037210 */ /* 0x000fe20007ffe0ff */
[----:B------:R-:W-:Y:S02]  /*ffd0*/  IMAD R5, R11, UR44, R0 ;  /* 0x0000002c0b057c24 */ /* 0x000fe4000f8e0200 */
[----:B------:R-:W-:-:S04]  /*ffe0*/  IMAD.WIDE.U32 R2, R10, UR44, R2 ;  /* 0x0000002c0a027c25 */ /* 0x000fc8000f8e0002 */
[----:B------:R-:W-:Y:S01]  /*fff0*/  IMAD.IADD R3, R3, 0x1, R5 ;  /* 0x0000000103037824 */ /* 0x000fe200078e0205 */
[----:B------:R-:W-:-:S04]  /*10000*/  LEA R4, P0, R2, UR8, 0x2 ;  /* 0x0000000802047c11 */ /* 0x000fc8000f8010ff */
[----:B------:R-:W-:Y:S01]  /*10010*/  LEA.HI.X R5, R2, UR9, R3, 0x2, P0 ;  /* 0x0000000902057c11 */ /* 0x000fe200080f1403 */
[----:B------:R-:W-:-:S05]  /*10020*/  IMAD.MOV.U32 R3, RZ, RZ, -0x800000 ;  /* 0xff800000ff037424 */ /* 0x000fca00078e00ff */
[----:B------:R4:W-:Y:S03]  /*10030*/  STG.E desc[UR10][R4.64], R3 ;  /* 0x0000000304007986 */ /* 0x0009e6000c10190a */
.L_x_1894:
[----:B------:R-:W-:Y:S05]  /*10040*/  BSYNC B0 ;  /* 0x0000000000007941 */ /* 0x000fea0003800000 */
.L_x_1893:
        /* <DEDUP_REMOVED lines=12> */
[----:B------:R-:W-:Y:S02]  /*10110*/  IADD3 R3, R3, R5, RZ ;  /* 0x0000000503037210 */ /* 0x000fe40007ffe0ff */
        /* <DEDUP_REMOVED lines=31> */
.L_x_1896:
[----:B------:R-:W-:Y:S05]  /*10310*/  BSYNC B0 ;  /* 0x0000000000007941 */ /* 0x000fea0003800000 */
.L_x_1895:
[----:B------:R-:W-:Y:S04]  /*10320*/  BSSY B0, `(.L_x_1897) ;  /* 0x0000018000007945 */ /* 0x000fe80003800000 */
[----:B------:R-:W-:Y:S05]  /*10330*/  @P0 BRA `(.L_x_1898) ;  /* 0x0000000000580947 */ /* 0x000fea0003800000 */
[----:B-1----:R-:W-:Y:S01]  /*10340*/  IADD3 R9, P0, R4, 0x20, RZ ;  /* 0x0000002004097810 */ /* 0x002fe20007f1e0ff */
[----:B------:R-:W-:Y:S01]  /*10350*/  VIADD R2, R22, 0x40 ;  /* 0x0000004016027836 */ /* 0x000fe20000000000 */
[----:B------:R-:W-:Y:S01]  /*10360*/  ULDC UR5, c[0x0][0xa8c] ;  /* 0x0002a30000057ab9 */ /* 0x000fe20000000800 */
[----:B------:R-:W-:Y:S01]  /*10370*/  ULDC.64 UR6, c[0x0][0xad8] ;  /* 0x0002b60000067ab9 */ /* 0x000fe20000000a00 */
[----:B------:R-:W-:Y:S01]  /*10380*/  MOV R3, R11 ;  /* 0x0000000b00037202 */ /* 0x000fe20000000f00 */
[----:B------:R-:W-:Y:S01]  /*10390*/  IMAD.X R0, RZ, RZ, R5, P0 ;  /* 0x000000ffff007224 */ /* 0x000fe200000e0605 */
        /* <DEDUP_REMOVED lines=16> */
.L_x_1898:
[----:B------:R-:W-:Y:S05]  /*104a0*/  BSYNC B0 ;  /* 0x0000000000007941 */ /* 0x000fea0003800000 */
.L_x_1897:
[----:B------:R-:W-:Y:S04]  /*104b0*/  BSSY B0, `(.L_x_1899) ;  /* 0x0000018000007945 */ /* 0x000fe80003800000 */
[----:B------:R-:W-:Y:S05]  /*104c0*/  @P1 BRA `(.L_x_1900) ;  /* 0x0000000000581947 */ /* 0x000fea0003800000 */
[----:B-12---:R-:W-:Y:S01]  /*104d0*/  IADD3 R9, P0, R4, 0x40, RZ ;  /* 0x0000004004097810 */ /* 0x006fe20007f1e0ff */
        /* <DEDUP_REMOVED lines=21> */
.L_x_1900:
[----:B------:R-:W-:Y:S05]  /*10630*/  BSYNC B0 ;  /* 0x0000000000007941 */ /* 0x000fea0003800000 */
.L_x_1899:
[----:B------:R-:W-:Y:S04]  /*10640*/  BSSY B0, `(.L_x_1890) ;  /* 0x0000018000007945 */ /* 0x000fe80003800000 */
[----:B------:R-:W-:Y:S05]  /*10650*/  @P2 BRA `(.L_x_1901) ;  /* 0x0000000000582947 */ /* 0x000fea0003800000 */
[----:B------:R-:W-:Y:S01]  /*10660*/  IADD3 R7, P0, R4, 0x60, RZ ;  /* 0x0000006004077810 */ /* 0x000fe20007f1e0ff */
[C---:B------:R-:W-:Y:S01]  /*10670*/  VIADD R0, R22.reuse, 0x40 ;  /* 0x0000004016007836 */ /* 0x040fe20000000000 */
[----:B------:R-:W-:Y:S01]  /*10680*/  ULDC.64 UR6, c[0x0][0xad8] ;  /* 0x0002b60000067ab9 */ /* 0x000fe20000000a00 */
[----:B------:R-:W-:Y:S01]  /*10690*/  ULDC UR5, c[0x0][0xa8c] ;  /* 0x0002a30000057ab9 */ /* 0x000fe20000000800 */
[----:B------:R-:W-:Y:S01]  /*106a0*/  IMAD.MOV.U32 R2, RZ, RZ, R6 ;  /* 0x000000ffff027224 */ /* 0x000fe200078e0006 */
[----:B------:R-:W-:Y:S01]  /*106b0*/  ISETP.GE.AND P1, PT, R22, UR5, PT ;  /* 0x0000000516007c0c */ /* 0x000fe2000bf26270 */
        /* <DEDUP_REMOVED lines=16> */
.L_x_1901:
[----:B------:R-:W-:Y:S05]  /*107c0*/  BSYNC B0 ;  /* 0x0000000000007941 */ /* 0x000fea0003800000 */
.L_x_1890:
[----:B------:R-:W5:Y:S02]  /*107d0*/  LDC R0, c[0x0][0xda8] ;  /* 0x00036a00ff007b82 */ /* 0x000f640000000800 */
[----:B-----5:R-:W-:-:S13]  /*107e0*/  ISETP.LE.AND P0, PT, R0, UR4, PT ;  /* 0x0000000400007c0c */ /* 0x020fda000bf03270 */
[----:B------:R-:W-:Y:S05]  /*107f0*/  @!P0 BRA `(.L_x_1902) ;  /* 0xffffff0400688947 */ /* 0x000fea000383ffff */
[----:B------:R-:W-:Y:S05]  /*10800*/  EXIT ;  /* 0x000000000000794d */ /* 0x000fea0003800000 */
.L_x_1854:
[----:B------:R-:W-:-:S08]  /*10810*/  NOP ;  /* 0x0000000000007918 */ /* 0x000fd00000000000 */
[----:B-1----:R-:W1:-:S00]  /*10820*/  USETMAXREG.DEALLOC.CTAPOOL 0x18 ;  /* 0x00000018000079c8 */ /* 0x002e4000080e0500 */
[----:B-1----:R-:W-:-:S06]  /*10830*/  LOP3.LUT R0, R0, 0x3, RZ, 0xc0, !PT ;  /* 0x0000000300007812 */ /* 0x002fcc00078ec0ff */
[----:B------:R-:W1:Y:S02]  /*10840*/  SHFL.IDX PT, R0, R0, RZ, 0x1f ;  /* 0x00001fff00007589 */ /* 0x000e6400000e0000 */
[----:B-1----:R-:W-:-:S13]  /*10850*/  ISETP.NE.AND P0, PT, R0, RZ, PT ;  /* 0x000000ff0000720c */ /* 0x002fda0003f05270 */
[----:B--2---:R-:W-:Y:S05]  /*10860*/  @P0 EXIT ;  /* 0x000000000000094d */ /* 0x004fea0003800000 */
[----:B------:R-:W1:Y:S01]  /*10870*/  S2UR UR4, SR_CTAID.X ;  /* 0x00000000000479c3 */ /* 0x000e620000002500 */
[----:B------:R2:W-:Y:S01]  /*10880*/  STL [R1+0x4], RZ ;  /* 0x000004ff01007387 */ /* 0x0005e20000100800 */
[----:B------:R-:W-:Y:S02]  /*10890*/  IMAD.MOV.U32 R17, RZ, RZ, 0x1 ;  /* 0x00000001ff117424 */ /* 0x000fe400078e00ff */
[----:B------:R-:W-:-:S04]  /*108a0*/  IMAD.MOV.U32 R16, RZ, RZ, RZ ;  /* 0x000000ffff107224 */ /* 0x000fc800078e00ff */
[----:B------:R-:W1:Y:S02]  /*108b0*/  LDC R0, c[0x0][0xda8] ;  /* 0x00036a00ff007b82 */ /* 0x000e640000000800 */
[----:B-1----:R-:W-:-:S13]  /*108c0*/  ISETP.LE.AND P0, PT, R0, UR4, PT ;  /* 0x0000000400007c0c */ /* 0x002fda000bf03270 */
[----:B--2---:R-:W-:Y:S05]  /*108d0*/  @P0 BRA `(.L_x_1903) ;  /* 0x0000002c00980947 */ /* 0x004fea0003800000 */
[----:B------:R-:W-:Y:S01]  /*108e0*/  IMAD.U32 R0, RZ, RZ, UR4 ;  /* 0x00000004ff007e24 */ /* 0x000fe2000f8e00ff */
[----:B------:R-:W-:Y:S01]  /*108f0*/  MOV R17, 0x1 ;  /* 0x0000000100117802 */ /* 0x000fe20000000f00 */
[----:B------:R-:W-:Y:S01]  /*10900*/  IMAD.MOV.U32 R16, RZ, RZ, RZ ;  /* 0x000000ffff107224 */ /* 0x000fe200078e00ff */
[----:B------:R-:W-:Y:S01]  /*10910*/  ULDC UR44, c[0x0][0xc] ;  /* 0x00000300002c7ab9 */ /* 0x000fe20000000800 */
[----:B------:R-:W-:Y:S01]  /*10920*/  ULDC.64 UR38, c[0x0][0x198] ;  /* 0x0000660000267ab9 */ /* 0x000fe20000000a00 */
[----:B------:R1:W-:Y:S04]  /*10930*/  STL [R1], R0 ;  /* 0x0000000001007387 */ /* 0x0003e80000100800 */
[----:B------:R1:W-:Y:S02]  /*10940*/  STL [R1+0x4], RZ ;  /* 0x000004ff01007387 */ /* 0x0003e40000100800 */
.L_x_1951:
[----:B------:R-:W2:Y:S01]  /*10950*/  LDL R6, [R1] ;  /* 0x0000000001067983 */ /* 0x000ea20000100800 */
[----:B------:R-:W-:Y:S01]  /*10960*/  ULDC UR8, c[0x0][0xdd0] ;  /* 0x0003740000087ab9 */ /* 0x000fe20000000800 */
[----:B-1----:R-:W1:Y:S01]  /*10970*/  LDC R0, c[0x0][0xde8] ;  /* 0x00037a00ff007b82 */ /* 0x002e620000000800 */
[----:B------:R-:W-:-:S11]  /*10980*/  UISETP.NE.AND UP0, UPT, UR8, 0x1, UPT ;  /* 0x000000010800788c */ /* 0x000fd6000bf05270 */
[----:B------:R-:W-:Y:S01]  /*10990*/  @UP0 ULDC UR4, c[0x0][0xdd4] ;  /* 0x0003750000040ab9 */ /* 0x000fe20000000800 */
[----:B------:R-:W-:Y:S01]  /*109a0*/  @UP0 ULDC UR9, c[0x0][0xdd8] ;  /* 0x0003760000090ab9 */ /* 0x000fe20000000800 */
[C---:B--2---:R-:W-:Y:S02]  /*109b0*/  R2UR UR6, R6.reuse ;  /* 0x00000000060672ca */ /* 0x044fe400000e0000 */
[----:B------:R-:W-:-:S11]  /*109c0*/  R2UR UR7, R6 ;  /* 0x00000000060772ca */ /* 0x000fd600000e0000 */
        /* <DEDUP_REMOVED lines=14> */
.L_x_1904:
[----:B------:R-:W-:Y:S01]  /*10ab0*/  ULDC UR9, c[0x0][0xdc4] ;  /* 0x0003710000097ab9 */ /* 0x000fe20000000800 */
[----:B------:R-:W-:Y:S01]  /*10ac0*/  UMOV UR7, UR8 ;  /* 0x0000000800077c82 */ /* 0x000fe20008000000 */
[----:B------:R-:W-:-:S11]  /*10ad0*/  UISETP.NE.AND UP0, UPT, UR9, 0x1, UPT ;  /* 0x000000010900788c */ /* 0x000fd6000bf05270 */
[----:B------:R-:W-:Y:S02]  /*10ae0*/  @UP0 ULDC.64 UR10, c[0x0][0xdc8] ;  /* 0x00037200000a0ab9 */ /* 0x000fe40000000a00 */
[----:B------:R-:W-:-:S04]  /*10af0*/  UIMAD.WIDE.U32 UR4, UR8, UR10, URZ ;  /* 0x0000000a080472a5 */ /* 0x000fc8000f8e003f */
[----:B------:R-:W-:-:S04]  /*10b00*/  @UP0 USHF.R.U32.HI UR7, URZ, UR11, UR5 ;  /* 0x0000000b3f070299 */ /* 0x000fc80008011605 */
[----:B------:R-:W-:-:S12]  /*10b10*/  UIMAD UR4, UR7, UR9, URZ ;  /* 0x00000009070472a4 */ /* 0x000fd8000f8e023f */
.L_x_1905:
[----:B------:R-:W1:Y:S01]  /*10b20*/  LDC R0, c[0x0][0x404] ;  /* 0x00010100ff007b82 */ /* 0x000e620000000800 */
[----:B------:R-:W-:Y:S01]  /*10b30*/  ULOP3.LUT UR5, URZ, UR7, URZ, 0x33, !UPT ;  /* 0x000000073f057292 */ /* 0x000fe2000f8e333f */
[----:B------:R-:W-:Y:S01]  /*10b40*/  BSSY B6, `(.L_x_1906) ;  /* 0x00002ad000067945 */ /* 0x000fe20003800000 */
[----:B------:R-:W-:Y:S01]  /*10b50*/  ULDC.64 UR10, c[0x0][0x3f8] ;  /* 0x0000fe00000a7ab9 */ /* 0x000fe20000000a00 */
[----:B------:R-:W-:Y:S01]  /*10b60*/  ULDC UR7, c[0x0][0xdac] ;  /* 0x00036b0000077ab9 */ /* 0x000fe20000000800 */
[----:B------:R-:W-:Y:S01]  /*10b70*/  ISETP.NE.U32.AND P0, PT, RZ, UR10, PT ;  /* 0x0000000aff007c0c */ /* 0x000fe2000bf05070 */
[----:B------:R-:W-:Y:S02]  /*10b80*/  UIADD3 UR5, UR5, UR7, URZ ;  /* 0x0000000705057290 */ /* 0x000fe4000fffe03f */
[----:B------:R-:W2:Y:S01]  /*10b90*/  LDC R2, c[0x0][0x288] ;  /* 0x0000a200ff027b82 */ /* 0x000ea20000000800 */
[----:B------:R-:W-:Y:S01]  /*10ba0*/  ISETP.NE.AND.EX P0, PT, RZ, UR11, PT, P0 ;  /* 0x0000000bff007c0c */ /* 0x000fe2000bf05300 */
[----:B------:R-:W-:Y:S01]  /*10bb0*/  USHF.L.U32 UR41, UR5, 0x7, URZ ;  /* 0x0000000705297899 */ /* 0x000fe2000800063f */
[----:B------:R-:W-:Y:S01]  /*10bc0*/  ULDC UR7, c[0x0][0xdb8] ;  /* 0x00036e0000077ab9 */ /* 0x000fe20000000800 */
[----:B------:R-:W-:-:S02]  /*10bd0*/  UIADD3 UR4, UR8, -UR4, URZ ;  /* 0x8000000408047290 */ /* 0x000fc4000fffe03f */
[----:B------:R-:W-:Y:S02]  /*10be0*/  UISETP.NE.AND UP0, UPT, UR7, 0x1, UPT ;  /* 0x000000010700788c */ /* 0x000fe4000bf05270 */
[----:B------:R-:W3:Y:S01]  /*10bf0*/  LDC R4, c[0x0][0x2e0] ;  /* 0x0000b800ff047b82 */ /* 0x000ee20000000800 */
[----:B------:R-:W-:Y:S01]  /*10c00*/  IMAD.U32 R5, RZ, RZ, UR41 ;  /* 0x00000029ff057e24 */ /* 0x000fe2000f8e00ff */
[----:B------:R-:W-:Y:S02]  /*10c10*/  ULDC UR5, c[0x0][0xdc4] ;  /* 0x0003710000057ab9 */ /* 0x000fe40000000800 */
[----:B------:R-:W-:Y:S01]  /*10c20*/  UIMAD UR6, UR6, UR5, UR4 ;  /* 0x00000005060672a4 */ /* 0x000fe2000f8e0204 */
[----:B-1----:R-:W-:-:S04]  /*10c30*/  SEL R3, R0, 0x1, P0 ;  /* 0x0000000100037807 */ /* 0x002fc80000000000 */
[----:B------:R-:W-:Y:S01]  /*10c40*/  @UP0 ULDC UR4, c[0x0][0xdbc] ;  /* 0x00036f0000040ab9 */ /* 0x000fe20000000800 */
[----:B------:R-:W-:Y:S01]  /*10c50*/  @UP0 ULDC UR8, c[0x0][0xdc0] ;  /* 0x0003700000080ab9 */ /* 0x000fe20000000800 */
[----:B------:R-:W-:Y:S02]  /*10c60*/  UIMAD.WIDE.U32 UR4, UR6, UR4, URZ ;  /* 0x00000004060472a5 */ /* 0x000fe4000f8e003f */
[----:B------:R-:W-:Y:S01]  /*10c70*/  UMOV UR43, UR6 ;  /* 0x00000006002b7c82 */ /* 0x000fe20008000000 */
[----:B--2---:R-:W-:Y:S01]  /*10c80*/  IADD3 R2, R5, 0xef, -R2 ;  /* 0x000000ef05027810 */ /* 0x004fe20007ffe802 */
[----:B------:R-:W-:-:S04]  /*10c90*/  @UP0 USHF.R.U32.HI UR43, URZ, UR8, UR5 ;  /* 0x000000083f2b0299 */ /* 0x000fc80008011605 */
[----:B------:R-:W-:Y:S01]  /*10ca0*/  UIADD3 UR42, -UR43, URZ, URZ ;  /* 0x0000003f2b2a7290 */ /* 0x000fe2000fffe13f */
[----:B---3--:R-:W-:-:S03]  /*10cb0*/  IMAD R5, R3, R4, 0x6f ;  /* 0x0000006f03057424 */ /* 0x008fc600078e0204 */
[----:B------:R-:W-:Y:S01]  /*10cc0*/  UIMAD UR42, UR7, UR42, UR6 ;  /* 0x0000002a072a72a4 */ /* 0x000fe2000f8e0206 */
[----:B------:R-:W-:Y:S02]  /*10cd0*/  IMAD R3, R3, R4, R2 ;  /* 0x0000000403037224 */ /* 0x000fe400078e0202 */
[----:B------:R-:W-:Y:S02]  /*10ce0*/  IMAD.MOV.U32 R4, RZ, RZ, RZ ;  /* 0x000000ffff047224 */ /* 0x000fe400078e00ff */
[----:B------:R-:W-:Y:S02]  /*10cf0*/  IMAD.MOV.U32 R2, RZ, RZ, RZ ;  /* 0x000000ffff027224 */ /* 0x000fe400078e00ff */
[----:B------:R-:W-:-:S04]  /*10d00*/  IMAD.HI R4, R5, -0x6db6db6d, R4 ;  /* 0x9249249305047827 */ /* 0x000fc800078e0204 */
[----:B------:R-:W-:Y:S01]  /*10d10*/  IMAD.HI R2, R3, -0x6db6db6d, R2 ;  /* 0x9249249303027827 */ /* 0x000fe200078e0202 */
[----:B------:R-:W-:-:S04]  /*10d20*/  SHF.R.U32.HI R3, RZ, 0x1f, R4 ;  /* 0x0000001fff037819 */ /* 0x000fc80000011604 */
[----:B------:R-:W-:Y:S02]  /*10d30*/  SHF.R.U32.HI R5, RZ, 0x1f, R2 ;  /* 0x0000001fff057819 */ /* 0x000fe40000011602 */
[----:B------:R-:W-:Y:S02]  /*10d40*/  LEA.HI.SX32 R3, R4, R3, 0x1a ;  /* 0x0000000304037211 */ /* 0x000fe400078fd2ff */
[----:B------:R-:W-:-:S04]  /*10d50*/  LEA.HI.SX32 R2, R2, R5, 0x1a ;  /* 0x0000000502027211 */ /* 0x000fc800078fd2ff */
[----:B------:R-:W-:-:S04]  /*10d60*/  VIMNMX R19, R3, R2, PT ;  /* 0x0000000203137248 */ /* 0x000fc80003fe0100 */
[----:B------:R-:W-:-:S13]  /*10d70*/  ISETP.GT.AND P0, PT, R19, RZ, PT ;  /* 0x000000ff1300720c */ /* 0x000fda0003f04270 */
        /* <DEDUP_REMOVED lines=9> */
[----:B------:R-:W1:Y:S01]  /*10e10*/  FLO.U32 R0, UR4 ;  /* 0x0000000400007d00 */ /* 0x000e6200080e0000 */
[----:B------:R-:W-:Y:S01]  /*10e20*/  ULDC.64 UR6, c[0x0][0x208] ;  /* 0x0000820000067ab9 */ /* 0x000fe20000000a00 */
        /* <DEDUP_REMOVED lines=9> */
.L_x_1907:
[----:B------:R-:W1:Y:S01]  /*10ec0*/  S2R R3, SR_CgaCtaId ;  /* 0x0000000000037919 */ /* 0x000e620000008800 */
[----:B------:R-:W-:-:S04]  /*10ed0*/  MOV R18, 0x400 ;  /* 0x0000040000127802 */ /* 0x000fc80000000f00 */
[----:B-1----:R-:W-:-:S05]  /*10ee0*/  LEA R18, R3, R18, 0x18 ;  /* 0x0000001203127211 */ /* 0x002fca00078ec0ff */
[----:B------:R-:W-:-:S05]  /*10ef0*/  VIADD R0, R18, 0x21400 ;  /* 0x0002140012007836 */ /* 0x000fca0000000000 */
[----:B------:R-:W-:-:S13]  /*10f00*/  LOP3.LUT P0, RZ, R0, 0x3ff, RZ, 0xc0, !PT ;  /* 0x000003ff00ff7812 */ /* 0x000fda000780c0ff */
[----:B------:R-:W-:Y:S05]  /*10f10*/  @!P0 BRA `(.L_x_1909) ;  /* 0x0000000000408947 */ /* 0x000fea0003800000 */
        /* <DEDUP_REMOVED lines=15> */
[----:B-1----:R-:W-:Y:S05]  /*11010*/  CALL.ABS.NOINC R2 ;  /* 0x0000000002007343 */ /* 0x002fea0003c00000 */
.L_x_1909:
[----:B------:R-:W-:-:S05]  /*11020*/  VIADD R0, R18, 0x400 ;  /* 0x0000040012007836 */ /* 0x000fca0000000000 */
        /* <DEDUP_REMOVED lines=10> */
[----:B------:R-:W-:Y:S01]  /*110d0*/  MOV R13, RZ ;  /* 0x000000ff000d7202 */ /* 0x000fe20000000f00 */
[----:B------:R-:W-:Y:S02]  /*110e0*/  IMAD.U32 R7, RZ, RZ, UR9 ;  /* 0x00000009ff077e24 */ /* 0x000fe4000f8e00ff */
[----:B------:R-:W-:-:S02]  /*110f0*/  IMAD.U32 R10, RZ, RZ, UR4 ;  /* 0x00000004ff0a7e24 */ /* 0x000fc4000f8e00ff */
[----:B------:R-:W-:Y:S02]  /*11100*/  IMAD.U32 R11, RZ, RZ, UR5 ;  /* 0x00000005ff0b7e24 */ /* 0x000fe4000f8e00ff */
[----:B------:R-:W-:Y:S02]  /*11110*/  IMAD.MOV.U32 R8, RZ, RZ, 0x70 ;  /* 0x00000070ff087424 */ /* 0x000fe400078e00ff */
[----:B-1----:R-:W-:-:S07]  /*11120*/  IMAD.MOV.U32 R12, RZ, RZ, 0x1 ;  /* 0x00000001ff0c7424 */ /* 0x002fce00078e00ff */
[----:B------:R-:W-:-:S07]  /*11130*/  LEPC R20, `(.L_x_1911) ;  /* 0x000000001014794e */ /* 0x000fce0000000000 */
[----:B--2---:R-:W-:Y:S05]  /*11140*/  CALL.ABS.NOINC R2 ;  /* 0x0000000002007343 */ /* 0x004fea0003c00000 */
.L_x_1911:
[----:B------:R-:W-:Y:S01]  /*11150*/  MOV R2, 0x0 ;  /* 0x0000000000027802 */ /* 0x000fe20000000f00 */
[----:B------:R-:W-:Y:S01]  /*11160*/  ULDC.64 UR6, c[0x4][0xa8] ;  /* 0x01002a0000067ab9 */ /* 0x000fe20000000a00 */
[----:B------:R-:W-:Y:S01]  /*11170*/  ULDC.64 UR8, c[0x4][0xb0] ;  /* 0x01002c0000087ab9 */ /* 0x000fe20000000a00 */
[----:B------:R-:W-:Y:S01]  /*11180*/  ULDC.64 UR4, c[0x4][0x18] ;  /* 0x0100060000047ab9 */ /* 0x000fe20000000a00 */
[----:B------:R-:W-:Y:S01]  /*11190*/  IMAD.U32 R4, RZ, RZ, UR6 ;  /* 0x00000006ff047e24 */ /* 0x000fe2000f8e00ff */
        /* <DEDUP_REMOVED lines=11> */
.L_x_1910:
[----:B------:R-:W-:Y:S01]  /*11250*/  ULDC.64 UR4, c[0x0][0x9f8] ;  /* 0x00027e0000047ab9 */ /* 0x000fe20000000a00 */
[----:B------:R-:W-:Y:S01]  /*11260*/  IMAD.U32 R5, RZ, RZ, UR43 ;  /* 0x0000002bff057e24 */ /* 0x000fe2000f8e00ff */
[----:B------:R-:W-:Y:S01]  /*11270*/  ISETP.NE.U32.AND P0, PT, RZ, UR4, PT ;  /* 0x00000004ff007c0c */ /* 0x000fe2000bf05070 */
[----:B------:R-:W-:Y:S01]  /*11280*/  IMAD.U32 R0, RZ, RZ, UR43 ;  /* 0x0000002bff007e24 */ /* 0x000fe2000f8e00ff */
[----:B------:R-:W-:Y:S01]  /*11290*/  ULDC.64 UR6, c[0x0][0x208] ;  /* 0x0000820000067ab9 */ /* 0x000fe20000000a00 */
[----:B------:R-:W1:Y:S01]  /*112a0*/  LDC R4, c[0x0][0x428] ;  /* 0x00010a00ff047b82 */ /* 0x000e620000000800 */
[----:B------:R-:W-:Y:S01]  /*112b0*/  ISETP.NE.AND.EX P0, PT, RZ, UR5, PT, P0 ;  /* 0x00000005ff007c0c */ /* 0x000fe2000bf05300 */
[----:B------:R-:W2:-:S12]  /*112c0*/  S2R R6, SR_TID.X ;  /* 0x0000000000067919 */ /* 0x000e980000002100 */
[----:B------:R-:W3:Y:S02]  /*112d0*/  @P0 LDC.64 R2, c[0x0][0x9f8] ;  /* 0x00027e00ff020b82 */ /* 0x000ee40000000a00 */
[----:B---3--:R-:W-:-:S05]  /*112e0*/  @P0 IMAD.WIDE R2, R5, 0x4, R2 ;  /* 0x0000000405020825 */ /* 0x008fca00078e0202 */
[----:B------:R3:W4:Y:S01]  /*112f0*/  @P0 LDG.E R0, desc[UR6][R2.64] ;  /* 0x0000000602000981 */ /* 0x000722000c1e1900 */
[----:B-1----:R-:W-:Y:S01]  /*11300*/  ISETP.NE.AND P0, PT, R4, 0x1, PT ;  /* 0x000000010400780c */ /* 0x002fe20003f05270 */
[----:B------:R-:W-:Y:S01]  /*11310*/  UMOV UR40, URZ ;  /* 0x0000003f00287c82 */ /* 0x000fe20008000000 */
[----:B--2---:R-:W-:Y:S01]  /*11320*/  LOP3.LUT R7, R6, 0x1f, RZ, 0xc0, !PT ;  /* 0x0000001f06077812 */ /* 0x004fe200078ec0ff */
[----:B------:R-:W-:Y:S01]  /*11330*/  UMOV UR8, 0x40 ;  /* 0x0000004000087882 */ /* 0x000fe20000000000 */
[----:B------:R-:W-:Y:S01]  /*11340*/  MOV R4, UR42 ;  /* 0x0000002a00047c02 */ /* 0x000fe20008000f00 */
        /* <DEDUP_REMOVED lines=19> */
[----:B------:R-:W-:Y:S01]  /*11480*/  VIADD R5, R19, 0xffffffff ;  /* 0xffffffff13057836 */ /* 0x000fe20000000000 */
[----:B-1----:R-:W-:Y:S01]  /*11490*/  ISETP.NE.U32.AND P0, PT, R2, RZ, PT ;  /* 0x000000ff0200720c */ /* 0x002fe20003f05070 */
[----:B------:R2:W-:Y:S03]  /*114a0*/  @!UP1 UTMAPF.L2.4D [UR12], [UR4] ;  /* 0x0000000c040095b8 */ /* 0x0005e60008018000 */
[----:B------:R-:W-:-:S04]  /*114b0*/  ISETP.NE.AND.EX P0, PT, R3, RZ, PT, P0 ;  /* 0x000000ff0300720c */ /* 0x000fc80003f05300 */
[----:B----4-:R-:W-:Y:S01]  /*114c0*/  SEL R6, R0, RZ, !P0 ;  /* 0x000000ff00067207 */ /* 0x010fe20004000000 */
[----:B--2---:R-:W-:Y:S08]  /*114d0*/  BRA.DIV UR6, `(.L_x_1912) ;  /* 0x0000002a06107947 */ /* 0x004ff0000b800000 */
.L_x_1963:
[----:B------:R-:W-:Y:S01]  /*114e0*/  UMOV UR4, 0xffffffff ;  /* 0xffffffff00047882 */ /* 0x000fe20000000000 */
[----:B------:R-:W-:Y:S02]  /*114f0*/  SHF.R.S32.HI R12, RZ, 0x1f, R0 ;  /* 0x0000001fff0c7819 */ /* 0x000fe40000011400 */
[----:B------:R-:W-:Y:S05]  /*11500*/  BRA.DIV UR4, `(.L_x_1913) ;  /* 0x0000002a04307947 */ /* 0x000fea000b800000 */
[----:B------:R-:W-:-:S13]  /*11510*/  ELECT P6, URZ, PT ;  /* 0x00000000003f782f */ /* 0x000fda00038c0000 */
.L_x_1966:
[----:B------:R-:W-:Y:S05]  /*11520*/  @!P6 BRA `(.L_x_1914) ;  /* 0x0000000000f8e947 */ /* 0x000fea0003800000 */
        /* <DEDUP_REMOVED lines=14> */
[----:B------:R-:W-:-:S03]  /*11610*/  SHF.R.S32.HI R7, RZ, 0x1f, R6 ;  /* 0x0000001fff077819 */ /* 0x000fc60000011406 */
[----:B------:R-:W-:-:S04]  /*11620*/  IMAD.WIDE.U32 R6, R0, UR4, R6 ;  /* 0x0000000400067c25 */ /* 0x000fc8000f8e0006 */
[----:B------:R-:W-:Y:S01]  /*11630*/  IMAD.IADD R9, R7, 0x1, R9 ;  /* 0x0000000107097824 */ /* 0x000fe200078e0209 */
[----:B------:R-:W-:-:S04]  /*11640*/  LEA R8, P2, R6, R2, 0x2 ;  /* 0x0000000206087211 */ /* 0x000fc800078410ff */
[----:B------:R-:W-:-:S05]  /*11650*/  LEA.HI.X R9, R6, R3, R9, 0x2, P2 ;  /* 0x0000000306097211 */ /* 0x000fca00010f1409 */
[----:B------:R1:W5:Y:S04]  /*11660*/  LDG.E R6, desc[UR6][R8.64] ;  /* 0x0000000608067981 */ /* 0x000368000c1e1900 */
.L_x_1915:
[----:B-1----:R-:W-:Y:S02]  /*11670*/  LEA R8, R16, R18, 0x3 ;  /* 0x0000001210087211 */ /* 0x002fe400078e18ff */
[----:B------:R-:W-:-:S04]  /*11680*/  SHF.L.U32 R7, R17, 0x1f, RZ ;  /* 0x0000001f11077819 */ /* 0x000fc800000006ff */
[----:B------:R-:W1:Y:S02]  /*11690*/  SYNCS.PHASECHK.TRANS64.TRYWAIT P2, [R8+URZ+0x36840], R7 ;  /* 0x03684007080075a7 */ /* 0x000e64000804017f */
[----:B-1----:R-:W-:Y:S05]  /*116a0*/  @!P2 BRA `(.L_x_1916) ;  /* 0x0000002400e8a947 */ /* 0x002fea0003800000 */
.L_x_1967:
        /* <DEDUP_REMOVED lines=11> */
.L_x_1917:
[----:B-1----:R-:W-:Y:S01]  /*11760*/  IMAD R7, R16, 0xa800, R18 ;  /* 0x0000a80010077824 */ /* 0x002fe200078e0212 */
        /* <DEDUP_REMOVED lines=26> */
.L_x_1914:
[----:B------:R-:W-:Y:S05]  /*11910*/  WARPSYNC.ALL ;  /* 0x0000000000007948 */ /* 0x000fea0003800000 */
[----:B------:R-:W2:Y:S01]  /*11920*/  LDL.LU R8, [R1+0x4] ;  /* 0x0000040001087983 */ /* 0x000ea20000300800 */
[----:B------:R-:W-:Y:S02]  /*11930*/  ELECT P2, URZ, PT ;  /* 0x00000000003f782f */ /* 0x000fe40003840000 */
[----:B------:R-:W-:Y:S01]  /*11940*/  ISETP.GE.AND P3, PT, R19, 0x2, PT ;  /* 0x000000021300780c */ /* 0x000fe20003f66270 */
[----:B------:R-:W-:Y:S01]  /*11950*/  UIADD3 UR4, UP0, UR38, 0x270, URZ ;  /* 0x0000027026047890 */ /* 0x000fe2000ff1e03f */
[----:B------:R-:W-:Y:S01]  /*11960*/  UMOV UR11, UR41 ;  /* 0x00000029000b7c82 */ /* 0x000fe20008000000 */
[----:B------:R-:W-:-:S02]  /*11970*/  UMOV UR12, UR42 ;  /* 0x0000002a000c7c82 */ /* 0x000fc40008000000 */
[----:B------:R-:W-:Y:S01]  /*11980*/  UIADD3.X UR5, URZ, UR39, URZ, UP0, !UPT ;  /* 0x000000273f057290 */ /* 0x000fe200087fe43f */
[----:B------:R-:W-:Y:S01]  /*11990*/  UMOV UR13, UR43 ;  /* 0x0000002b000d7c82 */ /* 0x000fe20008000000 */
[----:B------:R-:W-:Y:S01]  /*119a0*/  UMOV UR6, 0x0 ;  /* 0x0000000000067882 */ /* 0x000fe20000000000 */
[----:B------:R-:W-:Y:S01]  /*119b0*/  UMOV UR7, 0x12f00000 ;  /* 0x12f0000000077882 */ /* 0x000fe20000000000 */
[----:B------:R-:W-:Y:S01]  /*119c0*/  UMOV UR10, URZ ;  /* 0x0000003f000a7c82 */ /* 0x000fe20008000000 */
[----:B------:R-:W-:Y:S01]  /*119d0*/  UMOV UR27, UR41 ;  /* 0x00000029001b7c82 */ /* 0x000fe20008000000 */
[----:B------:R-:W-:Y:S01]  /*119e0*/  @P2 IMAD.MOV.U32 R7, RZ, RZ, 0xc000 ;  /* 0x0000c000ff072424 */ /* 0x000fe200078e00ff */
[----:B------:R-:W-:Y:S06]  /*119f0*/  BAR.SYNC.DEFER_BLOCKING 0x8, 0x120 ;  /* 0x0204800000007b1d */ /* 0x000fec0000010000 */
[----:B------:R-:W-:Y:S01]  /*11a00*/  UMOV UR28, UR42 ;  /* 0x0000002a001c7c82 */ /* 0x000fe20008000000 */
[----:B------:R-:W-:Y:S01]  /*11a10*/  UMOV UR29, UR43 ;  /* 0x0000002b001d7c82 */ /* 0x000fe20008000000 */
[----:B------:R-:W-:Y:S01]  /*11a20*/  UMOV UR26, 0x40 ;  /* 0x00000040001a7882 */ /* 0x000fe20000000000 */
[----:B------:R-:W-:Y:S01]  /*11a30*/  UMOV UR19, UR41 ;  /* 0x0000002900137c82 */ /* 0x000fe20008000000 */
[----:B------:R-:W-:Y:S01]  /*11a40*/  UMOV UR20, UR42 ;  /* 0x0000002a00147c82 */ /* 0x000fe20008000000 */
[----:B------:R-:W-:Y:S01]  /*11a50*/  UMOV UR21, UR43 ;  /* 0x0000002b00157c82 */ /* 0x000fe20008000000 */
[----:B------:R-:W-:Y:S01]  /*11a60*/  UMOV UR18, 0x80 ;  /* 0x0000008000127882 */ /* 0x000fe20000000000 */
[----:B------:R1:W-:Y:S02]  /*11a70*/  @P2 SYNCS.ARRIVE.TRANS64 RZ, [R18+URZ+0x36800], R7 ;  /* 0x0368000712ff29a7 */ /* 0x0003e4000800003f */
[----:B-1----:R-:W-:-:S05]  /*11a80*/  @P2 VIADD R7, R18, 0x15400 ;  /* 0x0001540012072836 */ /* 0x002fca0000000000 */
[----:B------:R-:W-:Y:S01]  /*11a90*/  @P2 R2UR UR8, R7 ;  /* 0x00000000070822ca */ /* 0x000fe200000e0000 */
[----:B------:R-:W-:-:S05]  /*11aa0*/  @P2 VIADD R7, R18, 0x36800 ;  /* 0x0003680012072836 */ /* 0x000fca0000000000 */
[----:B------:R-:W-:Y:S01]  /*11ab0*/  @P2 R2UR UR9, R7 ;  /* 0x00000000070922ca */ /* 0x000fe200000e0000 */
[----:B------:R-:W-:-:S05]  /*11ac0*/  @P2 VIADD R7, R18, 0x19400 ;  /* 0x0001940012072836 */ /* 0x000fca0000000000 */
[----:B------:R-:W-:Y:S02]  /*11ad0*/  @P2 R2UR UR24, R7 ;  /* 0x00000000071822ca */ /* 0x000fe400000e0000 */
[----:B------:R-:W-:-:S04]  /*11ae0*/  @P2 IADD3 R7, R18, 0x1d400, RZ ;  /* 0x0001d40012072810 */ /* 0x000fc80007ffe0ff */
[----:B------:R-:W-:Y:S01]  /*11af0*/  @P2 R2UR UR16, R7 ;  /* 0x00000000071022ca */ /* 0x000fe200000e0000 */
[----:B------:R-:W-:Y:S01]  /*11b00*/  UMOV UR25, UR9 ;  /* 0x0000000900197c82 */ /* 0x000fe20008000000 */
[----:B------:R1:W-:Y:S01]  /*11b10*/  UTMALDG.4D [UR8], [UR4], desc[UR6] ;  /* 0x00000608040075b4 */ /* 0x0003e20008019000 */
[----:B------:R-:W-:-:S04]  /*11b20*/  UMOV UR17, UR9 ;  /* 0x0000000900117c82 */ /* 0x000fc80008000000 */
[----:B------:R1:W-:Y:S06]  /*11b30*/  UTMALDG.4D [UR24], [UR4], desc[UR6] ;  /* 0x00000618040075b4 */ /* 0x0003ec0008019000 */
[----:B------:R1:W-:Y:S01]  /*11b40*/  UTMALDG.4D [UR16], [UR4], desc[UR6] ;  /* 0x00000610040075b4 */ /* 0x0003e20008019000 */
[----:B--2---:R-:W-:-:S05]  /*11b50*/  VIADD R8, R8, 0x1 ;  /* 0x0000000108087836 */ /* 0x004fca0000000000 */
[----:B------:R-:W-:Y:S01]  /*11b60*/  LEA.HI R7, R8, R8, RZ, 0x1 ;  /* 0x0000000808077211 */ /* 0x000fe200078f08ff */
[----:B------:R1:W-:Y:S03]  /*11b70*/  STL [R1+0x4], R8 ;  /* 0x0000040801007387 */ /* 0x0003e60000100800 */
[----:B------:R-:W-:-:S05]  /*11b80*/  LOP3.LUT R7, R7, 0xfffffffe, RZ, 0xc0, !PT ;  /* 0xfffffffe07077812 */ /* 0x000fca00078ec0ff */
[----:B------:R-:W-:-:S05]  /*11b90*/  IMAD.IADD R7, R8, 0x1, -R7 ;  /* 0x0000000108077824 */ /* 0x000fca00078e0a07 */
[----:B------:R-:W-:-:S04]  /*11ba0*/  SHF.L.U32 R7, R7, 0x1f, RZ ;  /* 0x0000001f07077819 */ /* 0x000fc800000006ff */
[----:B------:R-:W2:Y:S02]  /*11bb0*/  SYNCS.PHASECHK.TRANS64.TRYWAIT P2, [R18+URZ+0x36820], R7 ;  /* 0x03682007120075a7 */ /* 0x000ea4000804017f */
[----:B-12---:R-:W-:Y:S05]  /*11bc0*/  @!P2 BRA `(.L_x_1918) ;  /* 0x0000002000b4a947 */ /* 0x006fea0003800000 */
.L_x_1968:
[----:B------:R-:W-:Y:S05]  /*11bd0*/  @!P3 BRA `(.L_x_1919) ;  /* 0x00000014007cb947 */ /* 0x000fea0003800000 */
[C---:B-1----:R-:W-:Y:S01]  /*11be0*/  LOP3.LUT R7, R19.reuse, 0x1, RZ, 0xc0, !PT ;  /* 0x0000000113077812 */ /* 0x042fe200078ec0ff */
[----:B------:R-:W-:Y:S01]  /*11bf0*/  VIADD R10, R19, 0xfffffffe ;  /* 0xfffffffe130a7836 */ /* 0x000fe20000000000 */
[----:B------:R-:W-:Y:S02]  /*11c00*/  ULDC.64 UR36, c[0x0][0x408] ;  /* 0x0001020000247ab9 */ /* 0x000fe40000000a00 */
[----:B------:R-:W-:Y:S01]  /*11c10*/  ISETP.NE.U32.AND P2, PT, R7, 0x1, PT ;  /* 0x000000010700780c */ /* 0x000fe20003f45070 */
[----:B------:R-:W-:-:S12]  /*11c20*/  IMAD.MOV.U32 R7, RZ, RZ, R10 ;  /* 0x000000ffff077224 */ /* 0x000fd800078e000a */
[----:B------:R-:W-:Y:S05]  /*11c30*/  @!P2 BRA `(.L_x_1920) ;  /* 0x0000000400cca947 */ /* 0x000fea0003800000 */
[----:B------:R-:W-:Y:S01]  /*11c40*/  VIADD R11, R16, 0x1 ;  /* 0x00000001100b7836 */ /* 0x000fe20000000000 */
[----:B------:R-:W-:Y:S04]  /*11c50*/  BSSY B0, `(.L_x_1921) ;  /* 0x000006e000007945 */ /* 0x000fe80003800000 */
[----:B------:R-:W-:-:S04]  /*11c60*/  ISETP.NE.AND P2, PT, R11, 0x2, PT ;  /* 0x000000020b00780c */ /* 0x000fc80003f45270 */
[----:B------:R-:W-:Y:S02]  /*11c70*/  SEL R8, RZ, 0x1, P2 ;  /* 0x00000001ff087807 */ /* 0x000fe40001000000 */
[----:B------:R-:W-:Y:S02]  /*11c80*/  SEL R11, R11, RZ, P2 ;  /* 0x000000ff0b0b7207 */ /* 0x000fe40001000000 */
[----:B------:R-:W-:Y:S01]  /*11c90*/  LOP3.LUT R13, R17, R8, RZ, 0x3c, !PT ;  /* 0x00000008110d7212 */ /* 0x000fe200078e3cff */
[----:B------:R-:W-:Y:S06]  /*11ca0*/  @!P6 BRA `(.L_x_1922) ;  /* 0x0000000400a0e947 */ /* 0x000fec0003800000 */
[----:B------:R-:W-:Y:S01]  /*11cb0*/  MOV R8, R6 ;  /* 0x0000000600087202 */ /* 0x000fe20000000f00 */
        /* <DEDUP_REMOVED lines=20> */
.L_x_1923:
[----:B-1----:R-:W-:Y:S01]  /*11e00*/  IMAD R3, R11, 0x8, R18 ;  /* 0x000000080b037824 */ /* 0x002fe200078e0212 */
[----:B------:R-:W-:-:S04]  /*11e10*/  SHF.L.U32 R2, R13, 0x1f, RZ ;  /* 0x0000001f0d027819 */ /* 0x000fc800000006ff */
[----:B------:R-:W1:Y:S02]  /*11e20*/  SYNCS.PHASECHK.TRANS64.TRYWAIT P2, [R3+URZ+0x36840], R2 ;  /* 0x03684002030075a7 */ /* 0x000e64000804017f */
[----:B-1----:R-:W-:Y:S05]  /*11e30*/  @!P2 BRA `(.L_x_1924) ;  /* 0x00000020002ca947 */ /* 0x002fea0003800000 */
.L_x_1969:
        /* <DEDUP_REMOVED lines=11> */
.L_x_1925:
        /* <DEDUP_REMOVED lines=12> */
[----:B------:R-:W-:Y:S01]  /*11fb0*/  VIADD R3, R18, 0x36800 ;  /* 0x0003680012037836 */ /* 0x000fe20000000000 */
[----:B------:R-:W-:Y:S01]  /*11fc0*/  UMOV UR17, 0x80 ;  /* 0x0000008000117882 */ /* 0x000fe20000000000 */
[----:B------:R-:W-:Y:S01]  /*11fd0*/  UIADD3 UR9, UR9, 0x36830, URZ ;  /* 0x0003683009097890 */ /* 0x000fe2000fffe03f */
[----:B------:R-:W-:Y:S01]  /*11fe0*/  SHF.L.U32 R2, R17, 0x1f, RZ ;  /* 0x0000001f11027819 */ /* 0x000fe200000006ff */
[----:B------:R-:W-:Y:S01]  /*11ff0*/  UIMAD UR11, UR11, 0x70, URZ ;  /* 0x000000700b0b78a4 */ /* 0x000fe2000f8e023f */
[----:B------:R-:W-:Y:S01]  /*12000*/  IMAD R3, R16, 0x8, R3 ;  /* 0x0000000810037824 */ /* 0x000fe200078e0203 */
[----:B------:R-:W-:-:S02]  /*12010*/  UIADD3 UR8, UR14, 0x21400, URZ ;  /* 0x000214000e087890 */ /* 0x000fc4000fffe03f */
        /* <DEDUP_REMOVED lines=11> */
.L_x_1970:
[----:B------:R-:W-:Y:S05]  /*120d0*/  @P3 BRA `(.L_x_1927) ;  /* 0x0000000000203947 */ /* 0x000fea0003800000 */
[----:B------:R-:W2:Y:S01]  /*120e0*/  S2R R9, SR_TID.X ;  /* 0x0000000000097919 */ /* 0x000ea20000002100 */
[----:B-1----:R-:W-:Y:S02]  /*120f0*/  IMAD R2, R16, 0x8, R18 ;  /* 0x0000000810027824 */ /* 0x002fe400078e0212 */
[----:B------:R-:W-:-:S04]  /*12100*/  IMAD.MOV.U32 R3, RZ, RZ, 0xa800 ;  /* 0x0000a800ff037424 */ /* 0x000fc800078e00ff */
[----:B------:R3:W-:Y:S01]  /*12110*/  SYNCS.ARRIVE.TRANS64 RZ, [R2+URZ+0x36850], R3 ;  /* 0x0368500302ff79a7 */ /* 0x0007e2000800003f */
[----:B--2---:R-:W-:-:S04]  /*12120*/  LOP3.LUT R9, R9, 0x1f, RZ, 0xc0, !PT ;  /* 0x0000001f09097812 */ /* 0x004fc800078ec0ff */
[----:B------:R-:W-:-:S13]  /*12130*/  ISETP.NE.AND P2, PT, R9, RZ, PT ;  /* 0x000000ff0900720c */ /* 0x000fda0003f45270 */
[----:B---3--:R-:W-:Y:S05]  /*12140*/  @!P2 BRA `(.L_x_1927) ;  /* 0x000000000004a947 */ /* 0x008fea0003800000 */
[----:B------:R-:W-:Y:S01]  /*12150*/  BPT.TRAP 0x1 ;  /* 0x000000040000795c */ /* 0x000fe20000300000 */
.L_x_1927:
[--C-:B-1----:R-:W-:Y:S01]  /*12160*/  IMAD R2, R16, 0x8, R18.reuse ;  /* 0x0000000810027824 */ /* 0x102fe200078e0212 */
[----:B------:R-:W-:Y:S01]  /*12170*/  R2UR UR11, R5 ;  /* 0x00000000050b72ca */ /* 0x000fe200000e0000 */
[----:B------:R-:W-:Y:S01]  /*12180*/  UIADD3 UR4, UP0, UR38, 0x470, URZ ;  /* 0x0000047026047890 */ /* 0x000fe2000ff1e03f */
[----:B------:R-:W-:Y:S01]  /*12190*/  R2UR UR13, R6 ;  /* 0x00000000060d72ca */ /* 0x000fe200000e0000 */
[----:B------:R-:W-:Y:S01]  /*121a0*/  UMOV UR10, URZ ;  /* 0x0000003f000a7c82 */ /* 0x000fe20008000000 */
[----:B------:R-:W-:Y:S01]  /*121b0*/  R2UR UR9, R2 ;  /* 0x00000000020972ca */ /* 0x000fe200000e0000 */
[----:B------:R-:W-:Y:S01]  /*121c0*/  IMAD R2, R16, 0xa800, R18 ;  /* 0x0000a80010027824 */ /* 0x000fe200078e0212 */
[----:B------:R-:W-:Y:S01]  /*121d0*/  R2UR UR12, R4 ;  /* 0x00000000040c72ca */ /* 0x000fe200000e0000 */
[----:B------:R-:W-:Y:S01]  /*121e0*/  UIADD3.X UR5, URZ, UR39, URZ, UP0, !UPT ;  /* 0x000000273f057290 */ /* 0x000fe200087fe43f */
[----:B------:R-:W-:Y:S01]  /*121f0*/  MOV R6, R8 ;  /* 0x0000000800067202 */ /* 0x000fe20000000f00 */
[----:B------:R-:W-:Y:S01]  /*12200*/  UMOV UR6, 0x0 ;  /* 0x0000000000067882 */ /* 0x000fe20000000000 */
[----:B------:R-:W-:Y:S01]  /*12210*/  R2UR UR15, R2 ;  /* 0x00000000020f72ca */ /* 0x000fe200000e0000 */
[----:B------:R-:W-:Y:S01]  /*12220*/  UMOV UR7, 0x14f00000 ;  /* 0x14f0000000077882 */ /* 0x000fe20000000000 */
[----:B------:R-:W-:Y:S01]  /*12230*/  UMOV UR16, 0x40 ;  /* 0x0000004000107882 */ /* 0x000fe20000000000 */
[----:B------:R-:W-:Y:S01]  /*12240*/  UIMAD UR11, UR11, 0x70, URZ ;  /* 0x000000700b0b78a4 */ /* 0x000fe2000f8e023f */
[----:B------:R-:W-:-:S03]  /*12250*/  IMAD.MOV.U32 R5, RZ, RZ, R7 ;  /* 0x000000ffff057224 */ /* 0x000fc600078e0007 */
        /* <DEDUP_REMOVED lines=13> */
.L_x_1922:
[----:B------:R-:W-:Y:S05]  /*12330*/  BSYNC B0 ;  /* 0x0000000000007941 */ /* 0x000fea0003800000 */
.L_x_1921:
[----:B------:R-:W-:Y:S02]  /*12340*/  VIADD R7, R19, 0xfffffffd ;  /* 0xfffffffd13077836 */ /* 0x000fe40000000000 */
[----:B------:R-:W-:Y:S02]  /*12350*/  IMAD.MOV.U32 R16, RZ, RZ, R11 ;  /* 0x000000ffff107224 */ /* 0x000fe400078e000b */
[----:B------:R-:W-:-:S07]  /*12360*/  IMAD.MOV.U32 R17, RZ, RZ, R13 ;  /* 0x000000ffff117224 */ /* 0x000fce00078e000d */
.L_x_1920:
[----:B------:R-:W-:Y:S01]  /*12370*/  ISETP.NE.AND P2, PT, R10, RZ, PT ;  /* 0x000000ff0a00720c */ /* 0x000fe20003f45270 */
[----:B------:R-:W-:-:S12]  /*12380*/  BSSY B0, `(.L_x_1919) ;  /* 0x00000e4000007945 */ /* 0x000fd80003800000 */
[----:B------:R-:W-:Y:S05]  /*12390*/  @!P2 BRA `(.L_x_1928) ;  /* 0x0000000c0088a947 */ /* 0x000fea0003800000 */
[----:B------:R-:W-:-:S07]  /*123a0*/  IMAD.MOV.U32 R8, RZ, RZ, R6 ;  /* 0x000000ffff087224 */ /* 0x000fce00078e0006 */
.L_x_1943:
[----:B------:R-:W-:Y:S01]  /*123b0*/  IADD3 R10, R16, 0x1, RZ ;  /* 0x00000001100a7810 */ /* 0x000fe20007ffe0ff */
        /* <DEDUP_REMOVED lines=15> */
[----:B------:R-:W-:Y:S01]  /*124b0*/  @P2 SHF.R.U32.HI R2, RZ, R3, R14 ;  /* 0x00000003ff022219 */ /* 0x000fe2000001160e */
[----:B------:R-:W-:-:S03]  /*124c0*/  IMAD R14, R12, UR36, RZ ;  /* 0x000000240c0e7c24 */ /* 0x000fc6000f8e02ff */
[--C-:B------:R-:W-:Y:S01]  /*124d0*/  SHF.R.S32.HI R3, RZ, 0x1f, R2.reuse ;  /* 0x0000001fff037819 */ /* 0x100fe20000011402 */
[----:B------:R-:W-:Y:S02]  /*124e0*/  IMAD.MOV R13, RZ, RZ, -R2 ;  /* 0x000000ffff0d7224 */ /* 0x000fe400078e0a02 */
[----:B------:R-:W-:Y:S02]  /*124f0*/  IMAD R14, R0, UR37, R14 ;  /* 0x00000025000e7c24 */ /* 0x000fe4000f8e020e */
[----:B------:R-:W-:Y:S02]  /*12500*/  IMAD R13, R8, R13, R7 ;  /* 0x0000000d080d7224 */ /* 0x000fe400078e0207 */
[----:B------:R-:W1:Y:S01]  /*12510*/  LDC.64 R8, c[0x0][0x3f8] ;  /* 0x0000fe00ff087b82 */ /* 0x000e620000000a00 */
[----:B------:R-:W-:-:S04]  /*12520*/  IMAD.WIDE.U32 R2, R0, UR36, R2 ;  /* 0x0000002400027c25 */ /* 0x000fc8000f8e0002 */
[----:B------:R-:W-:Y:S01]  /*12530*/  IMAD.IADD R14, R14, 0x1, R3 ;  /* 0x000000010e0e7824 */ /* 0x000fe200078e0203 */
[----:B-1----:R-:W-:-:S04]  /*12540*/  LEA R8, P2, R2, R8, 0x2 ;  /* 0x0000000802087211 */ /* 0x002fc800078410ff */
[----:B------:R-:W-:-:S05]  /*12550*/  LEA.HI.X R9, R2, R9, R14, 0x2, P2 ;  /* 0x0000000902097211 */ /* 0x000fca00010f140e */
[----:B------:R1:W5:Y:S04]  /*12560*/  LDG.E R8, desc[UR4][R8.64] ;  /* 0x0000000408087981 */ /* 0x000368000c1e1900 */
.L_x_1931:
[----:B------:R-:W-:Y:S01]  /*12570*/  IMAD R2, R10, 0x8, R18 ;  /* 0x000000080a027824 */ /* 0x000fe200078e0212 */
[----:B------:R-:W-:-:S04]  /*12580*/  SHF.L.U32 R3, R11, 0x1f, RZ ;  /* 0x0000001f0b037819 */ /* 0x000fc800000006ff */
[----:B------:R-:W2:Y:S02]  /*12590*/  SYNCS.PHASECHK.TRANS64.TRYWAIT P2, [R2+URZ+0x36840], R3 ;  /* 0x03684003020075a7 */ /* 0x000ea4000804017f */
[----:B--2---:R-:W-:Y:S05]  /*125a0*/  @!P2 BRA `(.L_x_1932) ;  /* 0x000000180078a947 */ /* 0x004fea0003800000 */
.L_x_1971:
[----:B-1----:R-:W1:Y:S02]  /*125b0*/  S2R R9, SR_TID.X ;  /* 0x0000000000097919 */ /* 0x002e640000002100 */
[----:B-1----:R-:W-:-:S04]  /*125c0*/  LOP3.LUT R9, R9, 0x7f, RZ, 0xc0, !PT ;  /* 0x0000007f09097812 */ /* 0x002fc800078ec0ff */
[----:B------:R-:W-:-:S13]  /*125d0*/  ISETP.NE.AND P3, PT, R9, RZ, PT ;  /* 0x000000ff0900720c */ /* 0x000fda0003f65270 */
[----:B------:R-:W-:Y:S05]  /*125e0*/  @P3 BRA `(.L_x_1933) ;  /* 0x00000000001c3947 */ /* 0x000fea0003800000 */
[----:B------:R-:W1:Y:S01]  /*125f0*/  S2R R9, SR_TID.X ;  /* 0x0000000000097919 */ /* 0x000e620000002100 */
[----:B--2---:R-:W-:-:S04]  /*12600*/  MOV R3, 0xa800 ;  /* 0x0000a80000037802 */ /* 0x004fc80000000f00 */
[----:B------:R3:W-:Y:S01]  /*12610*/  SYNCS.ARRIVE.TRANS64 RZ, [R2+URZ+0x36830], R3 ;  /* 0x0368300302ff79a7 */ /* 0x0007e2000800003f */
[----:B-1----:R-:W-:-:S04]  /*12620*/  LOP3.LUT R9, R9, 0x1f, RZ, 0xc0, !PT ;  /* 0x0000001f09097812 */ /* 0x002fc800078ec0ff */
[----:B------:R-:W-:-:S13]  /*12630*/  ISETP.NE.AND P2, PT, R9, RZ, PT ;  /* 0x000000ff0900720c */ /* 0x000fda0003f45270 */
[----:B---3--:R-:W-:Y:S05]  /*12640*/  @!P2 BRA `(.L_x_1933) ;  /* 0x000000000004a947 */ /* 0x008fea0003800000 */
[----:B------:R-:W-:Y:S01]  /*12650*/  BPT.TRAP 0x1 ;  /* 0x000000040000795c */ /* 0x000fe20000300000 */
.L_x_1933:
[----:B------:R-:W-:Y:S01]  /*12660*/  R2UR UR9, R2 ;  /* 0x00000000020972ca */ /* 0x000fe200000e0000 */
[----:B--2---:R-:W-:Y:S01]  /*12670*/  IMAD R2, R10, 0xa800, R18 ;  /* 0x0000a8000a027824 */ /* 0x004fe200078e0212 */
[----:B------:R-:W-:Y:S01]  /*12680*/  R2UR UR11, R13 ;  /* 0x000000000d0b72ca */ /* 0x000fe200000e0000 */
        /* <DEDUP_REMOVED lines=9> */
[----:B------:R-:W-:Y:S01]  /*12720*/  VIADD R3, R18, 0x36800 ;  /* 0x0003680012037836 */ /* 0x000fe20000000000 */
[----:B------:R-:W-:Y:S01]  /*12730*/  UIADD3 UR9, UR9, 0x36830, URZ ;  /* 0x0003683009097890 */ /* 0x000fe2000fffe03f */
[----:B------:R-:W-:Y:S01]  /*12740*/  SHF.L.U32 R17, R17, 0x1f, RZ ;  /* 0x0000001f11117819 */ /* 0x000fe200000006ff */
[----:B------:R-:W-:Y:S01]  /*12750*/  UIMAD UR11, UR11, 0x70, URZ ;  /* 0x000000700b0b78a4 */ /* 0x000fe2000f8e023f */
[----:B------:R-:W-:Y:S01]  /*12760*/  IMAD R2, R16, 0x8, R3 ;  /* 0x0000000810027824 */ /* 0x000fe200078e0203 */
[----:B------:R-:W-:-:S02]  /*12770*/  UMOV UR17, 0x80 ;  /* 0x0000008000117882 */ /* 0x000fc40000000000 */
        /* <DEDUP_REMOVED lines=12> */
.L_x_1972:
        /* <DEDUP_REMOVED lines=8> */
.L_x_1935:
[----:B------:R-:W-:Y:S01]  /*128c0*/  IMAD R16, R16, 0xa800, R18 ;  /* 0x0000a80010107824 */ /* 0x000fe200078e0212 */
        /* <DEDUP_REMOVED lines=12> */
[----:B------:R-:W-:Y:S01]  /*12990*/  UIMAD UR11, UR11, 0x70, URZ ;  /* 0x000000700b0b78a4 */ /* 0x000fe2000f8e023f */
[----:B------:R-:W-:Y:S01]  /*129a0*/  IMAD.MOV.U32 R6, RZ, RZ, R8 ;  /* 0x000000ffff067224 */ /* 0x000fe200078e0008 */
        /* <DEDUP_REMOVED lines=14> */
.L_x_1930:
[----:B------:R-:W-:Y:S05]  /*12a90*/  BSYNC B1 ;  /* 0x0000000000017941 */ /* 0x000fea0003800000 */
.L_x_1929:
[----:B------:R-:W-:Y:S01]  /*12aa0*/  IADD3 R16, R10, 0x1, RZ ;  /* 0x000000010a107810 */ /* 0x000fe20007ffe0ff */
[----:B------:R-:W-:Y:S03]  /*12ab0*/  BSSY B1, `(.L_x_1936) ;  /* 0x000006d000017945 */ /* 0x000fe60003800000 */
        /* <DEDUP_REMOVED lines=8> */
[----:B------:R-:W-:Y:S01]  /*12b40*/  IMAD R14, R12, UR36, RZ ;  /* 0x000000240c0e7c24 */ /* 0x000fe2000f8e02ff */
[----:B------:R-:W-:-:S03]  /*12b50*/  ULDC.64 UR4, c[0x0][0x208] ;  /* 0x0000820000047ab9 */ /* 0x000fc60000000a00 */
        /* <DEDUP_REMOVED lines=15> */
.L_x_1938:
[----:B------:R-:W-:Y:S01]  /*12c50*/  IMAD R2, R16, 0x8, R18 ;  /* 0x0000000810027824 */ /* 0x000fe200078e0212 */
[----:B------:R-:W-:-:S04]  /*12c60*/  SHF.L.U32 R3, R17, 0x1f, RZ ;  /* 0x0000001f11037819 */ /* 0x000fc800000006ff */
[----:B------:R-:W2:Y:S02]  /*12c70*/  SYNCS.PHASECHK.TRANS64.TRYWAIT P2, [R2+URZ+0x36840], R3 ;  /* 0x03684003020075a7 */ /* 0x000ea4000804017f */
[----:B--2---:R-:W-:Y:S05]  /*12c80*/  @!P2 BRA `(.L_x_1939) ;  /* 0x0000001000e8a947 */ /* 0x004fea0003800000 */
.L_x_1973:
        /* <DEDUP_REMOVED lines=11> */
.L_x_1940:
[----:B--2---:R-:W-:Y:S01]  /*12d40*/  VIADD R3, R18, 0x36800 ;  /* 0x0003680012037836 */ /* 0x004fe20000000000 */
[----:B------:R-:W-:Y:S01]  /*12d50*/  R2UR UR11, R13 ;  /* 0x000000000d0b72ca */ /* 0x000fe200000e0000 */
[----:B------:R-:W-:Y:S01]  /*12d60*/  UIADD3 UR4, UP0, UR38, 0x370, URZ ;  /* 0x0000037026047890 */ /* 0x000fe2000ff1e03f */
[----:B------:R-:W-:Y:S01]  /*12d70*/  R2UR UR12, R4 ;  /* 0x00000000040c72ca */ /* 0x000fe200000e0000 */
[--C-:B------:R-:W-:Y:S01]  /*12d80*/  IMAD R2, R16, 0x8, R3.reuse ;  /* 0x0000000810027824 */ /* 0x100fe200078e0203 */
[----:B-----5:R-:W-:Y:S01]  /*12d90*/  R2UR UR13, R8 ;  /* 0x00000000080d72ca */ /* 0x020fe200000e0000 */
[----:B------:R-:W-:Y:S01]  /*12da0*/  UIADD3.X UR5, URZ, UR39, URZ, UP0, !UPT ;  /* 0x000000273f057290 */ /* 0x000fe200087fe43f */
[----:B------:R-:W-:Y:S01]  /*12db0*/  SHF.L.U32 R11, R11, 0x1f, RZ ;  /* 0x0000001f0b0b7819 */ /* 0x000fe200000006ff */
[----:B------:R-:W-:Y:S01]  /*12dc0*/  UMOV UR10, URZ ;  /* 0x0000003f000a7c82 */ /* 0x000fe20008000000 */
[----:B------:R-:W-:Y:S01]  /*12dd0*/  R2UR UR9, R2 ;  /* 0x00000000020972ca */ /* 0x000fe200000e0000 */
[----:B------:R-:W-:Y:S01]  /*12de0*/  IMAD R2, R16, 0xa800, R18 ;  /* 0x0000a80010027824 */ /* 0x000fe200078e0212 */
[----:B------:R-:W-:Y:S01]  /*12df0*/  UMOV UR6, 0x0 ;  /* 0x0000000000067882 */ /* 0x000fe20000000000 */
[----:B------:R-:W-:Y:S01]  /*12e00*/  UMOV UR7, 0x14f00000 ;  /* 0x14f0000000077882 */ /* 0x000fe20000000000 */
[----:B------:R-:W-:Y:S01]  /*12e10*/  UMOV UR17, 0x40 ;  /* 0x0000004000117882 */ /* 0x000fe20000000000 */
[----:B------:R-:W-:Y:S01]  /*12e20*/  UIMAD UR11, UR11, 0x70, URZ ;  /* 0x000000700b0b78a4 */ /* 0x000fe2000f8e023f */
[----:B------:R-:W-:Y:S01]  /*12e30*/  R2UR UR8, R2 ;  /* 0x00000000020872ca */ /* 0x000fe200000e0000 */
[----:B------:R-:W-:Y:S01]  /*12e40*/  UMOV UR18, 0x80 ;  /* 0x0000008000127882 */ /* 0x000fe20000000000 */
[----:B------:R-:W-:-:S05]  /*12e50*/  IMAD R2, R10, 0x8, R3 ;  /* 0x000000080a027824 */ /* 0x000fca00078e0203 */
        /* <DEDUP_REMOVED lines=14> */
.L_x_1974:
        /* <DEDUP_REMOVED lines=8> */
.L_x_1942:
        /* <DEDUP_REMOVED lines=13> */
[----:B------:R-:W-:Y:S01]  /*13090*/  MOV R6, R8 ;  /* 0x0000000800067202 */ /* 0x000fe20000000f00 */
[----:B------:R-:W-:-:S02]  /*130a0*/  UIMAD UR11, UR11, 0x70, URZ ;  /* 0x000000700b0b78a4 */ /* 0x000fc4000f8e023f */
        /* <DEDUP_REMOVED lines=13> */
.L_x_1937:
[----:B------:R-:W-:Y:S05]  /*13180*/  BSYNC B1 ;  /* 0x0000000000017941 */ /* 0x000fea0003800000 */
.L_x_1936:
[C---:B------:R-:W-:Y:S01]  /*13190*/  ISETP.GT.AND P2, PT, R7.reuse, 0x1, PT ;  /* 0x000000010700780c */ /* 0x040fe20003f44270 */
[----:B------:R-:W-:-:S12]  /*131a0*/  VIADD R7, R7, 0xfffffffe ;  /* 0xfffffffe07077836 */ /* 0x000fd80000000000 */
[----:B------:R-:W-:Y:S05]  /*131b0*/  @P2 BRA `(.L_x_1943) ;  /* 0xfffffff0007c2947 */ /* 0x000fea000383ffff */
.L_x_1928:
[----:B------:R-:W-:Y:S05]  /*131c0*/  BSYNC B0 ;  /* 0x0000000000007941 */ /* 0x000fea0003800000 */
.L_x_1919:
[----:B------:R-:W-:Y:S04]  /*131d0*/  BSSY B0, `(.L_x_1944) ;  /* 0x0000010000007945 */ /* 0x000fe80003800000 */
[----:B------:R-:W-:Y:S05]  /*131e0*/  @P1 BRA `(.L_x_1945) ;  /* 0x0000000000381947 */ /* 0x000fea0003800000 */
[----:B-1----:R-:W1:Y:S01]  /*131f0*/  S2R R7, SR_LANEID ;  /* 0x0000000000077919 */ /* 0x002e620000000000 */
        /* <DEDUP_REMOVED lines=11> */
[----:B-1----:R-:W-:-:S05]  /*132b0*/  IADD3 R0, R0, UR44, R9 ;  /* 0x0000002c00007c10 */ /* 0x002fca000fffe009 */
[----:B------:R2:W-:Y:S02]  /*132c0*/  STL [R1], R0 ;  /* 0x0000000001007387 */ /* 0x0005e40000100800 */
.L_x_1945:
[----:B------:R-:W-:Y:S05]  /*132d0*/  BSYNC B0 ;  /* 0x0000000000007941 */ /* 0x000fea0003800000 */
.L_x_1944:
[----:B------:R-:W-:Y:S04]  /*132e0*/  BSSY B0, `(.L_x_1946) ;  /* 0x000002c000007945 */ /* 0x000fe80003800000 */
[----:B------:R-:W-:Y:S05]  /*132f0*/  @!P6 BRA `(.L_x_1947) ;  /* 0x0000000000a8e947 */ /* 0x000fea0003800000 */
[----:B--2---:R-:W1:Y:S01]  /*13300*/  S2R R0, SR_TID.X ;  /* 0x0000000000007919 */ /* 0x004e620000002100 */
[----:B------:R-:W-:Y:S01]  /*13310*/  IMAD R3, R16, 0x8, R18 ;  /* 0x0000000810037824 */ /* 0x000fe200078e0212 */
[----:B-1----:R-:W-:Y:S02]  /*13320*/  LOP3.LUT R2, R0, 0x7f, RZ, 0xc0, !PT ;  /* 0x0000007f00027812 */ /* 0x002fe400078ec0ff */
[----:B------:R-:W-:Y:S02]  /*13330*/  SHF.L.U32 R0, R17, 0x1f, RZ ;  /* 0x0000001f11007819 */ /* 0x000fe400000006ff */
[----:B------:R-:W-:Y:S02]  /*13340*/  ISETP.NE.AND P1, PT, R2, RZ, PT ;  /* 0x000000ff0200720c */ /* 0x000fe40003f25270 */
[----:B------:R-:W1:Y:S02]  /*13350*/  SYNCS.PHASECHK.TRANS64.TRYWAIT P0, [R3+URZ+0x36860], R0 ;  /* 0x03686000030075a7 */ /* 0x000e64000800017f */
[----:B-1----:R-:W-:Y:S09]  /*13360*/  @!P0 BRA `(.L_x_1948) ;  /* 0x0000000c00588947 */ /* 0x002ff20003800000 */
.L_x_1975:
        /* <DEDUP_REMOVED lines=8> */
.L_x_1949:
        /* <DEDUP_REMOVED lines=26> */
[----:B---3--:R-:W-:Y:S01]  /*13590*/  NOP ;  /* 0x0000000000007918 */ /* 0x008fe20000000000 */
.L_x_1947:
[----:B------:R-:W-:Y:S05]  /*135a0*/  BSYNC B0 ;  /* 0x0000000000007941 */ /* 0x000fea0003800000 */
.L_x_1946:
[----:B------:R3:W5:Y:S01]  /*135b0*/  LDL.LU R13, [R1] ;  /* 0x00000000010d7983 */ /* 0x0007620000300800 */
[----:B------:R-:W-:-:S05]  /*135c0*/  VIADD R16, R16, 0x1 ;  /* 0x0000000110107836 */ /* 0x000fca0000000000 */
[----:B------:R-:W-:-:S04]  /*135d0*/  ISETP.NE.AND P0, PT, R16, 0x2, PT ;  /* 0x000000021000780c */ /* 0x000fc80003f05270 */
[----:B-12---:R-:W-:Y:S02]  /*135e0*/  SEL R0, RZ, 0x1, P0 ;  /* 0x00000001ff007807 */ /* 0x006fe40000000000 */
[----:B------:R-:W-:Y:S02]  /*135f0*/  SEL R16, R16, RZ, P0 ;  /* 0x000000ff10107207 */ /* 0x000fe40000000000 */
[----:B---3--:R-:W-:-:S07]  /*13600*/  LOP3.LUT R17, R17, R0, RZ, 0x3c, !PT ;  /* 0x0000000011117212 */ /* 0x008fce00078e3cff */
.L_x_1908:
[----:B------:R-:W-:Y:S05]  /*13610*/  BSYNC B6 ;  /* 0x0000000000067941 */ /* 0x000fea0003800000 */
.L_x_1906:
[----:B------:R-:W-:-:S03]  /*13620*/  UMOV UR4, 0xffffffff ;  /* 0xffffffff00047882 */ /* 0x000fc60000000000 */
[----:B------:R-:W-:Y:S05]  /*13630*/  BRA.DIV UR4, `(.L_x_1950) ;  /* 0x0000000a04b87947 */ /* 0x000fea000b800000 */
[----:B-----5:R1:W2:Y:S02]  /*13640*/  SHFL.IDX PT, R14, R13, RZ, 0x1f ;  /* 0x00001fff0d0e7589 */ /* 0x0202a400000e0000 */
.L_x_1978:
[----:B------:R-:W3:Y:S01]  /*13650*/  S2R R0, SR_TID.X ;  /* 0x0000000000007919 */ /* 0x000ee20000002100 */
[----:B------:R-:W-:Y:S05]  /*13660*/  WARPSYNC.ALL ;  /* 0x0000000000007948 */ /* 0x000fea0003800000 */
[----:B------:R-:W-:Y:S01]  /*13670*/  BAR.SYNC.DEFER_BLOCKING 0x4, 0x120 ;  /* 0x0104800000007b1d */ /* 0x000fe20000010000 */
[----:B--2---:R-:W-:-:S05]  /*13680*/  IMAD.MOV.U32 R2, RZ, RZ, R14 ;  /* 0x000000ffff027224 */ /* 0x004fca00078e000e */
[----:B------:R-:W-:Y:S01]  /*13690*/  ULDC UR4, c[0x0][0xda8] ;  /* 0x00036a0000047ab9 */ /* 0x000fe20000000800 */
[----:B------:R2:W-:Y:S01]  /*136a0*/  STL [R1], R2 ;  /* 0x0000000201007387 */ /* 0x0005e20000100800 */
[----:B---3--:R-:W-:-:S04]  /*136b0*/  LOP3.LUT R0, R0, 0x1f, RZ, 0xc0, !PT ;  /* 0x0000001f00007812 */ /* 0x008fc800078ec0ff */
[----:B------:R-:W-:-:S13]  /*136c0*/  ISETP.NE.AND P0, PT, R0, RZ, PT ;  /* 0x000000ff0000720c */ /* 0x000fda0003f05270 */
[----:B------:R-:W3:Y:S01]  /*136d0*/  @!P0 S2R R3, SR_CgaCtaId ;  /* 0x0000000000038919 */ /* 0x000ee20000008800 */
[----:B------:R-:W-:-:S04]  /*136e0*/  @!P0 MOV R0, 0x400 ;  /* 0x0000040000008802 */ /* 0x000fc80000000f00 */
[----:B---3--:R-:W-:-:S05]  /*136f0*/  @!P0 LEA R0, R3, R0, 0x18 ;  /* 0x0000000003008211 */ /* 0x008fca00078ec0ff */
[----:B------:R2:W-:Y:S01]  /*13700*/  @!P0 STS [R0+0x368d0], R13 ;  /* 0x0368d00d00008388 */ /* 0x0005e20000000800 */
[----:B------:R-:W-:Y:S06]  /*13710*/  BAR.ARV 0x5, 0x120 ;  /* 0x0144800000007b1d */ /* 0x000fec0000002000 */
[----:B------:R-:W-:-:S13]  /*13720*/  ISETP.GE.AND P0, PT, R2, UR4, PT ;  /* 0x0000000402007c0c */ /* 0x000fda000bf06270 */
[----:B--2---:R-:W-:Y:S05]  /*13730*/  @!P0 BRA `(.L_x_1951) ;  /* 0xffffffd000848947 */ /* 0x004fea000383ffff */
.L_x_1903:
[----:B------:R-:W2:Y:S01]  /*13740*/  LDL.LU R0, [R1+0x4] ;  /* 0x0000040001007983 */ /* 0x000ea20000300800 */
[----:B------:R-:W3:Y:S01]  /*13750*/  S2R R5, SR_CgaCtaId ;  /* 0x0000000000057919 */ /* 0x000ee20000008800 */
[----:B--2---:R-:W-:-:S04]  /*13760*/  IADD3 R0, R0, 0x1, RZ ;  /* 0x0000000100007810 */ /* 0x004fc80007ffe0ff */
[----:B------:R-:W-:-:S04]  /*13770*/  LEA.HI R2, R0, R0, RZ, 0x1 ;  /* 0x0000000000027211 */ /* 0x000fc800078f08ff */
[----:B------:R-:W-:Y:S02]  /*13780*/  LOP3.LUT R3, R2, 0xfffffffe, RZ, 0xc0, !PT ;  /* 0xfffffffe02037812 */ /* 0x000fe400078ec0ff */
[----:B------:R-:W-:-:S03]  /*13790*/  MOV R2, 0x400 ;  /* 0x0000040000027802 */ /* 0x000fc60000000f00 */
[----:B------:R-:W-:Y:S01]  /*137a0*/  IMAD.IADD R0, R0, 0x1, -R3 ;  /* 0x0000000100007824 */ /* 0x000fe200078e0a03 */
[----:B---3--:R-:W-:-:S04]  /*137b0*/  LEA R7, R5, R2, 0x18 ;  /* 0x0000000205077211 */ /* 0x008fc800078ec0ff */
[----:B------:R-:W-:-:S04]  /*137c0*/  SHF.L.U32 R0, R0, 0x1f, RZ ;  /* 0x0000001f00007819 */ /* 0x000fc800000006ff */
[----:B------:R-:W2:Y:S02]  /*137d0*/  SYNCS.PHASECHK.TRANS64.TRYWAIT P0, [R7+URZ+0x36820], R0 ;  /* 0x03682000070075a7 */ /* 0x000ea4000800017f */
[----:B--2---:R-:W-:Y:S05]  /*137e0*/  @!P0 BRA `(.L_x_1952) ;  /* 0x0000000800708947 */ /* 0x004fea0003800000 */
.L_x_1979:
        /* <DEDUP_REMOVED lines=9> */
[----:B------:R-:W2:Y:S02]  /*13880*/  LDL.LU R2, [R1+0x8] ;  /* 0x0000080001027983 */ /* 0x000ea40000300800 */
[----:B--2---:R-:W-:-:S04]  /*13890*/  LOP3.LUT R0, R2, 0x2, RZ, 0xfc, !PT ;  /* 0x0000000202007812 */ /* 0x004fc800078efcff */
[----:B------:R-:W-:-:S13]  /*138a0*/  ISETP.NE.AND P2, PT, R0, 0x3, PT ;  /* 0x000000030000780c */ /* 0x000fda0003f45270 */
[----:B------:R-:W-:Y:S05]  /*138b0*/  @!P2 BRA `(.L_x_1955) ;  /* 0x000000000004a947 */ /* 0x000fea0003800000 */
[----:B------:R-:W-:Y:S01]  /*138c0*/  BPT.TRAP 0x1 ;  /* 0x000000040000795c */ /* 0x000fe20000300000 */
.L_x_1955:
        /* <DEDUP_REMOVED lines=12> */
.L_x_1980:
[----:B------:R-:W3:Y:S02]  /*13990*/  SYNCS.PHASECHK.TRANS64.TRYWAIT P0, [R3+URZ], R0 ;  /* 0x00000000030075a7 */ /* 0x000ee4000800017f */
[----:B---3--:R-:W-:Y:S05]  /*139a0*/  @!P0 BRA `(.L_x_1957) ;  /* 0x0000000800288947 */ /* 0x008fea0003800000 */
.L_x_1981:
[----:B------:R-:W-:Y:S05]  /*139b0*/  @!P2 BRA `(.L_x_1958) ;  /* 0x000000000004a947 */ /* 0x000fea0003800000 */
[----:B------:R-:W-:Y:S01]  /*139c0*/  BPT.TRAP 0x1 ;  /* 0x000000040000795c */ /* 0x000fe20000300000 */
.L_x_1958:
[----:B---3--:R-:W-:-:S05]  /*139d0*/  IADD3 R3, R7, 0x36860, RZ ;  /* 0x0003686007037810 */ /* 0x008fca0007ffe0ff */
[----:B--2---:R-:W-:-:S04]  /*139e0*/  IMAD R5, R16, 0x8, R3 ;  /* 0x0000000810057824 */ /* 0x004fc800078e0203 */
[----:B------:R-:W2:Y:S02]  /*139f0*/  SYNCS.PHASECHK.TRANS64.TRYWAIT P0, [R5+URZ], R4 ;  /* 0x00000004050075a7 */ /* 0x000ea4000800017f */
[----:B--2---:R-:W-:Y:S05]  /*13a00*/  @!P0 BRA `(.L_x_1959) ;  /* 0x0000000800248947 */ /* 0x004fea0003800000 */
.L_x_1982:
[----:B------:R-:W-:-:S07]  /*13a10*/  IMAD R3, R2, 0x8, R3 ;  /* 0x0000000802037824 */ /* 0x000fce00078e0203 */
.L_x_1960:
[----:B---3--:R3:W4:Y:S02]  /*13a20*/  SYNCS.PHASECHK.TRANS64.TRYWAIT P0, [R3+URZ], R0 ;  /* 0x00000000030075a7 */ /* 0x008724000800017f */
[----:B----4-:R-:W-:Y:S05]  /*13a30*/  @!P0 NANOSLEEP.SYNCS 0x989680 ;  /* 0x009896800000895d */ /* 0x010fea0003900000 */
[----:B------:R-:W4:Y:S02]  /*13a40*/  @!P0 SYNCS.PHASECHK.TRANS64 P0, [R3+URZ], R0 ;  /* 0x00000000030085a7 */ /* 0x000f24000800007f */
[----:B----4-:R-:W-:Y:S05]  /*13a50*/  @!P0 BRA `(.L_x_1960) ;  /* 0xfffffffc00f08947 */ /* 0x010fea000383ffff */
.L_x_1954:
[----:B------:R-:W-:Y:S05]  /*13a60*/  BSYNC B0 ;  /* 0x0000000000007941 */ /* 0x000fea0003800000 */
.L_x_1953:
[----:B------:R-:W-:Y:S05]  /*13a70*/  EXIT ;  /* 0x000000000000794d */ /* 0x000fea0003800000 */
.L_x_1860:
[----:B------:R-:W-:-:S13]  /*13a80*/  R2UR UR4, R16 ;  /* 0x00000000100472ca */ /* 0x000fda00000e0000 */
[----:B-1----:R-:W-:-:S04]  /*13a90*/  IMAD.U32 R3, RZ, RZ, UR4 ;  /* 0x00000004ff037e24 */ /* 0x002fc8000f8e00ff */
[----:B------:R1:W2:Y:S03]  /*13aa0*/  SYNCS.PHASECHK.TRANS64.TRYWAIT P1, [R3+URZ+0x36800], R0 ;  /* 0x03680000030075a7 */ /* 0x0002a6000802017f */
[----:B--2---:R-:W-:Y:S05]  /*13ab0*/  @!P1 NANOSLEEP.SYNCS 0x989680 ;  /* 0x009896800000995d */ /* 0x004fea0003900000 */
[----:B------:R-:W2:Y:S02]  /*13ac0*/  @!P1 SYNCS.PHASECHK.TRANS64 P1, [R3+URZ+0x36800], R0 ;  /* 0x03680000030095a7 */ /* 0x000ea4000802007f */
[----:B--2---:R-:W-:Y:S05]  /*13ad0*/  @!P1 BRA `(.L_x_1860) ;  /* 0xfffffffc00e89947 */ /* 0x004fea000383ffff */
[----:B------:R-:W-:Y:S05]  /*13ae0*/  BRA `(.L_x_1961) ;  /* 0xfffffedc002c7947 */ /* 0x000fea000383ffff */
.L_x_1864:
[----:B--2---:R2:W3:Y:S02]  /*13af0*/  SYNCS.PHASECHK.TRANS64.TRYWAIT P2, [R2+URZ+0x36830], R3 ;  /* 0x03683003020075a7 */ /* 0x0044e4000804017f */
[----:B---3--:R-:W-:Y:S05]  /*13b00*/  @!P2 NANOSLEEP.SYNCS 0x989680 ;  /* 0x009896800000a95d */ /* 0x008fea0003900000 */
[----:B------:R-:W3:Y:S02]  /*13b10*/  @!P2 SYNCS.PHASECHK.TRANS64 P2, [R2+URZ+0x36830], R3 ;  /* 0x036830030200a5a7 */ /* 0x000ee4000804007f */
[----:B---3--:R-:W-:Y:S05]  /*13b20*/  @!P2 BRA `(.L_x_1864) ;  /* 0xfffffffc00f0a947 */ /* 0x008fea000383ffff */
[----:B------:R-:W-:Y:S05]  /*13b30*/  BRA `(.L_x_1863) ;  /* 0xfffffedc005c7947 */ /* 0x000fea000383ffff */
.L_x_1869:
[----:B--2---:R-:W-:-:S04]  /*13b40*/  IMAD.U32 R5, RZ, RZ, UR47 ;  /* 0x0000002fff057e24 */ /* 0x004fc8000f8e00ff */
[----:B------:R2:W3:Y:S03]  /*13b50*/  SYNCS.PHASECHK.TRANS64.TRYWAIT P2, [R5+URZ+0x36830], R0 ;  /* 0x03683000050075a7 */ /* 0x0004e6000804017f */
[----:B---3--:R-:W-:Y:S05]  /*13b60*/  @!P2 NANOSLEEP.SYNCS 0x989680 ;  /* 0x009896800000a95d */ /* 0x008fea0003900000 */
[----:B------:R-:W3:Y:S02]  /*13b70*/  @!P2 SYNCS.PHASECHK.TRANS64 P2, [R5+URZ+0x36830], R0 ;  /* 0x036830000500a5a7 */ /* 0x000ee4000804007f */
[----:B---3--:R-:W-:Y:S05]  /*13b80*/  @!P2 BRA `(.L_x_1869) ;  /* 0xfffffffc00eca947 */ /* 0x008fea000383ffff */
[----:B------:R-:W-:Y:S05]  /*13b90*/  BRA `(.L_x_1868) ;  /* 0xffffff2000ac7947 */ /* 0x000fea000383ffff */
.L_x_1873:
[----:B--2---:R-:W-:-:S04]  /*13ba0*/  IMAD.U32 R3, RZ, RZ, UR6 ;  /* 0x00000006ff037e24 */ /* 0x004fc8000f8e00ff */
[----:B------:R2:W3:Y:S03]  /*13bb0*/  SYNCS.PHASECHK.TRANS64.TRYWAIT P2, [R3+URZ+0x36850], R0 ;  /* 0x03685000030075a7 */ /* 0x0004e6000804017f */
[----:B---3--:R-:W-:Y:S05]  /*13bc0*/  @!P2 NANOSLEEP.SYNCS 0x989680 ;  /* 0x009896800000a95d */ /* 0x008fea0003900000 */
[----:B------:R-:W3:Y:S02]  /*13bd0*/  @!P2 SYNCS.PHASECHK.TRANS64 P2, [R3+URZ+0x36850], R0 ;  /* 0x036850000300a5a7 */ /* 0x000ee4000804007f */
[----:B---3--:R-:W-:Y:S05]  /*13be0*/  @!P2 BRA `(.L_x_1873) ;  /* 0xfffffffc00eca947 */ /* 0x008fea000383ffff */
[----:B------:R-:W-:Y:S05]  /*13bf0*/  BRA `(.L_x_1872) ;  /* 0xffffff4800647947 */ /* 0x000fea000383ffff */
.L_x_1879:
[----:B--2---:R-:W-:-:S04]  /*13c00*/  MOV R5, UR6 ;  /* 0x0000000600057c02 */ /* 0x004fc80008000f00 */
[----:B------:R2:W3:Y:S03]  /*13c10*/  SYNCS.PHASECHK.TRANS64.TRYWAIT P2, [R5+URZ+0x36830], R0 ;  /* 0x03683000050075a7 */ /* 0x0004e6000804017f */
[----:B---3--:R-:W-:Y:S05]  /*13c20*/  @!P2 NANOSLEEP.SYNCS 0x989680 ;  /* 0x009896800000a95d */ /* 0x008fea0003900000 */
[----:B------:R-:W3:Y:S02]  /*13c30*/  @!P2 SYNCS.PHASECHK.TRANS64 P2, [R5+URZ+0x36830], R0 ;  /* 0x036830000500a5a7 */ /* 0x000ee4000804007f */
[----:B---3--:R-:W-:Y:S05]  /*13c40*/  @!P2 BRA `(.L_x_1879) ;  /* 0xfffffffc00eca947 */ /* 0x008fea000383ffff */
[----:B------:R-:W-:Y:S05]  /*13c50*/  BRA `(.L_x_1878) ;  /* 0xffffff6400dc7947 */ /* 0x000fea000383ffff */
.L_x_1883:
[----:B--2---:R-:W-:-:S04]  /*13c60*/  IMAD.U32 R3, RZ, RZ, UR7 ;  /* 0x00000007ff037e24 */ /* 0x004fc8000f8e00ff */
[----:B------:R2:W3:Y:S03]  /*13c70*/  SYNCS.PHASECHK.TRANS64.TRYWAIT P2, [R3+URZ+0x36850], R0 ;  /* 0x03685000030075a7 */ /* 0x0004e6000804017f */
[----:B---3--:R-:W-:Y:S05]  /*13c80*/  @!P2 NANOSLEEP.SYNCS 0x989680 ;  /* 0x009896800000a95d */ /* 0x008fea0003900000 */
[----:B------:R-:W3:Y:S02]  /*13c90*/  @!P2 SYNCS.PHASECHK.TRANS64 P2, [R3+URZ+0x36850], R0 ;  /* 0x036850000300a5a7 */ /* 0x000ee4000804007f */
[----:B---3--:R-:W-:Y:S05]  /*13ca0*/  @!P2 BRA `(.L_x_1883) ;  /* 0xfffffffc00eca947 */ /* 0x008fea000383ffff */
[----:B------:R-:W-:Y:S05]  /*13cb0*/  BRA `(.L_x_1882) ;  /* 0xffffff8c00907947 */ /* 0x000fea000383ffff */
.L_x_1888:
[----:B--2---:R-:W-:-:S04]  /*13cc0*/  IMAD.U32 R3, RZ, RZ, UR5 ;  /* 0x00000005ff037e24 */ /* 0x004fc8000f8e00ff */
[----:B------:R2:W3:Y:S03]  /*13cd0*/  SYNCS.PHASECHK.TRANS64.TRYWAIT P0, [R3+URZ+0x36850], R2 ;  /* 0x03685002030075a7 */ /* 0x0004e6000800017f */
[----:B---3--:R-:W-:Y:S05]  /*13ce0*/  @!P0 NANOSLEEP.SYNCS 0x989680 ;  /* 0x009896800000895d */ /* 0x008fea0003900000 */
[----:B------:R-:W3:Y:S02]  /*13cf0*/  @!P0 SYNCS.PHASECHK.TRANS64 P0, [R3+URZ+0x36850], R2 ;  /* 0x03685002030085a7 */ /* 0x000ee4000800007f */
[----:B---3--:R-:W-:Y:S05]  /*13d00*/  @!P0 BRA `(.L_x_1888) ;  /* 0xfffffffc00ec8947 */ /* 0x008fea000383ffff */
[----:B------:R-:W-:Y:S05]  /*13d10*/  BRA `(.L_x_1887) ;  /* 0xffffffa800507947 */ /* 0x000fea000383ffff */
.L_x_1912:
[----:B------:R-:W1:Y:S01]  /*13d20*/  S2R R7, SR_TID.X ;  /* 0x0000000000077919 */ /* 0x000e620000002100 */
[----:B------:R-:W-:Y:S01]  /*13d30*/  IMAD.MOV.U32 R12, RZ, RZ, RZ ;  /* 0x000000ffff0c7224 */ /* 0x000fe200078e00ff */
[----:B------:R-:W-:Y:S01]  /*13d40*/  MOV R15, 0xffffffff ;  /* 0xffffffff000f7802 */ /* 0x000fe20000000f00 */
[----:B------:R-:W-:Y:S01]  /*13d50*/  IMAD.MOV.U32 R11, RZ, RZ, 0x1f ;  /* 0x0000001fff0b7424 */ /* 0x000fe200078e00ff */
[----:B-1----:R-:W-:-:S04]  /*13d60*/  SHF.R.U32.HI R7, RZ, 0x5, R7 ;  /* 0x00000005ff077819 */ /* 0x002fc80000011607 */
[----:B------:R-:W-:-:S05]  /*13d70*/  LOP3.LUT R7, R7, 0x3, RZ, 0xc0, !PT ;  /* 0x0000000307077812 */ /* 0x000fca00078ec0ff */
[----:B------:R-:W-:-:S07]  /*13d80*/  IMAD.MOV.U32 R13, RZ, RZ, R7 ;  /* 0x000000ffff0d7224 */ /* 0x000fce00078e0007 */
[----:B------:R-:W-:Y:S05]  /*13d90*/  WARPSYNC.COLLECTIVE R15, `(.L_x_1962) ;  /* 0x000000000f087348 */ /* 0x000fea0003c00000 */
[----:B------:R1:W2:Y:S02]  /*13da0*/  SHFL.IDX P6, R14, R13, R12, R11 ;  /* 0x0000000c0d0e7389 */ /* 0x0002a400000c000b */
[----:B-12---:R-:W-:Y:S01]  /*13db0*/  ENDCOLLECTIVE ;  /* 0x000000000000791b */ /* 0x006fe20003800000 */
.L_x_1962:
[----:B------:R-:W-:Y:S05]  /*13dc0*/  BRA `(.L_x_1963) ;  /* 0xffffffd400c47947 */ /* 0x000fea000383ffff */
.L_x_1913:
[----:B------:R-:W-:Y:S01]  /*13dd0*/  BSSY B0, `(.L_x_1964) ;  /* 0x0000006000007945 */ /* 0x000fe20003800000 */
[----:B------:R-:W-:-:S07]  /*13de0*/  IMAD.MOV.U32 R15, RZ, RZ, -0x1 ;  /* 0xffffffffff0f7424 */ /* 0x000fce00078e00ff */
[----:B------:R-:W-:Y:S05]  /*13df0*/  WARPSYNC.COLLECTIVE R15, `(.L_x_1965) ;  /* 0x000000000f0c7348 */ /* 0x000fea0003c00000 */
[----:B------:R-:W-:Y:S02]  /*13e00*/  ELECT P6, UR62, PT ;  /* 0x00000000003e782f */ /* 0x000fe400038c0000 */
[----:B------:R-:W-:Y:S01]  /*13e10*/  MOV R14, UR62 ;  /* 0x0000003e000e7c02 */ /* 0x000fe20008000f00 */
[----:B------:R-:W-:Y:S10]  /*13e20*/  ENDCOLLECTIVE ;  /* 0x000000000000791b */ /* 0x000ff40003800000 */
.L_x_1965:
[----:B------:R-:W-:Y:S05]  /*13e30*/  BSYNC B0 ;  /* 0x0000000000007941 */ /* 0x000fea0003800000 */
.L_x_1964:
[----:B------:R-:W-:Y:S05]  /*13e40*/  BRA `(.L_x_1966) ;  /* 0xffffffd400b47947 */ /* 0x000fea000383ffff */
.L_x_1916:
[----:B-1----:R1:W2:Y:S02]  /*13e50*/  SYNCS.PHASECHK.TRANS64.TRYWAIT P2, [R8+URZ+0x36840], R7 ;  /* 0x03684007080075a7 */ /* 0x0022a4000804017f */
[----:B--2---:R-:W-:Y:S05]  /*13e60*/  @!P2 NANOSLEEP.SYNCS 0x989680 ;  /* 0x009896800000a95d */ /* 0x004fea0003900000 */
[----:B------:R-:W2:Y:S02]  /*13e70*/  @!P2 SYNCS.PHASECHK.TRANS64 P2, [R8+URZ+0x36840], R7 ;  /* 0x036840070800a5a7 */ /* 0x000ea4000804007f */
[----:B--2---:R-:W-:Y:S05]  /*13e80*/  @!P2 BRA `(.L_x_1916) ;  /* 0xfffffffc00f0a947 */ /* 0x004fea000383ffff */
[----:B------:R-:W-:Y:S05]  /*13e90*/  BRA `(.L_x_1967) ;  /* 0xffffffd800047947 */ /* 0x000fea000383ffff */
.L_x_1918:
[----:B-1----:R1:W2:Y:S02]  /*13ea0*/  SYNCS.PHASECHK.TRANS64.TRYWAIT P2, [R18+URZ+0x36820], R7 ;  /* 0x03682007120075a7 */ /* 0x0022a4000804017f */
[----:B--2---:R-:W-:Y:S05]  /*13eb0*/  @!P2 NANOSLEEP.SYNCS 0x989680 ;  /* 0x009896800000a95d */ /* 0x004fea0003900000 */
[----:B------:R-:W2:Y:S02]  /*13ec0*/  @!P2 SYNCS.PHASECHK.TRANS64 P2, [R18+URZ+0x36820], R7 ;  /* 0x036820071200a5a7 */ /* 0x000ea4000804007f */
[----:B--2---:R-:W-:Y:S05]  /*13ed0*/  @!P2 BRA `(.L_x_1918) ;  /* 0xfffffffc00f0a947 */ /* 0x004fea000383ffff */
[----:B------:R-:W-:Y:S05]  /*13ee0*/  BRA `(.L_x_1968) ;  /* 0xffffffdc00387947 */ /* 0x000fea000383ffff */
.L_x_1924:
[----:B-1----:R1:W2:Y:S02]  /*13ef0*/  SYNCS.PHASECHK.TRANS64.TRYWAIT P2, [R3+URZ+0x36840], R2 ;  /* 0x03684002030075a7 */ /* 0x0022a4000804017f */
[----:B--2---:R-:W-:Y:S05]  /*13f00*/  @!P2 NANOSLEEP.SYNCS 0x989680 ;  /* 0x009896800000a95d */ /* 0x004fea0003900000 */
[----:B------:R-:W2:Y:S02]  /*13f10*/  @!P2 SYNCS.PHASECHK.TRANS64 P2, [R3+URZ+0x36840], R2 ;  /* 0x036840020300a5a7 */ /* 0x000ea4000804007f */
[----:B--2---:R-:W-:Y:S05]  /*13f20*/  @!P2 BRA `(.L_x_1924) ;  /* 0xfffffffc00f0a947 */ /* 0x004fea000383ffff */
[----:B------:R-:W-:Y:S05]  /*13f30*/  BRA `(.L_x_1969) ;  /* 0xffffffdc00c07947 */ /* 0x000fea000383ffff */
.L_x_1926:
[----:B-1----:R1:W2:Y:S02]  /*13f40*/  SYNCS.PHASECHK.TRANS64.TRYWAIT P2, [R3+URZ+0x60], R2 ;  /* 0x00006002030075a7 */ /* 0x0022a4000804017f */
[----:B--2---:R-:W-:Y:S05]  /*13f50*/  @!P2 NANOSLEEP.SYNCS 0x989680 ;  /* 0x009896800000a95d */ /* 0x004fea0003900000 */
[----:B------:R-:W2:Y:S02]  /*13f60*/  @!P2 SYNCS.PHASECHK.TRANS64 P2, [R3+URZ+0x60], R2 ;  /* 0x000060020300a5a7 */ /* 0x000ea4000804007f */
[----:B--2---:R-:W-:Y:S05]  /*13f70*/  @!P2 BRA `(.L_x_1926) ;  /* 0xfffffffc00f0a947 */ /* 0x004fea000383ffff */
[----:B------:R-:W-:Y:S05]  /*13f80*/  BRA `(.L_x_1970) ;  /* 0xffffffe000507947 */ /* 0x000fea000383ffff */
.L_x_1932:
[----:B--2---:R2:W3:Y:S02]  /*13f90*/  SYNCS.PHASECHK.TRANS64.TRYWAIT P2, [R2+URZ+0x36840], R3 ;  /* 0x03684003020075a7 */ /* 0x0044e4000804017f */
[----:B---3--:R-:W-:Y:S05]  /*13fa0*/  @!P2 NANOSLEEP.SYNCS 0x989680 ;  /* 0x009896800000a95d */ /* 0x008fea0003900000 */
[----:B------:R-:W3:Y:S02]  /*13fb0*/  @!P2 SYNCS.PHASECHK.TRANS64 P2, [R2+URZ+0x36840], R3 ;  /* 0x036840030200a5a7 */ /* 0x000ee4000804007f */
[----:B---3--:R-:W-:Y:S05]  /*13fc0*/  @!P2 BRA `(.L_x_1932) ;  /* 0xfffffffc00f0a947 */ /* 0x008fea000383ffff */
[----:B------:R-:W-:Y:S05]  /*13fd0*/  BRA `(.L_x_1971) ;  /* 0xffffffe400747947 */ /* 0x000fea000383ffff */
.L_x_1934:
[----:B-1----:R1:W2:Y:S02]  /*13fe0*/  SYNCS.PHASECHK.TRANS64.TRYWAIT P2, [R2+URZ+0x60], R17 ;  /* 0x00006011020075a7 */ /* 0x0022a4000804017f */
[----:B--2---:R-:W-:Y:S05]  /*13ff0*/  @!P2 NANOSLEEP.SYNCS 0x989680 ;  /* 0x009896800000a95d */ /* 0x004fea0003900000 */
[----:B------:R-:W2:Y:S02]  /*14000*/  @!P2 SYNCS.PHASECHK.TRANS64 P2, [R2+URZ+0x60], R17 ;  /* 0x000060110200a5a7 */ /* 0x000ea4000804007f */
[----:B--2---:R-:W-:Y:S05]  /*14010*/  @!P2 BRA `(.L_x_1934) ;  /* 0xfffffffc00f0a947 */ /* 0x004fea000383ffff */
[----:B------:R-:W-:Y:S05]  /*14020*/  BRA `(.L_x_1972) ;  /* 0xffffffe800047947 */ /* 0x000fea000383ffff */
.L_x_1939:
[----:B--2---:R2:W3:Y:S02]  /*14030*/  SYNCS.PHASECHK.TRANS64.TRYWAIT P2, [R2+URZ+0x36840], R3 ;  /* 0x03684003020075a7 */ /* 0x0044e4000804017f */
[----:B---3--:R-:W-:Y:S05]  /*14040*/  @!P2 NANOSLEEP.SYNCS 0x989680 ;  /* 0x009896800000a95d */ /* 0x008fea0003900000 */
[----:B------:R-:W3:Y:S02]  /*14050*/  @!P2 SYNCS.PHASECHK.TRANS64 P2, [R2+URZ+0x36840], R3 ;  /* 0x036840030200a5a7 */ /* 0x000ee4000804007f */
[----:B---3--:R-:W-:Y:S05]  /*14060*/  @!P2 BRA `(.L_x_1939) ;  /* 0xfffffffc00f0a947 */ /* 0x008fea000383ffff */
[----:B------:R-:W-:Y:S05]  /*14070*/  BRA `(.L_x_1973) ;  /* 0xffffffec00047947 */ /* 0x000fea000383ffff */
.L_x_1941:
[----:B-1----:R1:W2:Y:S02]  /*14080*/  SYNCS.PHASECHK.TRANS64.TRYWAIT P2, [R2+URZ+0x60], R11 ;  /* 0x0000600b020075a7 */ /* 0x0022a4000804017f */
[----:B--2---:R-:W-:Y:S05]  /*14090*/  @!P2 NANOSLEEP.SYNCS 0x989680 ;  /* 0x009896800000a95d */ /* 0x004fea0003900000 */
[----:B------:R-:W2:Y:S02]  /*140a0*/  @!P2 SYNCS.PHASECHK.TRANS64 P2, [R2+URZ+0x60], R11 ;  /* 0x0000600b0200a5a7 */ /* 0x000ea4000804007f */
[----:B--2---:R-:W-:Y:S05]  /*140b0*/  @!P2 BRA `(.L_x_1941) ;  /* 0xfffffffc00f0a947 */ /* 0x004fea000383ffff */
[----:B------:R-:W-:Y:S05]  /*140c0*/  BRA `(.L_x_1974) ;  /* 0xffffffec009c7947 */ /* 0x000fea000383ffff */
.L_x_1948:
[----:B-1----:R1:W2:Y:S02]  /*140d0*/  SYNCS.PHASECHK.TRANS64.TRYWAIT P0, [R3+URZ+0x36860], R0 ;  /* 0x03686000030075a7 */ /* 0x0022a4000800017f */
[----:B--2---:R-:W-:Y:S05]  /*140e0*/  @!P0 NANOSLEEP.SYNCS 0x989680 ;  /* 0x009896800000895d */ /* 0x004fea0003900000 */
[----:B------:R-:W2:Y:S02]  /*140f0*/  @!P0 SYNCS.PHASECHK.TRANS64 P0, [R3+URZ+0x36860], R0 ;  /* 0x03686000030085a7 */ /* 0x000ea4000800007f */
[----:B--2---:R-:W-:Y:S05]  /*14100*/  @!P0 BRA `(.L_x_1948) ;  /* 0xfffffffc00f08947 */ /* 0x004fea000383ffff */
[----:B------:R-:W-:Y:S05]  /*14110*/  BRA `(.L_x_1975) ;  /* 0xfffffff000947947 */ /* 0x000fea000383ffff */
.L_x_1950:
[----:B------:R-:W-:Y:S01]  /*14120*/  BSSY B0, `(.L_x_1976) ;  /* 0x0000007000007945 */ /* 0x000fe20003800000 */
[----:B------:R-:W-:Y:S02]  /*14130*/  IMAD.MOV.U32 R12, RZ, RZ, RZ ;  /* 0x000000ffff0c7224 */ /* 0x000fe400078e00ff */
[----:B------:R-:W-:Y:S02]  /*14140*/  IMAD.MOV.U32 R11, RZ, RZ, 0x1f ;  /* 0x0000001fff0b7424 */ /* 0x000fe400078e00ff */
[----:B------:R-:W-:-:S07]  /*14150*/  IMAD.MOV.U32 R15, RZ, RZ, -0x1 ;  /* 0xffffffffff0f7424 */ /* 0x000fce00078e00ff */
[----:B-----5:R-:W-:Y:S05]  /*14160*/  WARPSYNC.COLLECTIVE R15, `(.L_x_1977) ;  /* 0x000000000f087348 */ /* 0x020fea0003c00000 */
[----:B-----5:R1:W2:Y:S02]  /*14170*/  SHFL.IDX P6, R14, R13, R12, R11 ;  /* 0x0000000c0d0e7389 */ /* 0x0202a400000c000b */
[----:B-12---:R-:W-:Y:S01]  /*14180*/  ENDCOLLECTIVE ;  /* 0x000000000000791b */ /* 0x006fe20003800000 */
.L_x_1977:
[----:B------:R-:W-:Y:S05]  /*14190*/  BSYNC B0 ;  /* 0x0000000000007941 */ /* 0x000fea0003800000 */
.L_x_1976:
[----:B------:R-:W-:Y:S05]  /*141a0*/  BRA `(.L_x_1978) ;  /* 0xfffffff400287947 */ /* 0x000fea000383ffff */
.L_x_1952:
[----:B--2---:R2:W3:Y:S02]  /*141b0*/  SYNCS.PHASECHK.TRANS64.TRYWAIT P0, [R7+URZ+0x36820], R0 ;  /* 0x03682000070075a7 */ /* 0x0044e4000800017f */
[----:B---3--:R-:W-:Y:S05]  /*141c0*/  @!P0 NANOSLEEP.SYNCS 0x989680 ;  /* 0x009896800000895d */ /* 0x008fea0003900000 */
[----:B------:R-:W3:Y:S02]  /*141d0*/  @!P0 SYNCS.PHASECHK.TRANS64 P0, [R7+URZ+0x36820], R0 ;  /* 0x03682000070085a7 */ /* 0x000ee4000800007f */
[----:B---3--:R-:W-:Y:S05]  /*141e0*/  @!P0 BRA `(.L_x_1952) ;  /* 0xfffffffc00f08947 */ /* 0x008fea000383ffff */
[----:B------:R-:W-:Y:S05]  /*141f0*/  BRA `(.L_x_1979) ;  /* 0xfffffff4007c7947 */ /* 0x000fea000383ffff */
.L_x_1956:
[----:B--2---:R2:W3:Y:S02]  /*14200*/  SYNCS.PHASECHK.TRANS64.TRYWAIT P0, [R5+URZ], R4 ;  /* 0x00000004050075a7 */ /* 0x0044e4000800017f */
[----:B---3--:R-:W-:Y:S05]  /*14210*/  @!P0 NANOSLEEP.SYNCS 0x989680 ;  /* 0x009896800000895d */ /* 0x008fea0003900000 */
[----:B------:R-:W3:Y:S02]  /*14220*/  @!P0 SYNCS.PHASECHK.TRANS64 P0, [R5+URZ], R4 ;  /* 0x00000004050085a7 */ /* 0x000ee4000800007f */
[----:B---3--:R-:W-:Y:S05]  /*14230*/  @!P0 BRA `(.L_x_1956) ;  /* 0xfffffffc00f08947 */ /* 0x008fea000383ffff */
[----:B------:R-:W-:Y:S05]  /*14240*/  BRA `(.L_x_1980) ;  /* 0xfffffff400d07947 */ /* 0x000fea000383ffff */
.L_x_1957:
[----:B---3--:R3:W4:Y:S02]  /*14250*/  SYNCS.PHASECHK.TRANS64.TRYWAIT P0, [R3+URZ], R0 ;  /* 0x00000000030075a7 */ /* 0x008724000800017f */
[----:B----4-:R-:W-:Y:S05]  /*14260*/  @!P0 NANOSLEEP.SYNCS 0x989680 ;  /* 0x009896800000895d */ /* 0x010fea0003900000 */
[----:B------:R-:W4:Y:S02]  /*14270*/  @!P0 SYNCS.PHASECHK.TRANS64 P0, [R3+URZ], R0 ;  /* 0x00000000030085a7 */ /* 0x000f24000800007f */
[----:B----4-:R-:W-:Y:S05]  /*14280*/  @!P0 BRA `(.L_x_1957) ;  /* 0xfffffffc00f08947 */ /* 0x010fea000383ffff */
[----:B------:R-:W-:Y:S05]  /*14290*/  BRA `(.L_x_1981) ;  /* 0xfffffff400c47947 */ /* 0x000fea000383ffff */
.L_x_1959:
[----:B--2---:R2:W3:Y:S02]  /*142a0*/  SYNCS.PHASECHK.TRANS64.TRYWAIT P0, [R5+URZ], R4 ;  /* 0x00000004050075a7 */ /* 0x0044e4000800017f */
[----:B---3--:R-:W-:Y:S05]  /*142b0*/  @!P0 NANOSLEEP.SYNCS 0x989680 ;  /* 0x009896800000895d */ /* 0x008fea0003900000 */
[----:B------:R-:W3:Y:S02]  /*142c0*/  @!P0 SYNCS.PHASECHK.TRANS64 P0, [R5+URZ], R4 ;  /* 0x00000004050085a7 */ /* 0x000ee4000800007f */
[----:B---3--:R-:W-:Y:S05]  /*142d0*/  @!P0 BRA `(.L_x_1959) ;  /* 0xfffffffc00f08947 */ /* 0x008fea000383ffff */
[----:B------:R-:W-:Y:S05]  /*142e0*/  BRA `(.L_x_1982) ;  /* 0xfffffff400c87947 */ /* 0x000fea000383ffff */
.L_x_1983:
        /* <DEDUP_REMOVED lines=9> */
.L_x_2662:


//--------------------- .text._ZN7cutlass13device_kernelIN5flash11enable_sm90INS1_16FlashAttnFwdSm90INS1_25CollectiveMainloopFwdSm90ILi2EN4cute5tupleIJNS5_1CILi1EEES8_S8_EEENS6_IJNS7_ILi128EEENS7_ILi112EEENS7_ILi192EEEEEELi192ENS_6half_tEfNS_4arch4Sm90ELb1ELb0ELb0ELb1ELb0ELb0ELb0ELb1ELb1ELb0ELb0ELb0EEENS1_21CollectiveEpilogueFwdINS6_IJSA_SC_SB_EEES9_SE_SG_Li256ELb1ELb0ELb0ELb0EEENS1_36VarlenDynamicPersistentTileSchedulerILi128ELi112ELi256ELi32ELb0ELb0ELb1ELb1ELb1ELb1EEEEEEEEEvNT_6ParamsE --------------------------
	.section	.text._ZN7cutlass13device_kernelIN5flash11enable_sm90INS1_16FlashAttnFwdSm90INS1_25CollectiveMainloopFwdSm90ILi2EN4cute5tupleIJNS5_1CILi1EEES8_S8_EEENS6_IJNS7_ILi128EEENS7_ILi112EEENS7_ILi192EEEEEELi192ENS_6half_tEfNS_4arch4Sm90ELb1ELb0ELb0ELb1ELb0ELb0ELb0ELb1ELb1ELb0ELb0ELb0EEENS1_21CollectiveEpilogueFwdINS6_IJSA_SC_SB_EEES9_SE_SG_Li256ELb1ELb0ELb0ELb0EEENS1_36VarlenDynamicPersistentTileSchedulerILi128ELi112ELi256ELi32ELb0ELb0ELb1ELb1ELb1ELb1EEEEEEEEEvNT_6ParamsE,"ax",@progbits
	.align	128
.text._ZN7cutlass13device_kernelIN5flash11enable_sm90INS1_16FlashAttnFwdSm90INS1_25CollectiveMainloopFwdSm90ILi2EN4cute5tupleIJNS5_1CILi1EEES8_S8_EEENS6_IJNS7_ILi128EEENS7_ILi112EEENS7_ILi192EEEEEELi192ENS_6half_tEfNS_4arch4Sm90ELb1ELb0ELb0ELb1ELb0ELb0ELb0ELb1ELb1ELb0ELb0ELb0EEENS1_21CollectiveEpilogueFwdINS6_IJSA_SC_SB_EEES9_SE_SG_Li256ELb1ELb0ELb0ELb0EEENS1_36VarlenDynamicPersistentTileSchedulerILi128ELi112ELi256ELi32ELb0ELb0ELb1ELb1ELb1ELb1EEEEEEEEEvNT_6ParamsE:
        .type           _ZN7cutlass13device_kernelIN5flash11enable_sm90INS1_16FlashAttnFwdSm90INS1_25CollectiveMainloopFwdSm90ILi2EN4cute5tupleIJNS5_1CILi1EEES8_S8_EEENS6_IJNS7_ILi128EEENS7_ILi112EEENS7_ILi192EEEEEELi192ENS_6half_tEfNS_4arch4Sm90ELb1ELb0ELb0ELb1ELb0ELb0ELb0ELb1ELb1ELb0ELb0ELb0EEENS1_21CollectiveEpilogueFwdINS6_IJSA_SC_SB_EEES9_SE_SG_Li256ELb1ELb0ELb0ELb0EEENS1_36VarlenDynamicPersistentTileSchedulerILi128ELi112ELi256ELi32ELb0ELb0ELb1ELb1ELb1ELb1EEEEEEEEEvNT_6ParamsE,@function
        .size           _ZN7cutlass13device_kernelIN5flash11enable_sm90INS1_16FlashAttnFwdSm90INS1_25CollectiveMainloopFwdSm90ILi2EN4cute5tupleIJNS5_1CILi1EEES8_S8_EEENS6_IJNS7_ILi128EEENS7_ILi112EEENS7_ILi192EEEEEELi192ENS_6half_tEfNS_4arch4Sm90ELb1ELb0ELb0ELb1ELb0ELb0ELb0ELb1ELb1ELb0ELb0ELb0EEENS1_21CollectiveEpilogueFwdINS6_IJSA_SC_SB_EEES9_SE_SG_Li256ELb1ELb0ELb0ELb0EEENS1_36VarlenDynamicPersistentTileSchedulerILi128ELi112ELi256ELi32ELb0ELb0ELb1ELb1ELb1ELb1EEEEEEEEEvNT_6ParamsE,(.L_x_2663 - _ZN7cutlass13device_kernelIN5flash11enable_sm90INS1_16FlashAttnFwdSm90INS1_25CollectiveMainloopFwdSm90ILi2EN4cute5tupleIJNS5_1CILi1EEES8_S8_EEENS6_IJNS7_ILi128EEENS7_ILi112EEENS7_ILi192EEEEEELi192ENS_6half_tEfNS_4arch4Sm90ELb1ELb0ELb0ELb1ELb0ELb0ELb0ELb1ELb1ELb0ELb0ELb0EEENS1_21CollectiveEpilogueFwdINS6_IJSA_SC_SB_EEES9_SE_SG_Li256ELb1ELb0ELb0ELb0EEENS1_36VarlenDynamicPersistentTileSchedulerILi128ELi112ELi256ELi32ELb0ELb0ELb1ELb1ELb1ELb1EEEEEEEEEvNT_6ParamsE)
        .other          _ZN7cutlass13device_kernelIN5flash11enable_sm90INS1_16FlashAttnFwdSm90INS1_25CollectiveMainloopFwdSm90ILi2EN4cute5tupleIJNS5_1CILi1EEES8_S8_EEENS6_IJNS7_ILi128EEENS7_ILi112EEENS7_ILi192EEEEEELi192ENS_6half_tEfNS_4arch4Sm90ELb1ELb0ELb0ELb1ELb0ELb0ELb0ELb1ELb1ELb0ELb0ELb0EEENS1_21CollectiveEpilogueFwdINS6_IJSA_SC_SB_EEES9_SE_SG_Li256ELb1ELb0ELb0ELb0EEENS1_36VarlenDynamicPersistentTileSchedulerILi128ELi112ELi256ELi32ELb0ELb0ELb1ELb1ELb1ELb1EEEEEEEEEvNT_6ParamsE,@"STO_CUDA_ENTRY STV_DEFAULT"
_ZN7cutlass13device_kernelIN5flash11enable_sm90INS1_16FlashAttnFwdSm90INS1_25CollectiveMainloopFwdSm90ILi2EN4cute5tupleIJNS5_1CILi1EEES8_S8_EEENS6_IJNS7_ILi128EEENS7_ILi112EEENS7_ILi192EEEEEELi192ENS_6half_tEfNS_4arch4Sm90ELb1ELb0ELb0ELb1ELb0ELb0ELb0ELb1ELb1ELb0ELb0ELb0EEENS1_21CollectiveEpilogueFwdINS6_IJSA_SC_SB_EEES9_SE_SG_Li256ELb1ELb0ELb0ELb0EEENS1_36VarlenDynamicPersistentTileSchedulerILi128ELi112ELi256ELi32ELb0ELb0ELb1ELb1ELb1ELb1EEEEEEEEEvNT_6ParamsE:
        /* <DEDUP_REMOVED lines=21> */
.L_x_1985:
[----:B------:R-:W-:Y:S05]  /*0150*/  BSYNC B0 ;  /* 0x0000000000007941 */ /* 0x000fea0003800000 */
.L_x_1984:
        /* <DEDUP_REMOVED lines=41> */
.L_x_1986:
        /* <DEDUP_REMOVED lines=22> */
.L_x_1987:
        /* <DEDUP_REMOVED lines=18> */
.L_x_1988:
        /* <DEDUP_REMOVED lines=22> */
.L_x_1989:
        /* <DEDUP_REMOVED lines=22> */
.L_x_1990:
[----:B0-----:R-:W-:Y:S01]  /*0930*/  UMOV UR4, 0x1 ;  /* 0x0000000100047882 */ /* 0x001fe20000000000 */
[----:B------:R-:W-:Y:S01]  /*0940*/  PLOP3.LUT P0, PT, PT, PT, UP0, 0x80, 0x0 ;  /* 0x000000000000781c */ /* 0x000fe20003f0f008 */
[----:B------:R-:W-:Y:S01]  /*0950*/  USEL UR4, UR4, 0x2, !UP0 ;  /* 0x0000000204047887 */ /* 0x000fe2000c000000 */
[----:B------:R-:W-:-:S05]  /*0960*/  NOP ;  /* 0x0000000000007918 */ /* 0x000fca0000000000 */
[----:B------:R-:W-:-:S05]  /*0970*/  IMAD.U32 R2, RZ, RZ, UR4 ;  /* 0x00000004ff027e24 */ /* 0x000fca000f8e00ff */
[----:B------:R0:W-:Y:S01]  /*0980*/  STL [R1+0x28], R2 ;  /* 0x0000280201007387 */ /* 0x0001e20000100800 */
[----:B-12-4-:R-:W-:Y:S06]  /*0990*/  BAR.SYNC.DEFER_BLOCKING 0x0 ;  /* 0x0000000000007b1d */ /* 0x016fec0000010000 */
[----:B------:R-:W-:Y:S05]  /*09a0*/  @!P0 BRA `(.L_x_1991) ;  /* 0x0000010c00688947 */ /* 0x000fea0003800000 */
.L_x_1992:
        /* <DEDUP_REMOVED lines=17> */
[----:B------:R-:W-:Y:S01]  /*0ac0*/  UMOV UR36, URZ ;  /* 0x0000003f00247c82 */ /* 0x000fe20008000000 */
[----:B------:R-:W0:Y:S10]  /*0ad0*/  S2R R0, SR_TID.X ;  /* 0x0000000000007919 */ /* 0x000e340000002100 */
[----:B------:R-:W-:Y:S01]  /*0ae0*/  IMAD.U32 R17, RZ, RZ, UR5 ;  /* 0x00000005ff117e24 */ /* 0x000fe2000f8e00ff */
[----:B------:R-:W-:Y:S01]  /*0af0*/  R2UR UR5, R82 ;  /* 0x00000000520572ca */ /* 0x000fe200000e0000 */
[----:B0-----:R-:W-:-:S05]  /*0b00*/  VIADD R215, R0, 0xffffff80 ;  /* 0xffffff8000d77836 */ /* 0x001fca0000000000 */
[----:B------:R-:W-:-:S04]  /*0b10*/  SHF.R.S32.HI R0, RZ, 0x1f, R215 ;  /* 0x0000001fff007819 */ /* 0x000fc800000114d7 */
[CC--:B------:R-:W-:Y:S02]  /*0b20*/  LEA.HI R3, R0.reuse, R215.reuse, RZ, 0x7 ;  /* 0x000000d700037211 */ /* 0x0c0fe400078f38ff */
[----:B------:R-:W-:Y:S02]  /*0b30*/  LEA.HI R4, R0, R215, RZ, 0x5 ;  /* 0x000000d700047211 */ /* 0x000fe400078f28ff */
[----:B------:R-:W-:Y:S02]  /*0b40*/  SHF.R.S32.HI R212, RZ, 0x7, R3 ;  /* 0x00000007ffd47819 */ /* 0x000fe40000011403 */
[----:B--2---:R-:W-:Y:S02]  /*0b50*/  R2UR UR4, R2 ;  /* 0x00000000020472ca */ /* 0x004fe400000e0000 */
[C---:B------:R-:W-:Y:S02]  /*0b60*/  LOP3.LUT R2, R3.reuse, 0xffffff80, RZ, 0xc0, !PT ;  /* 0xffffff8003027812 */ /* 0x040fe400078ec0ff */
[----:B------:R-:W-:-:S03]  /*0b70*/  LEA.HI R3, R3, R212, RZ, 0x1 ;  /* 0x000000d403037211 */ /* 0x000fc600078f08ff */
[----:B------:R-:W-:Y:S01]  /*0b80*/  IMAD.IADD R211, R215, 0x1, -R2 ;  /* 0x00000001d7d37824 */ /* 0x000fe200078e0a02 */
[----:B------:R-:W-:-:S04]  /*0b90*/  LOP3.LUT R3, R3, 0x3fffffe, RZ, 0xc0, !PT ;  /* 0x03fffffe03037812 */ /* 0x000fc800078ec0ff */
[----:B------:R-:W-:Y:S01]  /*0ba0*/  SHF.R.S32.HI R8, RZ, 0x1f, R211 ;  /* 0x0000001fff087819 */ /* 0x000fe200000114d3 */
[----:B------:R-:W-:Y:S01]  /*0bb0*/  ULOP3.LUT UR4, UR4, 0x1, URZ, 0xfc, !UPT ;  /* 0x0000000104047892 */ /* 0x000fe2000f8efc3f */
[----:B------:R-:W-:Y:S02]  /*0bc0*/  IMAD.IADD R3, R212, 0x1, -R3 ;  /* 0x00000001d4037824 */ /* 0x000fe400078e0a03 */
[CC--:B------:R-:W-:Y:S02]  /*0bd0*/  LEA.HI R9, R8.reuse, R211.reuse, RZ, 0x2 ;  /* 0x000000d308097211 */ /* 0x0c0fe400078f10ff */
[----:B------:R-:W-:Y:S01]  /*0be0*/  LEA.HI R8, R8, R211, RZ, 0x5 ;  /* 0x000000d308087211 */ /* 0x000fe200078f28ff */
[----:B------:R-:W-:Y:S01]  /*0bf0*/  IMAD.U32 R214, RZ, RZ, UR4 ;  /* 0x00000004ffd67e24 */ /* 0x000fe2000f8e00ff */
[--C-:B------:R-:W-:Y:S01]  /*0c00*/  SHF.R.S32.HI R5, RZ, 0x2, R9.reuse ;  /* 0x00000002ff057819 */ /* 0x100fe20000011409 */
[----:B------:R-:W-:Y:S01]  /*0c10*/  UMOV UR4, URZ ;  /* 0x0000003f00047c82 */ /* 0x000fe20008000000 */
[----:B------:R-:W-:Y:S01]  /*0c20*/  SHF.R.S32.HI R2, RZ, 0x1f, R9 ;  /* 0x0000001fff027819 */ /* 0x000fe20000011409 */
[----:B------:R-:W-:Y:S01]  /*0c30*/  IMAD.U32 R210, RZ, RZ, UR4 ;  /* 0x00000004ffd27e24 */ /* 0x000fe2000f8e00ff */
[----:B------:R-:W-:-:S02]  /*0c40*/  SHF.R.S32.HI R8, RZ, 0x5, R8 ;  /* 0x00000005ff087819 */ /* 0x000fc40000011408 */
[----:B------:R-:W-:Y:S02]  /*0c50*/  LEA.HI R2, R2, R5, RZ, 0x3 ;  /* 0x0000000502027211 */ /* 0x000fe400078f18ff */
[----:B------:R-:W-:Y:S02]  /*0c60*/  LOP3.LUT R204, R9, 0x7ffffffc, RZ, 0xc0, !PT ;  /* 0x7ffffffc09cc7812 */ /* 0x000fe400078ec0ff */
[----:B------:R-:W-:Y:S02]  /*0c70*/  LOP3.LUT R6, R2, 0xfffffff8, RZ, 0xc0, !PT ;  /* 0xfffffff802067812 */ /* 0x000fe400078ec0ff */
[CC--:B------:R-:W-:Y:S01]  /*0c80*/  LEA.HI R2, R0.reuse, R215.reuse, RZ, 0x4 ;  /* 0x000000d700027211 */ /* 0x0c0fe200078f20ff */
[----:B------:R-:W-:Y:S01]  /*0c90*/  IMAD.IADD R204, R211, 0x1, -R204 ;  /* 0x00000001d3cc7824 */ /* 0x000fe200078e0acc */
[----:B------:R-:W-:Y:S01]  /*0ca0*/  LEA.HI R0, R0, R215, RZ, 0x3 ;  /* 0x000000d700007211 */ /* 0x000fe200078f18ff */
[----:B------:R-:W-:Y:S01]  /*0cb0*/  IMAD.IADD R11, R5, 0x1, -R6 ;  /* 0x00000001050b7824 */ /* 0x000fe200078e0a06 */
[----:B------:R-:W-:Y:S01]  /*0cc0*/  SHF.R.S32.HI R5, RZ, 0x4, R2 ;  /* 0x00000004ff057819 */ /* 0x000fe20000011402 */
[----:B------:R-:W-:Y:S01]  /*0cd0*/  IMAD.SHL.U32 R6, R4, 0x20, RZ ;  /* 0x0000002004067824 */ /* 0x000fe200078e00ff */
[----:B------:R-:W-:Y:S01]  /*0ce0*/  LOP3.LUT R4, R2, 0x3fffff0, RZ, 0xc0, !PT ;  /* 0x03fffff002047812 */ /* 0x000fe200078ec0ff */
[----:B------:R-:W-:Y:S01]  /*0cf0*/  IMAD R8, R8, 0x10, R11 ;  /* 0x0000001008087824 */ /* 0x000fe200078e020b */
[----:B------:R-:W-:-:S02]  /*0d00*/  LEA.HI R2, R2, R5, RZ, 0x1 ;  /* 0x0000000502027211 */ /* 0x000fc400078f08ff */
[----:B------:R-:W-:Y:S01]  /*0d10*/  LOP3.LUT R7, R6, 0xfffffc00, RZ, 0xc0, !PT ;  /* 0xfffffc0006077812 */ /* 0x000fe200078ec0ff */
[----:B------:R-:W-:Y:S01]  /*0d20*/  IMAD.IADD R4, R215, 0x1, -R4 ;  /* 0x00000001d7047824 */ /* 0x000fe200078e0a04 */
[----:B------:R-:W-:Y:S01]  /*0d30*/  LOP3.LUT R2, R2, 0x1ffffffe, RZ, 0xc0, !PT ;  /* 0x1ffffffe02027812 */ /* 0x000fe200078ec0ff */
[----:B------:R-:W-:Y:S01]  /*0d40*/  IMAD R205, R3, 0x40, R8 ;  /* 0x0000004003cd7824 */ /* 0x000fe200078e0208 */
[----:B------:R-:W-:Y:S01]  /*0d50*/  SHF.R.S32.HI R22, RZ, 0x3, R0 ;  /* 0x00000003ff167819 */ /* 0x000fe20000011400 */
[----:B------:R-:W-:Y:S02]  /*0d60*/  IMAD R7, R4, 0x40, R7 ;  /* 0x0000004004077824 */ /* 0x000fe400078e0207 */
[----:B------:R-:W-:-:S04]  /*0d70*/  IMAD.IADD R2, R5, 0x1, -R2 ;  /* 0x0000000105027824 */ /* 0x000fc800078e0a02 */
[----:B------:R-:W-:Y:S01]  /*0d80*/  IMAD R213, R2, 0x8, R7 ;  /* 0x0000000802d57824 */ /* 0x000fe200078e0207 */
[----:B------:R-:W-:-:S05]  /*0d90*/  LOP3.LUT R2, R0, 0x1ffffff8, RZ, 0xc0, !PT ;  /* 0x1ffffff800027812 */ /* 0x000fca00078ec0ff */
[----:B------:R-:W-:-:S04]  /*0da0*/  IMAD.IADD R2, R215, 0x1, -R2 ;  /* 0x00000001d7027824 */ /* 0x000fc800078e0a02 */
[----:B------:R-:W-:-:S07]  /*0db0*/  IMAD.SHL.U32 R16, R2, 0x8, RZ ;  /* 0x0000000802107824 */ /* 0x000fce00078e00ff */
.L_x_2046:
[----:B0-----:R-:W0:Y:S01]  /*0dc0*/  LDC.64 R2, c[0x0][0xc60] ;  /* 0x00031800ff027b82 */ /* 0x001e220000000a00 */
[----:B------:R-:W-:Y:S01]  /*0dd0*/  ULDC.64 UR10, c[0x0][0x208] ;  /* 0x00008200000a7ab9 */ /* 0x000fe20000000a00 */
[----:B------:R-:W-:Y:S01]  /*0de0*/  ULDC.64 UR6, c[0x0][0xa28] ;  /* 0x00028a0000067ab9 */ /* 0x000fe20000000a00 */
[----:B------:R-:W-:Y:S01]  /*0df0*/  ULDC.64 UR8, c[0x0][0xa18] ;  /* 0x0002860000087ab9 */ /* 0x000fe20000000a00 */
[----:B0-----:R-:W-:-:S06]  /*0e00*/  IMAD.WIDE R2, R83, 0x4, R2 ;  /* 0x0000000453027825 */ /* 0x001fcc00078e0202 */
[----:B--2---:R-:W2:Y:S01]  /*0e10*/  LDG.E R2, desc[UR10][R2.64] ;  /* 0x0000000a02027981 */ /* 0x004ea2000c1e1900 */
[----:B------:R-:W-:Y:S02]  /*0e20*/  UISETP.NE.U32.AND UP0, UPT, UR6, URZ, UPT ;  /* 0x0000003f0600728c */ /* 0x000fe4000bf05070 */
[----:B------:R-:W-:Y:S02]  /*0e30*/  UISETP.NE.U32.AND UP1, UPT, UR8, URZ, UPT ;  /* 0x0000003f0800728c */ /* 0x000fe4000bf25070 */
[----:B------:R-:W-:Y:S02]  /*0e40*/  UISETP.NE.AND.EX UP0, UPT, UR7, URZ, UPT, UP0 ;  /* 0x0000003f0700728c */ /* 0x000fe4000bf05300 */
[----:B------:R-:W-:-:S04]  /*0e50*/  UISETP.NE.AND.EX UP1, UPT, UR9, URZ, UPT, UP1 ;  /* 0x0000003f0900728c */ /* 0x000fc8000bf25310 */
[----:B------:R-:W-:Y:S02]  /*0e60*/  PLOP3.LUT P0, PT, PT, PT, UP0, 0x80, 0x0 ;  /* 0x000000000000781c */ /* 0x000fe40003f0f008 */
[----:B------:R-:W-:Y:S02]  /*0e70*/  PLOP3.LUT P2, PT, PT, PT, UP1, 0x80, 0x0 ;  /* 0x000000000000781c */ /* 0x000fe40003f4f018 */
[----:B--2---:R-:W-:-:S13]  /*0e80*/  R2UR UR4, R2 ;  /* 0x00000000020472ca */ /* 0x004fda00000e0000 */
[----:B------:R-:W-:Y:S02]  /*0e90*/  USHF.R.S32.HI UR12, URZ, 0x1f, UR4 ;  /* 0x0000001f3f0c7899 */ /* 0x000fe40008011404 */
[----:B------:R-:W-:Y:S01]  /*0ea0*/  MOV R206, UR4 ;  /* 0x0000000400ce7c02 */ /* 0x000fe20008000f00 */
[----:B------:R-:W-:-:S04]  /*0eb0*/  @UP0 ULEA UR6, UP2, UR4, UR6, 0x2 ;  /* 0x0000000604060291 */ /* 0x000fc8000f84103f */
[----:B------:R-:W-:Y:S02]  /*0ec0*/  @UP0 ULEA.HI.X UR7, UR4, UR7, UR12, 0x2, UP2 ;  /* 0x0000000704070291 */ /* 0x000fe400090f140c */
[----:B------:R-:W-:Y:S01]  /*0ed0*/  IMAD.U32 R208, RZ, RZ, UR12 ;  /* 0x0000000cffd07e24 */ /* 0x000fe2000f8e00ff */
[----:B------:R-:W-:Y:S01]  /*0ee0*/  @UP1 ULEA UR8, UP0, UR4, UR8, 0x2 ;  /* 0x0000000804081291 */ /* 0x000fe2000f80103f */
[----:B------:R-:W-:-:S03]  /*0ef0*/  IMAD.U32 R2, RZ, RZ, UR6 ;  /* 0x00000006ff027e24 */ /* 0x000fc6000f8e00ff */
[----:B------:R-:W-:Y:S01]  /*0f00*/  @UP1 ULEA.HI.X UR9, UR4, UR9, UR12, 0x2, UP0 ;  /* 0x0000000904091291 */ /* 0x000fe200080f140c */
[----:B------:R-:W-:Y:S01]  /*0f10*/  IMAD.U32 R3, RZ, RZ, UR7 ;  /* 0x00000007ff037e24 */ /* 0x000fe2000f8e00ff */
[----:B------:R-:W-:Y:S01]  /*0f20*/  ULDC.64 UR6, c[0x0][0x3f8] ;  /* 0x0000fe0000067ab9 */ /* 0x000fe20000000a00 */
[----:B---3-5:R-:W-:-:S03]  /*0f30*/  IMAD.U32 R4, RZ, RZ, UR8 ;  /* 0x00000008ff047e24 */ /* 0x028fc6000f8e00ff */
[----:B------:R-:W-:Y:S01]  /*0f40*/  IMAD.U32 R5, RZ, RZ, UR9 ;  /* 0x00000009ff057e24 */ /* 0x000fe2000f8e00ff */
[----:B------:R-:W2:Y:S01]  /*0f50*/  @P0 LDG.E R2, desc[UR10][R2.64] ;  /* 0x0000000a02020981 */ /* 0x000ea2000c1e1900 */
[----:B------:R-:W-:Y:S01]  /*0f60*/  UISETP.NE.U32.AND UP0, UPT, UR6, URZ, UPT ;  /* 0x0000003f0600728c */ /* 0x000fe2000bf05070 */
[----:B------:R-:W-:Y:S02]  /*0f70*/  ULDC UR8, c[0x0][0x2e0] ;  /* 0x0000b80000087ab9 */ /* 0x000fe40000000800 */
[----:B------:R-:W3:Y:S01]  /*0f80*/  @P2 LDG.E R4, desc[UR10][R4.64] ;  /* 0x0000000a04042981 */ /* 0x000ee2000c1e1900 */
[----:B------:R-:W-:Y:S01]  /*0f90*/  ULDC UR9, c[0x0][0x288] ;  /* 0x0000a20000097ab9 */ /* 0x000fe20000000800 */
[----:B------:R-:W-:Y:S01]  /*0fa0*/  UISETP.NE.AND.EX UP0, UPT, UR7, URZ, UPT, UP0 ;  /* 0x0000003f0700728c */ /* 0x000fe2000bf05300 */
[----:B------:R-:W-:Y:S01]  /*0fb0*/  IMAD.U32 R207, RZ, RZ, UR5 ;  /* 0x00000005ffcf7e24 */ /* 0x000fe2000f8e00ff */
[----:B------:R-:W-:Y:S01]  /*0fc0*/  ULDC UR6, c[0x0][0x404] ;  /* 0x0001010000067ab9 */ /* 0x000fe20000000800 */
[----:B------:R-:W-:Y:S01]  /*0fd0*/  ULDC.64 UR10, c[0x0][0xa20] ;  /* 0x00028800000a7ab9 */ /* 0x000fe20000000a00 */
[----:B------:R-:W-:Y:S01]  /*0fe0*/  USEL UR6, UR6, 0x1, UP0 ;  /* 0x0000000106067887 */ /* 0x000fe20008000000 */
[----:B------:R-:W-:Y:S01]  /*0ff0*/  ISETP.NE.U32.AND P1, PT, RZ, UR10, PT ;  /* 0x0000000aff007c0c */ /* 0x000fe2000bf25070 */
[----:B------:R-:W-:-:S02]  /*1000*/  UMOV UR4, URZ ;  /* 0x0000003f00047c82 */ /* 0x000fc40008000000 */
[----:B------:R-:W-:Y:S01]  /*1010*/  UIMAD UR8, UR6, UR8, URZ ;  /* 0x00000008060872a4 */ /* 0x000fe2000f8e023f */
[----:B------:R-:W-:Y:S02]  /*1020*/  ISETP.NE.AND.EX P1, PT, RZ, UR11, PT, P1 ;  /* 0x0000000bff007c0c */ /* 0x000fe4000bf25310 */
[----:B--2---:R-:W-:Y:S02]  /*1030*/  @P0 R2UR UR4, R2 ;  /* 0x00000000020402ca */ /* 0x004fe400000e0000 */
[----:B---3--:R-:W-:-:S13]  /*1040*/  @P2 R2UR UR9, R4 ;  /* 0x00000000040922ca */ /* 0x008fda00000e0000 */
[----:B------:R-:W-:Y:S01]  /*1050*/  IMAD.U32 R18, RZ, RZ, UR9 ;  /* 0x00000009ff127e24 */ /* 0x000fe2000f8e00ff */
[----:B-1--4-:R-:W-:Y:S06]  /*1060*/  @P2 BRA `(.L_x_1993) ;  /* 0x0000000000402947 */ /* 0x012fec0003800000 */
[----:B------:R-:W-:Y:S02]  /*1070*/  ULDC.64 UR6, c[0x0][0xa00] ;  /* 0x0002800000067ab9 */ /* 0x000fe40000000a00 */
[----:B------:R-:W-:-:S04]  /*1080*/  ISETP.NE.U32.AND P0, PT, RZ, UR6, PT ;  /* 0x00000006ff007c0c */ /* 0x000fc8000bf05070 */
[----:B------:R-:W-:-:S13]  /*1090*/  ISETP.NE.AND.EX P0, PT, RZ, UR7, PT, P0 ;  /* 0x00000007ff007c0c */ /* 0x000fda000bf05300 */
[----:B------:R-:W-:Y:S05]  /*10a0*/  @!P0 BRA `(.L_x_1993) ;  /* 0x0000000000308947 */ /* 0x000fea0003800000 */
[----:B------:R-:W-:Y:S01]  /*10b0*/  R2UR UR5, R206 ;  /* 0x00000000ce0572ca */ /* 0x000fe200000e0000 */
[----:B------:R-:W-:Y:S01]  /*10c0*/  ULDC.64 UR6, c[0x0][0xa00] ;  /* 0x0002800000067ab9 */ /* 0x000fe20000000a00 */
[----:B------:R-:W-:-:S11]  /*10d0*/  ULDC.64 UR12, c[0x0][0x208] ;  /* 0x00008200000c7ab9 */ /* 0x000fd60000000a00 */
[----:B------:R-:W-:-:S06]  /*10e0*/  UIMAD.WIDE UR6, UR5, 0x4, UR6 ;  /* 0x00000004050678a5 */ /* 0x000fcc000f8e0206 */
[----:B------:R-:W-:Y:S02]  /*10f0*/  IMAD.U32 R2, RZ, RZ, UR6 ;  /* 0x00000006ff027e24 */ /* 0x000fe4000f8e00ff */
[----:B------:R-:W-:-:S05]  /*1100*/  IMAD.U32 R3, RZ, RZ, UR7 ;  /* 0x00000007ff037e24 */ /* 0x000fca000f8e00ff */
[----:B------:R-:W2:Y:S04]  /*1110*/  LDG.E R4, desc[UR12][R2.64] ;  /* 0x0000000c02047981 */ /* 0x000ea8000c1e1900 */
[----:B------:R-:W3:Y:S01]  /*1120*/  LDG.E R0, desc[UR12][R2.64+0x4] ;  /* 0x0000040c02007981 */ /* 0x000ee2000c1e1900 */
[----:B--2---:R-:W-:Y:S02]  /*1130*/  R2UR UR5, R4 ;  /* 0x00000000040572ca */ /* 0x004fe400000e0000 */
[----:B---3--:R-:W-:-:S13]  /*1140*/  R2UR UR6, R0 ;  /* 0x00000000000672ca */ /* 0x008fda00000e0000 */
[----:B------:R-:W-:-:S06]  /*1150*/  UIADD3 UR5, -UR5, UR6, URZ ;  /* 0x0000000605057290 */ /* 0x000fcc000fffe13f */
[----:B------:R-:W-:-:S07]  /*1160*/  IMAD.U32 R18, RZ, RZ, UR5 ;  /* 0x00000005ff127e24 */ /* 0x000fce000f8e00ff */
.L_x_1993:
[----:B------:R-:W-:-:S13]  /*1170*/  R2UR UR5, R17 ;  /* 0x00000000110572ca */ /* 0x000fda00000e0000 */
[----:B------:R-:W-:Y:S01]  /*1180*/  IMAD.U32 R209, RZ, RZ, UR5 ;  /* 0x00000005ffd17e24 */ /* 0x000fe2000f8e00ff */
[----:B------:R-:W-:Y:S06]  /*1190*/  @!P1 BRA `(.L_x_1994) ;  /* 0x0000000000289947 */ /* 0x000fec0003800000 */
[----:B------:R-:W-:Y:S01]  /*11a0*/  R2UR UR6, R206 ;  /* 0x00000000ce0672ca */ /* 0x000fe200000e0000 */
[----:B------:R-:W-:Y:S01]  /*11b0*/  ULDC.64 UR8, c[0x0][0x208] ;  /* 0x0000820000087ab9 */ /* 0x000fe20000000a00 */
[----:B------:R-:W-:-:S11]  /*11c0*/  R2UR UR7, R208 ;  /* 0x00000000d00772ca */ /* 0x000fd600000e0000 */
[----:B------:R-:W-:-:S04]  /*11d0*/  ULEA UR5, UP0, UR6, UR10, 0x2 ;  /* 0x0000000a06057291 */ /* 0x000fc8000f80103f */
[----:B------:R-:W-:Y:S02]  /*11e0*/  ULEA.HI.X UR6, UR6, UR11, UR7, 0x2, UP0 ;  /* 0x0000000b06067291 */ /* 0x000fe400080f1407 */
[----:B------:R-:W-:-:S04]  /*11f0*/  IMAD.U32 R2, RZ, RZ, UR5 ;  /* 0x00000005ff027e24 */ /* 0x000fc8000f8e00ff */
[----:B------:R-:W-:-:S05]  /*1200*/  IMAD.U32 R3, RZ, RZ, UR6 ;  /* 0x00000006ff037e24 */ /* 0x000fca000f8e00ff */
[----:B------:R-:W2:Y:S02]  /*1210*/  LDG.E R2, desc[UR8][R2.64] ;  /* 0x0000000802027981 */ /* 0x000ea4000c1e1900 */
[----:B--2---:R-:W-:Y:S01]  /*1220*/  R2UR UR8, R2 ;  /* 0x00000000020872ca */ /* 0x004fe200000e0000 */
[----:B------:R-:W-:-:S14]  /*1230*/  BRA `(.L_x_1995) ;  /* 0x00000000003c7947 */ /* 0x000fdc0003800000 */
.L_x_1994:
        /* <DEDUP_REMOVED lines=14> */
[----:B------:R-:W-:-:S12]  /*1320*/  UIADD3 UR8, -UR8, UR5, URZ ;  /* 0x0000000508087290 */ /* 0x000fd8000fffe13f */
.L_x_1995:
[----:B------:R-:W-:Y:S01]  /*1330*/  R2UR UR5, R17 ;  /* 0x00000000110572ca */ /* 0x000fe200000e0000 */
[----:B------:R-:W-:Y:S01]  /*1340*/  UIADD3 UR7, -UR4, UR8, URZ ;  /* 0x0000000804077290 */ /* 0x000fe2000fffe13f */
[----:B------:R-:W-:Y:S02]  /*1350*/  R2UR UR8, R18 ;  /* 0x00000000120872ca */ /* 0x000fe400000e0000 */
[----:B------:R-:W-:Y:S01]  /*1360*/  CS2R R2, SRZ ;  /* 0x0000000000027805 */ /* 0x000fe2000001ff00 */
[----:B------:R-:W-:Y:S01]  /*1370*/  UMOV UR4, URZ ;  /* 0x0000003f00047c82 */ /* 0x000fe20008000000 */
[----:B------:R-:W-:Y:S02]  /*1380*/  PLOP3.LUT P0, PT, PT, PT, PT, 0x80, 0x0 ;  /* 0x000000000000781c */ /* 0x000fe40003f0f070 */
[----:B------:R-:W-:Y:S01]  /*1390*/  CS2R R118, SRZ ;  /* 0x0000000000767805 */ /* 0x000fe2000001ff00 */
[----:B------:R-:W-:Y:S01]  /*13a0*/  IMAD.U32 R19, RZ, RZ, UR7 ;  /* 0x00000007ff137e24 */ /* 0x000fe2000f8e00ff */
[----:B------:R-:W-:-:S02]  /*13b0*/  CS2R R116, SRZ ;  /* 0x0000000000747805 */ /* 0x000fc4000001ff00 */
[----:B------:R-:W-:Y:S02]  /*13c0*/  CS2R R114, SRZ ;  /* 0x0000000000727805 */ /* 0x000fe4000001ff00 */
[----:B------:R-:W-:Y:S02]  /*13d0*/  CS2R R112, SRZ ;  /* 0x0000000000707805 */ /* 0x000fe4000001ff00 */
[----:B------:R-:W-:Y:S02]  /*13e0*/  CS2R R110, SRZ ;  /* 0x00000000006e7805 */ /* 0x000fe4000001ff00 */
[----:B------:R-:W-:Y:S01]  /*13f0*/  CS2R R108, SRZ ;  /* 0x00000000006c7805 */ /* 0x000fe2000001ff00 */
[----:B------:R-:W-:Y:S01]  /*1400*/  ULEA UR6, UR5, 0xef, 0x7 ;  /* 0x000000ef05067891 */ /* 0x000fe2000f8e383f */
[----:B------:R-:W-:Y:S01]  /*1410*/  CS2R R106, SRZ ;  /* 0x00000000006a7805 */ /* 0x000fe2000001ff00 */
[----:B------:R-:W-:Y:S01]  /*1420*/  UIADD3 UR5, UR7, 0x6f, URZ ;  /* 0x0000006f07057890 */ /* 0x000fe2000fffe03f */
[----:B------:R-:W-:Y:S01]  /*1430*/  CS2R R104, SRZ ;  /* 0x0000000000687805 */ /* 0x000fe2000001ff00 */
[----:B------:R-:W-:Y:S01]  /*1440*/  UIADD3 UR7, UR7, UR6, -UR8 ;  /* 0x0000000607077290 */ /* 0x000fe2000fffe808 */
[----:B------:R-:W-:Y:S01]  /*1450*/  CS2R R102, SRZ ;  /* 0x0000000000667805 */ /* 0x000fe2000001ff00 */
[----:B------:R-:W-:Y:S01]  /*1460*/  UIMAD.WIDE UR4, UR5, -0x6db6db6d, UR4 ;  /* 0x92492493050478a5 */ /* 0x000fe2000f8e0204 */
[----:B------:R-:W-:Y:S01]  /*1470*/  CS2R R100, SRZ ;  /* 0x0000000000647805 */ /* 0x000fe2000001ff00 */
[----:B------:R-:W-:Y:S01]  /*1480*/  UMOV UR6, URZ ;  /* 0x0000003f00067c82 */ /* 0x000fe20008000000 */
[----:B------:R-:W-:Y:S01]  /*1490*/  CS2R R98, SRZ ;  /* 0x0000000000627805 */ /* 0x000fe2000001ff00 */
[----:B------:R-:W-:Y:S01]  /*14a0*/  UIMAD.WIDE UR6, UR7, -0x6db6db6d, UR6 ;  /* 0x92492493070678a5 */ /* 0x000fe2000f8e0206 */
[----:B------:R-:W-:Y:S01]  /*14b0*/  CS2R R96, SRZ ;  /* 0x0000000000607805 */ /* 0x000fe2000001ff00 */
[----:B------:R-:W-:Y:S01]  /*14c0*/  USHF.R.U32.HI UR4, URZ, 0x1f, UR5 ;  /* 0x0000001f3f047899 */ /* 0x000fe20008011605 */
[----:B------:R-:W-:Y:S01]  /*14d0*/  IMAD.MOV.U32 R86, RZ, RZ, RZ ;  /* 0x000000ffff567224 */ /* 0x000fe200078e00ff */
[----:B------:R-:W-:Y:S01]  /*14e0*/  USHF.R.U32.HI UR6, URZ, 0x1f, UR7 ;  /* 0x0000001f3f067899 */ /* 0x000fe20008011607 */
[----:B------:R-:W-:Y:S01]  /*14f0*/  CS2R R90, SRZ ;  /* 0x00000000005a7805 */ /* 0x000fe2000001ff00 */
[----:B------:R-:W-:Y:S01]  /*1500*/  ULEA.HI.SX32 UR4, UR5, UR4, 0x1a ;  /* 0x0000000405047291 */ /* 0x000fe2000f8fd23f */
[----:B------:R-:W-:Y:S01]  /*1510*/  CS2R R92, SRZ ;  /* 0x00000000005c7805 */ /* 0x000fe2000001ff00 */
[----:B------:R-:W-:Y:S01]  /*1520*/  ULEA.HI.SX32 UR6, UR7, UR6, 0x1a ;  /* 0x0000000607067291 */ /* 0x000fe2000f8fd23f */
[----:B------:R-:W-:Y:S01]  /*1530*/  IMAD.MOV.U32 R43, RZ, RZ, RZ ;  /* 0x000000ffff2b7224 */ /* 0x000fe200078e00ff */
[----:B------:R-:W-:-:S02]  /*1540*/  CS2R R88, SRZ ;  /* 0x0000000000587805 */ /* 0x000fc4000001ff00 */
[----:B------:R-:W-:Y:S01]  /*1550*/  CS2R R128, SRZ ;  /* 0x0000000000807805 */ /* 0x000fe2000001ff00 */
[----:B------:R-:W-:Y:S01]  /*1560*/  UISETP.LT.AND UP0, UPT, UR4, UR6, UPT ;  /* 0x000000060400728c */ /* 0x000fe2000bf01270 */
[----:B------:R-:W-:Y:S02]  /*1570*/  CS2R R38, SRZ ;  /* 0x0000000000267805 */ /* 0x000fe4000001ff00 */
[----:B------:R-:W-:Y:S02]  /*1580*/  CS2R R84, SRZ ;  /* 0x0000000000547805 */ /* 0x000fe4000001ff00 */
[----:B------:R-:W-:Y:S01]  /*1590*/  CS2R R46, SRZ ;  /* 0x00000000002e7805 */ /* 0x000fe2000001ff00 */
[----:B------:R-:W-:Y:S01]  /*15a0*/  USEL UR38, UR4, UR6, UP0 ;  /* 0x0000000604267287 */ /* 0x000fe20008000000 */
[----:B------:R-:W-:Y:S02]  /*15b0*/  CS2R R36, SRZ ;  /* 0x0000000000247805 */ /* 0x000fe4000001ff00 */
[----:B------:R-:W-:-:S02]  /*15c0*/  CS2R R78, SRZ ;  /* 0x00000000004e7805 */ /* 0x000fc4000001ff00 */
[----:B------:R-:W-:Y:S01]  /*15d0*/  CS2R R76, SRZ ;  /* 0x00000000004c7805 */ /* 0x000fe2000001ff00 */
[----:B------:R-:W-:Y:S01]  /*15e0*/  UISETP.GE.AND UP0, UPT, UR38, 0x1, UPT ;  /* 0x000000012600788c */ /* 0x000fe2000bf06270 */
[----:B------:R-:W-:Y:S02]  /*15f0*/  CS2R R74, SRZ ;  /* 0x00000000004a7805 */ /* 0x000fe4000001ff00 */
[----:B------:R-:W-:Y:S02]  /*1600*/  CS2R R72, SRZ ;  /* 0x0000000000487805 */ /* 0x000fe4000001ff00 */
[----:B------:R-:W-:Y:S02]  /*1610*/  CS2R R70, SRZ ;  /* 0x0000000000467805 */ /* 0x000fe4000001ff00 */
[----:B------:R-:W-:Y:S02]  /*1620*/  CS2R R68, SRZ ;  /* 0x0000000000447805 */ /* 0x000fe4000001ff00 */
[----:B------:R-:W-:-:S02]  /*1630*/  CS2R R66, SRZ ;  /* 0x0000000000427805 */ /* 0x000fc4000001ff00 */
[----:B------:R-:W-:Y:S02]  /*1640*/  PLOP3.LUT P1, PT, PT, PT, UP0, 0x80, 0x0 ;  /* 0x000000000000781c */ /* 0x000fe40003f2f008 */
        /* <DEDUP_REMOVED lines=13> */
[----:B------:R-:W-:Y:S02]  /*1720*/  MOV R133, RZ ;  /* 0x000000ff00857202 */ /* 0x000fe40000000f00 */
        /* <DEDUP_REMOVED lines=41> */
.L_x_1997:
        /* <DEDUP_REMOVED lines=11> */
.L_x_2134:
[----:B------:R-:W-:Y:S05]  /*1a70*/  @!P0 BRA `(.L_x_1999) ;  /* 0x0000000000048947 */ /* 0x000fea0003800000 */
[----:B------:R-:W-:Y:S01]  /*1a80*/  BPT.TRAP 0x1 ;  /* 0x000000040000795c */ /* 0x000fe20000300000 */
.L_x_1999:
[----:B------:R-:W-:Y:S02]  /*1a90*/  IMAD.U32 R2, RZ, RZ, UR36 ;  /* 0x00000024ff027e24 */ /* 0x000fe4000f8e00ff */
[----:B0-----:R-:W-:-:S03]  /*1aa0*/  IMAD.U32 R3, RZ, RZ, UR61 ;  /* 0x0000003dff037e24 */ /* 0x001fc6000f8e00ff */
[----:B------:R-:W-:Y:S02]  /*1ab0*/  LEA R2, R2, UR60, 0x3 ;  /* 0x0000003c02027c11 */ /* 0x000fe4000f8e18ff */
[----:B------:R-:W-:-:S04]  /*1ac0*/  SHF.L.U32 R3, R3, 0x1f, RZ ;  /* 0x0000001f03037819 */ /* 0x000fc800000006ff */
[----:B------:R0:W1:Y:S01]  /*1ad0*/  SYNCS.PHASECHK.TRANS64.TRYWAIT P2, [R2+URZ+0x36830], R3 ;  /* 0x03683003020075a7 */ /* 0x000062000804017f */
[----:B------:R-:W-:Y:S05]  /*1ae0*/  @!P0 BRA `(.L_x_2000) ;  /* 0x0000000000048947 */ /* 0x000fea0003800000 */
[----:B------:R-:W-:Y:S01]  /*1af0*/  BPT.TRAP 0x1 ;  /* 0x000000040000795c */ /* 0x000fe20000300000 */
.L_x_2000:
[----:B------:R-:W2:Y:S01]  /*1b00*/  S2R R0, SR_TID.X ;  /* 0x0000000000007919 */ /* 0x000ea20000002100 */
[----:B------:R-:W-:Y:S02]  /*1b10*/  MOV R119, RZ ;  /* 0x000000ff00777202 */ /* 0x000fe40000000f00 */
[----:B--2---:R-:W-:Y:S01]  /*1b20*/  LOP3.LUT P1, RZ, R0, 0x7f, RZ, 0xc0, !PT ;  /* 0x0000007f00ff7812 */ /* 0x004fe2000782c0ff */
[----:B-1----:R-:W-:-:S12]  /*1b30*/  @P2 BRA `(.L_x_2001) ;  /* 0x0000000000082947 */ /* 0x002fd80003800000 */
[----:B------:R-:W1:Y:S02]  /*1b40*/  SYNCS.PHASECHK.TRANS64.TRYWAIT P2, [R2+URZ+0x36830], R3 ;  /* 0x03683003020075a7 */ /* 0x000e64000804017f */
[----:B-1----:R-:W-:Y:S05]  /*1b50*/  @!P2 BRA `(.L_x_2002) ;  /* 0x000001500020a947 */ /* 0x002fea0003800000 */
.L_x_2001:
[----:B------:R-:W-:Y:S05]  /*1b60*/  WARPSYNC.ALL ;  /* 0x0000000000007948 */ /* 0x000fea0003800000 */
[----:B------:R-:W-:Y:S01]  /*1b70*/  UIADD3 UR4, UR60, 0x21400, URZ ;  /* 0x000214003c047890 */ /* 0x000fe2000fffe03f */
[----:B------:R-:W-:Y:S01]  /*1b80*/  WARPGROUP.ARRIVE ;  /* 0x00000000000079c5 */ /* 0x000fe20000000000 */
[----:B------:R-:W-:Y:S01]  /*1b90*/  UMOV UR7, 0x40000040 ;  /* 0x4000004000077882 */ /* 0x000fe20000000000 */
[----:B------:R-:W-:Y:S01]  /*1ba0*/  UMOV UR11, 0x40000040 ;  /* 0x40000040000b7882 */ /* 0x000fe20000000000 */
[----:B------:R-:W-:Y:S01]  /*1bb0*/  USHF.R.U32.HI UR4, URZ, 0x4, UR4 ;  /* 0x000000043f047899 */ /* 0x000fe20008011604 */
[----:B------:R-:W-:Y:S01]  /*1bc0*/  R2UR UR39, R19 ;  /* 0x00000000132772ca */ /* 0x000fe200000e0000 */
[----:B------:R-:W-:Y:S01]  /*1bd0*/  UMOV UR15, 0x40000040 ;  /* 0x40000040000f7882 */ /* 0x000fe20000000000 */
[----:B------:R-:W-:Y:S01]  /*1be0*/  UMOV UR19, 0x40000040 ;  /* 0x4000004000137882 */ /* 0x000fe20000000000 */
[----:B------:R-:W-:Y:S01]  /*1bf0*/  ULOP3.LUT UR4, UR4, 0x3fff, URZ, 0xc0, !UPT ;  /* 0x00003fff04047892 */ /* 0x000fe2000f8ec03f */
[----:B01----:R-:W-:Y:S01]  /*1c00*/  @!P1 VIADD R2, R2, 0x36840 ;  /* 0x0003684002029836 */ /* 0x003fe20000000000 */
[----:B------:R-:W-:Y:S01]  /*1c10*/  UMOV UR23, 0x40000040 ;  /* 0x4000004000177882 */ /* 0x000fe20000000000 */
[----:B------:R-:W-:Y:S01]  /*1c20*/  UMOV UR27, 0x40000040 ;  /* 0x40000040001b7882 */ /* 0x000fe20000000000 */
[----:B------:R-:W-:Y:S01]  /*1c30*/  ULOP3.LUT UR5, UR4, 0x10000, URZ, 0xfc, !UPT ;  /* 0x0001000004057892 */ /* 0x000fe2000f8efc3f */
[--C-:B------:R-:W-:Y:S01]  /*1c40*/  IMAD.MOV.U32 R118, RZ, RZ, R119.reuse ;  /* 0x000000ffff767224 */ /* 0x100fe200078e0077 */
[----:B------:R-:W-:Y:S01]  /*1c50*/  ULOP3.LUT UR4, UR37, 0x10000, URZ, 0xfc, !UPT ;  /* 0x0001000025047892 */ /* 0x000fe2000f8efc3f */
[----:B------:R-:W-:Y:S01]  /*1c60*/  R2UR UR37, R17 ;  /* 0x00000000112572ca */ /* 0x000fe200000e0000 */
[----:B------:R-:W-:Y:S01]  /*1c70*/  UIMAD UR6, UR36, 0xa80, UR5 ;  /* 0x00000a80240678a4 */ /* 0x000fe2000f8e0205 */
[----:B------:R-:W-:Y:S01]  /*1c80*/  @!P1 PRMT R2, RZ, 0x654, R2 ;  /* 0x00000654ff029816 */ /* 0x000fe20000000002 */
[----:B------:R-:W-:Y:S01]  /*1c90*/  IMAD.U32 R8, RZ, RZ, UR5 ;  /* 0x00000005ff087e24 */ /* 0x000fe2000f8e00ff */
[----:B------:R-:W-:Y:S01]  /*1ca0*/  UMOV UR5, 0x40000040 ;  /* 0x4000004000057882 */ /* 0x000fe20000000000 */
[----:B------:R-:W-:Y:S01]  /*1cb0*/  UIADD3 UR10, UR6, 0x80, URZ ;  /* 0x00000080060a7890 */ /* 0x000fe2000fffe03f */
[----:B------:R-:W-:Y:S01]  /*1cc0*/  IMAD.MOV.U32 R117, RZ, RZ, R119 ;  /* 0x000000ffff757224 */ /* 0x000fe200078e0077 */
[----:B------:R-:W-:Y:S01]  /*1cd0*/  UMOV UR8, UR4 ;  /* 0x0000000400087c82 */ /* 0x000fe20008000000 */
[----:B------:R-:W-:Y:S01]  /*1ce0*/  UMOV UR9, UR5 ;  /* 0x0000000500097c82 */ /* 0x000fe20008000000 */
[----:B------:R-:W-:-:S02]  /*1cf0*/  UIADD3 UR14, UR6, 0x200, URZ ;  /* 0x00000200060e7890 */ /* 0x000fc4000fffe03f */
[----:B------:R-:W-:Y:S01]  /*1d00*/  HGMMA.64x16x16.F32 R72, gdesc[UR4], RZ, !UPT, gsb0 ;  /* 0x00200000044879f0 */ /* 0x000fe2000c0008ff */
[----:B------:R-:W-:Y:S01]  /*1d10*/  UMOV UR12, UR4 ;  /* 0x00000004000c7c82 */ /* 0x000fe20008000000 */
[----:B------:R-:W-:Y:S01]  /*1d20*/  UMOV UR13, UR5 ;  /* 0x00000005000d7c82 */ /* 0x000fe20008000000 */
[----:B------:R-:W-:Y:S01]  /*1d30*/  UIADD3 UR18, UR6, 0x280, URZ ;  /* 0x0000028006127890 */ /* 0x000fe2000fffe03f */
[----:B------:R-:W-:Y:S01]  /*1d40*/  IMAD.U32 R0, RZ, RZ, UR37 ;  /* 0x00000025ff007e24 */ /* 0x000fe2000f8e00ff */
[----:B------:R-:W-:Y:S01]  /*1d50*/  UMOV UR16, UR4 ;  /* 0x0000000400107c82 */ /* 0x000fe20008000000 */
        /* <DEDUP_REMOVED lines=36> */
[----:B------:R-:W-:Y:S01]  /*1fa0*/  IMAD.MOV.U32 R80, RZ, RZ, R119 ;  /* 0x000000ffff507224 */ /* 0x000fe200078e0077 */
[----:B------:R-:W-:-:S02]  /*1fb0*/  WARPGROUP.DEPBAR.LE gsb0, 0x0 ;  /* 0x00008000000079c5 */ /* 0x000fc40000010000 */
        /* <DEDUP_REMOVED lines=83> */
[----:B------:R-:W-:Y:S02]  /*24f0*/  R2UR UR11, R18 ;  /* 0x00000000120b72ca */ /* 0x000fe400000e0000 */
        /* <DEDUP_REMOVED lines=347> */
[----:B------:R-:W-:Y:S02]  /*3ab0*/  UIMAD UR7, UR38, -0x70, UR39 ;  /* 0xffffff90260778a4 */ /* 0x000fe4000f8e0227 */
[----:B------:R-:W-:Y:S02]  /*3ac0*/  UIADD3 UR38, UR38, -0x2, URZ ;  /* 0xfffffffe26267890 */ /* 0x000fe4000fffe03f */
[----:B------:R-:W-:Y:S02]  /*3ad0*/  UIADD3 UR10, -UR11, 0x71, UR7 ;  /* 0x000000710b0a7890 */ /* 0x000fe4000fffe107 */
[----:B------:R-:W-:-:S04]  /*3ae0*/  UIADD3 UR7, UR7, 0x70, URZ ;  /* 0x0000007007077890 */ /* 0x000fc8000fffe03f */
[----:B------:R-:W-:Y:S02]  /*3af0*/  IMAD.U32 R5, RZ, RZ, UR10 ;  /* 0x0000000aff057e24 */ /* 0x000fe4000f8e00ff */
[----:B------:R-:W-:Y:S02]  /*3b00*/  IMAD.U32 R3, RZ, RZ, UR7 ;  /* 0x00000007ff037e24 */ /* 0x000fe4000f8e00ff */
[----:B------:R-:W-:Y:S02]  /*3b10*/  IMAD R6, R204, -0x2, R5 ;  /* 0xfffffffecc067824 */ /* 0x000fe400078e0205 */
[----:B------:R-:W-:Y:S02]  /*3b20*/  IMAD R5, R0, 0x80, R205 ;  /* 0x0000008000057824 */ /* 0x000fe400078e02cd */
        /* <DEDUP_REMOVED lines=23> */
[----:B------:R-:W-:Y:S01]  /*3ca0*/  ISETP.GT.AND P2, PT, R0, 0x9, PT ;  /* 0x000000090000780c */ /* 0x000fe20003f44270 */
[----:B------:R-:W-:Y:S01]  /*3cb0*/  HGMMA.64x16x16.F32 R64, gdesc[UR52], R64, gsb0 ;  /* 0x00200000344079f0 */ /* 0x000fe20008000840 */
[----:B------:R-:W-:Y:S01]  /*3cc0*/  UIADD3 UR54, UR6, 0x806, URZ ;  /* 0x0000080606367890 */ /* 0x000fe2000fffe03f */
[----:B------:R-:W-:Y:S01]  /*3cd0*/  FSEL R13, R78, -INF , P4 ;  /* 0xff8000004e0d7808 */ /* 0x000fe20002000000 */
[----:B------:R-:W-:Y:S01]  /*3ce0*/  UMOV UR55, 0x40000040 ;  /* 0x4000004000377882 */ /* 0x000fe20000000000 */
[----:B------:R-:W-:Y:S01]  /*3cf0*/  FMNMX.FTZ R4, R7, R75, !PT ;  /* 0x0000004b07047209 */ /* 0x000fe20007810000 */
[----:B------:R-:W-:Y:S01]  /*3d00*/  IMAD.MOV.U32 R78, RZ, RZ, R119 ;  /* 0x000000ffff4e7224 */ /* 0x000fe200078e0077 */
        /* <DEDUP_REMOVED lines=15> */
[----:B------:R-:W-:Y:S01]  /*3e00*/  UMOV UR55, 0x40000040 ;  /* 0x4000004000377882 */ /* 0x000fe20000000000 */
[----:B------:R-:W-:Y:S02]  /*3e10*/  ISETP.GT.AND P2, PT, R0, 0x19, PT ;  /* 0x000000190000780c */ /* 0x000fe40003f44270 */
[----:B------:R-:W-:Y:S01]  /*3e20*/  FSEL R81, R70, -INF , P3 ;  /* 0xff80000046517808 */ /* 0x000fe20001800000 */
[----:B------:R-:W-:Y:S01]  /*3e30*/  IMAD.MOV.U32 R70, RZ, RZ, R119 ;  /* 0x000000ffff467224 */ /* 0x000fe200078e0077 */
[----:B------:R-:W-:Y:S02]  /*3e40*/  FMNMX.FTZ R4, R67, R4, !PT ;  /* 0x0000000443047209 */ /* 0x000fe40007810000 */
        /* <DEDUP_REMOVED lines=14> */
[----:B------:R-:W-:Y:S01]  /*3f30*/  UMOV UR55, 0x40000040 ;  /* 0x4000004000377882 */ /* 0x000fe20000000000 */
[----:B------:R-:W-:Y:S01]  /*3f40*/  FSEL R85, R62, -INF , P3 ;  /* 0xff8000003e557808 */ /* 0x000fe20001800000 */
[----:B------:R-:W-:Y:S01]  /*3f50*/  IMAD.MOV.U32 R62, RZ, RZ, R119 ;  /* 0x000000ffff3e7224 */ /* 0x000fe200078e0077 */
[----:B------:R-:W-:Y:S02]  /*3f60*/  FMNMX.FTZ R4, R59, R4, !PT ;  /* 0x000000043b047209 */ /* 0x000fe40007810000 */
        /* <DEDUP_REMOVED lines=33> */
[----:B------:R-:W-:Y:S01]  /*4180*/  UMOV UR55, 0x40000040 ;  /* 0x4000004000377882 */ /* 0x000fe20000000000 */
[----:B------:R-:W-:Y:S01]  /*4190*/  ISETP.GT.AND P2, PT, R0, 0x49, PT ;  /* 0x000000490000780c */ /* 0x000fe20003f44270 */
[----:B------:R-:W-:Y:S01]  /*41a0*/  ULDC UR6, c[0x0][0x988] ;  /* 0x0002620000067ab9 */ /* 0x000fe20000000800 */
[----:B------:R-:W-:Y:S02]  /*41b0*/  FSEL R97, R46, -INF , P3 ;  /* 0xff8000002e617808 */ /* 0x000fe40001800000 */
[----:B------:R-:W-:-:S02]  /*41c0*/  FMNMX.FTZ R4, R95, R4, !PT ;  /* 0x000000045f047209 */ /* 0x000fc40007810000 */
[C---:B------:R-:W-:Y:S02]  /*41d0*/  ISETP.GT.AND P3, PT, R0.reuse, 0x50, PT ;  /* 0x000000500000780c */ /* 0x040fe40003f64270 */
[----:B------:R-:W-:Y:S02]  /*41e0*/  FSEL R99, R47, -INF , P2 ;  /* 0xff8000002f637808 */ /* 0x000fe40001000000 */
[----:B------:R-:W-:Y:S02]  /*41f0*/  FMNMX.FTZ R4, R97, R4, !PT ;  /* 0x0000000461047209 */ /* 0x000fe40007810000 */
[----:B------:R-:W-:Y:S02]  /*4200*/  ISETP.GT.AND P2, PT, R0, 0x51, PT ;  /* 0x000000510000780c */ /* 0x000fe40003f44270 */
[----:B------:R-:W-:Y:S01]  /*4210*/  FMNMX.FTZ R4, R99, R4, !PT ;  /* 0x0000000463047209 */ /* 0x000fe20007810000 */
[----:B------:R-:W-:Y:S02]  /*4220*/  WARPGROUP.DEPBAR.LE gsb0, 0x0 ;  /* 0x00008000000079c5 */ /* 0x000fe40000010000 */
[----:B------:R-:W-:Y:S01]  /*4230*/  WARPGROUP.ARRIVE ;  /* 0x00000000000079c5 */ /* 0x000fe20000000000 */
[----:B------:R-:W-:-:S02]  /*4240*/  FSEL R101, R34, -INF , P3 ;  /* 0xff80000022657808 */ /* 0x000fc40001800000 */
[C---:B------:R-:W-:Y:S02]  /*4250*/  ISETP.GT.AND P3, PT, R0.reuse, 0x58, PT ;  /* 0x000000580000780c */ /* 0x040fe40003f64270 */
[----:B------:R-:W-:Y:S01]  /*4260*/  FSEL R103, R35, -INF , P2 ;  /* 0xff80000023677808 */ /* 0x000fe20001000000 */
[----:B------:R-:W-:Y:S01]  /*4270*/  HGMMA.64x16x16.F32 R24, gdesc[UR52], R24, gsb0 ;  /* 0x00200000341879f0 */ /* 0x000fe20008000818 */
[----:B------:R-:W-:Y:S02]  /*4280*/  FMNMX.FTZ R4, R101, R4, !PT ;  /* 0x0000000465047209 */ /* 0x000fe40007810000 */
[----:B------:R-:W-:Y:S02]  /*4290*/  ISETP.GT.AND P2, PT, R0, 0x59, PT ;  /* 0x000000590000780c */ /* 0x000fe40003f44270 */
        /* <DEDUP_REMOVED lines=8> */
[----:B------:R-:W-:Y:S01]  /*4320*/  FSEL R109, R26, -INF , P3 ;  /* 0xff8000001a6d7808 */ /* 0x000fe20001800000 */
[----:B------:R0:W-:Y:S01]  /*4330*/  @!P1 SYNCS.ARRIVE.TRANS64.RED.A1T0 RZ, [R2+URZ], RZ ;  /* 0x000000ff02ff99a7 */ /* 0x0001e2000810043f */
[----:B------:R-:W-:-:S02]  /*4340*/  ISETP.GT.AND P3, PT, R0, 0x68, PT ;  /* 0x000000680000780c */ /* 0x000fc40003f64270 */
[----:B------:R-:W-:Y:S02]  /*4350*/  FSEL R111, R27, -INF , P2 ;  /* 0xff8000001b6f7808 */ /* 0x000fe40001000000 */
[----:B------:R-:W-:Y:S02]  /*4360*/  FMNMX.FTZ R4, R109, R4, !PT ;  /* 0x000000046d047209 */ /* 0x000fe40007810000 */
[----:B------:R-:W-:Y:S02]  /*4370*/  ISETP.GT.AND P2, PT, R0, 0x69, PT ;  /* 0x000000690000780c */ /* 0x000fe40003f44270 */
[----:B------:R-:W-:Y:S02]  /*4380*/  FSEL R113, R30, -INF , P3 ;  /* 0xff8000001e717808 */ /* 0x000fe40001800000 */
[----:B------:R-:W-:Y:S02]  /*4390*/  FMNMX.FTZ R4, R111, R4, !PT ;  /* 0x000000046f047209 */ /* 0x000fe40007810000 */
[----:B------:R-:W-:-:S02]  /*43a0*/  FSEL R115, R31, -INF , P2 ;  /* 0xff8000001f737808 */ /* 0x000fc40001000000 */
[----:B------:R-:W-:Y:S02]  /*43b0*/  FMNMX.FTZ R4, R113, R4, !PT ;  /* 0x0000000471047209 */ /* 0x000fe40007810000 */
[----:B------:R-:W-:Y:S02]  /*43c0*/  ISETP.GT.AND P3, PT, R3, 0x1, PT ;  /* 0x000000010300780c */ /* 0x000fe40003f64270 */
[----:B------:R-:W-:Y:S02]  /*43d0*/  FMNMX.FTZ R9, R115, R4, !PT ;  /* 0x0000000473097209 */ /* 0x000fe40007810000 */
[----:B------:R-:W-:Y:S02]  /*43e0*/  FSEL R73, R73, -INF , P3 ;  /* 0xff80000049497808 */ /* 0x000fe40001800000 */
[----:B------:R-:W-:Y:S01]  /*43f0*/  ISETP.GT.AND P3, PT, R3, 0x11, PT ;  /* 0x000000110300780c */ /* 0x000fe20003f64270 */
[----:B------:R-:W1:Y:S03]  /*4400*/  SHFL.BFLY PT, R0, R9, 0x2, 0x1f ;  /* 0x0c401f0009007f89 */ /* 0x000e6600000e0000 */
        /* <DEDUP_REMOVED lines=8> */
[----:B-1----:R-:W-:Y:S01]  /*4490*/  FMNMX.FTZ R10, R9, R0, !PT ;  /* 0x00000000090a7209 */ /* 0x002fe20007810000 */
[----:B------:R-:W-:Y:S01]  /*44a0*/  IMAD.U32 R0, RZ, RZ, UR6 ;  /* 0x00000006ff007e24 */ /* 0x000fe2000f8e00ff */
[----:B------:R-:W-:Y:S01]  /*44b0*/  FSEL R9, R76, -INF , P4 ;  /* 0xff8000004c097808 */ /* 0x000fe20002000000 */
[----:B------:R-:W-:Y:S01]  /*44c0*/  UIADD3 UR6, UR39, -UR11, URZ ;  /* 0x8000000b27067290 */ /* 0x000fe2000fffe03f */
[----:B------:R-:W-:Y:S01]  /*44d0*/  FSEL R49, R49, -INF , P3 ;  /* 0xff80000031317808 */ /* 0x000fe20001800000 */
[----:B------:R-:W1:Y:S01]  /*44e0*/  SHFL.BFLY PT, R11, R10, 0x1, 0x1f ;  /* 0x0c201f000a0b7f89 */ /* 0x000e6200000e0000 */
[----:B------:R-:W-:Y:S01]  /*44f0*/  ISETP.GT.AND P3, PT, R3, 0x39, PT ;  /* 0x000000390300780c */ /* 0x000fe20003f64270 */
[----:B------:R-:W-:Y:S01]  /*4500*/  ULEA UR7, UR37, UR6, 0x7 ;  /* 0x0000000625077291 */ /* 0x000fe2000f8e383f */
[----:B------:R-:W-:-:S02]  /*4510*/  IMAD.MOV.U32 R76, RZ, RZ, R119 ;  /* 0x000000ffff4c7224 */ /* 0x000fc400078e0077 */
[----:B------:R-:W-:Y:S01]  /*4520*/  FSEL R53, R53, -INF , P3 ;  /* 0xff80000035357808 */ /* 0x000fe20001800000 */
[----:B------:R-:W-:Y:S01]  /*4530*/  UMOV UR6, URZ ;  /* 0x0000003f00067c82 */ /* 0x000fe20008000000 */
[----:B------:R-:W-:Y:S01]  /*4540*/  ISETP.GT.AND P3, PT, R3, 0x41, PT ;  /* 0x000000410300780c */ /* 0x000fe20003f64270 */
[----:B------:R-:W-:-:S03]  /*4550*/  UIMAD.WIDE UR6, UR7, -0x6db6db6d, UR6 ;  /* 0x92492493070678a5 */ /* 0x000fc6000f8e0206 */
[----:B------:R-:W-:Y:S01]  /*4560*/  FSEL R41, R41, -INF , P3 ;  /* 0xff80000029297808 */ /* 0x000fe20001800000 */
[----:B------:R-:W-:Y:S01]  /*4570*/  USHF.R.U32.HI UR6, URZ, 0x1f, UR7 ;  /* 0x0000001f3f067899 */ /* 0x000fe20008011607 */
[----:B------:R-:W-:-:S03]  /*4580*/  ISETP.GT.AND P3, PT, R3, 0x49, PT ;  /* 0x000000490300780c */ /* 0x000fc60003f64270 */
[----:B------:R-:W-:Y:S01]  /*4590*/  ULEA.HI.SX32 UR6, UR7, UR6, 0x1a ;  /* 0x0000000607067291 */ /* 0x000fe2000f8fd23f */
[----:B------:R-:W-:Y:S02]  /*45a0*/  FSEL R45, R45, -INF , P3 ;  /* 0xff8000002d2d7808 */ /* 0x000fe40001800000 */
[----:B------:R-:W-:Y:S01]  /*45b0*/  ISETP.GT.AND P3, PT, R3, 0x51, PT ;  /* 0x000000510300780c */ /* 0x000fe20003f64270 */
[----:B------:R-:W-:-:S03]  /*45c0*/  UISETP.LT.AND UP0, UPT, URZ, UR6, UPT ;  /* 0x000000063f00728c */ /* 0x000fc6000bf01270 */
[----:B------:R-:W-:Y:S01]  /*45d0*/  FSEL R33, R33, -INF , P3 ;  /* 0xff80000021217808 */ /* 0x000fe20001800000 */
[----:B------:R-:W-:Y:S01]  /*45e0*/  USEL UR10, URZ, UR6, !UP0 ;  /* 0x000000063f0a7287 */ /* 0x000fe2000c000000 */
[----:B-1----:R-:W-:Y:S02]  /*45f0*/  FMNMX.FTZ R4, R10, R11, !PT ;  /* 0x0000000b0a047209 */ /* 0x002fe40007810000 */
[----:B------:R-:W-:Y:S01]  /*4600*/  ISETP.GT.AND P3, PT, R3, 0x59, PT ;  /* 0x000000590300780c */ /* 0x000fe20003f64270 */
[----:B------:R-:W-:Y:S01]  /*4610*/  UISETP.GE.AND UP0, UPT, UR38, UR10, UPT ;  /* 0x0000000a2600728c */ /* 0x000fe2000bf06270 */
[C---:B------:R-:W-:Y:S01]  /*4620*/  FSETP.NEU.FTZ.AND P2, PT, R4.reuse, -INF , PT ;  /* 0xff8000000400780b */ /* 0x040fe20003f5d000 */
[----:B------:R-:W-:Y:S01]  /*4630*/  FMUL.FTZ R11, R4, R0 ;  /* 0x00000000040b7220 */ /* 0x000fe20000410000 */
[----:B------:R-:W-:Y:S02]  /*4640*/  FSEL R37, R37, -INF , P3 ;  /* 0xff80000025257808 */ /* 0x000fe40001800000 */
[----:B------:R-:W-:-:S02]  /*4650*/  ISETP.GT.AND P3, PT, R3, 0x61, PT ;  /* 0x000000610300780c */ /* 0x000fc40003f64270 */
        /* <DEDUP_REMOVED lines=8> */
[----:B------:R-:W-:Y:S01]  /*46e0*/  FMNMX.FTZ R10, R7, R73, !PT ;  /* 0x00000049070a7209 */ /* 0x000fe20007810000 */
[-CC-:B------:R-:W-:Y:S01]  /*46f0*/  FFMA.FTZ R6, R75, R0.reuse, -R30.reuse ;  /* 0x000000004b067223 */ /* 0x180fe2000001081e */
[----:B------:R-:W-:Y:S01]  /*4700*/  FSEL R77, R77, -INF , P2 ;  /* 0xff8000004d4d7808 */ /* 0x000fe20001000000 */
[----:B------:R-:W-:Y:S01]  /*4710*/  MUFU.EX2 R201, R201 ;  /* 0x000000c900c97308 */ /* 0x000fe20000000800 */
[----:B------:R-:W-:Y:S01]  /*4720*/  ISETP.GT.AND P2, PT, R3, 0x10, PT ;  /* 0x000000100300780c */ /* 0x000fe20003f44270 */
[--C-:B------:R-:W-:Y:S01]  /*4730*/  FFMA.FTZ R79, R79, R0, -R30.reuse ;  /* 0x000000004f4f7223 */ /* 0x100fe2000001081e */
[----:B------:R-:W-:Y:S01]  /*4740*/  FMNMX.FTZ R10, R9, R10, !PT ;  /* 0x0000000a090a7209 */ /* 0x000fe20007810000 */
[-CC-:B------:R-:W-:Y:S01]  /*4750*/  FFMA.FTZ R67, R67, R0.reuse, -R30.reuse ;  /* 0x0000000043437223 */ /* 0x180fe2000001081e */
[----:B------:R-:W-:Y:S01]  /*4760*/  FSEL R11, R64, -INF , P2 ;  /* 0xff800000400b7808 */ /* 0x000fe20001000000 */
[--C-:B------:R-:W-:Y:S01]  /*4770*/  FFMA.FTZ R199, R81, R0, -R30.reuse ;  /* 0x0000000051c77223 */ /* 0x100fe2000001081e */
[----:B------:R-:W-:Y:S01]  /*4780*/  FMNMX.FTZ R10, R77, R10, !PT ;  /* 0x0000000a4d0a7209 */ /* 0x000fe20007810000 */
[----:B------:R-:W1:Y:S01]  /*4790*/  MUFU.EX2 R6, R6 ;  /* 0x0000000600067308 */ /* 0x000e620000000800 */
[----:B------:R-:W-:Y:S01]  /*47a0*/  ISETP.GT.AND P2, PT, R3, 0x18, PT ;  /* 0x000000180300780c */ /* 0x000fe20003f44270 */
[--C-:B------:R-:W-:Y:S01]  /*47b0*/  FFMA.FTZ R55, R55, R0, -R30.reuse ;  /* 0x0000000037377223 */ /* 0x100fe2000001081e */
[----:B------:R-:W-:Y:S01]  /*47c0*/  FMNMX.FTZ R10, R11, R10, !PT ;  /* 0x0000000a0b0a7209 */ /* 0x000fe20007810000 */
[-CC-:B------:R-:W-:Y:S01]  /*47d0*/  FFMA.FTZ R71, R71, R0.reuse, -R30.reuse ;  /* 0x0000000047477223 */ /* 0x180fe2000001081e */
[----:B------:R-:W-:Y:S01]  /*47e0*/  FSEL R13, R68, -INF , P2 ;  /* 0xff800000440d7808 */ /* 0x000fe20001000000 */
[--C-:B------:R-:W-:Y:S01]  /*47f0*/  FFMA.FTZ R193, R83, R0, -R30.reuse ;  /* 0x0000000053c17223 */ /* 0x100fe2000001081e */
[----:B------:R-:W-:Y:S01]  /*4800*/  FMNMX.FTZ R12, R65, R10, !PT ;  /* 0x0000000a410c7209 */ /* 0x000fe20007810000 */
[----:B------:R-:W2:Y:S01]  /*4810*/  MUFU.EX2 R203, R203 ;  /* 0x000000cb00cb7308 */ /* 0x000ea20000000800 */
[----:B------:R-:W-:Y:S01]  /*4820*/  ISETP.GT.AND P2, PT, R3, 0x20, PT ;  /* 0x000000200300780c */ /* 0x000fe20003f44270 */
[--C-:B------:R-:W-:Y:S01]  /*4830*/  FFMA.FTZ R59, R59, R0, -R30.reuse ;  /* 0x000000003b3b7223 */ /* 0x100fe2000001081e */
[----:B------:R-:W-:Y:S01]  /*4840*/  FMNMX.FTZ R12, R13, R12, !PT ;  /* 0x0000000c0d0c7209 */ /* 0x000fe20007810000 */
[-CC-:B------:R-:W-:Y:S01]  /*4850*/  FFMA.FTZ R85, R85, R0.reuse, -R30.reuse ;  /* 0x0000000055557223 */ /* 0x180fe2000001081e */
[----:B------:R-:W-:Y:S01]  /*4860*/  FSEL R15, R56, -INF , P2 ;  /* 0xff800000380f7808 */ /* 0x000fe20001000000 */
[--C-:B------:R-:W-:Y:S01]  /*4870*/  FFMA.FTZ R63, R63, R0, -R30.reuse ;  /* 0x000000003f3f7223 */ /* 0x100fe2000001081e */
[----:B------:R-:W-:Y:S01]  /*4880*/  FMNMX.FTZ R12, R69, R12, !PT ;  /* 0x0000000c450c7209 */ /* 0x000fe20007810000 */
[----:B------:R-:W3:Y:S01]  /*4890*/  MUFU.EX2 R10, R79 ;  /* 0x0000004f000a7308 */ /* 0x000ee20000000800 */
[----:B------:R-:W-:Y:S01]  /*48a0*/  ISETP.GT.AND P2, PT, R3, 0x28, PT ;  /* 0x000000280300780c */ /* 0x000fe20003f44270 */
[--C-:B------:R-:W-:Y:S01]  /*48b0*/  FFMA.FTZ R87, R87, R0, -R30.reuse ;  /* 0x0000000057577223 */ /* 0x100fe2000001081e */
[----:B------:R-:W-:Y:S01]  /*48c0*/  FMNMX.FTZ R12, R15, R12, !PT ;  /* 0x0000000c0f0c7209 */ /* 0x000fe20007810000 */
[-CC-:B------:R-:W-:Y:S01]  /*48d0*/  FFMA.FTZ R89, R89, R0.reuse, -R30.reuse ;  /* 0x0000000059597223 */ /* 0x180fe2000001081e */
[----:B------:R-:W-:Y:S01]  /*48e0*/  FSEL R21, R60, -INF , P2 ;  /* 0xff8000003c157808 */ /* 0x000fe20001000000 */
[--C-:B------:R-:W-:Y:S01]  /*48f0*/  FFMA.FTZ R91, R91, R0, -R30.reuse ;  /* 0x000000005b5b7223 */ /* 0x100fe2000001081e */
[----:B------:R-:W-:Y:S01]  /*4900*/  FMNMX.FTZ R14, R57, R12, !PT ;  /* 0x0000000c390e7209 */ /* 0x000fe20007810000 */
[----:B------:R-:W4:Y:S01]  /*4910*/  MUFU.EX2 R197, R197 ;  /* 0x000000c500c57308 */ /* 0x000f220000000800 */
[----:B------:R-:W-:Y:S01]  /*4920*/  ISETP.GT.AND P2, PT, R3, 0x30, PT ;  /* 0x000000300300780c */ /* 0x000fe20003f44270 */
[--C-:B------:R-:W-:Y:S01]  /*4930*/  FFMA.FTZ R93, R93, R0, -R30.reuse ;  /* 0x000000005d5d7223 */ /* 0x100fe2000001081e */
[----:B------:R-:W-:Y:S01]  /*4940*/  FMNMX.FTZ R14, R21, R14, !PT ;  /* 0x0000000e150e7209 */ /* 0x000fe20007810000 */
[-CC-:B------:R-:W-:Y:S01]  /*4950*/  FFMA.FTZ R95, R95, R0.reuse, -R30.reuse ;  /* 0x000000005f5f7223 */ /* 0x180fe2000001081e */
[----:B------:R-:W-:Y:S01]  /*4960*/  FSEL R27, R48, -INF , P2 ;  /* 0xff800000301b7808 */ /* 0x000fe20001000000 */
[--C-:B------:R-:W-:Y:S01]  /*4970*/  FFMA.FTZ R97, R97, R0, -R30.reuse ;  /* 0x0000000061617223 */ /* 0x100fe2000001081e */
[----:B------:R-:W-:Y:S01]  /*4980*/  FMNMX.FTZ R14, R61, R14, !PT ;  /* 0x0000000e3d0e7209 */ /* 0x000fe20007810000 */
[----:B------:R-:W5:Y:S01]  /*4990*/  MUFU.EX2 R12, R67 ;  /* 0x00000043000c7308 */ /* 0x000f620000000800 */
[----:B------:R-:W-:Y:S01]  /*49a0*/  ISETP.GT.AND P2, PT, R3, 0x38, PT ;  /* 0x000000380300780c */ /* 0x000fe20003f44270 */
[--C-:B------:R-:W-:Y:S01]  /*49b0*/  FFMA.FTZ R99, R99, R0, -R30.reuse ;  /* 0x0000000063637223 */ /* 0x100fe2000001081e */
[----:B------:R-:W-:Y:S01]  /*49c0*/  FMNMX.FTZ R14, R27, R14, !PT ;  /* 0x0000000e1b0e7209 */ /* 0x000fe20007810000 */
[-CC-:B------:R-:W-:Y:S01]  /*49d0*/  FFMA.FTZ R101, R101, R0.reuse, -R30.reuse ;  /* 0x0000000065657223 */ /* 0x180fe2000001081e */
[----:B------:R-:W-:Y:S01]  /*49e0*/  FSEL R31, R52, -INF , P2 ;  /* 0xff800000341f7808 */ /* 0x000fe20001000000 */
[--C-:B------:R-:W-:Y:S01]  /*49f0*/  FFMA.FTZ R103, R103, R0, -R30.reuse ;  /* 0x0000000067677223 */ /* 0x100fe2000001081e */
[----:B------:R-:W-:Y:S01]  /*4a00*/  FMNMX.FTZ R20, R49, R14, !PT ;  /* 0x0000000e31147209 */ /* 0x000fe20007810000 */
        /* <DEDUP_REMOVED lines=8> */
[----:B------:R2:W-:Y:S01]  /*4a90*/  MUFU.EX2 R34, R55 ;  /* 0x0000003700227308 */ /* 0x0005e20000000800 */
[----:B------:R-:W-:Y:S01]  /*4aa0*/  ISETP.GT.AND P2, PT, R3, 0x48, PT ;  /* 0x000000480300780c */ /* 0x000fe20003f44270 */
[--C-:B------:R-:W-:Y:S01]  /*4ab0*/  FFMA.FTZ R111, R111, R0, -R30.reuse ;  /* 0x000000006f6f7223 */ /* 0x100fe2000001081e */
[----:B------:R-:W-:Y:S01]  /*4ac0*/  FMNMX.FTZ R20, R35, R20, !PT ;  /* 0x0000001423147209 */ /* 0x000fe20007810000 */
[----:B------:R-:W-:Y:S01]  /*4ad0*/  FFMA.FTZ R113, R113, R0, -R30 ;  /* 0x0000000071717223 */ /* 0x000fe2000001081e */
[----:B------:R-:W-:Y:S01]  /*4ae0*/  FSEL R39, R44, -INF , P2 ;  /* 0xff8000002c277808 */ /* 0x000fe20001000000 */
[----:B-1----:R-:W-:Y:S01]  /*4af0*/  FADD.FTZ R44, R201, R6 ;  /* 0x00000006c92c7221 */ /* 0x002fe20000010000 */
[----:B------:R-:W-:Y:S01]  /*4b00*/  FMNMX.FTZ R26, R41, R20, !PT ;  /* 0x00000014291a7209 */ /* 0x000fe20007810000 */
[----:B------:R-:W-:Y:S01]  /*4b10*/  MUFU.EX2 R14, R71 ;  /* 0x00000047000e7308 */ /* 0x000fe20000000800 */
[----:B------:R-:W-:Y:S01]  /*4b20*/  ISETP.GT.AND P2, PT, R3, 0x50, PT ;  /* 0x000000500300780c */ /* 0x000fe20003f44270 */
[----:B--2---:R-:W-:Y:S01]  /*4b30*/  FADD.FTZ R55, R203, R44 ;  /* 0x0000002ccb377221 */ /* 0x004fe20000010000 */
[----:B------:R-:W-:Y:S01]  /*4b40*/  FMNMX.FTZ R26, R39, R26, !PT ;  /* 0x0000001a271a7209 */ /* 0x000fe20007810000 */
[----:B------:R-:W-:Y:S01]  /*4b50*/  FFMA.FTZ R30, R115, R0, -R30 ;  /* 0x00000000731e7223 */ /* 0x000fe2000001081e */
[----:B------:R-:W-:Y:S01]  /*4b60*/  FSEL R43, R32, -INF , P2 ;  /* 0xff800000202b7808 */ /* 0x000fe20001000000 */
[----:B---3--:R-:W-:Y:S01]  /*4b70*/  FADD.FTZ R44, R10, R55 ;  /* 0x000000370a2c7221 */ /* 0x008fe20000010000 */
[----:B------:R-:W-:Y:S01]  /*4b80*/  FMNMX.FTZ R26, R45, R26, !PT ;  /* 0x0000001a2d1a7209 */ /* 0x000fe20007810000 */
[----:B------:R-:W-:Y:S01]  /*4b90*/  MUFU.EX2 R193, R193 ;  /* 0x000000c100c17308 */ /* 0x000fe20000000800 */
[----:B------:R-:W-:Y:S01]  /*4ba0*/  ISETP.GT.AND P2, PT, R3, 0x58, PT ;  /* 0x000000580300780c */ /* 0x000fe20003f44270 */
[----:B----4-:R-:W-:Y:S01]  /*4bb0*/  FADD.FTZ R55, R197, R44 ;  /* 0x0000002cc5377221 */ /* 0x010fe20000010000 */
[----:B------:R-:W-:Y:S01]  /*4bc0*/  FMNMX.FTZ R26, R43, R26, !PT ;  /* 0x0000001a2b1a7209 */ /* 0x000fe20007810000 */
[----:B------:R-:W-:Y:S01]  /*4bd0*/  IMAD.MOV.U32 R115, RZ, RZ, R119 ;  /* 0x000000ffff737224 */ /* 0x000fe200078e0077 */
[----:B------:R-:W-:Y:S01]  /*4be0*/  FSEL R47, R36, -INF , P2 ;  /* 0xff800000242f7808 */ /* 0x000fe20001000000 */
[----:B-----5:R-:W-:Y:S01]  /*4bf0*/  FADD.FTZ R44, R12, R55 ;  /* 0x000000370c2c7221 */ /* 0x020fe20000010000 */
[----:B------:R-:W-:Y:S01]  /*4c00*/  FMNMX.FTZ R26, R33, R26, !PT ;  /* 0x0000001a211a7209 */ /* 0x000fe20007810000 */
[----:B------:R-:W-:Y:S01]  /*4c10*/  MUFU.EX2 R20, R59 ;  /* 0x0000003b00147308 */ /* 0x000fe20000000800 */
[----:B------:R-:W-:Y:S01]  /*4c20*/  ISETP.GT.AND P2, PT, R3, 0x60, PT ;  /* 0x000000600300780c */ /* 0x000fe20003f44270 */
[--C-:B------:R-:W-:Y:S01]  /*4c30*/  IMAD.MOV.U32 R83, RZ, RZ, R119.reuse ;  /* 0x000000ffff537224 */ /* 0x100fe200078e0077 */
[----:B------:R-:W-:Y:S01]  /*4c40*/  FMNMX.FTZ R26, R47, R26, !PT ;  /* 0x0000001a2f1a7209 */ /* 0x000fe20007810000 */
[--C-:B------:R-:W-:Y:S01]  /*4c50*/  IMAD.MOV.U32 R81, RZ, RZ, R119.reuse ;  /* 0x000000ffff517224 */ /* 0x100fe200078e0077 */
[----:B------:R-:W-:Y:S01]  /*4c60*/  FSEL R51, R24, -INF , P2 ;  /* 0xff80000018337808 */ /* 0x000fe20001000000 */
[--C-:B------:R-:W-:Y:S01]  /*4c70*/  IMAD.MOV.U32 R79, RZ, RZ, R119.reuse ;  /* 0x000000ffff4f7224 */ /* 0x100fe200078e0077 */
[----:B------:R-:W-:Y:S01]  /*4c80*/  FMNMX.FTZ R26, R37, R26, !PT ;  /* 0x0000001a251a7209 */ /* 0x000fe20007810000 */
[----:B------:R-:W-:Y:S01]  /*4c90*/  MUFU.EX2 R85, R85 ;  /* 0x0000005500557308 */ /* 0x000fe20000000800 */
[----:B------:R-:W-:Y:S01]  /*4ca0*/  ISETP.GT.AND P2, PT, R3, 0x68, PT ;  /* 0x000000680300780c */ /* 0x000fe20003f44270 */
[--C-:B------:R-:W-:Y:S01]  /*4cb0*/  IMAD.MOV.U32 R75, RZ, RZ, R119.reuse ;  /* 0x000000ffff4b7224 */ /* 0x100fe200078e0077 */
[----:B------:R-:W-:Y:S01]  /*4cc0*/  FMNMX.FTZ R26, R51, R26, !PT ;  /* 0x0000001a331a7209 */ /* 0x000fe20007810000 */
[--C-:B------:R-:W-:Y:S01]  /*4cd0*/  IMAD.MOV.U32 R72, RZ, RZ, R119.reuse ;  /* 0x000000ffff487224 */ /* 0x100fe200078e0077 */
[----:B------:R-:W-:Y:S01]  /*4ce0*/  ISETP.GT.AND P3, PT, R3, 0x69, PT ;  /* 0x000000690300780c */ /* 0x000fe20003f64270 */
[--C-:B------:R-:W-:Y:S01]  /*4cf0*/  IMAD.MOV.U32 R68, RZ, RZ, R119.reuse ;  /* 0x000000ffff447224 */ /* 0x100fe200078e0077 */
[----:B------:R-:W-:Y:S01]  /*4d00*/  FSEL R3, R28, -INF , P2 ;  /* 0xff8000001c037808 */ /* 0x000fe20001000000 */
[----:B------:R1:W2:Y:S01]  /*4d10*/  MUFU.EX2 R32, R63 ;  /* 0x0000003f00207308 */ /* 0x0002a20000000800 */
[----:B------:R-:W-:Y:S01]  /*4d20*/  FMNMX.FTZ R26, R25, R26, !PT ;  /* 0x0000001a191a7209 */ /* 0x000fe20007810000 */
[--C-:B------:R-:W-:Y:S01]  /*4d30*/  IMAD.MOV.U32 R67, RZ, RZ, R119.reuse ;  /* 0x000000ffff437224 */ /* 0x100fe200078e0077 */
[----:B------:R-:W-:Y:S01]  /*4d40*/  FSEL R29, R29, -INF , P3 ;  /* 0xff8000001d1d7808 */ /* 0x000fe20001800000 */
[--C-:B------:R-:W-:Y:S01]  /*4d50*/  IMAD.MOV.U32 R64, RZ, RZ, R119.reuse ;  /* 0x000000ffff407224 */ /* 0x100fe200078e0077 */
[----:B------:R-:W-:Y:S01]  /*4d60*/  FMNMX.FTZ R26, R3, R26, !PT ;  /* 0x0000001a031a7209 */ /* 0x000fe20007810000 */
[--C-:B------:R-:W-:Y:S01]  /*4d70*/  IMAD.MOV.U32 R60, RZ, RZ, R119.reuse ;  /* 0x000000ffff3c7224 */ /* 0x100fe200078e0077 */
[----:B------:R-:W-:Y:S01]  /*4d80*/  F2FP.F16.F32.PACK_AB R201, R6, R201 ;  /* 0x000000c906c9723e */ /* 0x000fe200000000ff */
[----:B------:R-:W-:Y:S01]  /*4d90*/  MUFU.EX2 R87, R87 ;  /* 0x0000005700577308 */ /* 0x000fe20000000800 */
[----:B------:R-:W-:Y:S01]  /*4da0*/  FMNMX.FTZ R26, R29, R26, !PT ;  /* 0x0000001a1d1a7209 */ /* 0x000fe20007810000 */
[--C-:B-1----:R-:W-:Y:S01]  /*4db0*/  IMAD.MOV.U32 R63, RZ, RZ, R119.reuse ;  /* 0x000000ffff3f7224 */ /* 0x102fe200078e0077 */
[----:B------:R-:W-:Y:S01]  /*4dc0*/  F2FP.F16.F32.PACK_AB R197, R12, R197 ;  /* 0x000000c50cc5723e */ /* 0x000fe200000000ff */
[----:B------:R-:W-:Y:S01]  /*4dd0*/  IMAD.U32 R12, RZ, RZ, UR10 ;  /* 0x0000000aff0c7e24 */ /* 0x000fe2000f8e00ff */
[----:B------:R-:W-:Y:S01]  /*4de0*/  F2FP.F16.F32.PACK_AB R203, R10, R203 ;  /* 0x000000cb0acb723e */ /* 0x000fe200000000ff */
[----:B------:R-:W1:Y:S01]  /*4df0*/  SHFL.BFLY PT, R5, R26, 0x2, 0x1f ;  /* 0x0c401f001a057f89 */ /* 0x000e6200000e0000 */
[----:B------:R-:W-:Y:S01]  /*4e00*/  MOV R71, R119 ;  /* 0x0000007700477202 */ /* 0x000fe20000000f00 */
[----:B------:R3:W4:Y:S01]  /*4e10*/  MUFU.EX2 R28, R89 ;  /* 0x00000059001c7308 */ /* 0x0007220000000800 */
[----:B--2---:R-:W-:Y:S01]  /*4e20*/  F2FP.F16.F32.PACK_AB R195, R32, R85 ;  /* 0x0000005520c3723e */ /* 0x004fe200000000ff */
[--C-:B------:R-:W-:Y:S01]  /*4e30*/  IMAD.MOV.U32 R59, RZ, RZ, R119.reuse ;  /* 0x000000ffff3b7224 */ /* 0x100fe200078e0077 */
[----:B------:R-:W-:Y:S01]  /*4e40*/  MOV R52, R119 ;  /* 0x0000007700347202 */ /* 0x000fe20000000f00 */
[----:B------:R-:W-:-:S02]  /*4e50*/  IMAD.MOV.U32 R56, RZ, RZ, R119 ;  /* 0x000000ffff387224 */ /* 0x000fc400078e0077 */
[--C-:B------:R-:W-:Y:S02]  /*4e60*/  IMAD.MOV.U32 R48, RZ, RZ, R119.reuse ;  /* 0x000000ffff307224 */ /* 0x100fe400078e0077 */
[----:B------:R-:W2:Y:S01]  /*4e70*/  MUFU.EX2 R91, R91 ;  /* 0x0000005b005b7308 */ /* 0x000ea20000000800 */
[----:B---3--:R-:W-:-:S07]  /*4e80*/  IMAD.MOV.U32 R89, RZ, RZ, R119 ;  /* 0x000000ffff597224 */ /* 0x008fce00078e0077 */
[----:B------:R-:W-:Y:S01]  /*4e90*/  MUFU.EX2 R93, R93 ;  /* 0x0000005d005d7308 */ /* 0x000fe20000000800 */
[----:B----4-:R-:W-:Y:S02]  /*4ea0*/  F2FP.F16.F32.PACK_AB R189, R28, R87 ;  /* 0x000000571cbd723e */ /* 0x010fe400000000ff */
[----:B-1----:R-:W-:-:S05]  /*4eb0*/  FMNMX.FTZ R24, R26, R5, !PT ;  /* 0x000000051a187209 */ /* 0x002fca0007810000 */
[----:B------:R1:W3:Y:S01]  /*4ec0*/  MUFU.EX2 R36, R95 ;  /* 0x0000005f00247308 */ /* 0x0002e20000000800 */
[----:B--2---:R-:W-:Y:S01]  /*4ed0*/  F2FP.F16.F32.PACK_AB R191, R34, R91 ;  /* 0x0000005b22bf723e */ /* 0x004fe200000000ff */
[----:B------:R-:W2:Y:S06]  /*4ee0*/  SHFL.BFLY PT, R5, R24, 0x1, 0x1f ;  /* 0x0c201f0018057f89 */ /* 0x000eac00000e0000 */
[----:B------:R-:W-:Y:S01]  /*4ef0*/  MUFU.EX2 R97, R97 ;  /* 0x0000006100617308 */ /* 0x000fe20000000800 */
[----:B-1----:R-:W-:-:S07]  /*4f00*/  IMAD.MOV.U32 R95, RZ, RZ, R119 ;  /* 0x000000ffff5f7224 */ /* 0x002fce00078e0077 */
[----:B------:R1:W4:Y:S01]  /*4f10*/  MUFU.EX2 R38, R99 ;  /* 0x0000006300267308 */ /* 0x0003220000000800 */
[----:B---3--:R-:W-:-:S07]  /*4f20*/  F2FP.F16.F32.PACK_AB R185, R36, R93 ;  /* 0x0000005d24b9723e */ /* 0x008fce00000000ff */
[----:B------:R-:W-:Y:S01]  /*4f30*/  MUFU.EX2 R101, R101 ;  /* 0x0000006500657308 */ /* 0x000fe20000000800 */
[----:B-1----:R-:W-:Y:S01]  /*4f40*/  IMAD.MOV.U32 R99, RZ, RZ, R119 ;  /* 0x000000ffff637224 */ /* 0x002fe200078e0077 */
[----:B--2---:R-:W-:-:S04]  /*4f50*/  FMNMX.FTZ R5, R24, R5, !PT ;  /* 0x0000000518057209 */ /* 0x004fc80007810000 */
[C---:B------:R-:W-:Y:S01]  /*4f60*/  FSETP.NEU.FTZ.AND P2, PT, R5.reuse, -INF , PT ;  /* 0xff8000000500780b */ /* 0x040fe20003f5d000 */
[----:B------:R-:W-:Y:S01]  /*4f70*/  FMUL.FTZ R24, R5, R0 ;  /* 0x0000000005187220 */ /* 0x000fe20000410000 */
[----:B------:R-:W1:Y:S01]  /*4f80*/  MUFU.EX2 R26, R103 ;  /* 0x00000067001a7308 */ /* 0x000e620000000800 */
[----:B----4-:R-:W-:-:S03]  /*4f90*/  F2FP.F16.F32.PACK_AB R187, R38, R97 ;  /* 0x0000006126bb723e */ /* 0x010fc600000000ff */
        /* <DEDUP_REMOVED lines=25> */
[-CC-:B------:R-:W-:Y:S01]  /*5130*/  FFMA.FTZ R43, R43, R0.reuse, -R24.reuse ;  /* 0x000000002b2b7223 */ /* 0x180fe20000010818 */
[----:B------:R-:W4:Y:S01]  /*5140*/  MUFU.EX2 R9, R9 ;  /* 0x0000000900097308 */ /* 0x000f220000000800 */
[-CC-:B------:R-:W-:Y:S01]  /*5150*/  FFMA.FTZ R33, R33, R0.reuse, -R24.reuse ;  /* 0x0000000021217223 */ /* 0x180fe20000010818 */
[-CC-:B------:R-:W-:Y:S01]  /*5160*/  FFMA.FTZ R47, R47, R0.reuse, -R24.reuse ;  /* 0x000000002f2f7223 */ /* 0x180fe20000010818 */
[-CC-:B------:R-:W-:Y:S01]  /*5170*/  FFMA.FTZ R37, R37, R0.reuse, -R24.reuse ;  /* 0x0000000025257223 */ /* 0x180fe20000010818 */
[-CC-:B------:R-:W-:Y:S01]  /*5180*/  FFMA.FTZ R51, R51, R0.reuse, -R24.reuse ;  /* 0x0000000033337223 */ /* 0x180fe20000010818 */
[-CC-:B------:R-:W-:Y:S01]  /*5190*/  FFMA.FTZ R25, R25, R0.reuse, -R24.reuse ;  /* 0x0000000019197223 */ /* 0x180fe20000010818 */
[-CC-:B------:R-:W-:Y:S01]  /*51a0*/  FFMA.FTZ R3, R3, R0.reuse, -R24.reuse ;  /* 0x0000000003037223 */ /* 0x180fe20000010818 */
[----:B------:R-:W-:Y:S01]  /*51b0*/  FFMA.FTZ R24, R29, R0, -R24 ;  /* 0x000000001d187223 */ /* 0x000fe20000010818 */
[----:B------:R5:W0:Y:S01]  /*51c0*/  MUFU.EX2 R202, R77 ;  /* 0x0000004d00ca7308 */ /* 0x000a220000000800 */
[----:B-1----:R-:W-:Y:S01]  /*51d0*/  F2FP.F16.F32.PACK_AB R181, R26, R101 ;  /* 0x000000651ab5723e */ /* 0x002fe200000000ff */
[----:B------:R-:W-:-:S02]  /*51e0*/  IMAD.MOV.U32 R103, RZ, RZ, R119 ;  /* 0x000000ffff677224 */ /* 0x000fc400078e0077 */
[----:B--2---:R-:W-:-:S04]  /*51f0*/  IMAD.MOV.U32 R73, RZ, RZ, R119 ;  /* 0x000000ffff497224 */ /* 0x004fc800078e0077 */
[----:B------:R-:W1:Y:S01]  /*5200*/  MUFU.EX2 R11, R11 ;  /* 0x0000000b000b7308 */ /* 0x000e620000000800 */
[----:B-----5:R-:W-:-:S07]  /*5210*/  IMAD.MOV.U32 R77, RZ, RZ, R119 ;  /* 0x000000ffff4d7224 */ /* 0x020fce00078e0077 */
[----:B------:R2:W-:Y:S08]  /*5220*/  MUFU.EX2 R188, R49 ;  /* 0x0000003100bc7308 */ /* 0x0005f00000000800 */
[----:B------:R5:W1:Y:S01]  /*5230*/  MUFU.EX2 R196, R65 ;  /* 0x0000004100c47308 */ /* 0x000a620000000800 */
[----:B--2---:R-:W-:Y:S01]  /*5240*/  FADD.FTZ R49, R199, R44 ;  /* 0x0000002cc7317221 */ /* 0x004fe20000010000 */
[----:B---3--:R-:W-:Y:S01]  /*5250*/  FADD.FTZ R44, R7, R200 ;  /* 0x000000c8072c7221 */ /* 0x008fe20000010000 */
[----:B------:R-:W-:-:S02]  /*5260*/  F2FP.F16.F32.PACK_AB R200, R200, R7 ;  /* 0x00000007c8c8723e */ /* 0x000fc400000000ff */
[C---:B------:R-:W-:Y:S01]  /*5270*/  FADD.FTZ R46, R14.reuse, R49 ;  /* 0x000000310e2e7221 */ /* 0x040fe20000010000 */
[----:B----4-:R-:W-:Y:S01]  /*5280*/  FADD.FTZ R49, R9, R44 ;  /* 0x0000002c09317221 */ /* 0x010fe20000010000 */
[----:B------:R-:W-:Y:S01]  /*5290*/  F2FP.F16.F32.PACK_AB R199, R14, R199 ;  /* 0x000000c70ec7723e */ /* 0x000fe200000000ff */
[----:B------:R-:W2:Y:S01]  /*52a0*/  MUFU.EX2 R13, R13 ;  /* 0x0000000d000d7308 */ /* 0x000ea20000000800 */
[----:B------:R-:W-:Y:S01]  /*52b0*/  FADD.FTZ R55, R193, R46 ;  /* 0x0000002ec1377221 */ /* 0x000fe20000010000 */
[----:B0-----:R-:W-:Y:S01]  /*52c0*/  FADD.FTZ R44, R202, R49 ;  /* 0x00000031ca2c7221 */ /* 0x001fe20000010000 */
[C---:B------:R-:W-:Y:S01]  /*52d0*/  F2FP.F16.F32.PACK_AB R193, R20.reuse, R193 ;  /* 0x000000c114c1723e */ /* 0x040fe200000000ff */
[----:B-----5:R-:W-:Y:S02]  /*52e0*/  IMAD.MOV.U32 R65, RZ, RZ, R119 ;  /* 0x000000ffff417224 */ /* 0x020fe400078e0077 */
[----:B------:R-:W-:Y:S01]  /*52f0*/  FADD.FTZ R46, R20, R55 ;  /* 0x00000037142e7221 */ /* 0x000fe20000010000 */
[----:B-1----:R-:W-:Y:S01]  /*5300*/  FADD.FTZ R49, R11, R44 ;  /* 0x0000002c0b317221 */ /* 0x002fe20000010000 */
[----:B------:R-:W-:Y:S01]  /*5310*/  F2FP.F16.F32.PACK_AB R202, R202, R9 ;  /* 0x00000009caca723e */ /* 0x000fe200000000ff */
[----:B------:R0:W1:Y:S01]  /*5320*/  MUFU.EX2 R198, R69 ;  /* 0x0000004500c67308 */ /* 0x0000620000000800 */
[----:B------:R-:W-:-:S02]  /*5330*/  IMAD.MOV.U32 R55, RZ, RZ, R119 ;  /* 0x000000ffff377224 */ /* 0x000fc400078e0077 */
[C---:B------:R-:W-:Y:S01]  /*5340*/  FADD.FTZ R44, R196.reuse, R49 ;  /* 0x00000031c42c7221 */ /* 0x040fe20000010000 */
[----:B------:R-:W-:-:S04]  /*5350*/  F2FP.F16.F32.PACK_AB R196, R196, R11 ;  /* 0x0000000bc4c4723e */ /* 0x000fc800000000ff */
[----:B------:R-:W3:Y:S01]  /*5360*/  MUFU.EX2 R15, R15 ;  /* 0x0000000f000f7308 */ /* 0x000ee20000000800 */
[----:B0-----:R-:W-:-:S07]  /*5370*/  IMAD.MOV.U32 R69, RZ, RZ, R119 ;  /* 0x000000ffff457224 */ /* 0x001fce00078e0077 */
[----:B------:R0:W-:Y:S08]  /*5380*/  MUFU.EX2 R190, R53 ;  /* 0x0000003500be7308 */ /* 0x0001f00000000800 */
[----:B------:R4:W5:Y:S01]  /*5390*/  MUFU.EX2 R192, R57 ;  /* 0x0000003900c07308 */ /* 0x0009620000000800 */
[----:B0-----:R-:W-:Y:S01]  /*53a0*/  FADD.FTZ R53, R85, R46 ;  /* 0x0000002e55357221 */ /* 0x001fe20000010000 */
[----:B------:R-:W-:-:S03]  /*53b0*/  IMAD.MOV.U32 R85, RZ, RZ, R119 ;  /* 0x000000ffff557224 */ /* 0x000fc600078e0077 */
[----:B------:R-:W-:Y:S01]  /*53c0*/  FADD.FTZ R46, R32, R53 ;  /* 0x00000035202e7221 */ /* 0x000fe20000010000 */
[--C-:B------:R-:W-:Y:S02]  /*53d0*/  IMAD.MOV.U32 R53, RZ, RZ, R119.reuse ;  /* 0x000000ffff357224 */ /* 0x100fe400078e0077 */
[----:B------:R-:W0:Y:S01]  /*53e0*/  MUFU.EX2 R21, R21 ;  /* 0x0000001500157308 */ /* 0x000e220000000800 */
[----:B------:R-:W-:Y:S01]  /*53f0*/  FADD.FTZ R49, R87, R46 ;  /* 0x0000002e57317221 */ /* 0x000fe20000010000 */
[--C-:B------:R-:W-:Y:S02]  /*5400*/  IMAD.MOV.U32 R87, RZ, RZ, R119.reuse ;  /* 0x000000ffff577224 */ /* 0x100fe400078e0077 */
[----:B----4-:R-:W-:Y:S02]  /*5410*/  IMAD.MOV.U32 R57, RZ, RZ, R119 ;  /* 0x000000ffff397224 */ /* 0x010fe400078e0077 */
[----:B------:R-:W-:Y:S01]  /*5420*/  FADD.FTZ R2, R28, R49 ;  /* 0x000000311c027221 */ /* 0x000fe20000010000 */
[--C-:B------:R-:W-:Y:S01]  /*5430*/  IMAD.MOV.U32 R46, RZ, RZ, R119.reuse ;  /* 0x000000ffff2e7224 */ /* 0x100fe200078e0077 */
[----:B------:R2:W-:Y:S02]  /*5440*/  MUFU.EX2 R184, R41 ;  /* 0x0000002900b87308 */ /* 0x0005e40000000800 */
[----:B------:R-:W-:Y:S01]  /*5450*/  FADD.FTZ R49, R91, R2 ;  /* 0x000000025b317221 */ /* 0x000fe20000010000 */
[----:B------:R-:W-:-:S02]  /*5460*/  IMAD.MOV.U32 R91, RZ, RZ, R119 ;  /* 0x000000ffff5b7224 */ /* 0x000fc400078e0077 */
[--C-:B------:R-:W-:Y:S02]  /*5470*/  IMAD.MOV.U32 R32, RZ, RZ, R119.reuse ;  /* 0x000000ffff207224 */ /* 0x100fe400078e0077 */
[----:B------:R-:W-:Y:S01]  /*5480*/  IMAD.MOV.U32 R28, RZ, RZ, R119 ;  /* 0x000000ffff1c7224 */ /* 0x000fe200078e0077 */
[----:B------:R4:W0:Y:S01]  /*5490*/  MUFU.EX2 R194, R61 ;  /* 0x0000003d00c27308 */ /* 0x0008220000000800 */
[----:B--2---:R-:W-:-:S04]  /*54a0*/  FADD.FTZ R41, R13, R44 ;  /* 0x0000002c0d297221 */ /* 0x004fc80000010000 */
[C---:B-1----:R-:W-:Y:S01]  /*54b0*/  FADD.FTZ R44, R198.reuse, R41 ;  /* 0x00000029c62c7221 */ /* 0x042fe20000010000 */
[----:B------:R-:W-:Y:S02]  /*54c0*/  F2FP.F16.F32.PACK_AB R198, R198, R13 ;  /* 0x0000000dc6c6723e */ /* 0x000fe400000000ff */
[----:B------:R-:W1:Y:S01]  /*54d0*/  MUFU.EX2 R27, R27 ;  /* 0x0000001b001b7308 */ /* 0x000e620000000800 */
[----:B---3--:R-:W-:Y:S01]  /*54e0*/  FADD.FTZ R41, R15, R44 ;  /* 0x0000002c0f297221 */ /* 0x008fe20000010000 */
[----:B------:R-:W-:Y:S01]  /*54f0*/  FADD.FTZ R44, R34, R49 ;  /* 0x00000031222c7221 */ /* 0x000fe20000010000 */
[----:B----4-:R-:W-:Y:S01]  /*5500*/  IMAD.MOV.U32 R61, RZ, RZ, R119 ;  /* 0x000000ffff3d7224 */ /* 0x010fe200078e0077 */
[----:B------:R-:W-:Y:S01]  /*5510*/  MOV R34, R119 ;  /* 0x0000007700227202 */ /* 0x000fe20000000f00 */
[C---:B-----5:R-:W-:Y:S01]  /*5520*/  FADD.FTZ R2, R192.reuse, R41 ;  /* 0x00000029c0027221 */ /* 0x060fe20000010000 */
[----:B------:R-:W-:Y:S01]  /*5530*/  F2FP.F16.F32.PACK_AB R192, R192, R15 ;  /* 0x0000000fc0c0723e */ /* 0x000fe200000000ff */
[----:B------:R-:W-:Y:S01]  /*5540*/  IMAD.MOV.U32 R49, RZ, RZ, R119 ;  /* 0x000000ffff317224 */ /* 0x000fe200078e0077 */
[----:B------:R-:W2:Y:S01]  /*5550*/  MUFU.EX2 R31, R31 ;  /* 0x0000001f001f7308 */ /* 0x000ea20000000800 */
[----:B0-----:R-:W-:-:S04]  /*5560*/  FADD.FTZ R41, R21, R2 ;  /* 0x0000000215297221 */ /* 0x001fc80000010000 */
[C---:B------:R-:W-:Y:S01]  /*5570*/  FADD.FTZ R2, R194.reuse, R41 ;  /* 0x00000029c2027221 */ /* 0x040fe20000010000 */
[----:B------:R-:W-:Y:S02]  /*5580*/  F2FP.F16.F32.PACK_AB R194, R194, R21 ;  /* 0x00000015c2c2723e */ /* 0x000fe400000000ff */
[----:B------:R0:W-:Y:S01]  /*5590*/  MUFU.EX2 R186, R45 ;  /* 0x0000002d00ba7308 */ /* 0x0001e20000000800 */
[----:B-1----:R-:W-:-:S04]  /*55a0*/  FADD.FTZ R41, R27, R2 ;  /* 0x000000021b297221 */ /* 0x002fc80000010000 */
[C---:B------:R-:W-:Y:S01]  /*55b0*/  FADD.FTZ R2, R188.reuse, R41 ;  /* 0x00000029bc027221 */ /* 0x040fe20000010000 */
[----:B------:R-:W-:Y:S01]  /*55c0*/  F2FP.F16.F32.PACK_AB R188, R188, R27 ;  /* 0x0000001bbcbc723e */ /* 0x000fe200000000ff */
[--C-:B------:R-:W-:Y:S01]  /*55d0*/  IMAD.MOV.U32 R41, RZ, RZ, R119.reuse ;  /* 0x000000ffff297224 */ /* 0x100fe200078e0077 */
[----:B------:R-:W1:Y:S01]  /*55e0*/  MUFU.EX2 R35, R35 ;  /* 0x0000002300237308 */ /* 0x000e620000000800 */
[----:B0-----:R-:W-:Y:S01]  /*55f0*/  FADD.FTZ R45, R93, R44 ;  /* 0x0000002c5d2d7221 */ /* 0x001fe20000010000 */
[--C-:B------:R-:W-:Y:S02]  /*5600*/  IMAD.MOV.U32 R93, RZ, RZ, R119.reuse ;  /* 0x000000ffff5d7224 */ /* 0x100fe400078e0077 */
[----:B------:R-:W-:Y:S02]  /*5610*/  IMAD.MOV.U32 R27, RZ, RZ, R119 ;  /* 0x000000ffff1b7224 */ /* 0x000fe400078e0077 */
[----:B------:R-:W-:Y:S01]  /*5620*/  FADD.FTZ R44, R36, R45 ;  /* 0x0000002d242c7221 */ /* 0x000fe20000010000 */
[--C-:B------:R-:W-:Y:S01]  /*5630*/  IMAD.MOV.U32 R45, RZ, RZ, R119.reuse ;  /* 0x000000ffff2d7224 */ /* 0x100fe200078e0077 */
[----:B------:R-:W0:Y:S02]  /*5640*/  MUFU.EX2 R39, R39 ;  /* 0x0000002700277308 */ /* 0x000e240000000800 */
[----:B------:R-:W-:Y:S01]  /*5650*/  FADD.FTZ R29, R97, R44 ;  /* 0x0000002c611d7221 */ /* 0x000fe20000010000 */
[----:B------:R-:W-:-:S02]  /*5660*/  IMAD.MOV.U32 R97, RZ, RZ, R119 ;  /* 0x000000ffff617224 */ /* 0x000fc400078e0077 */
[----:B------:R-:W-:Y:S02]  /*5670*/  IMAD.MOV.U32 R44, RZ, RZ, R119 ;  /* 0x000000ffff2c7224 */ /* 0x000fe400078e0077 */
[----:B------:R-:W-:Y:S01]  /*5680*/  FADD.FTZ R6, R38, R29 ;  /* 0x0000001d26067221 */ /* 0x000fe20000010000 */
[----:B--2---:R-:W-:Y:S01]  /*5690*/  FADD.FTZ R29, R31, R2 ;  /* 0x000000021f1d7221 */ /* 0x004fe20000010000 */
[--C-:B------:R-:W-:Y:S01]  /*56a0*/  IMAD.MOV.U32 R38, RZ, RZ, R119.reuse ;  /* 0x000000ffff267224 */ /* 0x100fe200078e0077 */
[----:B------:R-:W2:Y:S01]  /*56b0*/  MUFU.EX2 R43, R43 ;  /* 0x0000002b002b7308 */ /* 0x000ea20000000800 */
[----:B------:R-:W-:Y:S02]  /*56c0*/  IMAD.MOV.U32 R36, RZ, RZ, R119 ;  /* 0x000000ffff247224 */ /* 0x000fe400078e0077 */
[C---:B------:R-:W-:Y:S01]  /*56d0*/  FADD.FTZ R2, R190.reuse, R29 ;  /* 0x0000001dbe027221 */ /* 0x040fe20000010000 */
[----:B------:R-:W-:Y:S01]  /*56e0*/  F2FP.F16.F32.PACK_AB R190, R190, R31 ;  /* 0x0000001fbebe723e */ /* 0x000fe200000000ff */
[----:B------:R-:W-:-:S02]  /*56f0*/  IMAD.MOV.U32 R31, RZ, RZ, R119 ;  /* 0x000000ffff1f7224 */ /* 0x000fc400078e0077 */
[----:B-1----:R-:W-:Y:S01]  /*5700*/  FADD.FTZ R29, R35, R2 ;  /* 0x00000002231d7221 */ /* 0x002fe20000010000 */
[----:B------:R1:W3:Y:S03]  /*5710*/  MUFU.EX2 R180, R33 ;  /* 0x0000002100b47308 */ /* 0x0002e60000000800 */
[C---:B------:R-:W-:Y:S01]  /*5720*/  FADD.FTZ R2, R184.reuse, R29 ;  /* 0x0000001db8027221 */ /* 0x040fe20000010000 */
[----:B------:R-:W-:Y:S01]  /*5730*/  F2FP.F16.F32.PACK_AB R184, R184, R35 ;  /* 0x00000023b8b8723e */ /* 0x000fe200000000ff */
[----:B------:R-:W-:Y:S02]  /*5740*/  IMAD.MOV.U32 R35, RZ, RZ, R119 ;  /* 0x000000ffff237224 */ /* 0x000fe400078e0077 */
[----:B0-----:R-:W-:Y:S01]  /*5750*/  FADD.FTZ R29, R39, R2 ;  /* 0x00000002271d7221 */ /* 0x001fe20000010000 */
[----:B------:R-:W-:Y:S01]  /*5760*/  MUFU.EX2 R47, R47 ;  /* 0x0000002f002f7308 */ /* 0x000fe20000000800 */
[----:B-1----:R-:W-:-:S02]  /*5770*/  FADD.FTZ R33, R101, R6 ;  /* 0x0000000665217221 */ /* 0x002fc40000010000 */
[C---:B------:R-:W-:Y:S01]  /*5780*/  FADD.FTZ R2, R186.reuse, R29 ;  /* 0x0000001dba027221 */ /* 0x040fe20000010000 */
[----:B------:R-:W-:Y:S01]  /*5790*/  F2FP.F16.F32.PACK_AB R186, R186, R39 ;  /* 0x00000027baba723e */ /* 0x000fe200000000ff */
[----:B------:R-:W-:Y:S02]  /*57a0*/  IMAD.MOV.U32 R101, RZ, RZ, R119 ;  /* 0x000000ffff657224 */ /* 0x000fe400078e0077 */
[----:B------:R-:W-:Y:S01]  /*57b0*/  FADD.FTZ R6, R26, R33 ;  /* 0x000000211a067221 */ /* 0x000fe20000010000 */
[----:B--2---:R-:W-:Y:S01]  /*57c0*/  FADD.FTZ R29, R43, R2 ;  /* 0x000000022b1d7221 */ /* 0x004fe20000010000 */
[----:B------:R-:W-:Y:S01]  /*57d0*/  IMAD.MOV.U32 R39, RZ, RZ, R119 ;  /* 0x000000ffff277224 */ /* 0x000fe200078e0077 */
[----:B------:R0:W1:Y:S01]  /*57e0*/  MUFU.EX2 R40, R107 ;  /* 0x0000006b00287308 */ /* 0x0000620000000800 */
[----:B------:R-:W-:Y:S01]  /*57f0*/  FADD.FTZ R33, R105, R6 ;  /* 0x0000000669217221 */ /* 0x000fe20000010000 */
[C---:B---3--:R-:W-:Y:S01]  /*5800*/  FADD.FTZ R2, R180.reuse, R29 ;  /* 0x0000001db4027221 */ /* 0x048fe20000010000 */
[----:B------:R-:W-:Y:S01]  /*5810*/  F2FP.F16.F32.PACK_AB R180, R180, R43 ;  /* 0x0000002bb4b4723e */ /* 0x000fe200000000ff */
[----:B------:R-:W-:-:S02]  /*5820*/  IMAD.MOV.U32 R43, RZ, RZ, R119 ;  /* 0x000000ffff2b7224 */ /* 0x000fc400078e0077 */
[--C-:B------:R-:W-:Y:S02]  /*5830*/  IMAD.MOV.U32 R29, RZ, RZ, R119.reuse ;  /* 0x000000ffff1d7224 */ /* 0x100fe400078e0077 */
[----:B------:R2:W-:Y:S01]  /*5840*/  MUFU.EX2 R182, R37 ;  /* 0x0000002500b67308 */ /* 0x0005e20000000800 */
[--C-:B0-----:R-:W-:Y:S02]  /*5850*/  IMAD.MOV.U32 R107, RZ, RZ, R119.reuse ;  /* 0x000000ffff6b7224 */ /* 0x101fe400078e0077 */
[----:B------:R-:W-:-:S05]  /*5860*/  IMAD.MOV.U32 R26, RZ, RZ, R119 ;  /* 0x000000ffff1a7224 */ /* 0x000fca00078e0077 */
[----:B------:R-:W0:Y:S01]  /*5870*/  MUFU.EX2 R109, R109 ;  /* 0x0000006d006d7308 */ /* 0x000e220000000800 */
[C---:B-1----:R-:W-:Y:S01]  /*5880*/  FADD.FTZ R6, R40.reuse, R33 ;  /* 0x0000002128067221 */ /* 0x042fe20000010000 */
[----:B------:R-:W-:Y:S01]  /*5890*/  F2FP.F16.F32.PACK_AB R183, R40, R105 ;  /* 0x0000006928b7723e */ /* 0x000fe200000000ff */
[--C-:B------:R-:W-:Y:S02]  /*58a0*/  IMAD.MOV.U32 R105, RZ, RZ, R119.reuse ;  /* 0x000000ffff697224 */ /* 0x100fe400078e0077 */
[--C-:B------:R-:W-:Y:S02]  /*58b0*/  IMAD.MOV.U32 R40, RZ, RZ, R119.reuse ;  /* 0x000000ffff287224 */ /* 0x100fe400078e0077 */
[----:B--2---:R-:W-:Y:S01]  /*58c0*/  IMAD.MOV.U32 R37, RZ, RZ, R119 ;  /* 0x000000ffff257224 */ /* 0x004fe200078e0077 */
[----:B------:R-:W-:Y:S08]  /*58d0*/  MUFU.EX2 R51, R51 ;  /* 0x0000003300337308 */ /* 0x000ff00000000800 */
[----:B------:R1:W2:Y:S01]  /*58e0*/  MUFU.EX2 R42, R111 ;  /* 0x0000006f002a7308 */ /* 0x0002a20000000800 */
[----:B0-----:R-:W-:-:S07]  /*58f0*/  FADD.FTZ R33, R109, R6 ;  /* 0x000000066d217221 */ /* 0x001fce0000010000 */
[----:B------:R0:W3:Y:S01]  /*5900*/  MUFU.EX2 R176, R25 ;  /* 0x0000001900b07308 */ /* 0x0000e20000000800 */
[----:B-1----:R-:W-:-:S07]  /*5910*/  IMAD.MOV.U32 R111, RZ, RZ, R119 ;  /* 0x000000ffff6f7224 */ /* 0x002fce00078e0077 */
[----:B------:R-:W1:Y:S01]  /*5920*/  MUFU.EX2 R113, R113 ;  /* 0x0000007100717308 */ /* 0x000e620000000800 */
[----:B0-----:R-:W-:Y:S01]  /*5930*/  FADD.FTZ R25, R47, R2 ;  /* 0x000000022f197221 */ /* 0x001fe20000010000 */
[C---:B--2---:R-:W-:Y:S01]  /*5940*/  FADD.FTZ R6, R42.reuse, R33 ;  /* 0x000000212a067221 */ /* 0x044fe20000010000 */
[----:B------:R-:W-:Y:S01]  /*5950*/  F2FP.F16.F32.PACK_AB R177, R42, R109 ;  /* 0x0000006d2ab1723e */ /* 0x000fe200000000ff */
[----:B------:R-:W-:Y:S02]  /*5960*/  IMAD.MOV.U32 R42, RZ, RZ, R119 ;  /* 0x000000ffff2a7224 */ /* 0x000fe400078e0077 */
[C---:B------:R-:W-:Y:S01]  /*5970*/  FADD.FTZ R2, R182.reuse, R25 ;  /* 0x00000019b6027221 */ /* 0x040fe20000010000 */
[----:B------:R-:W-:Y:S01]  /*5980*/  F2FP.F16.F32.PACK_AB R182, R182, R47 ;  /* 0x0000002fb6b6723e */ /* 0x000fe200000000ff */
[--C-:B------:R-:W-:Y:S01]  /*5990*/  IMAD.MOV.U32 R47, RZ, RZ, R119.reuse ;  /* 0x000000ffff2f7224 */ /* 0x100fe200078e0077 */
[----:B------:R-:W0:Y:S01]  /*59a0*/  MUFU.EX2 R3, R3 ;  /* 0x0000000300037308 */ /* 0x000e220000000800 */
[----:B------:R-:W-:Y:S01]  /*59b0*/  FADD.FTZ R7, R51, R2 ;  /* 0x0000000233077221 */ /* 0x000fe20000010000 */
[----:B------:R-:W-:Y:S01]  /*59c0*/  MOV R109, R119 ;  /* 0x00000077006d7202 */ /* 0x000fe20000000f00 */
[----:B------:R-:W-:-:S02]  /*59d0*/  IMAD.MOV.U32 R25, RZ, RZ, R119 ;  /* 0x000000ffff197224 */ /* 0x000fc400078e0077 */
[C---:B---3--:R-:W-:Y:S01]  /*59e0*/  FADD.FTZ R2, R176.reuse, R7 ;  /* 0x00000007b0027221 */ /* 0x048fe20000010000 */
[----:B------:R-:W-:Y:S01]  /*59f0*/  F2FP.F16.F32.PACK_AB R176, R176, R51 ;  /* 0x00000033b0b0723e */ /* 0x000fe200000000ff */
[----:B------:R-:W-:Y:S01]  /*5a00*/  IMAD.MOV.U32 R51, RZ, RZ, R119 ;  /* 0x000000ffff337224 */ /* 0x000fe200078e0077 */
[----:B------:R-:W2:Y:S01]  /*5a10*/  MUFU.EX2 R30, R30 ;  /* 0x0000001e001e7308 */ /* 0x000ea20000000800 */
[----:B-1----:R-:W-:-:S07]  /*5a20*/  FADD.FTZ R33, R113, R6 ;  /* 0x0000000671217221 */ /* 0x002fce0000010000 */
[----:B------:R-:W1:Y:S01]  /*5a30*/  MUFU.EX2 R24, R24 ;  /* 0x0000001800187308 */ /* 0x000e620000000800 */
[----:B0-----:R-:W-:Y:S01]  /*5a40*/  FADD.FTZ R7, R3, R2 ;  /* 0x0000000203077221 */ /* 0x001fe20000010000 */
[----:B------:R-:W-:Y:S02]  /*5a50*/  IMAD.MOV.U32 R2, RZ, RZ, 0x3f800000 ;  /* 0x3f800000ff027424 */ /* 0x000fe400078e00ff */
[C---:B--2---:R-:W-:Y:S01]  /*5a60*/  FADD.FTZ R6, R30.reuse, R33 ;  /* 0x000000211e067221 */ /* 0x044fe20000010000 */
[----:B------:R-:W-:Y:S01]  /*5a70*/  F2FP.F16.F32.PACK_AB R179, R30, R113 ;  /* 0x000000711eb3723e */ /* 0x000fe200000000ff */
[--C-:B------:R-:W-:Y:S02]  /*5a80*/  IMAD.MOV.U32 R113, RZ, RZ, R119.reuse ;  /* 0x000000ffff717224 */ /* 0x100fe400078e0077 */
[--C-:B------:R-:W-:Y:S02]  /*5a90*/  IMAD.MOV.U32 R33, RZ, RZ, R119.reuse ;  /* 0x000000ffff217224 */ /* 0x100fe400078e0077 */
[----:B------:R-:W-:-:S02]  /*5aa0*/  IMAD.MOV.U32 R30, RZ, RZ, R119 ;  /* 0x000000ffff1e7224 */ /* 0x000fc400078e0077 */
[C---:B-1----:R-:W-:Y:S01]  /*5ab0*/  FADD.FTZ R7, R24.reuse, R7 ;  /* 0x0000000718077221 */ /* 0x042fe20000010000 */
[----:B------:R-:W-:Y:S01]  /*5ac0*/  F2FP.F16.F32.PACK_AB R178, R24, R3 ;  /* 0x0000000318b2723e */ /* 0x000fe200000000ff */
[----:B------:R-:W-:Y:S02]  /*5ad0*/  IMAD.MOV.U32 R3, RZ, RZ, 0x3f800000 ;  /* 0x3f800000ff037424 */ /* 0x000fe400078e00ff */
[----:B------:R-:W-:Y:S01]  /*5ae0*/  IMAD.MOV.U32 R24, RZ, RZ, R119 ;  /* 0x000000ffff187224 */ /* 0x000fe200078e0077 */
[----:B------:R-:W-:Y:S06]  /*5af0*/  @!P2 BRA `(.L_x_2003) ;  /* 0x0000004400c4a947 */ /* 0x000fec0003800000 */
[----:B------:R-:W-:Y:S01]  /*5b00*/  IMAD.MOV.U32 R9, RZ, RZ, R4 ;  /* 0x000000ffff097224 */ /* 0x000fe200078e0004 */
[----:B------:R-:W-:Y:S01]  /*5b10*/  CS2R R118, SRZ ;  /* 0x0000000000767805 */ /* 0x000fe2000001ff00 */
[----:B------:R-:W-:Y:S01]  /*5b20*/  IMAD.MOV.U32 R10, RZ, RZ, R5 ;  /* 0x000000ffff0a7224 */ /* 0x000fe200078e0005 */
[----:B------:R-:W-:Y:S01]  /*5b30*/  CS2R R114, SRZ ;  /* 0x0000000000727805 */ /* 0x000fe2000001ff00 */
        /* <DEDUP_REMOVED lines=47> */
[----:B------:R-:W-:Y:S01]  /*5e30*/  IMAD.U32 R11, RZ, RZ, UR61 ;  /* 0x0000003dff0b7e24 */ /* 0x000fe2000f8e00ff */
[----:B------:R-:W-:-:S06]  /*5e40*/  UMOV UR37, UR36 ;  /* 0x0000002400257c82 */ /* 0x000fcc0008000000 */
.L_x_2012:
[----:B------:R-:W-:Y:S01]  /*5e50*/  R2UR UR7, R11 ;  /* 0x000000000b0772ca */ /* 0x000fe200000e0000 */
[----:B------:R-:W-:-:S04]  /*5e60*/  UIADD3 UR6, UR37, 0x1, URZ ;  /* 0x0000000125067890 */ /* 0x000fc8000fffe03f */
[----:B------:R-:W-:-:S04]  /*5e70*/  UISETP.NE.AND UP0, UPT, UR6, 0x2, UPT ;  /* 0x000000020600788c */ /* 0x000fc8000bf05270 */
[----:B------:R-:W-:Y:S02]  /*5e80*/  USEL UR61, URZ, 0x1, UP0 ;  /* 0x000000013f3d7887 */ /* 0x000fe40008000000 */
[----:B------:R-:W-:Y:S02]  /*5e90*/  USEL UR36, UR6, URZ, UP0 ;  /* 0x0000003f06247287 */ /* 0x000fe40008000000 */
[----:B------:R-:W-:Y:S01]  /*5ea0*/  ULOP3.LUT UR61, UR7, UR61, URZ, 0x3c, !UPT ;  /* 0x0000003d073d7292 */ /* 0x000fe2000f8e3c3f */
[----:B------:R-:W-:Y:S11]  /*5eb0*/  @!P0 BRA `(.L_x_2004) ;  /* 0x0000000000048947 */ /* 0x000ff60003800000 */
[----:B------:R-:W-:Y:S01]  /*5ec0*/  BPT.TRAP 0x1 ;  /* 0x000000040000795c */ /* 0x000fe20000300000 */
.L_x_2004:
[----:B------:R-:W-:Y:S01]  /*5ed0*/  ULEA UR39, UR36, UR60, 0x3 ;  /* 0x0000003c24277291 */ /* 0x000fe2000f8e183f */
[----:B------:R-:W-:-:S05]  /*5ee0*/  IMAD.U32 R0, RZ, RZ, UR61 ;  /* 0x0000003dff007e24 */ /* 0x000fca000f8e00ff */
[----:B------:R-:W-:-:S04]  /*5ef0*/  SHF.L.U32 R0, R0, 0x1f, RZ ;  /* 0x0000001f00007819 */ /* 0x000fc800000006ff */
[----:B------:R0:W1:Y:S01]  /*5f00*/  SYNCS.PHASECHK.TRANS64.TRYWAIT P2, [UR39+0x36830], R0 ;  /* 0x03683000ff0075a7 */ /* 0x0000620008040167 */
[----:B------:R-:W-:Y:S05]  /*5f10*/  @!P0 BRA `(.L_x_2005) ;  /* 0x0000000000048947 */ /* 0x000fea0003800000 */
[----:B------:R-:W-:Y:S01]  /*5f20*/  BPT.TRAP 0x1 ;  /* 0x000000040000795c */ /* 0x000fe20000300000 */
.L_x_2005:
[----:B-1----:R-:W-:Y:S05]  /*5f30*/  @P2 BRA `(.L_x_2006) ;  /* 0x0000000000082947 */ /* 0x002fea0003800000 */
[----:B------:R-:W1:Y:S02]  /*5f40*/  SYNCS.PHASECHK.TRANS64.TRYWAIT P2, [UR39+0x36830], R0 ;  /* 0x03683000ff0075a7 */ /* 0x000e640008040167 */
[----:B-1----:R-:W-:Y:S05]  /*5f50*/  @!P2 BRA `(.L_x_2007) ;  /* 0x0000010c0034a947 */ /* 0x002fea0003800000 */
.L_x_2006:
[----:B------:R-:W-:Y:S01]  /*5f60*/  R2UR UR6, R8 ;  /* 0x00000000080672ca */ /* 0x000fe200000e0000 */
[----:B------:R-:W-:Y:S01]  /*5f70*/  WARPGROUP.ARRIVE ;  /* 0x00000000000079c5 */ /* 0x000fe20000000000 */
[----:B------:R-:W-:Y:S01]  /*5f80*/  UMOV UR7, 0x40000040 ;  /* 0x4000004000077882 */ /* 0x000fe20000000000 */
[----:B------:R-:W-:Y:S01]  /*5f90*/  UMOV UR56, UR4 ;  /* 0x0000000400387c82 */ /* 0x000fe20008000000 */
[----:B------:R-:W-:Y:S01]  /*5fa0*/  UMOV UR57, UR5 ;  /* 0x0000000500397c82 */ /* 0x000fe20008000000 */
        /* <DEDUP_REMOVED lines=15> */
[----:B------:R-:W-:Y:S01]  /*60a0*/  FMUL.FTZ R28, R28, R2 ;  /* 0x000000021c1c7220 */ /* 0x000fe20000410000 */
[----:B------:R-:W-:-:S02]  /*60b0*/  UIADD3 UR14, UR6, 0x102, URZ ;  /* 0x00000102060e7890 */ /* 0x000fc4000fffe03f */
[----:B------:R-:W-:Y:S01]  /*60c0*/  HGMMA.64x16x16.F32 R168, gdesc[UR4], RZ, !UPT, gsb0 ;  /* 0x0020000004a879f0 */ /* 0x000fe2000c0008ff */
        /* <DEDUP_REMOVED lines=114> */
[----:B------:R-:W-:-:S03]  /*67f0*/  FMUL.FTZ R119, R119, R3 ;  /* 0x0000000377777220 */ /* 0x000fc60000410000 */
        /* <DEDUP_REMOVED lines=464> */
.L_x_2008:
[----:B------:R-:W-:Y:S01]  /*8500*/  R2UR UR6, R11 ;  /* 0x000000000b0672ca */ /* 0x000fe200000e0000 */
[----:B------:R-:W-:-:S12]  /*8510*/  ULEA UR10, UR37, UR60, 0x3 ;  /* 0x0000003c250a7291 */ /* 0x000fd8000f8e183f */
[----:B01----:R-:W-:-:S05]  /*8520*/  IMAD.U32 R0, RZ, RZ, UR6 ;  /* 0x00000006ff007e24 */ /* 0x003fca000f8e00ff */
[----:B------:R-:W-:-:S04]  /*8530*/  SHF.L.U32 R0, R0, 0x1f, RZ ;  /* 0x0000001f00007819 */ /* 0x000fc800000006ff */
[----:B------:R0:W1:Y:S01]  /*8540*/  SYNCS.PHASECHK.TRANS64.TRYWAIT P2, [UR10+0x36850], R0 ;  /* 0x03685000ff0075a7 */ /* 0x000062000804014a */
[----:B------:R-:W-:Y:S05]  /*8550*/  @!P0 BRA `(.L_x_2009) ;  /* 0x0000000000048947 */ /* 0x000fea0003800000 */
[----:B------:R-:W-:Y:S01]  /*8560*/  BPT.TRAP 0x1 ;  /* 0x000000040000795c */ /* 0x000fe20000300000 */
.L_x_2009:
[----:B-1----:R-:W-:Y:S05]  /*8570*/  @P2 BRA `(.L_x_2010) ;  /* 0x0000000000082947 */ /* 0x002fea0003800000 */
[----:B------:R-:W1:Y:S02]  /*8580*/  SYNCS.PHASECHK.TRANS64.TRYWAIT P2, [UR10+0x36850], R0 ;  /* 0x03685000ff0075a7 */ /* 0x000e64000804014a */
[----:B-1----:R-:W-:Y:S05]  /*8590*/  @!P2 BRA `(.L_x_2011) ;  /* 0x000000e400bca947 */ /* 0x002fea0003800000 */
.L_x_2010:
[----:B------:R-:W-:Y:S01]  /*85a0*/  UIADD3 UR6, UR60, 0x400, URZ ;  /* 0x000004003c067890 */ /* 0x000fe2000fffe03f */
[----:B------:R-:W-:Y:S01]  /*85b0*/  WARPGROUP.ARRIVE ;  /* 0x00000000000079c5 */ /* 0x000fe20000000000 */
[----:B------:R-:W-:Y:S01]  /*85c0*/  UMOV UR7, 0x40000040 ;  /* 0x4000004000077882 */ /* 0x000fe20000000000 */
[----:B------:R-:W-:Y:S01]  /*85d0*/  R2UR UR18, R17 ;  /* 0x00000000111272ca */ /* 0x000fe200000e0000 */
[----:B------:R-:W-:Y:S01]  /*85e0*/  USHF.R.U32.HI UR6, URZ, 0x4, UR6 ;  /* 0x000000043f067899 */ /* 0x000fe20008011606 */
[----:B------:R-:W-:Y:S02]  /*85f0*/  R2UR UR15, R19 ;  /* 0x00000000130f72ca */ /* 0x000fe400000e0000 */
[----:B------:R-:W-:Y:S01]  /*8600*/  R2UR UR14, R18 ;  /* 0x00000000120e72ca */ /* 0x000fe200000e0000 */
        /* <DEDUP_REMOVED lines=16> */
[----:B------:R-:W-:Y:S01]  /*8710*/  USHF.L.U32 UR6, UR18, 0x7, URZ ;  /* 0x0000000712067899 */ /* 0x000fe2000800063f */
[----:B------:R-:W-:-:S03]  /*8720*/  UMOV UR7, 0x40000040 ;  /* 0x4000004000077882 */ /* 0x000fc60000000000 */
[----:B------:R-:W-:-:S04]  /*8730*/  UIMAD UR6, UR38, -0x70, UR6 ;  /* 0xffffff90260678a4 */ /* 0x000fc8000f8e0206 */
[----:B------:R-:W-:-:S04]  /*8740*/  UIADD3 UR6, UR6, 0x1, UR15 ;  /* 0x0000000106067890 */ /* 0x000fc8000fffe00f */
[----:B------:R-:W-:Y:S01]  /*8750*/  UIADD3 UR6, UR6, -UR14, URZ ;  /* 0x8000000e06067290 */ /* 0x000fe2000fffe03f */
[----:B------:R-:W-:-:S05]  /*8760*/  R2UR UR14, R12 ;  /* 0x000000000c0e72ca */ /* 0x000fca00000e0000 */
[----:B-1----:R-:W-:Y:S01]  /*8770*/  IMAD.U32 R3, RZ, RZ, UR6 ;  /* 0x00000006ff037e24 */ /* 0x002fe2000f8e00ff */
[----:B------:R-:W-:-:S03]  /*8780*/  UIADD3 UR6, UR11, 0x180, URZ ;  /* 0x000001800b067890 */ /* 0x000fc6000fffe03f */
[----:B------:R-:W-:-:S04]  /*8790*/  IMAD R4, R204, -0x2, R3 ;  /* 0xfffffffecc047824 */ /* 0x000fc800078e0203 */
[----:B------:R-:W-:Y:S01]  /*87a0*/  IMAD.IADD R4, R205, 0x1, R4 ;  /* 0x00000001cd047824 */ /* 0x000fe200078e0204 */
[----:B------:R-:W-:Y:S02]  /*87b0*/  UISETP.GT.AND UP0, UPT, UR38, UR14, UPT ;  /* 0x0000000e2600728c */ /* 0x000fe4000bf04270 */
[----:B------:R-:W-:Y:S02]  /*87c0*/  UIADD3 UR38, UR38, -0x1, URZ ;  /* 0xffffffff26267890 */ /* 0x000fe4000fffe03f */
[C---:B------:R-:W-:Y:S02]  /*87d0*/  ISETP.GT.AND P2, PT, R4.reuse, RZ, PT ;  /* 0x000000ff0400720c */ /* 0x040fe40003f44270 */
[----:B------:R-:W-:Y:S02]  /*87e0*/  ISETP.GT.AND P3, PT, R4, 0x1, PT ;  /* 0x000000010400780c */ /* 0x000fe40003f64270 */
[----:B------:R-:W-:Y:S02]  /*87f0*/  FSEL R219, R168, -INF , P2 ;  /* 0xff800000a8db7808 */ /* 0x000fe40001000000 */
[----:B------:R-:W-:-:S02]  /*8800*/  ISETP.GT.AND P2, PT, R4, 0x8, PT ;  /* 0x000000080400780c */ /* 0x000fc40003f44270 */
[----:B------:R-:W-:Y:S02]  /*8810*/  FSEL R217, R169, -INF , P3 ;  /* 0xff800000a9d97808 */ /* 0x000fe40001800000 */
[----:B0-----:R-:W-:Y:S02]  /*8820*/  FMNMX.FTZ R0, R219, R10, !PT ;  /* 0x0000000adb007209 */ /* 0x001fe40007810000 */
[----:B------:R-:W-:Y:S02]  /*8830*/  ISETP.GT.AND P3, PT, R4, 0x9, PT ;  /* 0x000000090400780c */ /* 0x000fe40003f64270 */
[----:B------:R-:W-:Y:S02]  /*8840*/  FSEL R199, R172, -INF , P2 ;  /* 0xff800000acc77808 */ /* 0x000fe40001000000 */
[----:B------:R-:W-:Y:S02]  /*8850*/  FMNMX.FTZ R0, R217, R0, !PT ;  /* 0x00000000d9007209 */ /* 0x000fe40007810000 */
[----:B------:R-:W-:-:S02]  /*8860*/  ISETP.GT.AND P2, PT, R4, 0x10, PT ;  /* 0x000000100400780c */ /* 0x000fc40003f44270 */
[----:B------:R-:W-:Y:S02]  /*8870*/  FMNMX.FTZ R0, R199, R0, !PT ;  /* 0x00000000c7007209 */ /* 0x000fe40007810000 */
[----:B------:R-:W-:Y:S02]  /*8880*/  FSEL R197, R160, -INF , P2 ;  /* 0xff800000a0c57808 */ /* 0x000fe40001000000 */
[----:B------:R-:W-:-:S04]  /*8890*/  ISETP.GT.AND P2, PT, R4, 0x18, PT ;  /* 0x000000180400780c */ /* 0x000fc80003f44270 */
[----:B------:R-:W-:Y:S02]  /*88a0*/  FSEL R203, R164, -INF , P2 ;  /* 0xff800000a4cb7808 */ /* 0x000fe40001000000 */
[C---:B------:R-:W-:Y:S01]  /*88b0*/  ISETP.GT.AND P2, PT, R4.reuse, 0x20, PT ;  /* 0x000000200400780c */ /* 0x040fe20003f44270 */
[----:B------:R-:W-:Y:S02]  /*88c0*/  WARPGROUP.DEPBAR.LE gsb0, 0x0 ;  /* 0x00008000000079c5 */ /* 0x000fe40000010000 */
[----:B------:R-:W-:Y:S01]  /*88d0*/  WARPGROUP.ARRIVE ;  /* 0x00000000000079c5 */ /* 0x000fe20000000000 */
[----:B------:R-:W-:Y:S02]  /*88e0*/  FSEL R195, R173, -INF , P3 ;  /* 0xff800000adc37808 */ /* 0x000fe40001800000 */
[----:B------:R-:W-:Y:S02]  /*88f0*/  ISETP.GT.AND P3, PT, R4, 0x11, PT ;  /* 0x000000110400780c */ /* 0x000fe40003f64270 */
[----:B------:R-:W-:Y:S01]  /*8900*/  FMNMX.FTZ R0, R195, R0, !PT ;  /* 0x00000000c3007209 */ /* 0x000fe20007810000 */
[----:B------:R-:W-:Y:S01]  /*8910*/  HGMMA.64x192x16.F32 R24, R188, gdesc[UR4].tnspB, R24, gsb0 ;  /* 0x42e00004bc187df0 */ /* 0x000fe20008000818 */
[----:B------:R-:W-:Y:S01]  /*8920*/  UIADD3 UR6, UR11, 0x200, URZ ;  /* 0x000002000b067890 */ /* 0x000fe2000fffe03f */
[----:B------:R-:W-:Y:S01]  /*8930*/  FSEL R201, R161, -INF , P3 ;  /* 0xff800000a1c97808 */ /* 0x000fe20001800000 */
[----:B------:R-:W-:Y:S01]  /*8940*/  UMOV UR7, 0x40000040 ;  /* 0x4000004000077882 */ /* 0x000fe20000000000 */
[----:B------:R-:W-:-:S02]  /*8950*/  FMNMX.FTZ R0, R197, R0, !PT ;  /* 0x00000000c5007209 */ /* 0x000fc40007810000 */
[C---:B------:R-:W-:Y:S02]  /*8960*/  ISETP.GT.AND P3, PT, R4.reuse, 0x19, PT ;  /* 0x000000190400780c */ /* 0x040fe40003f64270 */
[----:B------:R-:W-:Y:S02]  /*8970*/  FMNMX.FTZ R0, R201, R0, !PT ;  /* 0x00000000c9007209 */ /* 0x000fe40007810000 */
[----:B------:R-:W-:Y:S02]  /*8980*/  FSEL R169, R165, -INF , P3 ;  /* 0xff800000a5a97808 */ /* 0x000fe40001800000 */
        /* <DEDUP_REMOVED lines=56> */
[----:B------:R-:W-:Y:S01]  /*8d10*/  HGMMA.64x192x16.F32 R24, R184, gdesc[UR4].tnspB, R24, gsb0 ;  /* 0x42e00004b8187df0 */ /* 0x000fe20008000818 */
[----:B------:R-:W-:Y:S01]  /*8d20*/  FMNMX.FTZ R0, R189, R0, !PT ;  /* 0x00000000bd007209 */ /* 0x000fe20007810000 */
[----:B------:R-:W-:Y:S01]  /*8d30*/  UIADD3 UR6, UR11, 0x280, URZ ;  /* 0x000002800b067890 */ /* 0x000fe2000fffe03f */
[----:B------:R-:W-:Y:S01]  /*8d40*/  ISETP.GT.AND P3, PT, R4, 0x69, PT ;  /* 0x000000690400780c */ /* 0x000fe20003f64270 */
[----:B------:R-:W-:Y:S01]  /*8d50*/  UMOV UR7, 0x40000040 ;  /* 0x4000004000077882 */ /* 0x000fe20000000000 */
[----:B------:R-:W-:-:S02]  /*8d60*/  FSEL R193, R124, -INF , P2 ;  /* 0xff8000007cc17808 */ /* 0x000fc40001000000 */
[----:B------:R-:W-:Y:S02]  /*8d70*/  FMNMX.FTZ R0, R191, R0, !PT ;  /* 0x00000000bf007209 */ /* 0x000fe40007810000 */
[----:B------:R-:W-:Y:S02]  /*8d80*/  FSEL R125, R125, -INF , P3 ;  /* 0xff8000007d7d7808 */ /* 0x000fe40001800000 */
[----:B------:R-:W-:Y:S02]  /*8d90*/  FMNMX.FTZ R0, R193, R0, !PT ;  /* 0x00000000c1007209 */ /* 0x000fe40007810000 */
[----:B------:R-:W-:Y:S02]  /*8da0*/  IADD3 R4, R4, 0x8, RZ ;  /* 0x0000000804047810 */ /* 0x000fe40007ffe0ff */
[----:B------:R-:W-:Y:S02]  /*8db0*/  FMNMX.FTZ R14, R125, R0, !PT ;  /* 0x000000007d0e7209 */ /* 0x000fe40007810000 */
[----:B------:R-:W0:Y:S01]  /*8dc0*/  LDC R0, c[0x0][0x988] ;  /* 0x00026200ff007b82 */ /* 0x000e220000000800 */
[----:B------:R-:W-:-:S02]  /*8dd0*/  ISETP.GT.AND P3, PT, R4, RZ, PT ;  /* 0x000000ff0400720c */ /* 0x000fc40003f64270 */
[----:B------:R-:W1:Y:S01]  /*8de0*/  SHFL.BFLY PT, R5, R14, 0x2, 0x1f ;  /* 0x0c401f000e057f89 */ /* 0x000e6200000e0000 */
[----:B------:R-:W-:Y:S02]  /*8df0*/  ISETP.GT.AND P4, PT, R4, 0x1, PT ;  /* 0x000000010400780c */ /* 0x000fe40003f84270 */
[----:B------:R-:W-:Y:S02]  /*8e00*/  FSEL R170, R170, -INF , P3 ;  /* 0xff800000aaaa7808 */ /* 0x000fe40001800000 */
[C---:B------:R-:W-:Y:S02]  /*8e10*/  ISETP.GT.AND P3, PT, R4.reuse, 0x8, PT ;  /* 0x000000080400780c */ /* 0x040fe40003f64270 */
[----:B------:R-:W-:Y:S02]  /*8e20*/  FSEL R171, R171, -INF , P4 ;  /* 0xff800000abab7808 */ /* 0x000fe40002000000 */
[----:B------:R-:W-:Y:S02]  /*8e30*/  ISETP.GT.AND P4, PT, R4, 0x9, PT ;  /* 0x000000090400780c */ /* 0x000fe40003f84270 */
[----:B-1----:R-:W-:-:S02]  /*8e40*/  FMNMX.FTZ R20, R14, R5, !PT ;  /* 0x000000050e147209 */ /* 0x002fc40007810000 */
[----:B------:R-:W-:-:S03]  /*8e50*/  FMNMX.FTZ R14, R170, R9, !PT ;  /* 0x00000009aa0e7209 */ /* 0x000fc60007810000 */
[----:B------:R-:W1:Y:S01]  /*8e60*/  SHFL.BFLY PT, R5, R20, 0x1, 0x1f ;  /* 0x0c201f0014057f89 */ /* 0x000e6200000e0000 */
[----:B------:R-:W-:Y:S02]  /*8e70*/  FMNMX.FTZ R14, R171, R14, !PT ;  /* 0x0000000eab0e7209 */ /* 0x000fe40007810000 */
[----:B-1----:R-:W-:-:S04]  /*8e80*/  FMNMX.FTZ R5, R20, R5, !PT ;  /* 0x0000000514057209 */ /* 0x002fc80007810000 */
[C---:B------:R-:W-:Y:S01]  /*8e90*/  FSETP.NEU.FTZ.AND P2, PT, R5.reuse, -INF , PT ;  /* 0xff8000000500780b */ /* 0x040fe20003f5d000 */
[----:B0-----:R-:W-:-:S05]  /*8ea0*/  FMUL.FTZ R2, R5, R0 ;  /* 0x0000000005027220 */ /* 0x001fca0000410000 */
        /* <DEDUP_REMOVED lines=101> */
[----:B------:R-:W-:Y:S01]  /*9500*/  FSEL R221, R142, -INF , P3 ;  /* 0xff8000008edd7808 */ /* 0x000fe20001800000 */
[----:B------:R-:W-:Y:S01]  /*9510*/  IMAD.U32 R142, RZ, RZ, UR10 ;  /* 0x0000000aff8e7e24 */ /* 0x000fe2000f8e00ff */
[----:B------:R-:W-:-:S02]  /*9520*/  FMNMX.FTZ R14, R139, R14, !PT ;  /* 0x0000000e8b0e7209 */ /* 0x000fc40007810000 */
[----:B------:R-:W-:Y:S01]  /*9530*/  FSEL R143, R143, -INF , P4 ;  /* 0xff8000008f8f7808 */ /* 0x000fe20002000000 */
[----:B------:R-:W-:Y:S01]  /*9540*/  @!P1 VIADD R142, R142, 0x36860 ;  /* 0x000368608e8e9836 */ /* 0x000fe20000000000 */
[C---:B------:R-:W-:Y:S01]  /*9550*/  ISETP.GT.AND P3, PT, R4.reuse, 0x50, PT ;  /* 0x000000500400780c */ /* 0x040fe20003f64270 */
[----:B------:R-:W-:Y:S01]  /*9560*/  MUFU.EX2 R120, R120 ;  /* 0x0000007800787308 */ /* 0x000fe20000000800 */
[----:B------:R-:W-:Y:S02]  /*9570*/  FMNMX.FTZ R14, R221, R14, !PT ;  /* 0x0000000edd0e7209 */ /* 0x000fe40007810000 */
[----:B------:R-:W-:Y:S02]  /*9580*/  ISETP.GT.AND P4, PT, R4, 0x51, PT ;  /* 0x000000510400780c */ /* 0x000fe40003f84270 */
[----:B------:R-:W-:Y:S02]  /*9590*/  FSEL R157, R130, -INF , P3 ;  /* 0xff800000829d7808 */ /* 0x000fe40001800000 */
[----:B------:R-:W-:Y:S01]  /*95a0*/  FMNMX.FTZ R14, R143, R14, !PT ;  /* 0x0000000e8f0e7209 */ /* 0x000fe20007810000 */
[----:B------:R-:W-:Y:S01]  /*95b0*/  MUFU.EX2 R125, R125 ;  /* 0x0000007d007d7308 */ /* 0x000fe20000000800 */
[----:B------:R-:W-:-:S02]  /*95c0*/  ISETP.GT.AND P3, PT, R4, 0x58, PT ;  /* 0x000000580400780c */ /* 0x000fc40003f64270 */
[----:B------:R-:W-:Y:S02]  /*95d0*/  FSEL R131, R131, -INF , P4 ;  /* 0xff80000083837808 */ /* 0x000fe40002000000 */
[----:B------:R-:W-:Y:S02]  /*95e0*/  FMNMX.FTZ R14, R157, R14, !PT ;  /* 0x0000000e9d0e7209 */ /* 0x000fe40007810000 */
[----:B------:R-:W-:Y:S02]  /*95f0*/  ISETP.GT.AND P4, PT, R4, 0x59, PT ;  /* 0x000000590400780c */ /* 0x000fe40003f84270 */
[----:B------:R-:W-:Y:S02]  /*9600*/  FSEL R223, R134, -INF , P3 ;  /* 0xff80000086df7808 */ /* 0x000fe40001800000 */
[----:B------:R-:W-:Y:S02]  /*9610*/  FMNMX.FTZ R14, R131, R14, !PT ;  /* 0x0000000e830e7209 */ /* 0x000fe40007810000 */
[----:B------:R-:W-:-:S02]  /*9620*/  FSEL R135, R135, -INF , P4 ;  /* 0xff80000087877808 */ /* 0x000fc40002000000 */
[C---:B------:R-:W-:Y:S02]  /*9630*/  ISETP.GT.AND P3, PT, R4.reuse, 0x60, PT ;  /* 0x000000600400780c */ /* 0x040fe40003f64270 */
[----:B------:R-:W-:Y:S02]  /*9640*/  FMNMX.FTZ R14, R223, R14, !PT ;  /* 0x0000000edf0e7209 */ /* 0x000fe40007810000 */
[----:B------:R-:W-:Y:S02]  /*9650*/  ISETP.GT.AND P4, PT, R4, 0x61, PT ;  /* 0x000000610400780c */ /* 0x000fe40003f84270 */
[----:B------:R-:W-:Y:S02]  /*9660*/  FSEL R145, R122, -INF , P3 ;  /* 0xff8000007a917808 */ /* 0x000fe40001800000 */
[----:B------:R-:W-:Y:S02]  /*9670*/  FMNMX.FTZ R14, R135, R14, !PT ;  /* 0x0000000e870e7209 */ /* 0x000fe40007810000 */
[----:B------:R-:W-:-:S02]  /*9680*/  ISETP.GT.AND P3, PT, R4, 0x68, PT ;  /* 0x000000680400780c */ /* 0x000fc40003f64270 */
[----:B------:R-:W-:Y:S02]  /*9690*/  FSEL R123, R123, -INF , P4 ;  /* 0xff8000007b7b7808 */ /* 0x000fe40002000000 */
[----:B------:R-:W-:Y:S02]  /*96a0*/  FMNMX.FTZ R14, R145, R14, !PT ;  /* 0x0000000e910e7209 */ /* 0x000fe40007810000 */
[----:B------:R-:W-:Y:S02]  /*96b0*/  ISETP.GT.AND P4, PT, R4, 0x69, PT ;  /* 0x000000690400780c */ /* 0x000fe40003f84270 */
[----:B------:R-:W-:Y:S02]  /*96c0*/  FSEL R225, R126, -INF , P3 ;  /* 0xff8000007ee17808 */ /* 0x000fe40001800000 */
[----:B------:R-:W-:Y:S02]  /*96d0*/  FMNMX.FTZ R14, R123, R14, !PT ;  /* 0x0000000e7b0e7209 */ /* 0x000fe40007810000 */
[----:B------:R-:W-:Y:S01]  /*96e0*/  FSEL R227, R127, -INF , P4 ;  /* 0xff8000007fe37808 */ /* 0x000fe20002000000 */
[----:B------:R-:W-:Y:S01]  /*96f0*/  FFMA.FTZ R127, R149, R0, -R2 ;  /* 0x00000000957f7223 */ /* 0x000fe20000010802 */
[----:B------:R-:W-:-:S02]  /*9700*/  FMNMX.FTZ R14, R225, R14, !PT ;  /* 0x0000000ee10e7209 */ /* 0x000fc40007810000 */
[----:B------:R-:W-:Y:S02]  /*9710*/  @!P1 PRMT R142, RZ, 0x654, R142 ;  /* 0x00000654ff8e9816 */ /* 0x000fe4000000008e */
[----:B------:R-:W-:Y:S01]  /*9720*/  FMNMX.FTZ R3, R227, R14, !PT ;  /* 0x0000000ee3037209 */ /* 0x000fe20007810000 */
[----:B------:R-:W-:Y:S01]  /*9730*/  FFMA.FTZ R14, R165, R0, -R2 ;  /* 0x00000000a50e7223 */ /* 0x000fe20000010802 */
[----:B------:R-:W-:Y:S03]  /*9740*/  MUFU.EX2 R127, R127 ;  /* 0x0000007f007f7308 */ /* 0x000fe60000000800 */
[----:B------:R-:W0:Y:S05]  /*9750*/  SHFL.BFLY PT, R4, R3, 0x2, 0x1f ;  /* 0x0c401f0003047f89 */ /* 0x000e2a00000e0000 */
[----:B------:R-:W1:Y:S01]  /*9760*/  MUFU.EX2 R14, R14 ;  /* 0x0000000e000e7308 */ /* 0x000e620000000800 */
[----:B0-----:R-:W-:-:S05]  /*9770*/  FMNMX.FTZ R3, R3, R4, !PT ;  /* 0x0000000403037209 */ /* 0x001fca0007810000 */
[----:B------:R-:W0:Y:S02]  /*9780*/  SHFL.BFLY PT, R4, R3, 0x1, 0x1f ;  /* 0x0c201f0003047f89 */ /* 0x000e2400000e0000 */
[----:B0-----:R-:W-:Y:S01]  /*9790*/  FMNMX.FTZ R4, R3, R4, !PT ;  /* 0x0000000403047209 */ /* 0x001fe20007810000 */
[----:B------:R-:W-:Y:S02]  /*97a0*/  WARPGROUP.DEPBAR.LE gsb0, 0x0 ;  /* 0x00008000000079c5 */ /* 0x000fe40000010000 */
[----:B------:R-:W-:Y:S01]  /*97b0*/  WARPGROUP.ARRIVE ;  /* 0x00000000000079c5 */ /* 0x000fe20000000000 */
[----:B------:R-:W-:Y:S01]  /*97c0*/  FSEL R3, R5, RZ, P2 ;  /* 0x000000ff05037208 */ /* 0x000fe20001000000 */
[-C--:B------:R-:W-:Y:S01]  /*97d0*/  FFMA.FTZ R182, R173, R0.reuse, -R2 ;  /* 0x00000000adb67223 */ /* 0x080fe20000010802 */
[C---:B------:R-:W-:Y:S01]  /*97e0*/  FSETP.NEU.FTZ.AND P2, PT, R4.reuse, -INF , PT ;  /* 0xff8000000400780b */ /* 0x040fe20003f5d000 */
[C---:B------:R-:W-:Y:S01]  /*97f0*/  FMUL.FTZ R126, R4.reuse, R0 ;  /* 0x00000000047e7220 */ /* 0x040fe20000410000 */
[----:B-1----:R-:W-:Y:S01]  /*9800*/  F2FP.F16.F32.PACK_AB R180, R129, R14 ;  /* 0x0000000e81b4723e */ /* 0x002fe200000000ff */
[----:B------:R-:W-:Y:S01]  /*9810*/  HGMMA.64x192x16.F32 R24, R176, gdesc[UR4].tnspB, R24, gsb0 ;  /* 0x42e00004b0187df0 */ /* 0x000fe20008000818 */
[----:B------:R-:W-:Y:S01]  /*9820*/  FADD.FTZ R3, -R3, R10 ;  /* 0x0000000a03037221 */ /* 0x000fe20000010100 */
[----:B------:R-:W-:Y:S01]  /*9830*/  FSEL R134, R4, RZ, P2 ;  /* 0x000000ff04867208 */ /* 0x000fe20001000000 */
[----:B------:R-:W-:Y:S01]  /*9840*/  MUFU.EX2 R182, R182 ;  /* 0x000000b600b67308 */ /* 0x000fe20000000800 */
[----:B------:R-:W-:Y:S01]  /*9850*/  FSEL R126, R126, RZ, P2 ;  /* 0x000000ff7e7e7208 */ /* 0x000fe20001000000 */
[----:B------:R-:W-:Y:S01]  /*9860*/  FMUL.FTZ R3, R3, R0 ;  /* 0x0000000003037220 */ /* 0x000fe20000410000 */
[----:B------:R-:W-:-:S03]  /*9870*/  PLOP3.LUT P2, PT, PT, PT, UP0, 0x80, 0x0 ;  /* 0x000000000000781c */ /* 0x000fc60003f4f008 */
[-CC-:B------:R-:W-:Y:S01]  /*9880*/  FFMA.FTZ R10, R170, R0.reuse, -R126.reuse ;  /* 0x00000000aa0a7223 */ /* 0x180fe2000001087e */
[-CC-:B------:R-:W-:Y:S01]  /*9890*/  FFMA.FTZ R141, R171, R0.reuse, -R126.reuse ;  /* 0x00000000ab8d7223 */ /* 0x180fe2000001087e */
[----:B------:R0:W1:Y:S01]  /*98a0*/  MUFU.EX2 R2, R3 ;  /* 0x0000000300027308 */ /* 0x0000620000000800 */
        /* <DEDUP_REMOVED lines=8> */
[----:B0-----:R-:W-:Y:S01]  /*9930*/  FADD.FTZ R3, -R134, R9 ;  /* 0x0000000986037221 */ /* 0x001fe20000010100 */
[----:B------:R-:W-:-:S02]  /*9940*/  IMAD.U32 R9, RZ, RZ, UR39 ;  /* 0x00000027ff097e24 */ /* 0x000fc4000f8e00ff */
[-CC-:B------:R-:W-:Y:S01]  /*9950*/  FFMA.FTZ R130, R155, R0.reuse, -R126.reuse ;  /* 0x000000009b827223 */ /* 0x180fe2000001087e */
[-CC-:B------:R-:W-:Y:S01]  /*9960*/  FFMA.FTZ R195, R203, R0.reuse, -R126.reuse ;  /* 0x00000000cbc37223 */ /* 0x180fe2000001087e */
[-C--:B------:R-:W-:Y:S01]  /*9970*/  FMUL.FTZ R3, R3, R0.reuse ;  /* 0x0000000003037220 */ /* 0x080fe20000410000 */
[-CC-:B------:R-:W-:Y:S01]  /*9980*/  FFMA.FTZ R132, R217, R0.reuse, -R126.reuse ;  /* 0x00000000d9847223 */ /* 0x180fe2000001087e */
[-CC-:B------:R-:W-:Y:S01]  /*9990*/  FFMA.FTZ R189, R169, R0.reuse, -R126.reuse ;  /* 0x00000000a9bd7223 */ /* 0x180fe2000001087e */
[----:B------:R-:W0:Y:S01]  /*99a0*/  MUFU.EX2 R141, R141 ;  /* 0x0000008d008d7308 */ /* 0x000e220000000800 */
[----:B-1----:R-:W-:Y:S01]  /*99b0*/  FFMA.FTZ R7, R2, R7, R121 ;  /* 0x0000000702077223 */ /* 0x002fe20000010079 */
[-CC-:B------:R-:W-:Y:S01]  /*99c0*/  FFMA.FTZ R219, R219, R0.reuse, -R126.reuse ;  /* 0x00000000dbdb7223 */ /* 0x180fe2000001087e */
        /* <DEDUP_REMOVED lines=12> */
[-CC-:B------:R-:W-:Y:S01]  /*9a90*/  FFMA.FTZ R145, R145, R0.reuse, -R126.reuse ;  /* 0x0000000091917223 */ /* 0x180fe2000001087e */
[----:B------:R-:W2:Y:S01]  /*9aa0*/  MUFU.EX2 R122, R122 ;  /* 0x0000007a007a7308 */ /* 0x000ea20000000800 */
[----:B------:R-:W-:Y:S01]  /*9ab0*/  FADD.FTZ R138, R196, R7 ;  /* 0x00000007c48a7221 */ /* 0x000fe20000010000 */
[-CC-:B------:R-:W-:Y:S01]  /*9ac0*/  FFMA.FTZ R123, R123, R0.reuse, -R126.reuse ;  /* 0x000000007b7b7223 */ /* 0x180fe2000001087e */
[----:B------:R-:W-:Y:S01]  /*9ad0*/  FFMA.FTZ R225, R225, R0, -R126 ;  /* 0x00000000e1e17223 */ /* 0x000fe2000001087e */
[----:B0-----:R-:W-:Y:S01]  /*9ae0*/  F2FP.F16.F32.PACK_AB R201, R141, R10 ;  /* 0x0000000a8dc9723e */ /* 0x001fe200000000ff */
[----:B------:R-:W-:Y:S01]  /*9af0*/  FADD.FTZ R7, R167, R138 ;  /* 0x0000008aa7077221 */ /* 0x000fe20000010000 */
[----:B------:R-:W-:-:S02]  /*9b00*/  F2FP.F16.F32.PACK_AB R200, R200, R121 ;  /* 0x00000079c8c8723e */ /* 0x000fc400000000ff */
[----:B------:R-:W0:Y:S01]  /*9b10*/  MUFU.EX2 R149, R149 ;  /* 0x0000009500957308 */ /* 0x000e220000000800 */
[----:B-1----:R-:W-:Y:S01]  /*9b20*/  FFMA.FTZ R138, R3, R6, R10 ;  /* 0x00000006038a7223 */ /* 0x002fe2000001000a */
[----:B------:R-:W-:Y:S01]  /*9b30*/  FADD.FTZ R140, R198, R7 ;  /* 0x00000007c68c7221 */ /* 0x000fe20000010000 */
[----:B------:R-:W-:Y:S01]  /*9b40*/  @!P1 VIADD R6, R9, 0x36840 ;  /* 0x0003684009069836 */ /* 0x000fe20000000000 */
[----:B------:R-:W-:Y:S01]  /*9b50*/  F2FP.F16.F32.PACK_AB R202, R175, R202 ;  /* 0x000000caafca723e */ /* 0x000fe200000000ff */
[----:B------:R-:W-:Y:S01]  /*9b60*/  FADD.FTZ R7, R141, R138 ;  /* 0x0000008a8d077221 */ /* 0x000fe20000010000 */
[----:B------:R-:W-:Y:S01]  /*9b70*/  FADD.FTZ R9, R159, R140 ;  /* 0x0000008c9f097221 */ /* 0x000fe20000010000 */
[----:B------:R-:W-:Y:S01]  /*9b80*/  F2FP.F16.F32.PACK_AB R196, R167, R196 ;  /* 0x000000c4a7c4723e */ /* 0x000fe200000000ff */
[----:B------:R-:W1:Y:S01]  /*9b90*/  MUFU.EX2 R124, R124 ;  /* 0x0000007c007c7308 */ /* 0x000e620000000800 */
[----:B--2---:R-:W-:Y:S01]  /*9ba0*/  FADD.FTZ R138, R122, R7 ;  /* 0x000000077a8a7221 */ /* 0x004fe20000010000 */
[----:B------:R-:W-:Y:S01]  /*9bb0*/  FADD.FTZ R140, R192, R9 ;  /* 0x00000009c08c7221 */ /* 0x000fe20000010000 */
[----:B------:R-:W-:Y:S01]  /*9bc0*/  @!P1 PRMT R6, RZ, 0x654, R6 ;  /* 0x00000654ff069816 */ /* 0x000fe20000000006 */
[----:B------:R-:W-:Y:S01]  /*9bd0*/  IMAD.MOV.U32 R10, RZ, RZ, R5 ;  /* 0x000000ffff0a7224 */ /* 0x000fe200078e0005 */
[----:B------:R-:W-:Y:S01]  /*9be0*/  F2FP.F16.F32.PACK_AB R198, R159, R198 ;  /* 0x000000c69fc6723e */ /* 0x000fe200000000ff */
[C---:B------:R-:W-:Y:S01]  /*9bf0*/  FADD.FTZ R9, R147.reuse, R140 ;  /* 0x0000008c93097221 */ /* 0x040fe20000010000 */
[----:B------:R-:W-:Y:S01]  /*9c00*/  F2FP.F16.F32.PACK_AB R192, R147, R192 ;  /* 0x000000c093c0723e */ /* 0x000fe200000000ff */
[----:B------:R-:W2:Y:S01]  /*9c10*/  MUFU.EX2 R163, R163 ;  /* 0x000000a300a37308 */ /* 0x000ea20000000800 */
[----:B0-----:R-:W-:Y:S01]  /*9c20*/  FADD.FTZ R7, R149, R138 ;  /* 0x0000008a95077221 */ /* 0x001fe20000010000 */
[----:B------:R-:W-:Y:S01]  /*9c30*/  FADD.FTZ R140, R194, R9 ;  /* 0x00000009c28c7221 */ /* 0x000fe20000010000 */
[----:B------:R-:W-:-:S02]  /*9c40*/  F2FP.F16.F32.PACK_AB R194, R15, R194 ;  /* 0x000000c20fc2723e */ /* 0x000fc400000000ff */
[----:B------:R-:W-:Y:S01]  /*9c50*/  F2FP.F16.F32.PACK_AB R203, R149, R122 ;  /* 0x0000007a95cb723e */ /* 0x000fe200000000ff */
[----:B------:R-:W-:Y:S02]  /*9c60*/  FADD.FTZ R9, R15, R140 ;  /* 0x0000008c0f097221 */ /* 0x000fe40000010000 */
[----:B------:R-:W0:Y:S01]  /*9c70*/  MUFU.EX2 R128, R128 ;  /* 0x0000008000807308 */ /* 0x000e220000000800 */
[----:B-1----:R-:W-:Y:S01]  /*9c80*/  FADD.FTZ R138, R124, R7 ;  /* 0x000000077c8a7221 */ /* 0x002fe20000010000 */
[----:B------:R-:W-:Y:S01]  /*9c90*/  FADD.FTZ R144, R188, R9 ;  /* 0x00000009bc907221 */ /* 0x000fe20000010000 */
[----:B------:R-:W-:-:S03]  /*9ca0*/  F2FP.F16.F32.PACK_AB R188, R11, R188 ;  /* 0x000000bc0bbc723e */ /* 0x000fc600000000ff */
[----:B------:R-:W-:Y:S01]  /*9cb0*/  FADD.FTZ R9, R11, R144 ;  /* 0x000000900b097221 */ /* 0x000fe20000010000 */
[----:B------:R-:W-:Y:S01]  /*9cc0*/  IMAD.U32 R11, RZ, RZ, UR61 ;  /* 0x0000003dff0b7e24 */ /* 0x000fe2000f8e00ff */
[----:B------:R-:W-:Y:S01]  /*9cd0*/  MUFU.EX2 R199, R199 ;  /* 0x000000c700c77308 */ /* 0x000fe20000000800 */
[----:B--2---:R-:W-:Y:S01]  /*9ce0*/  FADD.FTZ R7, R163, R138 ;  /* 0x0000008aa3077221 */ /* 0x004fe20000010000 */
[----:B------:R-:W-:Y:S01]  /*9cf0*/  FADD.FTZ R144, R190, R9 ;  /* 0x00000009be907221 */ /* 0x000fe20000010000 */
[----:B------:R-:W-:Y:S01]  /*9d00*/  FFMA.FTZ R138, R143, R0, -R126 ;  /* 0x000000008f8a7223 */ /* 0x000fe2000001087e */
[C---:B------:R-:W-:Y:S02]  /*9d10*/  F2FP.F16.F32.PACK_AB R190, R127.reuse, R190 ;  /* 0x000000be7fbe723e */ /* 0x040fe400000000ff */
[----:B------:R-:W-:Y:S01]  /*9d20*/  FADD.FTZ R9, R127, R144 ;  /* 0x000000907f097221 */ /* 0x000fe20000010000 */
[----:B------:R-:W-:Y:S01]  /*9d30*/  F2FP.F16.F32.PACK_AB R197, R163, R124 ;  /* 0x0000007ca3c5723e */ /* 0x000fe200000000ff */
[----:B------:R-:W-:Y:S01]  /*9d40*/  MUFU.EX2 R193, R193 ;  /* 0x000000c100c17308 */ /* 0x000fe20000000800 */
[----:B0-----:R-:W-:Y:S01]  /*9d50*/  FADD.FTZ R140, R128, R7 ;  /* 0x00000007808c7221 */ /* 0x001fe20000010000 */
        /* <DEDUP_REMOVED lines=18> */
[----:B------:R-:W-:-:S06]  /*9e80*/  FADD.FTZ R14, R120, R9 ;  /* 0x00000009780e7221 */ /* 0x000fcc0000010000 */
        /* <DEDUP_REMOVED lines=8> */
[----:B------:R-:W-:Y:S01]  /*9f10*/  MUFU.EX2 R148, R145 ;  /* 0x0000009100947308 */ /* 0x000fe20000000800 */
[----:B------:R-:W-:-:S02]  /*9f20*/  WARPGROUP.DEPBAR.LE gsb0, 0x0 ;  /* 0x00008000000079c5 */ /* 0x000fc40000010000 */
[----:B------:R1:W-:Y:S01]  /*9f30*/  @!P1 SYNCS.ARRIVE.TRANS64.RED.A1T0 RZ, [R6+URZ], RZ ;  /* 0x000000ff06ff99a7 */ /* 0x0003e2000810043f */
[----:B------:R-:W-:-:S04]  /*9f40*/  F2FP.F16.F32.PACK_AB R176, R137, R20 ;  /* 0x0000001489b0723e */ /* 0x000fc800000000ff */
[----:B------:R-:W2:Y:S01]  /*9f50*/  MUFU.EX2 R123, R123 ;  /* 0x0000007b007b7308 */ /* 0x000ea20000000800 */
[----:B------:R-:W-:Y:S02]  /*9f60*/  F2FP.F16.F32.PACK_AB R178, R125, R120 ;  /* 0x000000787db2723e */ /* 0x000fe400000000ff */
[----:B0-----:R-:W-:Y:S01]  /*9f70*/  F2FP.F16.F32.PACK_AB R183, R135, R146 ;  /* 0x0000009287b7723e */ /* 0x001fe200000000ff */
[----:B------:R0:W-:Y:S04]  /*9f80*/  @!P1 SYNCS.ARRIVE.TRANS64.RED.A1T0 RZ, [R142+URZ], RZ ;  /* 0x000000ff8eff99a7 */ /* 0x0001e8000810043f */
[----:B-1----:R-:W1:Y:S01]  /*9f90*/  MUFU.EX2 R6, R139 ;  /* 0x0000008b00067308 */ /* 0x002e620000000800 */
[----:B0-----:R-:W-:Y:S01]  /*9fa0*/  FADD.FTZ R142, R199, R140 ;  /* 0x0000008cc78e7221 */ /* 0x001fe20000010000 */
[-CC-:B------:R-:W-:Y:S01]  /*9fb0*/  FFMA.FTZ R140, R131, R0.reuse, -R126.reuse ;  /* 0x00000000838c7223 */ /* 0x180fe2000001087e */
[----:B------:R-:W-:-:S05]  /*9fc0*/  FFMA.FTZ R126, R227, R0, -R126 ;  /* 0x00000000e37e7223 */ /* 0x000fca000001087e */
[----:B------:R-:W-:Y:S01]  /*9fd0*/  MUFU.EX2 R20, R225 ;  /* 0x000000e100147308 */ /* 0x000fe20000000800 */
[----:B------:R-:W-:Y:S01]  /*9fe0*/  FADD.FTZ R7, R193, R142 ;  /* 0x0000008ec1077221 */ /* 0x000fe20000010000 */
[----:B------:R-:W-:Y:S02]  /*9ff0*/  F2FP.F16.F32.PACK_AB R199, R199, R128 ;  /* 0x00000080c7c7723e */ /* 0x000fe400000000ff */
[C---:B------:R-:W-:Y:S01]  /*a000*/  F2FP.F16.F32.PACK_AB R193, R130.reuse, R193 ;  /* 0x000000c182c1723e */ /* 0x040fe200000000ff */
[----:B------:R-:W-:Y:S01]  /*a010*/  FADD.FTZ R142, R130, R7 ;  /* 0x00000007828e7221 */ /* 0x000fe20000010000 */
[----:B--2---:R-:W-:Y:S02]  /*a020*/  F2FP.F16.F32.PACK_AB R177, R123, R148 ;  /* 0x000000947bb1723e */ /* 0x004fe400000000ff */
[----:B------:R-:W-:Y:S01]  /*a030*/  MUFU.EX2 R140, R140 ;  /* 0x0000008c008c7308 */ /* 0x000fe20000000800 */
[----:B------:R-:W-:Y:S01]  /*a040*/  FADD.FTZ R7, R195, R142 ;  /* 0x0000008ec3077221 */ /* 0x000fe20000010000 */
[----:B------:R-:W-:-:S03]  /*a050*/  F2FP.F16.F32.PACK_AB R195, R132, R195 ;  /* 0x000000c384c3723e */ /* 0x000fc600000000ff */
[----:B------:R-:W-:-:S03]  /*a060*/  FADD.FTZ R142, R132, R7 ;  /* 0x00000007848e7221 */ /* 0x000fc60000010000 */
[----:B------:R-:W0:Y:S01]  /*a070*/  MUFU.EX2 R126, R126 ;  /* 0x0000007e007e7308 */ /* 0x000e220000000800 */
[----:B------:R-:W-:Y:S01]  /*a080*/  FADD.FTZ R7, R189, R142 ;  /* 0x0000008ebd077221 */ /* 0x000fe20000010000 */
[----:B------:R-:W-:-:S03]  /*a090*/  F2FP.F16.F32.PACK_AB R189, R134, R189 ;  /* 0x000000bd86bd723e */ /* 0x000fc600000000ff */
[----:B------:R-:W-:-:S04]  /*a0a0*/  FADD.FTZ R142, R134, R7 ;  /* 0x00000007868e7221 */ /* 0x000fc80000010000 */
[----:B------:R-:W-:Y:S01]  /*a0b0*/  FADD.FTZ R7, R191, R142 ;  /* 0x0000008ebf077221 */ /* 0x000fe20000010000 */
[----:B------:R-:W-:-:S03]  /*a0c0*/  F2FP.F16.F32.PACK_AB R191, R136, R191 ;  /* 0x000000bf88bf723e */ /* 0x000fc600000000ff */
[----:B------:R-:W-:-:S04]  /*a0d0*/  FADD.FTZ R142, R136, R7 ;  /* 0x00000007888e7221 */ /* 0x000fc80000010000 */
[----:B------:R-:W-:Y:S01]  /*a0e0*/  FADD.FTZ R7, R185, R142 ;  /* 0x0000008eb9077221 */ /* 0x000fe20000010000 */
[----:B-1----:R-:W-:Y:S02]  /*a0f0*/  F2FP.F16.F32.PACK_AB R185, R6, R185 ;  /* 0x000000b906b9723e */ /* 0x002fe400000000ff */
[----:B0-----:R-:W-:Y:S01]  /*a100*/  F2FP.F16.F32.PACK_AB R179, R126, R20 ;  /* 0x000000147eb3723e */ /* 0x001fe200000000ff */
[----:B------:R-:W-:-:S04]  /*a110*/  FADD.FTZ R142, R6, R7 ;  /* 0x00000007068e7221 */ /* 0x000fc80000010000 */
[----:B------:R-:W-:Y:S01]  /*a120*/  FADD.FTZ R7, R187, R142 ;  /* 0x0000008ebb077221 */ /* 0x000fe20000010000 */
[----:B------:R-:W-:-:S03]  /*a130*/  F2FP.F16.F32.PACK_AB R187, R138, R187 ;  /* 0x000000bb8abb723e */ /* 0x000fc600000000ff */
[----:B------:R-:W-:-:S04]  /*a140*/  FADD.FTZ R142, R138, R7 ;  /* 0x000000078a8e7221 */ /* 0x000fc80000010000 */
[----:B------:R-:W-:Y:S01]  /*a150*/  FADD.FTZ R7, R181, R142 ;  /* 0x0000008eb5077221 */ /* 0x000fe20000010000 */
[----:B------:R-:W-:-:S03]  /*a160*/  F2FP.F16.F32.PACK_AB R181, R140, R181 ;  /* 0x000000b58cb5723e */ /* 0x000fc600000000ff */
        /* <DEDUP_REMOVED lines=10> */
.L_x_2003:
[----:B------:R-:W-:-:S13]  /*a210*/  ISETP.LE.AND P2, PT, RZ, UR38, PT ;  /* 0x00000026ff007c0c */ /* 0x000fda000bf43270 */
[----:B------:R-:W-:Y:S05]  /*a220*/  @!P2 BRA `(.L_x_2013) ;  /* 0x0000003800f4a947 */ /* 0x000fea0003800000 */
[----:B------:R-:W-:Y:S01]  /*a230*/  IMAD.MOV.U32 R11, RZ, RZ, R4 ;  /* 0x000000ffff0b7224 */ /* 0x000fe200078e0004 */
[----:B------:R-:W-:Y:S01]  /*a240*/  UMOV UR39, UR61 ;  /* 0x0000003d00277c82 */ /* 0x000fe20008000000 */
[----:B------:R-:W-:Y:S01]  /*a250*/  IMAD.MOV.U32 R9, RZ, RZ, R5 ;  /* 0x000000ffff097224 */ /* 0x000fe200078e0005 */
[----:B------:R-:W-:-:S06]  /*a260*/  UMOV UR37, UR36 ;  /* 0x0000002400257c82 */ /* 0x000fcc0008000000 */
.L_x_2022:
[----:B------:R-:W-:-:S04]  /*a270*/  UIADD3 UR36, UR37, 0x1, URZ ;  /* 0x0000000125247890 */ /* 0x000fc8000fffe03f */
[----:B------:R-:W-:-:S04]  /*a280*/  UISETP.NE.AND UP0, UPT, UR36, 0x2, UPT ;  /* 0x000000022400788c */ /* 0x000fc8000bf05270 */
[----:B------:R-:W-:Y:S02]  /*a290*/  USEL UR61, URZ, 0x1, UP0 ;  /* 0x000000013f3d7887 */ /* 0x000fe40008000000 */
[----:B------:R-:W-:Y:S02]  /*a2a0*/  USEL UR36, UR36, URZ, UP0 ;  /* 0x0000003f24247287 */ /* 0x000fe40008000000 */
[----:B------:R-:W-:Y:S01]  /*a2b0*/  ULOP3.LUT UR61, UR39, UR61, URZ, 0x3c, !UPT ;  /* 0x0000003d273d7292 */ /* 0x000fe2000f8e3c3f */
[----:B------:R-:W-:Y:S11]  /*a2c0*/  @!P0 BRA `(.L_x_2014) ;  /* 0x0000000000048947 */ /* 0x000ff60003800000 */
[----:B------:R-:W-:Y:S01]  /*a2d0*/  BPT.TRAP 0x1 ;  /* 0x000000040000795c */ /* 0x000fe20000300000 */
.L_x_2014:
[----:B------:R-:W-:Y:S01]  /*a2e0*/  ULEA UR6, UR36, UR60, 0x3 ;  /* 0x0000003c24067291 */ /* 0x000fe2000f8e183f */
[----:B------:R-:W-:-:S05]  /*a2f0*/  IMAD.U32 R0, RZ, RZ, UR61 ;  /* 0x0000003dff007e24 */ /* 0x000fca000f8e00ff */
[----:B------:R-:W-:-:S04]  /*a300*/  SHF.L.U32 R0, R0, 0x1f, RZ ;  /* 0x0000001f00007819 */ /* 0x000fc800000006ff */
[----:B------:R0:W1:Y:S01]  /*a310*/  SYNCS.PHASECHK.TRANS64.TRYWAIT P2, [UR6+0x36830], R0 ;  /* 0x03683000ff0075a7 */ /* 0x0000620008040146 */
[----:B------:R-:W-:Y:S05]  /*a320*/  @!P0 BRA `(.L_x_2015) ;  /* 0x0000000000048947 */ /* 0x000fea0003800000 */
[----:B------:R-:W-:Y:S01]  /*a330*/  BPT.TRAP 0x1 ;  /* 0x000000040000795c */ /* 0x000fe20000300000 */
.L_x_2015:
[----:B-1----:R-:W-:Y:S05]  /*a340*/  @P2 BRA `(.L_x_2016) ;  /* 0x0000000000082947 */ /* 0x002fea0003800000 */
[----:B------:R-:W1:Y:S02]  /*a350*/  SYNCS.PHASECHK.TRANS64.TRYWAIT P2, [UR6+0x36830], R0 ;  /* 0x03683000ff0075a7 */ /* 0x000e640008040146 */
[----:B-1----:R-:W-:Y:S05]  /*a360*/  @!P2 BRA `(.L_x_2017) ;  /* 0x000000c80060a947 */ /* 0x002fea0003800000 */
.L_x_2016:
        /* <DEDUP_REMOVED lines=602> */
.L_x_2018:
[----:B------:R-:W-:Y:S01]  /*c910*/  ULEA UR11, UR37, UR60, 0x3 ;  /* 0x0000003c250b7291 */ /* 0x000fe2000f8e183f */
[----:B01----:R-:W-:-:S05]  /*c920*/  IMAD.U32 R0, RZ, RZ, UR39 ;  /* 0x00000027ff007e24 */ /* 0x003fca000f8e00ff */
[----:B------:R-:W-:-:S04]  /*c930*/  SHF.L.U32 R0, R0, 0x1f, RZ ;  /* 0x0000001f00007819 */ /* 0x000fc800000006ff */
[----:B------:R0:W1:Y:S01]  /*c940*/  SYNCS.PHASECHK.TRANS64.TRYWAIT P2, [UR11+0x36850], R0 ;  /* 0x03685000ff0075a7 */ /* 0x000062000804014b */
[----:B------:R-:W-:Y:S05]  /*c950*/  @!P0 BRA `(.L_x_2019) ;  /* 0x0000000000048947 */ /* 0x000fea0003800000 */
[----:B------:R-:W-:Y:S01]  /*c960*/  BPT.TRAP 0x1 ;  /* 0x000000040000795c */ /* 0x000fe20000300000 */
.L_x_2019:
[----:B-1----:R-:W-:Y:S05]  /*c970*/  @P2 BRA `(.L_x_2020) ;  /* 0x0000000000082947 */ /* 0x002fea0003800000 */
[----:B------:R-:W1:Y:S02]  /*c980*/  SYNCS.PHASECHK.TRANS64.TRYWAIT P2, [UR11+0x36850], R0 ;  /* 0x03685000ff0075a7 */ /* 0x000e64000804014b */
[----:B-1----:R-:W-:Y:S05]  /*c990*/  @!P2 BRA `(.L_x_2021) ;  /* 0x000000a000eca947 */ /* 0x002fea0003800000 */
.L_x_2020:
[----:B------:R-:W-:Y:S01]  /*c9a0*/  UIADD3 UR6, UR60, 0x400, URZ ;  /* 0x000004003c067890 */ /* 0x000fe2000fffe03f */
[----:B------:R-:W-:Y:S01]  /*c9b0*/  WARPGROUP.ARRIVE ;  /* 0x00000000000079c5 */ /* 0x000fe20000000000 */
[----:B------:R-:W-:Y:S01]  /*c9c0*/  UMOV UR7, 0x40000040 ;  /* 0x4000004000077882 */ /* 0x000fe20000000000 */
[----:B01----:R-:W-:Y:S01]  /*c9d0*/  FMNMX.FTZ R0, R168, R9, !PT ;  /* 0x00000009a8007209 */ /* 0x003fe20007810000 */
[----:B------:R-:W-:Y:S01]  /*c9e0*/  USHF.R.U32.HI UR6, URZ, 0x4, UR6 ;  /* 0x000000043f067899 */ /* 0x000fe20008011606 */
[----:B------:R-:W-:Y:S01]  /*c9f0*/  ISETP.LT.AND P2, PT, RZ, UR38, PT ;  /* 0x00000026ff007c0c */ /* 0x000fe2000bf41270 */
[----:B------:R-:W-:Y:S01]  /*ca00*/  UMOV UR39, UR61 ;  /* 0x0000003d00277c82 */ /* 0x000fe20008000000 */
[----:B------:R-:W-:Y:S01]  /*ca10*/  FMNMX.FTZ R3, R169, R0, !PT ;  /* 0x00000000a9037209 */ /* 0x000fe20007810000 */
[----:B------:R-:W-:-:S03]  /*ca20*/  ULOP3.LUT UR6, UR6, 0x3fff, URZ, 0xc0, !UPT ;  /* 0x00003fff06067892 */ /* 0x000fc6000f8ec03f */
[----:B------:R-:W-:Y:S01]  /*ca30*/  FMNMX.FTZ R0, R172, R3, !PT ;  /* 0x00000003ac007209 */ /* 0x000fe20007810000 */
[----:B------:R-:W-:-:S03]  /*ca40*/  ULOP3.LUT UR6, UR6, 0x3800000, URZ, 0xfc, !UPT ;  /* 0x0380000006067892 */ /* 0x000fc6000f8efc3f */
[----:B------:R-:W-:Y:S01]  /*ca50*/  FMNMX.FTZ R3, R173, R0, !PT ;  /* 0x00000000ad037209 */ /* 0x000fe20007810000 */
[----:B------:R-:W-:-:S03]  /*ca60*/  UIMAD UR10, UR37, 0xa80, UR6 ;  /* 0x00000a80250a78a4 */ /* 0x000fc6000f8e0206 */
[----:B------:R-:W-:Y:S01]  /*ca70*/  FMNMX.FTZ R0, R160, R3, !PT ;  /* 0x00000003a0007209 */ /* 0x000fe20007810000 */
[----:B------:R-:W-:-:S03]  /*ca80*/  UMOV UR37, UR36 ;  /* 0x0000002400257c82 */ /* 0x000fc60008000000 */
[----:B------:R-:W-:Y:S01]  /*ca90*/  UMOV UR6, UR10 ;  /* 0x0000000a00067c82 */ /* 0x000fe20008000000 */
        /* <DEDUP_REMOVED lines=30> */
[----:B------:R-:W1:Y:S01]  /*cc80*/  SHFL.BFLY PT, R5, R10, 0x1, 0x1f ;  /* 0x0c201f000a057f89 */ /* 0x000e6200000e0000 */
[----:B------:R-:W-:-:S04]  /*cc90*/  FMNMX.FTZ R15, R171, R4, !PT ;  /* 0x00000004ab0f7209 */ /* 0x000fc80007810000 */
[----:B------:R-:W-:-:S04]  /*cca0*/  FMNMX.FTZ R4, R174, R15, !PT ;  /* 0x0000000fae047209 */ /* 0x000fc80007810000 */
[----:B------:R-:W-:-:S04]  /*ccb0*/  FMNMX.FTZ R15, R175, R4, !PT ;  /* 0x00000004af0f7209 */ /* 0x000fc80007810000 */
[----:B------:R-:W-:-:S04]  /*ccc0*/  FMNMX.FTZ R4, R162, R15, !PT ;  /* 0x0000000fa2047209 */ /* 0x000fc80007810000 */
[----:B------:R-:W-:-:S04]  /*ccd0*/  FMNMX.FTZ R17, R163, R4, !PT ;  /* 0x00000004a3117209 */ /* 0x000fc80007810000 */
[----:B------:R-:W-:Y:S02]  /*cce0*/  FMNMX.FTZ R4, R166, R17, !PT ;  /* 0x00000011a6047209 */ /* 0x000fe40007810000 */
[----:B-1----:R-:W-:Y:S02]  /*ccf0*/  FMNMX.FTZ R5, R10, R5, !PT ;  /* 0x000000050a057209 */ /* 0x002fe40007810000 */
[----:B------:R-:W-:-:S03]  /*cd00*/  FMNMX.FTZ R17, R167, R4, !PT ;  /* 0x00000004a7117209 */ /* 0x000fc60007810000 */
[----:B------:R-:W-:Y:S01]  /*cd10*/  FADD.FTZ R3, -R5, R9 ;  /* 0x0000000905037221 */ /* 0x000fe20000010100 */
[----:B------:R-:W-:-:S03]  /*cd20*/  FMNMX.FTZ R4, R154, R17, !PT ;  /* 0x000000119a047209 */ /* 0x000fc60007810000 */
[----:B0-----:R-:W-:Y:S01]  /*cd30*/  FMUL.FTZ R2, R3, R0 ;  /* 0x0000000003027220 */ /* 0x001fe20000410000 */
        /* <DEDUP_REMOVED lines=12> */
[----:B------:R0:W-:Y:S01]  /*ce00*/  MUFU.EX2 R19, R10 ;  /* 0x0000000a00137308 */ /* 0x0001e20000000800 */
        /* <DEDUP_REMOVED lines=8> */
[--C-:B0-----:R-:W-:Y:S01]  /*ce90*/  FFMA.FTZ R10, R120, R0, -R3.reuse ;  /* 0x00000000780a7223 */ /* 0x101fe20000010803 */
[----:B------:R-:W-:Y:S01]  /*cea0*/  FMNMX.FTZ R21, R151, R4, !PT ;  /* 0x0000000497157209 */ /* 0x000fe20007810000 */
[-CC-:B------:R-:W-:Y:S01]  /*ceb0*/  FFMA.FTZ R12, R124, R0.reuse, -R3.reuse ;  /* 0x000000007c0c7223 */ /* 0x180fe20000010803 */
[----:B------:R-:W-:Y:S01]  /*cec0*/  FFMA.FTZ R18, R125, R0, -R3 ;  /* 0x000000007d127223 */ /* 0x000fe20000010803 */
[----:B------:R-:W-:Y:S01]  /*ced0*/  MUFU.EX2 R2, R2 ;  /* 0x0000000200027308 */ /* 0x000fe20000000800 */
[----:B------:R-:W-:-:S04]  /*cee0*/  FMNMX.FTZ R4, R138, R21, !PT ;  /* 0x000000158a047209 */ /* 0x000fc80007810000 */
[----:B------:R-:W-:-:S03]  /*cef0*/  FMNMX.FTZ R153, R139, R4, !PT ;  /* 0x000000048b997209 */ /* 0x000fc60007810000 */
[----:B------:R-:W0:Y:S01]  /*cf00*/  MUFU.EX2 R9, R9 ;  /* 0x0000000900097308 */ /* 0x000e220000000800 */
[----:B------:R-:W-:-:S04]  /*cf10*/  FMNMX.FTZ R4, R142, R153, !PT ;  /* 0x000000998e047209 */ /* 0x000fc80007810000 */
[----:B------:R-:W-:-:S03]  /*cf20*/  FMNMX.FTZ R153, R143, R4, !PT ;  /* 0x000000048f997209 */ /* 0x000fc60007810000 */
[----:B------:R-:W-:Y:S01]  /*cf30*/  MUFU.EX2 R13, R13 ;  /* 0x0000000d000d7308 */ /* 0x000fe20000000800 */
[----:B------:R-:W-:-:S04]  /*cf40*/  FMNMX.FTZ R4, R130, R153, !PT ;  /* 0x0000009982047209 */ /* 0x000fc80007810000 */
[----:B------:R-:W-:Y:S01]  /*cf50*/  FMNMX.FTZ R153, R131, R4, !PT ;  /* 0x0000000483997209 */ /* 0x000fe20007810000 */
[----:B------:R-:W-:Y:S02]  /*cf60*/  WARPGROUP.DEPBAR.LE gsb0, 0x0 ;  /* 0x00008000000079c5 */ /* 0x000fe40000010000 */
[----:B------:R-:W-:Y:S01]  /*cf70*/  WARPGROUP.ARRIVE ;  /* 0x00000000000079c5 */ /* 0x000fe20000000000 */
[----:B------:R-:W-:Y:S01]  /*cf80*/  FMNMX.FTZ R4, R134, R153, !PT ;  /* 0x0000009986047209 */ /* 0x000fe20007810000 */
[-CC-:B------:R-:W-:Y:S01]  /*cf90*/  FFMA.FTZ R200, R169, R0.reuse, -R3.reuse ;  /* 0x00000000a9c87223 */ /* 0x180fe20000010803 */
[----:B------:R-:W-:Y:S01]  /*cfa0*/  FFMA.FTZ R202, R172, R0, -R3 ;  /* 0x00000000acca7223 */ /* 0x000fe20000010803 */
[----:B0-----:R-:W-:Y:S01]  /*cfb0*/  FFMA.FTZ R7, R2, R7, R9 ;  /* 0x0000000702077223 */ /* 0x001fe20000010009 */
[----:B------:R-:W-:Y:S01]  /*cfc0*/  FMNMX.FTZ R153, R135, R4, !PT ;  /* 0x0000000487997209 */ /* 0x000fe20007810000 */
[----:B------:R-:W-:Y:S01]  /*cfd0*/  HGMMA.64x192x16.F32 R24, R196, gdesc[UR4].tnspB, R24, gsb0 ;  /* 0x42e00004c4187df0 */ /* 0x000fe20008000818 */
[----:B------:R-:W-:Y:S01]  /*cfe0*/  UIADD3 UR6, UR10, 0x100, URZ ;  /* 0x000001000a067890 */ /* 0x000fe2000fffe03f */
[----:B------:R-:W0:Y:S01]  /*cff0*/  MUFU.EX2 R200, R200 ;  /* 0x000000c800c87308 */ /* 0x000e220000000800 */
[----:B------:R-:W-:Y:S01]  /*d000*/  UMOV UR7, 0x40000040 ;  /* 0x4000004000077882 */ /* 0x000fe20000000000 */
[----:B------:R-:W-:-:S04]  /*d010*/  FMNMX.FTZ R4, R122, R153, !PT ;  /* 0x000000997a047209 */ /* 0x000fc80007810000 */
[----:B------:R-:W-:Y:S02]  /*d020*/  FMNMX.FTZ R153, R123, R4, !PT ;  /* 0x000000047b997209 */ /* 0x000fe40007810000 */
[----:B------:R-:W-:Y:S02]  /*d030*/  MUFU.EX2 R202, R202 ;  /* 0x000000ca00ca7308 */ /* 0x000fe40000000800 */
[----:B------:R-:W-:-:S04]  /*d040*/  FMNMX.FTZ R4, R126, R153, !PT ;  /* 0x000000997e047209 */ /* 0x000fc80007810000 */
[----:B------:R-:W-:Y:S02]  /*d050*/  FMNMX.FTZ R4, R127, R4, !PT ;  /* 0x000000047f047209 */ /* 0x000fe40007810000 */
[----:B------:R-:W-:Y:S01]  /*d060*/  MUFU.EX2 R15, R161 ;  /* 0x000000a1000f7308 */ /* 0x000fe20000000800 */
[C---:B0-----:R-:W-:Y:S01]  /*d070*/  FADD.FTZ R7, R200.reuse, R7 ;  /* 0x00000007c8077221 */ /* 0x041fe20000010000 */
[----:B------:R-:W-:Y:S01]  /*d080*/  F2FP.F16.F32.PACK_AB R200, R200, R9 ;  /* 0x00000009c8c8723e */ /* 0x000fe200000000ff */
[----:B------:R-:W0:Y:S05]  /*d090*/  SHFL.BFLY PT, R153, R4, 0x2, 0x1f ;  /* 0x0c401f0004997f89 */ /* 0x000e2a00000e0000 */
[----:B------:R-:W-:Y:S08]  /*d0a0*/  MUFU.EX2 R17, R165 ;  /* 0x000000a500117308 */ /* 0x000ff00000000800 */
[----:B------:R-:W-:Y:S08]  /*d0b0*/  MUFU.EX2 R21, R157 ;  /* 0x0000009d00157308 */ /* 0x000ff00000000800 */
[----:B------:R-:W-:Y:S01]  /*d0c0*/  MUFU.EX2 R145, R145 ;  /* 0x0000009100917308 */ /* 0x000fe20000000800 */
[----:B0-----:R-:W-:-:S05]  /*d0d0*/  FMNMX.FTZ R153, R4, R153, !PT ;  /* 0x0000009904997209 */ /* 0x001fca0007810000 */
[----:B------:R-:W0:Y:S02]  /*d0e0*/  SHFL.BFLY PT, R4, R153, 0x1, 0x1f ;  /* 0x0c201f0099047f89 */ /* 0x000e2400000e0000 */
[----:B------:R-:W-:Y:S08]  /*d0f0*/  MUFU.EX2 R149, R149 ;  /* 0x0000009500957308 */ /* 0x000ff00000000800 */
[----:B------:R-:W-:Y:S08]  /*d100*/  MUFU.EX2 R137, R137 ;  /* 0x0000008900897308 */ /* 0x000ff00000000800 */
[----:B------:R-:W-:Y:S01]  /*d110*/  MUFU.EX2 R141, R141 ;  /* 0x0000008d008d7308 */ /* 0x000fe20000000800 */
[----:B0-----:R-:W-:-:S07]  /*d120*/  FMNMX.FTZ R4, R153, R4, !PT ;  /* 0x0000000499047209 */ /* 0x001fce0007810000 */
        /* <DEDUP_REMOVED lines=19> */
[----:B------:R-:W-:-:S05]  /*d260*/  FFMA.FTZ R126, R126, R0, -R125 ;  /* 0x000000007e7e7223 */ /* 0x000fca000001087d */
        /* <DEDUP_REMOVED lines=44> */
[----:B------:R-:W-:Y:S01]  /*d530*/  FFMA.FTZ R191, R150, R0, -R125 ;  /* 0x0000000096bf7223 */ /* 0x000fe2000001087d */
        /* <DEDUP_REMOVED lines=16> */
[----:B------:R-:W-:Y:S01]  /*d640*/  @!P1 LEA R136, R136, UR60, 0x3 ;  /* 0x0000003c88889c11 */ /* 0x000fe2000f8e18ff */
[----:B------:R-:W-:Y:S01]  /*d650*/  UMOV UR7, 0x40000040 ;  /* 0x4000004000077882 */ /* 0x000fe20000000000 */
[----:B------:R-:W-:Y:S03]  /*d660*/  MUFU.EX2 R184, R184 ;  /* 0x000000b800b87308 */ /* 0x000fe60000000800 */
[----:B------:R-:W-:-:S05]  /*d670*/  @!P1 VIADD R136, R136, 0x36840 ;  /* 0x0003684088889836 */ /* 0x000fca0000000000 */
[----:B------:R-:W-:Y:S01]  /*d680*/  @!P1 PRMT R140, RZ, 0x654, R136 ;  /* 0x00000654ff8c9816 */ /* 0x000fe20000000088 */
        /* <DEDUP_REMOVED lines=14> */
[----:B------:R-:W-:-:S04]  /*d770*/  UIADD3 UR6, UR38, -0x1, URZ ;  /* 0xffffffff26067890 */ /* 0x000fc8000fffe03f */
[----:B------:R-:W0:Y:S03]  /*d780*/  MUFU.EX2 R3, R3 ;  /* 0x0000000300037308 */ /* 0x000e260000000800 */
[----:B------:R-:W-:-:S05]  /*d790*/  UMOV UR38, UR6 ;  /* 0x0000000600267c82 */ /* 0x000fca0008000000 */
[----:B------:R-:W1:Y:S08]  /*d7a0*/  MUFU.EX2 R18, R175 ;  /* 0x000000af00127308 */ /* 0x000e700000000800 */
[----:B------:R-:W2:Y:S01]  /*d7b0*/  MUFU.EX2 R128, R128 ;  /* 0x0000008000807308 */ /* 0x000ea20000000800 */
[----:B0-----:R-:W-:-:S04]  /*d7c0*/  FFMA.FTZ R6, R3, R6, R14 ;  /* 0x0000000603067223 */ /* 0x001fc8000001000e */
[----:B------:R-:W-:Y:S01]  /*d7d0*/  FADD.FTZ R138, R201, R6 ;  /* 0x00000006c98a7221 */ /* 0x000fe20000010000 */
[-CC-:B------:R-:W-:Y:S01]  /*d7e0*/  FFMA.FTZ R6, R139, R0.reuse, -R125.reuse ;  /* 0x000000008b067223 */ /* 0x180fe2000001087d */
[----:B------:R-:W-:Y:S01]  /*d7f0*/  FFMA.FTZ R125, R127, R0, -R125 ;  /* 0x000000007f7d7223 */ /* 0x000fe2000001087d */
[----:B------:R-:W0:Y:S01]  /*d800*/  MUFU.EX2 R132, R132 ;  /* 0x0000008400847308 */ /* 0x000e220000000800 */
[----:B------:R-:W-:-:S07]  /*d810*/  F2FP.F16.F32.PACK_AB R201, R201, R14 ;  /* 0x0000000ec9c9723e */ /* 0x000fce00000000ff */
[----:B------:R-:W3:Y:S08]  /*d820*/  MUFU.EX2 R6, R6 ;  /* 0x0000000600067308 */ /* 0x000ef00000000800 */
[----:B------:R-:W4:Y:S08]  /*d830*/  MUFU.EX2 R180, R180 ;  /* 0x000000b400b47308 */ /* 0x000f300000000800 */
[----:B------:R-:W5:Y:S08]  /*d840*/  MUFU.EX2 R181, R130 ;  /* 0x0000008200b57308 */ /* 0x000f700000000800 */
[----:B------:R-:W5:Y:S08]  /*d850*/  MUFU.EX2 R182, R182 ;  /* 0x000000b600b67308 */ /* 0x000f700000000800 */
[----:B------:R-:W5:Y:S08]  /*d860*/  MUFU.EX2 R183, R134 ;  /* 0x0000008600b77308 */ /* 0x000f700000000800 */
[----:B------:R-:W-:Y:S01]  /*d870*/  MUFU.EX2 R125, R125 ;  /* 0x0000007d007d7308 */ /* 0x000fe20000000800 */
[----:B------:R-:W-:-:S02]  /*d880*/  WARPGROUP.DEPBAR.LE gsb0, 0x0 ;  /* 0x00008000000079c5 */ /* 0x000fc40000010000 */
[----:B------:R1:W-:Y:S05]  /*d890*/  @!P1 SYNCS.ARRIVE.TRANS64.RED.A1T0 RZ, [R140+URZ], RZ ;  /* 0x000000ff8cff99a7 */ /* 0x0003ea000810043f */
[----:B------:R-:W5:Y:S01]  /*d8a0*/  MUFU.EX2 R177, R122 ;  /* 0x0000007a00b17308 */ /* 0x000f620000000800 */
[----:B------:R-:W-:Y:S02]  /*d8b0*/  F2FP.F16.F32.PACK_AB R178, R11, R12 ;  /* 0x0000000c0bb2723e */ /* 0x000fe400000000ff */
[----:B------:R-:W-:Y:S01]  /*d8c0*/  F2FP.F16.F32.PACK_AB R176, R121, R10 ;  /* 0x0000000a79b0723e */ /* 0x000fe200000000ff */
[----:B-1----:R-:W-:-:S04]  /*d8d0*/  @!P1 VIADD R140, R144, 0x36860 ;  /* 0x00036860908c9836 */ /* 0x002fc80000000000 */
[----:B------:R-:W1:Y:S01]  /*d8e0*/  MUFU.EX2 R179, R126 ;  /* 0x0000007e00b37308 */ /* 0x000e620000000800 */
[----:B------:R-:W-:-:S04]  /*d8f0*/  @!P1 PRMT R140, RZ, 0x654, R140 ;  /* 0x00000654ff8c9816 */ /* 0x000fc8000000008c */
[----:B------:R2:W-:Y:S02]  /*d900*/  @!P1 SYNCS.ARRIVE.TRANS64.RED.A1T0 RZ, [R140+URZ], RZ ;  /* 0x000000ff8cff99a7 */ /* 0x0005e4000810043f */
[----:B--2---:R-:W-:Y:S01]  /*d910*/  FADD.FTZ R140, R202, R7 ;  /* 0x00000007ca8c7221 */ /* 0x004fe20000010000 */
[----:B------:R-:W-:Y:S01]  /*d920*/  FADD.FTZ R7, R203, R138 ;  /* 0x0000008acb077221 */ /* 0x000fe20000010000 */
[C---:B------:R-:W-:Y:S02]  /*d930*/  F2FP.F16.F32.PACK_AB R203, R18.reuse, R203 ;  /* 0x000000cb12cb723e */ /* 0x040fe400000000ff */
[C---:B------:R-:W-:Y:S01]  /*d940*/  FADD.FTZ R139, R13.reuse, R140 ;  /* 0x0000008c0d8b7221 */ /* 0x040fe20000010000 */
[----:B------:R-:W-:Y:S01]  /*d950*/  FADD.FTZ R138, R18, R7 ;  /* 0x00000007128a7221 */ /* 0x000fe20000010000 */
        /* <DEDUP_REMOVED lines=29> */
[C---:B0-----:R-:W-:Y:S01]  /*db30*/  FADD.FTZ R14, R132.reuse, R7 ;  /* 0x00000007840e7221 */ /* 0x041fe20000010000 */
        /* <DEDUP_REMOVED lines=9> */
[----:B---3--:R-:W-:-:S02]  /*dbd0*/  F2FP.F16.F32.PACK_AB R185, R6, R185 ;  /* 0x000000b906b9723e */ /* 0x008fc400000000ff */
[C---:B------:R-:W-:Y:S01]  /*dbe0*/  FADD.FTZ R9, R137.reuse, R18 ;  /* 0x0000001289097221 */ /* 0x040fe20000010000 */
[----:B------:R-:W-:Y:S01]  /*dbf0*/  FADD.FTZ R14, R6, R7 ;  /* 0x00000007060e7221 */ /* 0x000fe20000010000 */
[----:B------:R-:W-:Y:S02]  /*dc00*/  F2FP.F16.F32.PACK_AB R184, R137, R184 ;  /* 0x000000b889b8723e */ /* 0x000fe400000000ff */
[----:B------:R-:W-:Y:S01]  /*dc10*/  FADD.FTZ R18, R186, R9 ;  /* 0x00000009ba127221 */ /* 0x000fe20000010000 */
[----:B------:R-:W-:Y:S01]  /*dc20*/  FADD.FTZ R14, R187, R14 ;  /* 0x0000000ebb0e7221 */ /* 0x000fe20000010000 */
[C---:B------:R-:W-:Y:S01]  /*dc30*/  F2FP.F16.F32.PACK_AB R186, R141.reuse, R186 ;  /* 0x000000ba8dba723e */ /* 0x040fe200000000ff */
[----:B------:R-:W-:Y:S02]  /*dc40*/  IMAD.MOV.U32 R9, RZ, RZ, R5 ;  /* 0x000000ffff097224 */ /* 0x000fe400078e0005 */
[----:B------:R-:W-:Y:S01]  /*dc50*/  FADD.FTZ R7, R141, R18 ;  /* 0x000000128d077221 */ /* 0x000fe20000010000 */
[C---:B------:R-:W-:Y:S01]  /*dc60*/  FADD.FTZ R14, R143.reuse, R14 ;  /* 0x0000000e8f0e7221 */ /* 0x040fe20000010000 */
[----:B------:R-:W-:-:S02]  /*dc70*/  F2FP.F16.F32.PACK_AB R187, R143, R187 ;  /* 0x000000bb8fbb723e */ /* 0x000fc400000000ff */
[----:B----4-:R-:W-:Y:S01]  /*dc80*/  FADD.FTZ R18, R180, R7 ;  /* 0x00000007b4127221 */ /* 0x010fe20000010000 */
[----:B-----5:R-:W-:Y:S01]  /*dc90*/  FADD.FTZ R14, R181, R14 ;  /* 0x0000000eb50e7221 */ /* 0x020fe20000010000 */
        /* <DEDUP_REMOVED lines=12> */
[----:B------:R-:W-:Y:S02]  /*dd60*/  F2FP.F16.F32.PACK_AB R177, R123, R177 ;  /* 0x000000b17bb1723e */ /* 0x000fe400000000ff */
[----:B------:R-:W-:Y:S01]  /*dd70*/  FADD.FTZ R7, R121, R6 ;  /* 0x0000000679077221 */ /* 0x000fe20000010000 */
[----:B------:R-:W-:-:S03]  /*dd80*/  FADD.FTZ R14, R123, R14 ;  /* 0x0000000e7b0e7221 */ /* 0x000fc60000010000 */
[----:B------:R-:W-:Y:S01]  /*dd90*/  FADD.FTZ R6, R12, R7 ;  /* 0x000000070c067221 */ /* 0x000fe20000010000 */
[----:B-1----:R-:W-:Y:S01]  /*dda0*/  FADD.FTZ R14, R179, R14 ;  /* 0x0000000eb30e7221 */ /* 0x002fe20000010000 */
[----:B------:R-:W-:Y:S02]  /*ddb0*/  F2FP.F16.F32.PACK_AB R179, R125, R179 ;  /* 0x000000b37db3723e */ /* 0x000fe400000000ff */
[----:B------:R-:W-:Y:S01]  /*ddc0*/  FADD.FTZ R7, R11, R6 ;  /* 0x000000060b077221 */ /* 0x000fe20000010000 */
[----:B------:R-:W-:Y:S01]  /*ddd0*/  FADD.FTZ R6, R125, R14 ;  /* 0x0000000e7d067221 */ /* 0x000fe20000010000 */
[----:B------:R-:W-:Y:S01]  /*dde0*/  IMAD.MOV.U32 R11, RZ, RZ, R4 ;  /* 0x000000ffff0b7224 */ /* 0x000fe200078e0004 */
[----:B------:R-:W-:Y:S06]  /*ddf0*/  @P2 BRA `(.L_x_2022) ;  /* 0xffffffc4001c2947 */ /* 0x000fec000383ffff */
.L_x_2013:
        /* <DEDUP_REMOVED lines=99> */
.L_x_2023:
[----:B------:R-:W-:Y:S01]  /*e430*/  ULEA UR5, UR36, UR60, 0x3 ;  /* 0x0000003c24057291 */ /* 0x000fe2000f8e183f */
[----:B------:R-:W-:-:S05]  /*e440*/  IMAD.U32 R2, RZ, RZ, UR61 ;  /* 0x0000003dff027e24 */ /* 0x000fca000f8e00ff */
[----:B------:R-:W-:-:S04]  /*e450*/  SHF.L.U32 R2, R2, 0x1f, RZ ;  /* 0x0000001f02027819 */ /* 0x000fc800000006ff */
[----:B------:R0:W1:Y:S01]  /*e460*/  SYNCS.PHASECHK.TRANS64.TRYWAIT P2, [UR5+0x36850], R2 ;  /* 0x03685002ff0075a7 */ /* 0x0000620008040145 */
[----:B------:R-:W-:Y:S05]  /*e470*/  @!P0 BRA `(.L_x_2024) ;  /* 0x0000000000048947 */ /* 0x000fea0003800000 */
[----:B------:R-:W-:Y:S01]  /*e480*/  BPT.TRAP 0x1 ;  /* 0x000000040000795c */ /* 0x000fe20000300000 */
.L_x_2024:
[----:B-1----:R-:W-:Y:S05]  /*e490*/  @P2 BRA `(.L_x_2025) ;  /* 0x0000000000082947 */ /* 0x002fea0003800000 */
[----:B------:R-:W1:Y:S02]  /*e4a0*/  SYNCS.PHASECHK.TRANS64.TRYWAIT P0, [UR5+0x36850], R2 ;  /* 0x03685002ff0075a7 */ /* 0x000e640008000145 */
[----:B-1----:R-:W-:Y:S05]  /*e4b0*/  @!P0 BRA `(.L_x_2026) ;  /* 0x00000088003c8947 */ /* 0x002fea0003800000 */
.L_x_2025:
[----:B------:R-:W-:Y:S01]  /*e4c0*/  UIADD3 UR60, UR60, 0x400, URZ ;  /* 0x000004003c3c7890 */ /* 0x000fe2000fffe03f */
[----:B------:R-:W-:Y:S01]  /*e4d0*/  WARPGROUP.ARRIVE ;  /* 0x00000000000079c5 */ /* 0x000fe20000000000 */
[----:B------:R-:W-:Y:S01]  /*e4e0*/  UMOV UR7, 0x40000040 ;  /* 0x4000004000077882 */ /* 0x000fe20000000000 */
[----:B-1----:R-:W1:Y:S01]  /*e4f0*/  SHFL.BFLY PT, R3, R6, 0x2, 0x1f ;  /* 0x0c401f0006037f89 */ /* 0x002e6200000e0000 */
[----:B------:R-:W-:Y:S01]  /*e500*/  USHF.R.U32.HI UR60, URZ, 0x4, UR60 ;  /* 0x000000043f3c7899 */ /* 0x000fe2000801163c */
[----:B------:R-:W-:Y:S01]  /*e510*/  IMAD.U32 R17, RZ, RZ, UR5 ;  /* 0x00000005ff117e24 */ /* 0x000fe2000f8e00ff */
[----:B------:R-:W-:Y:S01]  /*e520*/  R2UR UR8, R210 ;  /* 0x00000000d20872ca */ /* 0x000fe200000e0000 */
[----:B0-----:R-:W0:Y:S01]  /*e530*/  SHFL.BFLY PT, R2, R7, 0x2, 0x1f ;  /* 0x0c401f0007027f89 */ /* 0x001e2200000e0000 */
[----:B------:R-:W-:Y:S01]  /*e540*/  ULOP3.LUT UR60, UR60, 0x3fff, URZ, 0xc0, !UPT ;  /* 0x00003fff3c3c7892 */ /* 0x000fe2000f8ec03f */
[----:B------:R-:W-:-:S03]  /*e550*/  IMAD.MOV.U32 R11, RZ, RZ, RZ ;  /* 0x000000ffff0b7224 */ /* 0x000fc600078e00ff */
        /* <DEDUP_REMOVED lines=8> */
[----:B-1----:R-:W-:Y:S01]  /*e5e0*/  FADD.FTZ R8, R3, R6 ;  /* 0x0000000603087221 */ /* 0x002fe20000010000 */
[----:B------:R-:W-:Y:S01]  /*e5f0*/  UMOV UR7, 0x40000040 ;  /* 0x4000004000077882 */ /* 0x000fe20000000000 */
[----:B------:R-:W-:-:S02]  /*e600*/  IMAD.U32 R210, RZ, RZ, UR8 ;  /* 0x00000008ffd27e24 */ /* 0x000fc4000f8e00ff */
[----:B0-----:R-:W-:Y:S01]  /*e610*/  FADD.FTZ R2, R2, R7 ;  /* 0x0000000702027221 */ /* 0x001fe20000010000 */
[----:B------:R-:W-:Y:S01]  /*e620*/  USEL UR36, UR36, URZ, UP0 ;  /* 0x0000003f24247287 */ /* 0x000fe20008000000 */
[----:B------:R-:W0:Y:S04]  /*e630*/  SHFL.BFLY PT, R9, R8, 0x1, 0x1f ;  /* 0x0c201f0008097f89 */ /* 0x000e2800000e0000 */
[----:B------:R-:W1:Y:S01]  /*e640*/  SHFL.BFLY PT, R3, R2, 0x1, 0x1f ;  /* 0x0c201f0002037f89 */ /* 0x000e6200000e0000 */
[----:B0-----:R-:W-:Y:S01]  /*e650*/  FADD.FTZ R15, R8, R9 ;  /* 0x00000009080f7221 */ /* 0x001fe20000010000 */
[----:B------:R-:W-:Y:S01]  /*e660*/  MOV R9, RZ ;  /* 0x000000ff00097202 */ /* 0x000fe20000000f00 */
[----:B-1----:R-:W-:-:S03]  /*e670*/  FADD.FTZ R14, R2, R3 ;  /* 0x00000003020e7221 */ /* 0x002fc60000010000 */
        /* <DEDUP_REMOVED lines=50> */
[-C--:B--2---:R-:W-:Y:S01]  /*e9a0*/  FMUL.FTZ R133, R39, R11.reuse ;  /* 0x0000000b27857220 */ /* 0x084fe20000410000 */
[----:B------:R-:W-:Y:S01]  /*e9b0*/  FMUL.FTZ R129, R43, R11 ;  /* 0x0000000b2b817220 */ /* 0x000fe20000410000 */
[-C--:B0-----:R-:W-:Y:S01]  /*e9c0*/  FMUL.FTZ R120, R32, R9.reuse ;  /* 0x0000000920787220 */ /* 0x081fe20000410000 */
[-C--:B------:R-:W-:Y:S01]  /*e9d0*/  FMUL.FTZ R0, R36, R9.reuse ;  /* 0x0000000924007220 */ /* 0x080fe20000410000 */
[----:B------:R-:W-:Y:S01]  /*e9e0*/  FMUL.FTZ R121, R37, R9 ;  /* 0x0000000925797220 */ /* 0x000fe20000410000 */
        /* <DEDUP_REMOVED lines=91> */
.L_x_1996:
[----:B------:R-:W0:Y:S01]  /*efa0*/  S2R R5, SR_CgaCtaId ;  /* 0x0000000000057919 */ /* 0x000e220000008800 */
[----:B------:R-:W-:Y:S01]  /*efb0*/  MOV R42, 0x400 ;  /* 0x00000400002a7802 */ /* 0x000fe20000000f00 */
[----:B------:R-:W-:Y:S01]  /*efc0*/  BSSY B0, `(.L_x_2027) ;  /* 0x0000274000007945 */ /* 0x000fe20003800000 */
[----:B------:R-:W-:Y:S02]  /*efd0*/  BAR.SYNC.DEFER_BLOCKING 0x5, 0x120 ;  /* 0x0144800000007b1d */ /* 0x000fe40000010000 */
[----:B0-----:R-:W-:-:S05]  /*efe0*/  LEA R42, R5, R42, 0x18 ;  /* 0x0000002a052a7211 */ /* 0x001fca00078ec0ff */
[----:B------:R-:W0:Y:S02]  /*eff0*/  LDS.128 R80, [R42+0x368d0] ;  /* 0x0368d0002a507984 */ /* 0x000e240000000c00 */
[----:B0-----:R-:W-:Y:S02]  /*f000*/  R2UR UR4, R81 ;  /* 0x00000000510472ca */ /* 0x001fe400000e0000 */
[----:B------:R-:W-:-:S11]  /*f010*/  R2UR UR5, R82 ;  /* 0x00000000520572ca */ /* 0x000fd600000e0000 */
[----:B------:R-:W-:Y:S01]  /*f020*/  IMAD.U32 R17, RZ, RZ, UR4 ;  /* 0x00000004ff117e24 */ /* 0x000fe2000f8e00ff */
[----:B------:R-:W-:Y:S06]  /*f030*/  BAR.ARV 0x4, 0x120 ;  /* 0x0104800000007b1d */ /* 0x000fec0000002000 */
[----:B------:R-:W-:Y:S05]  /*f040*/  @P0 BRA `(.L_x_2028) ;  /* 0x0000001800800947 */ /* 0x000fea0003800000 */
[----:B------:R-:W0:Y:S01]  /*f050*/  S2R R5, SR_SWINHI ;  /* 0x0000000000057919 */ /* 0x000e220000002f00 */
[----:B------:R-:W-:Y:S01]  /*f060*/  F2FP.F16.F32.PACK_AB R6, R125, R6 ;  /* 0x000000067d06723e */ /* 0x000fe200000000ff */
[----:B------:R-:W-:Y:S01]  /*f070*/  ULDC.64 UR8, c[0x0][0xbe0] ;  /* 0x0002f80000087ab9 */ /* 0x000fe20000000a00 */
[----:B------:R-:W-:Y:S01]  /*f080*/  R2UR UR6, R208 ;  /* 0x00000000d00672ca */ /* 0x000fe200000e0000 */
[----:B------:R-:W-:Y:S01]  /*f090*/  UISETP.NE.U32.AND UP0, UPT, UR8, URZ, UPT ;  /* 0x0000003f0800728c */ /* 0x000fe2000bf05070 */
[----:B------:R-:W-:Y:S01]  /*f0a0*/  R2UR UR4, R206 ;  /* 0x00000000ce0472ca */ /* 0x000fe200000e0000 */
[----:B------:R-:W-:Y:S01]  /*f0b0*/  ULDC.64 UR12, c[0x0][0x208] ;  /* 0x00008200000c7ab9 */ /* 0x000fe20000000a00 */
[----:B------:R-:W-:Y:S01]  /*f0c0*/  F2FP.F16.F32.PACK_AB R36, R37, R36 ;  /* 0x000000242524723e */ /* 0x000fe200000000ff */
[----:B------:R-:W-:Y:S01]  /*f0d0*/  UISETP.NE.AND.EX UP0, UPT, UR9, URZ, UPT, UP0 ;  /* 0x0000003f0900728c */ /* 0x000fe2000bf05300 */
[----:B------:R-:W-:Y:S02]  /*f0e0*/  F2FP.F16.F32.PACK_AB R37, R47, R38 ;  /* 0x000000262f25723e */ /* 0x000fe400000000ff */
[----:B------:R-:W-:-:S02]  /*f0f0*/  F2FP.F16.F32.PACK_AB R88, R89, R88 ;  /* 0x000000585958723e */ /* 0x000fc400000000ff */
[----:B------:R-:W-:Y:S02]  /*f100*/  F2FP.F16.F32.PACK_AB R38, R85, R84 ;  /* 0x000000545526723e */ /* 0x000fe400000000ff */
[----:B------:R-:W-:Y:S02]  /*f110*/  F2FP.F16.F32.PACK_AB R39, R128, R39 ;  /* 0x000000278027723e */ /* 0x000fe400000000ff */
[----:B------:R-:W-:Y:S01]  /*f120*/  F2FP.F16.F32.PACK_AB R89, R43, R90 ;  /* 0x0000005a2b59723e */ /* 0x000fe200000000ff */
[----:B------:R-:W-:Y:S01]  /*f130*/  USHF.L.U64.HI UR11, UR4, 0x2, UR6 ;  /* 0x00000002040b7899 */ /* 0x000fe20008010206 */
[----:B------:R-:W-:Y:S01]  /*f140*/  F2FP.F16.F32.PACK_AB R96, R97, R96 ;  /* 0x000000606160723e */ /* 0x000fe200000000ff */
[----:B------:R-:W-:Y:S01]  /*f150*/  USHF.L.U32 UR10, UR4, 0x2, URZ ;  /* 0x00000002040a7899 */ /* 0x000fe2000800063f */
[----:B------:R-:W-:Y:S01]  /*f160*/  F2FP.F16.F32.PACK_AB R90, R93, R92 ;  /* 0x0000005c5d5a723e */ /* 0x000fe200000000ff */
[----:B------:R-:W-:Y:S01]  /*f170*/  ULDC.64 UR6, c[0x0][0xbd8] ;  /* 0x0002f60000067ab9 */ /* 0x000fe20000000a00 */
[----:B------:R-:W-:Y:S01]  /*f180*/  F2FP.F16.F32.PACK_AB R91, R86, R91 ;  /* 0x0000005b565b723e */ /* 0x000fe200000000ff */
[----:B------:R-:W-:Y:S01]  /*f190*/  UISETP.NE.U32.AND UP1, UPT, UR6, URZ, UPT ;  /* 0x0000003f0600728c */ /* 0x000fe2000bf25070 */
[----:B------:R-:W-:Y:S01]  /*f1a0*/  F2FP.F16.F32.PACK_AB R97, R99, R98 ;  /* 0x000000626361723e */ /* 0x000fe200000000ff */
[----:B------:R-:W-:Y:S01]  /*f1b0*/  UIADD3 UR4, UP2, UR10, UR6, URZ ;  /* 0x000000060a047290 */ /* 0x000fe2000ff5e03f */
[----:B------:R-:W-:Y:S01]  /*f1c0*/  F2FP.F16.F32.PACK_AB R104, R105, R104 ;  /* 0x000000686968723e */ /* 0x000fe200000000ff */
[----:B------:R-:W-:Y:S01]  /*f1d0*/  UISETP.NE.AND.EX UP1, UPT, UR7, URZ, UPT, UP1 ;  /* 0x0000003f0700728c */ /* 0x000fe2000bf25310 */
[----:B------:R-:W-:Y:S01]  /*f1e0*/  F2FP.F16.F32.PACK_AB R98, R101, R100 ;  /* 0x000000646562723e */ /* 0x000fe200000000ff */
[----:B------:R-:W-:Y:S01]  /*f1f0*/  @UP0 UIADD3 UR6, UP3, UR10, UR8, URZ ;  /* 0x000000080a060290 */ /* 0x000fe2000ff7e03f */
[----:B------:R-:W-:Y:S01]  /*f200*/  F2FP.F16.F32.PACK_AB R99, R103, R102 ;  /* 0x000000666763723e */ /* 0x000fe200000000ff */
[----:B------:R-:W-:Y:S01]  /*f210*/  UIADD3.X UR8, UR11, UR7, URZ, UP2, !UPT ;  /* 0x000000070b087290 */ /* 0x000fe200097fe43f */
[----:B------:R-:W-:-:S02]  /*f220*/  MOV R18, R42 ;  /* 0x0000002a00127202 */ /* 0x000fc40000000f00 */
[----:B0-----:R-:W-:Y:S01]  /*f230*/  MOV R19, R5 ;  /* 0x0000000500137202 */ /* 0x001fe20000000f00 */
[----:B------:R-:W-:Y:S01]  /*f240*/  @UP0 UIADD3.X UR7, UR11, UR9, URZ, UP3, !UPT ;  /* 0x000000090b070290 */ /* 0x000fe20009ffe43f */
[----:B------:R-:W-:Y:S02]  /*f250*/  F2FP.F16.F32.PACK_AB R105, R107, R106 ;  /* 0x0000006a6b69723e */ /* 0x000fe400000000ff */
[----:B------:R-:W-:Y:S01]  /*f260*/  F2FP.F16.F32.PACK_AB R112, R113, R112 ;  /* 0x000000707170723e */ /* 0x000fe200000000ff */
[----:B------:R-:W-:Y:S01]  /*f270*/  IMAD.WIDE R4, R213, 0x2, R18 ;  /* 0x00000002d5047825 */ /* 0x000fe200078e0212 */
[----:B------:R-:W-:Y:S02]  /*f280*/  F2FP.F16.F32.PACK_AB R106, R109, R108 ;  /* 0x0000006c6d6a723e */ /* 0x000fe400000000ff */
[----:B------:R-:W-:Y:S02]  /*f290*/  F2FP.F16.F32.PACK_AB R107, R111, R110 ;  /* 0x0000006e6f6b723e */ /* 0x000fe400000000ff */
[----:B------:R-:W-:-:S02]  /*f2a0*/  LOP3.LUT R29, R4, 0x380, RZ, 0xc0, !PT ;  /* 0x00000380041d7812 */ /* 0x000fc400078ec0ff */
        /* <DEDUP_REMOVED lines=17> */
[C---:B------:R-:W-:Y:S02]  /*f3c0*/  IADD3 R151, P6, R4.reuse, 0x8040, RZ ;  /* 0x0000804004977810 */ /* 0x040fe40007fde0ff */
[----:B------:R-:W-:Y:S01]  /*f3d0*/  IADD3 R153, P5, R4, 0x8060, RZ ;  /* 0x0000806004997810 */ /* 0x000fe20007fbe0ff */
[--C-:B------:R-:W-:Y:S01]  /*f3e0*/  IMAD.X R31, RZ, RZ, R5.reuse, P1 ;  /* 0x000000ffff1f7224 */ /* 0x100fe200008e0605 */
[----:B------:R-:W-:Y:S01]  /*f3f0*/  LOP3.LUT R4, R29, R4, RZ, 0x3c, !PT ;  /* 0x000000041d047212 */ /* 0x000fe200078e3cff */
[--C-:B------:R-:W-:Y:S01]  /*f400*/  IMAD.X R29, RZ, RZ, R5.reuse, P2 ;  /* 0x000000ffff1d7224 */ /* 0x100fe200010e0605 */
[----:B------:R-:W-:Y:S01]  /*f410*/  LOP3.LUT R8, R81, 0x380, RZ, 0xc0, !PT ;  /* 0x0000038051087812 */ /* 0x000fe200078ec0ff */
[--C-:B------:R-:W-:Y:S01]  /*f420*/  IMAD.X R33, RZ, RZ, R5.reuse, P6 ;  /* 0x000000ffff217224 */ /* 0x100fe200030e0605 */
[----:B------:R-:W-:Y:S01]  /*f430*/  LOP3.LUT R10, R87, 0x380, RZ, 0xc0, !PT ;  /* 0x00000380570a7812 */ /* 0x000fe200078ec0ff */
[----:B------:R-:W-:Y:S01]  /*f440*/  IMAD.X R35, RZ, RZ, R5, P5 ;  /* 0x000000ffff237224 */ /* 0x000fe200028e0605 */
[----:B------:R-:W-:-:S02]  /*f450*/  MOV R134, R4 ;  /* 0x0000000400867202 */ /* 0x000fc40000000f00 */
[----:B------:R-:W-:Y:S02]  /*f460*/  LOP3.LUT R12, R95, 0x380, RZ, 0xc0, !PT ;  /* 0x000003805f0c7812 */ /* 0x000fe400078ec0ff */
[----:B------:R-:W-:Y:S02]  /*f470*/  LOP3.LUT R14, R139, 0x380, RZ, 0xc0, !PT ;  /* 0x000003808b0e7812 */ /* 0x000fe400078ec0ff */
[----:B------:R-:W-:Y:S02]  /*f480*/  F2FP.F16.F32.PACK_AB R5, R32, R137 ;  /* 0x000000892005723e */ /* 0x000fe400000000ff */
[----:B------:R-:W-:Y:S02]  /*f490*/  LOP3.LUT R24, R143, 0x380, RZ, 0xc0, !PT ;  /* 0x000003808f187812 */ /* 0x000fe400078ec0ff */
[----:B------:R-:W-:Y:S02]  /*f4a0*/  LOP3.LUT R26, R145, 0x380, RZ, 0xc0, !PT ;  /* 0x00000380911a7812 */ /* 0x000fe400078ec0ff */
[----:B------:R-:W-:-:S02]  /*f4b0*/  LOP3.LUT R32, R149, 0x380, RZ, 0xc0, !PT ;  /* 0x0000038095207812 */ /* 0x000fc400078ec0ff */
[----:B------:R-:W-:Y:S02]  /*f4c0*/  LOP3.LUT R20, R141, 0x380, RZ, 0xc0, !PT ;  /* 0x000003808d147812 */ /* 0x000fe400078ec0ff */
[----:B------:R-:W-:Y:S02]  /*f4d0*/  LOP3.LUT R28, R147, 0x380, RZ, 0xc0, !PT ;  /* 0x00000380931c7812 */ /* 0x000fe400078ec0ff */
[----:B------:R-:W-:Y:S02]  /*f4e0*/  LOP3.LUT R34, R151, 0x380, RZ, 0xc0, !PT ;  /* 0x0000038097227812 */ /* 0x000fe400078ec0ff */
[----:B------:R-:W-:Y:S02]  /*f4f0*/  SHF.R.U64 R8, R8, 0x3, RZ ;  /* 0x0000000308087819 */ /* 0x000fe400000012ff */
[----:B------:R-:W-:Y:S02]  /*f500*/  SHF.R.U64 R10, R10, 0x3, RZ ;  /* 0x000000030a0a7819 */ /* 0x000fe400000012ff */
[----:B------:R-:W-:-:S02]  /*f510*/  LOP3.LUT R80, R153, 0x380, RZ, 0xc0, !PT ;  /* 0x0000038099507812 */ /* 0x000fc400078ec0ff */
[----:B------:R-:W-:Y:S02]  /*f520*/  SHF.R.U64 R12, R12, 0x3, RZ ;  /* 0x000000030c0c7819 */ /* 0x000fe400000012ff */
[----:B------:R-:W-:Y:S02]  /*f530*/  SHF.R.U64 R14, R14, 0x3, RZ ;  /* 0x000000030e0e7819 */ /* 0x000fe400000012ff */
[----:B------:R-:W-:Y:S02]  /*f540*/  F2FP.F16.F32.PACK_AB R4, R122, R7 ;  /* 0x000000077a04723e */ /* 0x000fe400000000ff */
[----:B------:R-:W-:Y:S02]  /*f550*/  SHF.R.U64 R24, R24, 0x3, RZ ;  /* 0x0000000318187819 */ /* 0x000fe400000012ff */
[----:B------:R-:W-:Y:S02]  /*f560*/  SHF.R.U64 R26, R26, 0x3, RZ ;  /* 0x000000031a1a7819 */ /* 0x000fe400000012ff */
[----:B------:R-:W-:-:S02]  /*f570*/  SHF.R.U64 R32, R32, 0x3, RZ ;  /* 0x0000000320207819 */ /* 0x000fc400000012ff */
[----:B------:R-:W-:Y:S01]  /*f580*/  F2FP.F16.F32.PACK_AB R7, R135, R30 ;  /* 0x0000001e8707723e */ /* 0x000fe200000000ff */
[----:B------:R-:W-:Y:S01]  /*f590*/  BAR.SYNC.DEFER_BLOCKING 0x1, 0x100 ;  /* 0x0044000000007b1d */ /* 0x000fe20000010000 */
[----:B------:R-:W-:Y:S02]  /*f5a0*/  SHF.R.U64 R20, R20, 0x3, RZ ;  /* 0x0000000314147819 */ /* 0x000fe400000012ff */
[----:B------:R-:W-:Y:S02]  /*f5b0*/  SHF.R.U64 R28, R28, 0x3, RZ ;  /* 0x000000031c1c7819 */ /* 0x000fe400000012ff */
[----:B------:R-:W-:Y:S02]  /*f5c0*/  SHF.R.U64 R34, R34, 0x3, RZ ;  /* 0x0000000322227819 */ /* 0x000fe400000012ff */
[----:B------:R-:W-:Y:S02]  /*f5d0*/  LOP3.LUT R8, R8, R81, RZ, 0x3c, !PT ;  /* 0x0000005108087212 */ /* 0x000fe400078e3cff */
[----:B------:R-:W-:-:S02]  /*f5e0*/  LOP3.LUT R10, R10, R87, RZ, 0x3c, !PT ;  /* 0x000000570a0a7212 */ /* 0x000fc400078e3cff */
[----:B------:R-:W-:Y:S02]  /*f5f0*/  SHF.R.U64 R80, R80, 0x3, RZ ;  /* 0x0000000350507819 */ /* 0x000fe400000012ff */
[----:B------:R-:W-:Y:S02]  /*f600*/  LOP3.LUT R12, R12, R95, RZ, 0x3c, !PT ;  /* 0x0000005f0c0c7212 */ /* 0x000fe400078e3cff */
[----:B------:R-:W-:Y:S02]  /*f610*/  LOP3.LUT R14, R14, R139, RZ, 0x3c, !PT ;  /* 0x0000008b0e0e7212 */ /* 0x000fe400078e3cff */
[----:B------:R-:W-:Y:S02]  /*f620*/  LOP3.LUT R24, R24, R143, RZ, 0x3c, !PT ;  /* 0x0000008f18187212 */ /* 0x000fe400078e3cff */
[----:B------:R-:W-:Y:S02]  /*f630*/  LOP3.LUT R26, R26, R145, RZ, 0x3c, !PT ;  /* 0x000000911a1a7212 */ /* 0x000fe400078e3cff */
[----:B------:R-:W-:-:S02]  /*f640*/  LOP3.LUT R30, R32, R149, RZ, 0x3c, !PT ;  /* 0x00000095201e7212 */ /* 0x000fc400078e3cff */
[----:B------:R-:W-:Y:S01]  /*f650*/  LOP3.LUT R20, R20, R141, RZ, 0x3c, !PT ;  /* 0x0000008d14147212 */ /* 0x000fe200078e3cff */
[----:B------:R0:W-:Y:S01]  /*f660*/  STSM.16.M88.4 [R134], R4 ;  /* 0x0000000486007844 */ /* 0x0001e20000000200 */
[----:B------:R-:W-:Y:S02]  /*f670*/  LOP3.LUT R28, R28, R147, RZ, 0x3c, !PT ;  /* 0x000000931c1c7212 */ /* 0x000fe400078e3cff */
[----:B------:R-:W-:Y:S02]  /*f680*/  LOP3.LUT R32, R34, R151, RZ, 0x3c, !PT ;  /* 0x0000009722207212 */ /* 0x000fe400078e3cff */
[----:B------:R-:W-:Y:S02]  /*f690*/  LOP3.LUT R34, R80, R153, RZ, 0x3c, !PT ;  /* 0x0000009950227212 */ /* 0x000fe400078e3cff */
[----:B------:R-:W-:Y:S02]  /*f6a0*/  MOV R132, R8 ;  /* 0x0000000800847202 */ /* 0x000fe40000000f00 */
[----:B------:R-:W-:-:S02]  /*f6b0*/  MOV R125, R10 ;  /* 0x0000000a007d7202 */ /* 0x000fc40000000f00 */
[----:B------:R-:W-:Y:S02]  /*f6c0*/  MOV R122, R12 ;  /* 0x0000000c007a7202 */ /* 0x000fe40000000f00 */
[----:B------:R-:W-:Y:S02]  /*f6d0*/  MOV R95, R14 ;  /* 0x0000000e005f7202 */ /* 0x000fe40000000f00 */
[----:B------:R-:W-:Y:S02]  /*f6e0*/  F2FP.F16.F32.PACK_AB R8, R41, R40 ;  /* 0x000000282908723e */ /* 0x000fe400000000ff */
[----:B0-----:R-:W-:Y:S02]  /*f6f0*/  F2FP.F16.F32.PACK_AB R4, R123, R120 ;  /* 0x000000787b04723e */ /* 0x001fe400000000ff */
[----:B------:R-:W-:Y:S02]  /*f700*/  F2FP.F16.F32.PACK_AB R5, R130, R127 ;  /* 0x0000007f8205723e */ /* 0x000fe400000000ff */
[----:B------:R-:W-:-:S02]  /*f710*/  F2FP.F16.F32.PACK_AB R6, R121, R0 ;  /* 0x000000007906723e */ /* 0x000fc400000000ff */
[----:B------:R-:W-:Y:S02]  /*f720*/  F2FP.F16.F32.PACK_AB R7, R133, R126 ;  /* 0x0000007e8507723e */ /* 0x000fe400000000ff */
[----:B------:R-:W-:Y:S02]  /*f730*/  F2FP.F16.F32.PACK_AB R9, R129, R124 ;  /* 0x0000007c8109723e */ /* 0x000fe400000000ff */
[----:B------:R-:W-:Y:S01]  /*f740*/  F2FP.F16.F32.PACK_AB R10, R45, R44 ;  /* 0x0000002c2d0a723e */ /* 0x000fe200000000ff */
[----:B------:R0:W-:Y:S01]  /*f750*/  STSM.16.M88.4 [R132], R4 ;  /* 0x0000000484007844 */ /* 0x0001e20000000200 */
[----:B------:R-:W-:Y:S02]  /*f760*/  F2FP.F16.F32.PACK_AB R11, R131, R46 ;  /* 0x0000002e830b723e */ /* 0x000fe400000000ff */
[----:B------:R-:W-:Y:S02]  /*f770*/  MOV R87, R24 ;  /* 0x0000001800577202 */ /* 0x000fe40000000f00 */
[----:B------:R-:W-:Y:S01]  /*f780*/  MOV R82, R26 ;  /* 0x0000001a00527202 */ /* 0x000fe20000000f00 */
[----:B------:R1:W-:Y:S01]  /*f790*/  STSM.16.M88.4 [R125], R8 ;  /* 0x000000087d007844 */ /* 0x0003e20000000200 */
[----:B------:R-:W-:-:S02]  /*f7a0*/  F2FP.F16.F32.PACK_AB R12, R49, R48 ;  /* 0x00000030310c723e */ /* 0x000fc400000000ff */
[----:B------:R-:W-:Y:S02]  /*f7b0*/  F2FP.F16.F32.PACK_AB R13, R51, R50 ;  /* 0x00000032330d723e */ /* 0x000fe400000000ff */
[----:B------:R-:W-:Y:S02]  /*f7c0*/  F2FP.F16.F32.PACK_AB R14, R53, R52 ;  /* 0x00000034350e723e */ /* 0x000fe400000000ff */
[----:B------:R-:W-:Y:S02]  /*f7d0*/  F2FP.F16.F32.PACK_AB R15, R55, R54 ;  /* 0x00000036370f723e */ /* 0x000fe400000000ff */
[----:B------:R-:W-:Y:S01]  /*f7e0*/  MOV R94, R20 ;  /* 0x00000014005e7202 */ /* 0x000fe20000000f00 */
[----:B0-----:R-:W-:Y:S01]  /*f7f0*/  IMAD.U32 R5, RZ, RZ, UR8 ;  /* 0x00000008ff057e24 */ /* 0x001fe2000f8e00ff */
[----:B------:R-:W-:Y:S01]  /*f800*/  MOV R81, R28 ;  /* 0x0000001c00517202 */ /* 0x000fe20000000f00 */
[----:B------:R-:W-:Y:S01]  /*f810*/  STSM.16.M88.4 [R122], R12 ;  /* 0x0000000c7a007844 */ /* 0x000fe20000000200 */
        /* <DEDUP_REMOVED lines=21> */
[----:B------:R-:W-:Y:S01]  /*f970*/  PLOP3.LUT P0, PT, PT, PT, UP1, 0x80, 0x0 ;  /* 0x000000000000781c */ /* 0x000fe20003f0f018 */
[----:B------:R2:W-:Y:S01]  /*f980*/  STSM.16.M88.4 [R82], R36 ;  /* 0x0000002452007844 */ /* 0x0005e20000000200 */
[----:B------:R-:W-:-:S02]  /*f990*/  PLOP3.LUT P1, PT, PT, PT, UP0, 0x80, 0x0 ;  /* 0x000000000000781c */ /* 0x000fc40003f2f008 */
[----:B------:R-:W-:Y:S01]  /*f9a0*/  MOV R4, UR4 ;  /* 0x0000000400047c02 */ /* 0x000fe20008000f00 */
[----:B------:R2:W-:Y:S04]  /*f9b0*/  STSM.16.M88.4 [R81], R88 ;  /* 0x0000005851007844 */ /* 0x0005e80000000200 */
[----:B------:R2:W-:Y:S04]  /*f9c0*/  STSM.16.M88.4 [R80], R96 ;  /* 0x0000006050007844 */ /* 0x0005e80000000200 */
[----:B------:R2:W-:Y:S04]  /*f9d0*/  STSM.16.M88.4 [R21], R104 ;  /* 0x0000006815007844 */ /* 0x0005e80000000200 */
[----:B------:R2:W-:Y:S01]  /*f9e0*/  STSM.16.M88.4 [R20], R112 ;  /* 0x0000007014007844 */ /* 0x0005e20000000200 */
[----:B------:R-:W-:Y:S01]  /*f9f0*/  BAR.SYNC.DEFER_BLOCKING 0x1, 0x100 ;  /* 0x0044000000007b1d */ /* 0x000fe20000010000 */
[----:B------:R-:W-:-:S02]  /*fa00*/  IMAD.U32 R6, RZ, RZ, UR6 ;  /* 0x00000006ff067e24 */ /* 0x000fc4000f8e00ff */
[----:B------:R-:W-:-:S03]  /*fa10*/  IMAD.U32 R7, RZ, RZ, UR7 ;  /* 0x00000007ff077e24 */ /* 0x000fc6000f8e00ff */
[----:B------:R-:W3:Y:S04]  /*fa20*/  @P0 LDG.E R0, desc[UR12][R4.64] ;  /* 0x0000000c04000981 */ /* 0x000ee8000c1e1900 */
[----:B------:R-:W4:Y:S01]  /*fa30*/  @P1 LDG.E R6, desc[UR12][R6.64] ;  /* 0x0000000c06061981 */ /* 0x000f22000c1e1900 */
[----:B-1----:R-:W-:Y:S01]  /*fa40*/  IMAD R9, R22, 0x40, R16 ;  /* 0x0000004016097824 */ /* 0x002fe200078e0210 */
[----:B------:R-:W-:Y:S01]  /*fa50*/  UMOV UR4, URZ ;  /* 0x0000003f00047c82 */ /* 0x000fe20008000000 */
[----:B------:R-:W-:Y:S02]  /*fa60*/  ULDC UR10, c[0x0][0xa88] ;  /* 0x0002a200000a7ab9 */ /* 0x000fe40000000800 */
[----:B------:R-:W-:-:S03]  /*fa70*/  IMAD.WIDE R18, R9, 0x2, R18 ;  /* 0x0000000209127825 */ /* 0x000fc600078e0212 */
[----:B0-----:R-:W-:Y:S02]  /*fa80*/  IADD3 R33, P5, R18, 0x1000, RZ ;  /* 0x0000100012217810 */ /* 0x001fe40007fbe0ff */
[----:B---3--:R-:W-:Y:S02]  /*fa90*/  @P0 R2UR UR4, R0 ;  /* 0x00000000000402ca */ /* 0x008fe400000e0000 */
[----:B----4-:R-:W-:Y:S01]  /*faa0*/  @P1 R2UR UR10, R6 ;  /* 0x00000000060a12ca */ /* 0x010fe200000e0000 */
[----:B--2---:R-:W-:-:S14]  /*fab0*/  @P1 BRA `(.L_x_2029) ;  /* 0x00000000001c1947 */ /* 0x004fdc0003800000 */
[----:B------:R-:W-:Y:S05]  /*fac0*/  @!P0 BRA `(.L_x_2029) ;  /* 0x0000000000188947 */ /* 0x000fea0003800000 */
[----:B------:R-:W-:Y:S02]  /*fad0*/  ULDC.64 UR6, c[0x0][0x208] ;  /* 0x0000820000067ab9 */ /* 0x000fe40000000a00 */
[----:B------:R-:W2:Y:S04]  /*fae0*/  LDG.E R6, desc[UR6][R4.64] ;  /* 0x0000000604067981 */ /* 0x000ea8000c1e1900 */
[----:B------:R-:W3:Y:S01]  /*faf0*/  LDG.E R0, desc[UR6][R4.64+0x4] ;  /* 0x0000040604007981 */ /* 0x000ee2000c1e1900 */
[----:B--2---:R-:W-:Y:S02]  /*fb00*/  R2UR UR6, R6 ;  /* 0x00000000060672ca */ /* 0x004fe400000e0000 */
[----:B---3--:R-:W-:-:S13]  /*fb10*/  R2UR UR10, R0 ;  /* 0x00000000000a72ca */ /* 0x008fda00000e0000 */
[----:B------:R-:W-:-:S12]  /*fb20*/  UIADD3 UR10, -UR6, UR10, URZ ;  /* 0x0000000a060a7290 */ /* 0x000fd8000fffe13f */
.L_x_2029:
[----:B------:R-:W-:Y:S01]  /*fb30*/  R2UR UR18, R207 ;  /* 0x00000000cf1272ca */ /* 0x000fe200000e0000 */
[----:B------:R-:W-:Y:S01]  /*fb40*/  ULDC.64 UR12, c[0x0][0xb70] ;  /* 0x0002dc00000c7ab9 */ /* 0x000fe20000000a00 */
[----:B------:R-:W-:Y:S01]  /*fb50*/  R2UR UR16, R208 ;  /* 0x00000000d01072ca */ /* 0x000fe200000e0000 */
[----:B------:R-:W-:Y:S01]  /*fb60*/  USHF.R.S32.HI UR9, URZ, 0x1f, UR4 ;  /* 0x0000001f3f097899 */ /* 0x000fe20008011404 */
[----:B------:R-:W-:Y:S01]  /*fb70*/  R2UR UR15, R206 ;  /* 0x00000000ce0f72ca */ /* 0x000fe200000e0000 */
[----:B------:R-:W-:Y:S01]  /*fb80*/  UMOV UR8, UR4 ;  /* 0x0000000400087c82 */ /* 0x000fe20008000000 */
[----:B------:R-:W-:Y:S01]  /*fb90*/  R2UR UR17, R209 ;  /* 0x00000000d11172ca */ /* 0x000fe200000e0000 */
[----:B------:R-:W-:Y:S01]  /*fba0*/  ULDC.64 UR20, c[0x0][0x208] ;  /* 0x0000820000147ab9 */ /* 0x000fe20000000a00 */
[C---:B------:R-:W-:Y:S02]  /*fbb0*/  IADD3 R5, P3, R18.reuse, 0x3000, RZ ;  /* 0x0000300012057810 */ /* 0x040fe40007f7e0ff */
[----:B------:R-:W-:-:S02]  /*fbc0*/  IADD3 R57, P0, R18, 0x4000, RZ ;  /* 0x0000400012397810 */ /* 0x000fc40007f1e0ff */
[----:B------:R-:W-:Y:S01]  /*fbd0*/  LOP3.LUT R4, R5, 0x380, RZ, 0xc0, !PT ;  /* 0x0000038005047812 */ /* 0x000fe200078ec0ff */
[----:B------:R-:W-:Y:S01]  /*fbe0*/  USHF.R.S32.HI UR14, URZ, 0x1f, UR18 ;  /* 0x0000001f3f0e7899 */ /* 0x000fe20008011412 */
[----:B------:R-:W-:Y:S01]  /*fbf0*/  IADD3 R13, P4, R18, 0x2000, RZ ;  /* 0x00002000120d7810 */ /* 0x000fe20007f9e0ff */
[----:B------:R-:W-:Y:S01]  /*fc00*/  USEL UR16, UR16, URZ, !UP1 ;  /* 0x0000003f10107287 */ /* 0x000fe2000c800000 */
[----:B------:R-:W-:Y:S01]  /*fc10*/  SHF.R.U64 R4, R4, 0x3, RZ ;  /* 0x0000000304047819 */ /* 0x000fe200000012ff */
[----:B------:R-:W-:Y:S01]  /*fc20*/  UIMAD UR11, UR14, UR12, URZ ;  /* 0x0000000c0e0b72a4 */ /* 0x000fe2000f8e023f */
[----:B------:R-:W-:Y:S01]  /*fc30*/  IADD3 R45, P1, R18, 0x5000, RZ ;  /* 0x00005000122d7810 */ /* 0x000fe20007f3e0ff */
[----:B------:R-:W-:Y:S01]  /*fc40*/  UIMAD.WIDE.U32 UR6, UR18, UR12, UR8 ;  /* 0x0000000c120672a5 */ /* 0x000fe2000f8e0008 */
[----:B------:R-:W-:Y:S01]  /*fc50*/  IMAD.U32 R6, RZ, RZ, UR17 ;  /* 0x00000011ff067e24 */ /* 0x000fe2000f8e00ff */
[----:B------:R-:W-:Y:S01]  /*fc60*/  UIMAD UR11, UR18, UR13, UR11 ;  /* 0x0000000d120b72a4 */ /* 0x000fe2000f8e020b */
[----:B------:R-:W-:Y:S01]  /*fc70*/  LOP3.LUT R4, R4, R5, RZ, 0x3c, !PT ;  /* 0x0000000504047212 */ /* 0x000fe200078e3cff */
[----:B------:R-:W-:Y:S01]  /*fc80*/  USEL UR15, UR15, URZ, !UP1 ;  /* 0x0000003f0f0f7287 */ /* 0x000fe2000c800000 */
[----:B------:R-:W-:Y:S01]  /*fc90*/  IMAD R6, R6, 0x80, R205 ;  /* 0x0000008006067824 */ /* 0x000fe200078e02cd */
[----:B------:R-:W-:Y:S01]  /*fca0*/  ULDC.64 UR12, c[0x0][0xb78] ;  /* 0x0002de00000c7ab9 */ /* 0x000fe20000000a00 */
[----:B------:R-:W-:Y:S01]  /*fcb0*/  UIADD3 UR7, UR7, UR11, URZ ;  /* 0x0000000b07077290 */ /* 0x000fe2000fffe03f */
[----:B------:R-:W-:Y:S01]  /*fcc0*/  IADD3 R29, P2, R18, 0x6000, RZ ;  /* 0x00006000121d7810 */ /* 0x000fe20007f5e0ff */
[----:B------:R-:W-:Y:S01]  /*fcd0*/  UIMAD UR8, UR16, UR12, URZ ;  /* 0x0000000c100872a4 */ /* 0x000fe2000f8e023f */
[----:B------:R-:W-:Y:S01]  /*fce0*/  SHF.R.S32.HI R0, RZ, 0x1f, R6 ;  /* 0x0000001fff007819 */ /* 0x000fe20000011406 */
[----:B------:R-:W-:Y:S01]  /*fcf0*/  UIMAD.WIDE.U32 UR6, UR15, UR12, UR6 ;  /* 0x0000000c0f0672a5 */ /* 0x000fe2000f8e0006 */
[----:B------:R-:W-:Y:S01]  /*fd00*/  LOP3.LUT R56, R57, 0x380, RZ, 0xc0, !PT ;  /* 0x0000038039387812 */ /* 0x000fe200078ec0ff */
[----:B------:R-:W-:Y:S01]  /*fd10*/  UIMAD UR8, UR15, UR13, UR8 ;  /* 0x0000000d0f0872a4 */ /* 0x000fe2000f8e0208 */
[----:B------:R-:W-:-:S02]  /*fd20*/  LOP3.LUT R32, R33, 0x380, RZ, 0xc0, !PT ;  /* 0x0000038021207812 */ /* 0x000fc400078ec0ff */
[----:B------:R-:W-:Y:S01]  /*fd30*/  LOP3.LUT R12, R13, 0x380, RZ, 0xc0, !PT ;  /* 0x000003800d0c7812 */ /* 0x000fe200078ec0ff */
[----:B------:R-:W-:Y:S01]  /*fd40*/  ULDC.64 UR12, c[0x0][0xaa0] ;  /* 0x0002a800000c7ab9 */ /* 0x000fe20000000a00 */
[----:B------:R-:W-:Y:S01]  /*fd50*/  IADD3 R5, P6, R6, UR6, RZ ;  /* 0x0000000606057c10 */ /* 0x000fe2000ffde0ff */
[----:B------:R-:W-:Y:S01]  /*fd60*/  IMAD.U32 R7, RZ, RZ, UR8 ;  /* 0x00000008ff077e24 */ /* 0x000fe2000f8e00ff */
[----:B------:R-:W-:Y:S02]  /*fd70*/  LOP3.LUT R44, R45, 0x380, RZ, 0xc0, !PT ;  /* 0x000003802d2c7812 */ /* 0x000fe400078ec0ff */
[----:B------:R-:W-:Y:S02]  /*fd80*/  LOP3.LUT R28, R29, 0x380, RZ, 0xc0, !PT ;  /* 0x000003801d1c7812 */ /* 0x000fe400078ec0ff */
[----:B------:R-:W-:Y:S01]  /*fd90*/  IADD3.X R0, R0, UR7, R7, P6, !PT ;  /* 0x0000000700007c10 */ /* 0x000fe2000b7fe407 */
[----:B------:R-:W-:Y:S01]  /*fda0*/  ULDC.64 UR6, c[0x0][0xb40] ;  /* 0x0002d00000067ab9 */ /* 0x000fe20000000a00 */
[----:B------:R-:W-:-:S02]  /*fdb0*/  SHF.R.U64 R56, R56, 0x3, RZ ;  /* 0x0000000338387819 */ /* 0x000fc400000012ff */
[C---:B------:R-:W-:Y:S02]  /*fdc0*/  LEA R20, P6, R5.reuse, UR6, 0x2 ;  /* 0x0000000605147c11 */ /* 0x040fe4000f8c10ff */
[----:B------:R-:W-:Y:S02]  /*fdd0*/  SHF.R.U64 R32, R32, 0x3, RZ ;  /* 0x0000000320207819 */ /* 0x000fe400000012ff */
[----:B------:R-:W-:Y:S02]  /*fde0*/  SHF.R.U64 R12, R12, 0x3, RZ ;  /* 0x000000030c0c7819 */ /* 0x000fe400000012ff */
[----:B------:R-:W-:Y:S02]  /*fdf0*/  SHF.R.U64 R44, R44, 0x3, RZ ;  /* 0x000000032c2c7819 */ /* 0x000fe400000012ff */
[----:B------:R-:W-:Y:S02]  /*fe00*/  SHF.R.U64 R28, R28, 0x3, RZ ;  /* 0x000000031c1c7819 */ /* 0x000fe400000012ff */
[----:B------:R-:W-:Y:S01]  /*fe10*/  LOP3.LUT R56, R56, R57, RZ, 0x3c, !PT ;  /* 0x0000003938387212 */ /* 0x000fe200078e3cff */
[--C-:B------:R-:W-:Y:S01]  /*fe20*/  IMAD.X R57, RZ, RZ, R19.reuse, P0 ;  /* 0x000000ffff397224 */ /* 0x100fe200000e0613 */
[----:B------:R-:W-:Y:S01]  /*fe30*/  LEA.HI.X R21, R5, UR7, R0, 0x2, P6 ;  /* 0x0000000705157c11 */ /* 0x000fe2000b0f1400 */
[----:B------:R-:W-:Y:S01]  /*fe40*/  VIADD R0, R6, 0x8 ;  /* 0x0000000806007836 */ /* 0x000fe20000000000 */
[----:B------:R-:W-:Y:S01]  /*fe50*/  LOP3.LUT P0, RZ, R211, 0x3, RZ, 0xc0, !PT ;  /* 0x00000003d3ff7812 */ /* 0x000fe2000780c0ff */
        /* <DEDUP_REMOVED lines=9> */
[----:B------:R-:W-:-:S02]  /*fef0*/  IADD3 R9, P6, R18, 0x7000, RZ ;  /* 0x0000700012097810 */ /* 0x000fc40007fde0ff */
[C---:B------:R-:W-:Y:S02]  /*ff00*/  IADD3 R61, P5, R18.reuse, 0x8000, RZ ;  /* 0x00008000123d7810 */ /* 0x040fe40007fbe0ff */
[C---:B------:R-:W-:Y:S02]  /*ff10*/  IADD3 R53, P4, R18.reuse, 0x9000, RZ ;  /* 0x0000900012357810 */ /* 0x040fe40007f9e0ff */
[----:B------:R-:W-:Y:S02]  /*ff20*/  IADD3 R37, P3, R18, 0xa000, RZ ;  /* 0x0000a00012257810 */ /* 0x000fe40007f7e0ff */
[----:B------:R-:W-:Y:S02]  /*ff30*/  ISETP.GE.OR P1, PT, R6, UR10, P0 ;  /* 0x0000000a06007c0c */ /* 0x000fe40008726670 */
[----:B------:R-:W-:Y:S02]  /*ff40*/  IADD3 R7, P2, R18, 0xb000, RZ ;  /* 0x0000b00012077810 */ /* 0x000fe40007f5e0ff */
[----:B------:R-:W-:-:S02]  /*ff50*/  ISETP.GE.OR P0, PT, R0, UR10, P0 ;  /* 0x0000000a00007c0c */ /* 0x000fc40008706670 */
[----:B------:R-:W-:Y:S02]  /*ff60*/  LOP3.LUT R11, R18, 0x380, RZ, 0xc0, !PT ;  /* 0x00000380120b7812 */ /* 0x000fe400078ec0ff */
[----:B------:R-:W-:Y:S02]  /*ff70*/  LOP3.LUT R8, R9, 0x380, RZ, 0xc0, !PT ;  /* 0x0000038009087812 */ /* 0x000fe400078ec0ff */
[----:B------:R-:W-:Y:S02]  /*ff80*/  LOP3.LUT R60, R61, 0x380, RZ, 0xc0, !PT ;  /* 0x000003803d3c7812 */ /* 0x000fe400078ec0ff */
[----:B------:R-:W-:Y:S01]  /*ff90*/  LOP3.LUT R52, R53, 0x380, RZ, 0xc0, !PT ;  /* 0x0000038035347812 */ /* 0x000fe200078ec0ff */
[----:B------:R-:W-:Y:S01]  /*ffa0*/  @!P1 STG.E desc[UR20][R20.64], R3 ;  /* 0x0000000314009986 */ /* 0x000fe2000c101914 */
[----:B------:R-:W-:Y:S02]  /*ffb0*/  LOP3.LUT R36, R37, 0x380, RZ, 0xc0, !PT ;  /* 0x0000038025247812 */ /* 0x000fe400078ec0ff */
[----:B------:R-:W-:Y:S01]  /*ffc0*/  LOP3.LUT R0, R7, 0x380, RZ, 0xc0, !PT ;  /* 0x0000038007007812 */ /* 0x000fe200078ec0ff */
[----:B------:R0:W-:Y:S01]  /*ffd0*/  @!P0 STG.E desc[UR20][R20.64+0x20], R2 ;  /* 0x0000200214008986 */ /* 0x0001e2000c101914 */
[----:B------:R-:W-:-:S02]  /*ffe0*/  SHF.R.U64 R11, R11, 0x3, RZ ;  /* 0x000000030b0b7819 */ /* 0x000fc400000012ff */
[----:B------:R-:W-:Y:S01]  /*fff0*/  SHF.R.U64 R8, R8, 0x3, RZ ;  /* 0x0000000308087819 */ /* 0x000fe200000012ff */
[----:B------:R-:W-:Y:S01]  /*10000*/  UIMAD UR6, UR9, UR12, URZ ;  /* 0x0000000c090672a4 */ /* 0x000fe2000f8e023f */
[----:B------:R-:W-:Y:S01]  /*10010*/  SHF.R.U64 R60, R60, 0x3, RZ ;  /* 0x000000033c3c7819 */ /* 0x000fe200000012ff */
[----:B------:R-:W5:Y:S01]  /*10020*/  LD.E.128 R32, desc[UR20][R32.64] ;  /* 0x0000001420207980 */ /* 0x000f62000c101d00 */
[----:B------:R-:W-:Y:S01]  /*10030*/  SHF.R.U64 R52, R52, 0x3, RZ ;  /* 0x0000000334347819 */ /* 0x000fe200000012ff */
[----:B------:R-:W-:Y:S01]  /*10040*/  ULDC.64 UR8, c[0x0][0xae0] ;  /* 0x0002b80000087ab9 */ /* 0x000fe20000000a00 */
[----:B------:R-:W-:Y:S01]  /*10050*/  SHF.R.U64 R36, R36, 0x3, RZ ;  /* 0x0000000324247819 */ /* 0x000fe200000012ff */
[----:B------:R-:W5:Y:S01]  /*10060*/  LD.E.128 R12, desc[UR20][R12.64] ;  /* 0x000000140c0c7980 */ /* 0x000f62000c101d00 */
[----:B------:R-:W-:Y:S02]  /*10070*/  SHF.R.U64 R0, R0, 0x3, RZ ;  /* 0x0000000300007819 */ /* 0x000fe400000012ff */
[----:B------:R-:W-:-:S02]  /*10080*/  LOP3.LUT R18, R11, R18, RZ, 0x3c, !PT ;  /* 0x000000120b127212 */ /* 0x000fc400078e3cff */
[----:B------:R-:W-:Y:S01]  /*10090*/  IADD3.X R25, RZ, R19, RZ, P2, !PT ;  /* 0x00000013ff197210 */ /* 0x000fe200017fe4ff */
[--C-:B0-----:R-:W-:Y:S01]  /*100a0*/  IMAD.MOV.U32 R2, RZ, RZ, R16.reuse ;  /* 0x000000ffff027224 */ /* 0x101fe200078e0010 */
        /* <DEDUP_REMOVED lines=14> */
[----:B0-----:R-:W-:-:S03]  /*10190*/  IMAD.U32 R19, RZ, RZ, UR12 ;  /* 0x0000000cff137e24 */ /* 0x001fc6000f8e00ff */
        /* <DEDUP_REMOVED lines=15> */
[----:B------:R-:W-:Y:S01]  /*10290*/  VIADD R3, R3, UR6 ;  /* 0x0000000603037c36 */ /* 0x000fe20008000000 */
[----:B------:R-:W-:Y:S01]  /*102a0*/  UIMAD UR10, UR17, -0x80, UR10 ;  /* 0xffffff80110a78a4 */ /* 0x000fe2000f8e020a */
[----:B------:R-:W-:Y:S01]  /*102b0*/  IMAD.U32 R19, RZ, RZ, UR8 ;  /* 0x00000008ff137e24 */ /* 0x000fe2000f8e00ff */
[----:B------:R-:W-:Y:S01]  /*102c0*/  UIMAD UR4, UR18, UR9, UR4 ;  /* 0x00000009120472a4 */ /* 0x000fe2000f8e0204 */
[----:B------:R-:W-:-:S02]  /*102d0*/  ULDC.64 UR6, c[0x0][0xae8] ;  /* 0x0002ba0000067ab9 */ /* 0x000fc40000000a00 */
[----:B------:R-:W-:Y:S01]  /*102e0*/  IMAD.WIDE.U32 R2, R19, UR18, R2 ;  /* 0x0000001213027c25 */ /* 0x000fe2000f8e0002 */
[----:B------:R-:W-:-:S03]  /*102f0*/  ISETP.GE.AND P3, PT, R22, UR10, PT ;  /* 0x0000000a16007c0c */ /* 0x000fc6000bf66270 */
[----:B------:R-:W-:Y:S01]  /*10300*/  VIADD R3, R3, UR4 ;  /* 0x0000000403037c36 */ /* 0x000fe20008000000 */
[----:B------:R-:W-:Y:S01]  /*10310*/  UIMAD UR4, UR16, UR6, URZ ;  /* 0x00000006100472a4 */ /* 0x000fe2000f8e023f */
[----:B------:R-:W-:Y:S02]  /*10320*/  VIADD R42, R42, 0x36820 ;  /* 0x000368202a2a7836 */ /* 0x000fe40000000000 */
[----:B------:R-:W-:Y:S01]  /*10330*/  IMAD.U32 R21, RZ, RZ, UR6 ;  /* 0x00000006ff157e24 */ /* 0x000fe2000f8e00ff */
[----:B------:R-:W-:Y:S01]  /*10340*/  UIMAD UR4, UR15, UR7, UR4 ;  /* 0x000000070f0472a4 */ /* 0x000fe2000f8e0204 */
[C---:B------:R-:W-:Y:S01]  /*10350*/  VIADD R19, R22.reuse, 0x60 ;  /* 0x0000006016137836 */ /* 0x040fe20000000000 */
[----:B------:R-:W-:Y:S01]  /*10360*/  PRMT R42, RZ, 0x654, R42 ;  /* 0x00000654ff2a7816 */ /* 0x000fe2000000002a */
[----:B------:R-:W-:Y:S01]  /*10370*/  IMAD.WIDE.U32 R20, R21, UR15, R2 ;  /* 0x0000000f15147c25 */ /* 0x000fe2000f8e0002 */
[----:B------:R-:W-:Y:S02]  /*10380*/  SHF.R.S32.HI R23, RZ, 0x1f, R22 ;  /* 0x0000001fff177819 */ /* 0x000fe40000011416 */
[----:B------:R-:W-:Y:S01]  /*10390*/  ISETP.GE.AND P2, PT, R19, UR10, PT ;  /* 0x0000000a13007c0c */ /* 0x000fe2000bf46270 */
[C---:B------:R-:W-:Y:S01]  /*103a0*/  VIADD R18, R22.reuse, 0x40 ;  /* 0x0000004016127836 */ /* 0x040fe20000000000 */
[----:B0-----:R0:W-:Y:S01]  /*103b0*/  SYNCS.ARRIVE.TRANS64.RED.A1T0 RZ, [R42+URZ], RZ ;  /* 0x000000ff2aff79a7 */ /* 0x0011e2000810043f */
[----:B------:R-:W-:Y:S01]  /*103c0*/  VIADD R0, R22, 0x20 ;  /* 0x0000002016007836 */ /* 0x000fe20000000000 */
[----:B------:R-:W-:Y:S01]  /*103d0*/  BSSY B1, `(.L_x_2030) ;  /* 0x000001b000017945 */ /* 0x000fe20003800000 */
[----:B------:R-:W-:-:S02]  /*103e0*/  IMAD.U32 R19, RZ, RZ, UR17 ;  /* 0x00000011ff137e24 */ /* 0x000fc4000f8e00ff */
[----:B------:R-:W-:Y:S01]  /*103f0*/  VIADD R43, R21, UR4 ;  /* 0x00000004152b7c36 */ /* 0x000fe20008000000 */
[----:B------:R-:W-:Y:S01]  /*10400*/  ISETP.GE.AND P1, PT, R18, UR10, PT ;  /* 0x0000000a12007c0c */ /* 0x000fe2000bf26270 */
[----:B------:R-:W-:Y:S01]  /*10410*/  IMAD.WIDE R18, R19, 0x80, R22 ;  /* 0x0000008013127825 */ /* 0x000fe200078e0216 */
[----:B------:R-:W-:Y:S01]  /*10420*/  ISETP.GE.AND P0, PT, R0, UR10, PT ;  /* 0x0000000a00007c0c */ /* 0x000fe2000bf06270 */
        /* <DEDUP_REMOVED lines=10> */
[----:B------:R-:W-:Y:S01]  /*104d0*/  IMAD.MOV.U32 R3, RZ, RZ, R43 ;  /* 0x000000ffff037224 */ /* 0x000fe200078e002b */
[----:B------:R-:W-:Y:S01]  /*104e0*/  ULDC.64 UR8, c[0x0][0x208] ;  /* 0x0000820000087ab9 */ /* 0x000fe20000000a00 */
        /* <DEDUP_REMOVED lines=9> */
.L_x_2031:
[----:B------:R-:W-:Y:S05]  /*10580*/  BSYNC B1 ;  /* 0x0000000000017941 */ /* 0x000fea0003800000 */
.L_x_2030:
[----:B------:R-:W-:Y:S04]  /*10590*/  BSSY B1, `(.L_x_2032) ;  /* 0x0000018000017945 */ /* 0x000fe80003800000 */
[----:B------:R-:W-:Y:S05]  /*105a0*/  @P0 BRA `(.L_x_2033) ;  /* 0x0000000000580947 */ /* 0x000fea0003800000 */
[----:B0-----:R-:W-:Y:S01]  /*105b0*/  IADD3 R41, P0, R18, 0x20, RZ ;  /* 0x0000002012297810 */ /* 0x001fe20007f1e0ff */
[----:B------:R-:W-:Y:S01]  /*105c0*/  ULDC UR4, c[0x0][0xa8c] ;  /* 0x0002a30000047ab9 */ /* 0x000fe20000000800 */
[C---:B------:R-:W-:Y:S01]  /*105d0*/  IADD3 R2, R16.reuse, 0x40, RZ ;  /* 0x0000004010027810 */ /* 0x040fe20007ffe0ff */
[----:B------:R-:W-:Y:S01]  /*105e0*/  ULDC.64 UR6, c[0x0][0xad8] ;  /* 0x0002b60000067ab9 */ /* 0x000fe20000000a00 */
[----:B------:R-:W-:Y:S01]  /*105f0*/  IMAD.MOV.U32 R3, RZ, RZ, R43 ;  /* 0x000000ffff037224 */ /* 0x000fe200078e002b */
[----:B------:R-:W-:Y:S01]  /*10600*/  ISETP.GE.AND P3, PT, R16, UR4, PT ;  /* 0x0000000410007c0c */ /* 0x000fe2000bf66270 */
        /* <DEDUP_REMOVED lines=16> */
.L_x_2033:
[----:B------:R-:W-:Y:S05]  /*10710*/  BSYNC B1 ;  /* 0x0000000000017941 */ /* 0x000fea0003800000 */
.L_x_2032:
        /* <DEDUP_REMOVED lines=24> */
.L_x_2035:
[----:B------:R-:W-:Y:S05]  /*108a0*/  BSYNC B1 ;  /* 0x0000000000017941 */ /* 0x000fea0003800000 */
.L_x_2034:
[----:B------:R-:W-:Y:S05]  /*108b0*/  @P2 BRA `(.L_x_2036) ;  /* 0x0000000c00902947 */ /* 0x000fea0003800000 */
[----:B--2--5:R-:W-:Y:S01]  /*108c0*/  IADD3 R13, P0, R18, 0x60, RZ ;  /* 0x00000060120d7810 */ /* 0x024fe20007f1e0ff */
[----:B------:R-:W-:Y:S01]  /*108d0*/  ULDC.64 UR6, c[0x0][0xad8] ;  /* 0x0002b60000067ab9 */ /* 0x000fe20000000a00 */
[----:B------:R-:W-:Y:S01]  /*108e0*/  IMAD.MOV.U32 R2, RZ, RZ, R20 ;  /* 0x000000ffff027224 */ /* 0x000fe200078e0014 */
[----:B------:R-:W-:Y:S01]  /*108f0*/  ULDC UR4, c[0x0][0xa8c] ;  /* 0x0002a30000047ab9 */ /* 0x000fe20000000800 */
[----:B------:R-:W-:Y:S01]  /*10900*/  IMAD.MOV.U32 R3, RZ, RZ, R43 ;  /* 0x000000ffff037224 */ /* 0x000fe200078e002b */
[C---:B------:R-:W-:Y:S01]  /*10910*/  ISETP.GE.AND P1, PT, R16.reuse, UR4, PT ;  /* 0x0000000410007c0c */ /* 0x040fe2000bf26270 */
[----:B------:R-:W-:Y:S01]  /*10920*/  IMAD.X R18, RZ, RZ, R19, P0 ;  /* 0x000000ffff127224 */ /* 0x000fe200000e0613 */
[----:B------:R-:W-:Y:S01]  /*10930*/  ULDC.64 UR8, c[0x0][0x208] ;  /* 0x0000820000087ab9 */ /* 0x000fe20000000a00 */
        /* <DEDUP_REMOVED lines=17> */
.L_x_2028:
[----:B------:R-:W-:Y:S01]  /*10a50*/  R2UR UR8, R208 ;  /* 0x00000000d00872ca */ /* 0x000fe200000e0000 */
[----:B------:R-:W-:Y:S01]  /*10a60*/  ULDC.64 UR6, c[0x0][0xbe0] ;  /* 0x0002f80000067ab9 */ /* 0x000fe20000000a00 */
[----:B------:R-:W-:Y:S01]  /*10a70*/  R2UR UR4, R206 ;  /* 0x00000000ce0472ca */ /* 0x000fe200000e0000 */
[----:B------:R-:W-:Y:S01]  /*10a80*/  UISETP.NE.U32.AND UP0, UPT, UR6, URZ, UPT ;  /* 0x0000003f0600728c */ /* 0x000fe2000bf05070 */
[----:B------:R-:W-:-:S03]  /*10a90*/  ULDC.64 UR12, c[0x0][0x208] ;  /* 0x00008200000c7ab9 */ /* 0x000fc60000000a00 */
[----:B------:R-:W-:-:S06]  /*10aa0*/  UISETP.NE.AND.EX UP1, UPT, UR7, URZ, UPT, UP0 ;  /* 0x0000003f0700728c */ /* 0x000fcc000bf25300 */
[----:B------:R-:W-:Y:S02]  /*10ab0*/  PLOP3.LUT P2, PT, PT, PT, UP1, 0x80, 0x0 ;  /* 0x000000000000781c */ /* 0x000fe40003f4f018 */
[----:B------:R-:W-:Y:S02]  /*10ac0*/  USHF.L.U64.HI UR10, UR4, 0x2, UR8 ;  /* 0x00000002040a7899 */ /* 0x000fe40008010208 */
[----:B------:R-:W-:Y:S01]  /*10ad0*/  USHF.L.U32 UR4, UR4, 0x2, URZ ;  /* 0x0000000204047899 */ /* 0x000fe2000800063f */
[----:B------:R-:W-:-:S03]  /*10ae0*/  ULDC.64 UR8, c[0x0][0xbd8] ;  /* 0x0002f60000087ab9 */ /* 0x000fc60000000a00 */
[----:B------:R-:W-:Y:S02]  /*10af0*/  @UP1 UIADD3 UR6, UP2, UR4, UR6, URZ ;  /* 0x0000000604061290 */ /* 0x000fe4000ff5e03f */
[----:B------:R-:W-:Y:S02]  /*10b00*/  UISETP.NE.U32.AND UP0, UPT, UR8, URZ, UPT ;  /* 0x0000003f0800728c */ /* 0x000fe4000bf05070 */
[----:B------:R-:W-:Y:S02]  /*10b10*/  @UP1 UIADD3.X UR7, UR10, UR7, URZ, UP2, !UPT ;  /* 0x000000070a071290 */ /* 0x000fe400097fe43f */
[----:B------:R-:W-:Y:S01]  /*10b20*/  IMAD.U32 R4, RZ, RZ, UR6 ;  /* 0x00000006ff047e24 */ /* 0x000fe2000f8e00ff */
[----:B------:R-:W-:Y:S02]  /*10b30*/  UISETP.NE.AND.EX UP0, UPT, UR9, URZ, UPT, UP0 ;  /* 0x0000003f0900728c */ /* 0x000fe4000bf05300 */
[----:B------:R-:W-:Y:S01]  /*10b40*/  UIADD3 UR4, UP1, UR4, UR8, URZ ;  /* 0x0000000804047290 */ /* 0x000fe2000ff3e03f */
[----:B------:R-:W-:-:S03]  /*10b50*/  IMAD.U32 R5, RZ, RZ, UR7 ;  /* 0x00000007ff057e24 */ /* 0x000fc6000f8e00ff */
[----:B------:R-:W-:Y:S01]  /*10b60*/  PLOP3.LUT P1, PT, PT, PT, UP0, 0x80, 0x0 ;  /* 0x000000000000781c */ /* 0x000fe20003f2f008 */
[----:B------:R-:W-:Y:S01]  /*10b70*/  UIADD3.X UR6, UR10, UR9, URZ, UP1, !UPT ;  /* 0x000000090a067290 */ /* 0x000fe20008ffe43f */
[----:B------:R-:W2:Y:S01]  /*10b80*/  @P2 LDG.E R4, desc[UR12][R4.64] ;  /* 0x0000000c04042981 */ /* 0x000ea2000c1e1900 */
[----:B------:R-:W-:Y:S01]  /*10b90*/  IMAD.MOV.U32 R7, RZ, RZ, RZ ;  /* 0x000000ffff077224 */ /* 0x000fe200078e00ff */
[----:B------:R-:W-:-:S03]  /*10ba0*/  MOV R2, UR4 ;  /* 0x0000000400027c02 */ /* 0x000fc60008000f00 */
[----:B------:R-:W-:Y:S01]  /*10bb0*/  IMAD.U32 R3, RZ, RZ, UR6 ;  /* 0x00000006ff037e24 */ /* 0x000fe2000f8e00ff */
[----:B------:R-:W-:Y:S01]  /*10bc0*/  ULDC UR4, c[0x0][0xa88] ;  /* 0x0002a20000047ab9 */ /* 0x000fe20000000800 */
[----:B------:R-:W-:-:S04]  /*10bd0*/  ISETP.GT.AND P0, PT, R215, 0x7f, PT ;  /* 0x0000007fd700780c */ /* 0x000fc80003f04270 */
[----:B------:R0:W5:Y:S01]  /*10be0*/  @P1 LDG.E R7, desc[UR12][R2.64] ;  /* 0x0000000c02071981 */ /* 0x000162000c1e1900 */
[----:B--2---:R-:W-:Y:S01]  /*10bf0*/  @P2 R2UR UR4, R4 ;  /* 0x00000000040422ca */ /* 0x004fe200000e0000 */
[----:B0-----:R-:W-:-:S14]  /*10c00*/  @P2 BRA `(.L_x_2037) ;  /* 0x00000000001c2947 */ /* 0x001fdc0003800000 */
[----:B------:R-:W-:Y:S05]  /*10c10*/  @!P1 BRA `(.L_x_2037) ;  /* 0x0000000000189947 */ /* 0x000fea0003800000 */
[----:B------:R-:W-:Y:S02]  /*10c20*/  ULDC.64 UR6, c[0x0][0x208] ;  /* 0x0000820000067ab9 */ /* 0x000fe40000000a00 */
[----:B------:R-:W2:Y:S04]  /*10c30*/  LDG.E R4, desc[UR6][R2.64] ;  /* 0x0000000602047981 */ /* 0x000ea8000c1e1900 */
[----:B------:R-:W3:Y:S01]  /*10c40*/  LDG.E R0, desc[UR6][R2.64+0x4] ;  /* 0x0000040602007981 */ /* 0x000ee2000c1e1900 */
[----:B--2---:R-:W-:Y:S02]  /*10c50*/  R2UR UR6, R4 ;  /* 0x00000000040672ca */ /* 0x004fe400000e0000 */
[----:B---3--:R-:W-:-:S13]  /*10c60*/  R2UR UR4, R0 ;  /* 0x00000000000472ca */ /* 0x008fda00000e0000 */
[----:B------:R-:W-:-:S12]  /*10c70*/  UIADD3 UR4, -UR6, UR4, URZ ;  /* 0x0000000406047290 */ /* 0x000fd8000fffe13f */
.L_x_2037:
[----:B------:R-:W-:Y:S01]  /*10c80*/  R2UR UR8, R207 ;  /* 0x00000000cf0872ca */ /* 0x000fe200000e0000 */
[----:B------:R-:W-:Y:S01]  /*10c90*/  BSSY B1, `(.L_x_2038) ;  /* 0x0000025000017945 */ /* 0x000fe20003800000 */
[----:B------:R-:W-:Y:S02]  /*10ca0*/  R2UR UR7, R206 ;  /* 0x00000000ce0772ca */ /* 0x000fe400000e0000 */
[----:B------:R-:W-:Y:S02]  /*10cb0*/  R2UR UR6, R208 ;  /* 0x00000000d00672ca */ /* 0x000fe400000e0000 */
[----:B------:R-:W-:Y:S02]  /*10cc0*/  SHF.R.S32.HI R9, RZ, 0x1f, R16 ;  /* 0x0000001fff097819 */ /* 0x000fe40000011410 */
[----:B-----5:R-:W-:-:S05]  /*10cd0*/  SHF.R.S32.HI R6, RZ, 0x1f, R7 ;  /* 0x0000001fff067819 */ /* 0x020fca0000011407 */
[----:B------:R-:W-:Y:S02]  /*10ce0*/  USHF.R.S32.HI UR8, URZ, 0x1f, UR8 ;  /* 0x0000001f3f087899 */ /* 0x000fe40008011408 */
[----:B------:R-:W-:Y:S02]  /*10cf0*/  USEL UR9, UR7, URZ, !UP0 ;  /* 0x0000003f07097287 */ /* 0x000fe4000c000000 */
[----:B------:R-:W-:Y:S01]  /*10d00*/  USEL UR10, UR6, URZ, !UP0 ;  /* 0x0000003f060a7287 */ /* 0x000fe2000c000000 */
[----:B------:R-:W-:Y:S11]  /*10d10*/  @P0 BRA `(.L_x_2039) ;  /* 0x0000000000700947 */ /* 0x000ff60003800000 */
[----:B------:R-:W0:Y:S01]  /*10d20*/  S2R R2, SR_TID.X ;  /* 0x0000000000027919 */ /* 0x000e220000002100 */
[----:B------:R-:W-:-:S13]  /*10d30*/  R2UR UR6, R209 ;  /* 0x00000000d10672ca */ /* 0x000fda00000e0000 */
[----:B------:R-:W-:-:S04]  /*10d40*/  IMAD.U32 R0, RZ, RZ, UR6 ;  /* 0x00000006ff007e24 */ /* 0x000fc8000f8e00ff */
[----:B0-----:R-:W-:-:S04]  /*10d50*/  IMAD R0, R0, 0x80, R2 ;  /* 0x0000008000007824 */ /* 0x001fc800078e0202 */
[----:B------:R-:W-:-:S05]  /*10d60*/  VIADD R0, R0, 0xffffff80 ;  /* 0xffffff8000007836 */ /* 0x000fca0000000000 */
[----:B------:R-:W-:-:S13]  /*10d70*/  ISETP.GE.AND P0, PT, R0, UR4, PT ;  /* 0x0000000400007c0c */ /* 0x000fda000bf06270 */
[----:B------:R-:W-:Y:S05]  /*10d80*/  @P0 BRA `(.L_x_2039) ;  /* 0x0000000000540947 */ /* 0x000fea0003800000 */
[----:B------:R-:W-:Y:S01]  /*10d90*/  R2UR UR7, R207 ;  /* 0x00000000cf0772ca */ /* 0x000fe200000e0000 */
[----:B------:R-:W-:Y:S01]  /*10da0*/  ULDC.64 UR12, c[0x0][0xb70] ;  /* 0x0002dc00000c7ab9 */ /* 0x000fe20000000a00 */
[C---:B------:R-:W-:Y:S01]  /*10db0*/  IADD3 R2, P0, R0.reuse, R7, RZ ;  /* 0x0000000700027210 */ /* 0x040fe20007f1e0ff */
[----:B------:R-:W-:Y:S02]  /*10dc0*/  UIMAD UR6, UR8, UR12, URZ ;  /* 0x0000000c080672a4 */ /* 0x000fe4000f8e023f */
[----:B------:R-:W-:Y:S01]  /*10dd0*/  IMAD.U32 R5, RZ, RZ, UR12 ;  /* 0x0000000cff057e24 */ /* 0x000fe2000f8e00ff */
[----:B------:R-:W-:Y:S01]  /*10de0*/  ULDC.64 UR14, c[0x0][0x208] ;  /* 0x00008200000e7ab9 */ /* 0x000fe20000000a00 */
[----:B------:R-:W-:-:S06]  /*10df0*/  LEA.HI.X.SX32 R3, R0, R6, 0x1, P0 ;  /* 0x0000000600037211 */ /* 0x000fcc00000f0eff */
        /* <DEDUP_REMOVED lines=14> */
.L_x_2039:
[----:B------:R-:W-:Y:S05]  /*10ee0*/  BSYNC B1 ;  /* 0x0000000000017941 */ /* 0x000fea0003800000 */
.L_x_2038:
[----:B------:R-:W-:Y:S01]  /*10ef0*/  R2UR UR11, R209 ;  /* 0x00000000d10b72ca */ /* 0x000fe200000e0000 */
[----:B------:R-:W-:Y:S01]  /*10f00*/  ULDC.64 UR6, c[0x0][0xaa0] ;  /* 0x0002a80000067ab9 */ /* 0x000fe20000000a00 */
[----:B------:R-:W-:Y:S01]  /*10f10*/  R2UR UR14, R207 ;  /* 0x00000000cf0e72ca */ /* 0x000fe200000e0000 */
[----:B------:R-:W-:Y:S01]  /*10f20*/  IMAD.MOV.U32 R2, RZ, RZ, R16 ;  /* 0x000000ffff027224 */ /* 0x000fe200078e0010 */
[----:B------:R-:W-:Y:S01]  /*10f30*/  ULDC.64 UR12, c[0x0][0xae0] ;  /* 0x0002b800000c7ab9 */ /* 0x000fe20000000a00 */
[----:B0-----:R-:W-:Y:S01]  /*10f40*/  IMAD.MOV.U32 R3, RZ, RZ, R9 ;  /* 0x000000ffff037224 */ /* 0x001fe200078e0009 */
[----:B------:R-:W-:Y:S01]  /*10f50*/  BSSY B1, `(.L_x_2040) ;  /* 0x0000031000017945 */ /* 0x000fe20003800000 */
[----:B------:R-:W-:Y:S02]  /*10f60*/  IMAD R0, R6, UR6, RZ ;  /* 0x0000000606007c24 */ /* 0x000fe4000f8e02ff */
[----:B------:R-:W-:Y:S01]  /*10f70*/  IMAD.WIDE.U32 R2, R7, UR6, R2 ;  /* 0x0000000607027c25 */ /* 0x000fe2000f8e0002 */
[----:B------:R-:W-:-:S03]  /*10f80*/  UIMAD UR6, UR8, UR12, URZ ;  /* 0x0000000c080672a4 */ /* 0x000fc6000f8e023f */
[----:B------:R-:W-:Y:S01]  /*10f90*/  IMAD R7, R7, UR7, R0 ;  /* 0x0000000707077c24 */ /* 0x000fe2000f8e0200 */
[----:B------:R-:W-:Y:S01]  /*10fa0*/  UIMAD UR7, UR11, -0x80, UR4 ;  /* 0xffffff800b0778a4 */ /* 0x000fe2000f8e0204 */
[----:B------:R-:W-:Y:S01]  /*10fb0*/  IMAD.U32 R5, RZ, RZ, UR12 ;  /* 0x0000000cff057e24 */ /* 0x000fe2000f8e00ff */
[----:B------:R-:W-:Y:S01]  /*10fc0*/  UIMAD UR6, UR14, UR13, UR6 ;  /* 0x0000000d0e0672a4 */ /* 0x000fe2000f8e0206 */
[----:B------:R-:W-:Y:S01]  /*10fd0*/  IMAD.IADD R3, R3, 0x1, R7 ;  /* 0x0000000103037824 */ /* 0x000fe200078e0207 */
[----:B------:R-:W-:Y:S01]  /*10fe0*/  SHF.R.S32.HI R7, RZ, 0x1f, R22 ;  /* 0x0000001fff077819 */ /* 0x000fe20000011416 */
[----:B------:R-:W-:Y:S01]  /*10ff0*/  ULDC.64 UR12, c[0x0][0xae8] ;  /* 0x0002ba00000c7ab9 */ /* 0x000fe20000000a00 */
[C---:B------:R-:W-:Y:S01]  /*11000*/  ISETP.GE.AND P3, PT, R22.reuse, UR7, PT ;  /* 0x0000000716007c0c */ /* 0x040fe2000bf66270 */
[----:B------:R-:W-:Y:S01]  /*11010*/  IMAD.WIDE.U32 R2, R5, UR14, R2 ;  /* 0x0000000e05027c25 */ /* 0x000fe2000f8e0002 */
[----:B------:R-:W-:Y:S02]  /*11020*/  UIMAD UR4, UR10, UR12, URZ ;  /* 0x0000000c0a0472a4 */ /* 0x000fe4000f8e023f */
[----:B------:R-:W-:Y:S01]  /*11030*/  MOV R5, UR12 ;  /* 0x0000000c00057c02 */ /* 0x000fe20008000f00 */
[C---:B------:R-:W-:Y:S01]  /*11040*/  VIADD R4, R22.reuse, 0x60 ;  /* 0x0000006016047836 */ /* 0x040fe20000000000 */
[----:B------:R-:W-:Y:S01]  /*11050*/  UIMAD UR4, UR9, UR13, UR4 ;  /* 0x0000000d090472a4 */ /* 0x000fe2000f8e0204 */
[----:B------:R-:W-:-:S02]  /*11060*/  VIADD R0, R22, 0x20 ;  /* 0x0000002016007836 */ /* 0x000fc40000000000 */
[----:B------:R-:W-:Y:S01]  /*11070*/  VIADD R3, R3, UR6 ;  /* 0x0000000603037c36 */ /* 0x000fe20008000000 */
[----:B------:R-:W-:Y:S01]  /*11080*/  ISETP.GE.AND P0, PT, R4, UR7, PT ;  /* 0x0000000704007c0c */ /* 0x000fe2000bf06270 */
[----:B------:R-:W-:Y:S01]  /*11090*/  IMAD.U32 R9, RZ, RZ, UR11 ;  /* 0x0000000bff097e24 */ /* 0x000fe2000f8e00ff */
[----:B------:R-:W-:Y:S01]  /*110a0*/  ISETP.GE.AND P2, PT, R0, UR7, PT ;  /* 0x0000000700007c0c */ /* 0x000fe2000bf46270 */
[----:B------:R-:W-:-:S04]  /*110b0*/  IMAD.WIDE.U32 R4, R5, UR9, R2 ;  /* 0x0000000905047c25 */ /* 0x000fc8000f8e0002 */
[----:B------:R-:W-:Y:S02]  /*110c0*/  VIADD R0, R22, 0x40 ;  /* 0x0000004016007836 */ /* 0x000fe40000000000 */
[----:B------:R-:W-:Y:S02]  /*110d0*/  IMAD.MOV.U32 R6, RZ, RZ, R22 ;  /* 0x000000ffff067224 */ /* 0x000fe400078e0016 */
[----:B------:R-:W-:Y:S01]  /*110e0*/  VIADD R11, R5, UR4 ;  /* 0x00000004050b7c36 */ /* 0x000fe20008000000 */
[----:B------:R-:W-:Y:S01]  /*110f0*/  ISETP.GE.AND P1, PT, R0, UR7, PT ;  /* 0x0000000700007c0c */ /* 0x000fe2000bf26270 */
[----:B------:R-:W-:Y:S01]  /*11100*/  IMAD.WIDE R6, R9, 0x80, R6 ;  /* 0x0000008009067825 */ /* 0x000fe200078e0206 */
[----:B------:R-:W-:Y:S11]  /*11110*/  @P3 BRA `(.L_x_2041) ;  /* 0x0000000000503947 */ /* 0x000ff60003800000 */
        /* <DEDUP_REMOVED lines=20> */
.L_x_2041:
[----:B------:R-:W-:Y:S05]  /*11260*/  BSYNC B1 ;  /* 0x0000000000017941 */ /* 0x000fea0003800000 */
.L_x_2040:
        /* <DEDUP_REMOVED lines=24> */
.L_x_2043:
[----:B------:R-:W-:Y:S05]  /*113f0*/  BSYNC B1 ;  /* 0x0000000000017941 */ /* 0x000fea0003800000 */
.L_x_2042:
[----:B------:R-:W-:Y:S04]  /*11400*/  BSSY B1, `(.L_x_2044) ;  /* 0x0000018000017945 */ /* 0x000fe80003800000 */
[----:B------:R-:W-:Y:S05]  /*11410*/  @P1 BRA `(.L_x_2045) ;  /* 0x0000000000581947 */ /* 0x000fea0003800000 */
[----:B01----:R-:W-:Y:S01]  /*11420*/  IADD3 R9, P1, R6, 0x40, RZ ;  /* 0x0000004006097810 */ /* 0x003fe20007f3e0ff */
[C---:B------:R-:W-:Y:S01]  /*11430*/  VIADD R2, R16.reuse, 0x40 ;  /* 0x0000004010027836 */ /* 0x040fe20000000000 */
[----:B------:R-:W-:Y:S01]  /*11440*/  ULDC UR4, c[0x0][0xa8c] ;  /* 0x0002a30000047ab9 */ /* 0x000fe20000000800 */
[----:B------:R-:W-:Y:S01]  /*11450*/  ULDC.64 UR8, c[0x0][0xad8] ;  /* 0x0002b60000087ab9 */ /* 0x000fe20000000a00 */
[----:B------:R-:W-:Y:S01]  /*11460*/  IMAD.MOV.U32 R3, RZ, RZ, R11 ;  /* 0x000000ffff037224 */ /* 0x000fe200078e000b */
[----:B------:R-:W-:Y:S01]  /*11470*/  ISETP.GE.AND P2, PT, R16, UR4, PT ;  /* 0x0000000410007c0c */ /* 0x000fe2000bf46270 */
[----:B------:R-:W-:Y:S01]  /*11480*/  IMAD.X R0, RZ, RZ, R7, P1 ;  /* 0x000000ffff007224 */ /* 0x000fe200008e0607 */
[----:B------:R-:W-:Y:S01]  /*11490*/  ISETP.GE.AND P3, PT, R2, UR4, PT ;  /* 0x0000000402007c0c */ /* 0x000fe2000bf66270 */
[----:B------:R-:W-:Y:S01]  /*114a0*/  VIADD R8, R16, 0x80 ;  /* 0x0000008010087836 */ /* 0x000fe20000000000 */
[----:B------:R-:W-:Y:S01]  /*114b0*/  MOV R2, R4 ;  /* 0x0000000400027202 */ /* 0x000fe20000000f00 */
[----:B------:R-:W-:Y:S01]  /*114c0*/  IMAD R0, R0, UR8, RZ ;  /* 0x0000000800007c24 */ /* 0x000fe2000f8e02ff */
[----:B------:R-:W-:-:S02]  /*114d0*/  ULDC.64 UR10, c[0x0][0x208] ;  /* 0x00008200000a7ab9 */ /* 0x000fc40000000a00 */
        /* <DEDUP_REMOVED lines=10> */
.L_x_2045:
[----:B------:R-:W-:Y:S05]  /*11580*/  BSYNC B1 ;  /* 0x0000000000017941 */ /* 0x000fea0003800000 */
.L_x_2044:
        /* <DEDUP_REMOVED lines=23> */
.L_x_2036:
[----:B------:R-:W-:Y:S05]  /*11700*/  BSYNC B0 ;  /* 0x0000000000007941 */ /* 0x000fea0003800000 */
.L_x_2027:
[----:B------:R-:W-:Y:S02]  /*11710*/  ULDC UR4, c[0x0][0xc14] ;  /* 0x0003050000047ab9 */ /* 0x000fe40000000800 */
[----:B------:R-:W-:-:S13]  /*11720*/  ISETP.GE.AND P0, PT, R83, UR4, PT ;  /* 0x0000000453007c0c */ /* 0x000fda000bf06270 */
[----:B------:R-:W-:Y:S05]  /*11730*/  @!P0 BRA `(.L_x_2046) ;  /* 0xfffffef400a08947 */ /* 0x000fea000383ffff */
[----:B------:R-:W-:Y:S05]  /*11740*/  EXIT ;  /* 0x000000000000794d */ /* 0x000fea0003800000 */
.L_x_1991:
        /* <DEDUP_REMOVED lines=10> */
[----:B------:R-:W-:Y:S01]  /*117f0*/  ULDC.64 UR6, c[0x0][0x208] ;  /* 0x0000820000067ab9 */ /* 0x000fe20000000a00 */
        /* <DEDUP_REMOVED lines=27> */
[----:B-1----:R-:W-:Y:S01]  /*119b0*/  SEL R3, R6, RZ, P0 ;  /* 0x000000ff06037207 */ /* 0x002fe20000000000 */
[----:B------:R-:W-:Y:S01]  /*119c0*/  IMAD.MOV.U32 R6, RZ, RZ, RZ ;  /* 0x000000ffff067224 */ /* 0x000fe200078e00ff */
[----:B------:R-:W-:-:S03]  /*119d0*/  ISETP.GE.U32.AND P0, PT, R7, 0x8, PT ;  /* 0x000000080700780c */ /* 0x000fc60003f06070 */
[----:B------:R-:W-:-:S05]  /*119e0*/  IMAD.IADD R3, R4, 0x1, R3 ;  /* 0x0000000104037824 */ /* 0x000fca00078e0203 */
[----:B------:R-:W1:Y:S05]  /*119f0*/  SHFL.UP PT, R2, R3, 0x8, RZ ;  /* 0x0500000003027989 */ /* 0x000e6a00000e00ff */
        /* <DEDUP_REMOVED lines=19> */
.L_x_2051:
[----:B------:R-:W-:Y:S02]  /*11b30*/  VIADD R6, R6, 0x1f ;  /* 0x0000001f06067836 */ /* 0x000fe40000000000 */
[----:B------:R-:W-:-:S03]  /*11b40*/  IMAD.U32 R19, RZ, RZ, UR7 ;  /* 0x00000007ff137e24 */ /* 0x000fc6000f8e00ff */
[----:B------:R-:W-:-:S13]  /*11b50*/  ISETP.GE.AND P0, PT, R6, UR5, PT ;  /* 0x0000000506007c0c */ /* 0x000fda000bf06270 */
[----:B------:R-:W-:Y:S05]  /*11b60*/  @P0 BRA `(.L_x_2048) ;  /* 0x0000000400cc0947 */ /* 0x000fea0003800000 */
[----:B------:R-:W0:Y:S01]  /*11b70*/  S2R R2, SR_TID.X ;  /* 0x0000000000027919 */ /* 0x000e220000002100 */
[----:B------:R-:W-:Y:S01]  /*11b80*/  BSSY B0, `(.L_x_2049) ;  /* 0x000000b000007945 */ /* 0x000fe20003800000 */
[----:B------:R-:W-:Y:S01]  /*11b90*/  IMAD.MOV.U32 R10, RZ, RZ, RZ ;  /* 0x000000ffff0a7224 */ /* 0x000fe200078e00ff */
[----:B0-----:R-:W-:-:S04]  /*11ba0*/  LOP3.LUT R8, R2, 0x1f, RZ, 0xc0, !PT ;  /* 0x0000001f02087812 */ /* 0x001fc800078ec0ff */
[C---:B------:R-:W-:Y:S01]  /*11bb0*/  ISETP.NE.AND P1, PT, R8.reuse, 0x1f, PT ;  /* 0x0000001f0800780c */ /* 0x040fe20003f25270 */
[----:B------:R-:W-:-:S05]  /*11bc0*/  IMAD.IADD R7, R8, 0x1, R6 ;  /* 0x0000000108077824 */ /* 0x000fca00078e0206 */
[----:B------:R-:W-:-:S13]  /*11bd0*/  ISETP.GE.OR P0, PT, R7, UR5, !P1 ;  /* 0x0000000507007c0c */ /* 0x000fda000cf06670 */
[----:B------:R-:W-:Y:S05]  /*11be0*/  @P0 BRA `(.L_x_2050) ;  /* 0x0000000000100947 */ /* 0x000fea0003800000 */
[----:B------:R-:W0:Y:S01]  /*11bf0*/  LDC.64 R2, c[0x0][0xc58] ;  /* 0x00031600ff027b82 */ /* 0x000e220000000a00 */
[----:B------:R-:W-:Y:S01]  /*11c00*/  ULDC.64 UR8, c[0x0][0x208] ;  /* 0x0000820000087ab9 */ /* 0x000fe20000000a00 */
[----:B0-----:R-:W-:-:S05]  /*11c10*/  IMAD.WIDE R2, R7, 0x4, R2 ;  /* 0x0000000407027825 */ /* 0x001fca00078e0202 */
[----:B------:R0:W5:Y:S02]  /*11c20*/  LDG.E R10, desc[UR8][R2.64] ;  /* 0x00000008020a7981 */ /* 0x000164000c1e1900 */
.L_x_2050:
[----:B------:R-:W-:Y:S05]  /*11c30*/  BSYNC B0 ;  /* 0x0000000000007941 */ /* 0x000fea0003800000 */
.L_x_2049:
        /* <DEDUP_REMOVED lines=25> */
.L_x_2047:
        /* <DEDUP_REMOVED lines=21> */
.L_x_2052:
[----:B-1----:R-:W-:Y:S01]  /*11f20*/  IMAD.MOV R2, RZ, RZ, -R3 ;  /* 0x000000ffff027224 */ /* 0x002fe200078e0a03 */
[----:B--2---:R-:W-:Y:S01]  /*11f30*/  IABS R4, R6 ;  /* 0x0000000600047213 */ /* 0x004fe20000000000 */
[----:B---3--:R-:W-:Y:S02]  /*11f40*/  IMAD R16, R16, UR4, R7 ;  /* 0x0000000410107c24 */ /* 0x008fe4000f8e0207 */
[----:B------:R-:W-:Y:S01]  /*11f50*/  IMAD R5, R2, R11, RZ ;  /* 0x0000000b02057224 */ /* 0x000fe200078e02ff */
[----:B------:R-:W-:Y:S01]  /*11f60*/  IADD3 R4, RZ, -R4, RZ ;  /* 0x80000004ff047210 */ /* 0x000fe20007ffe0ff */
[----:B------:R-:W-:-:S04]  /*11f70*/  IMAD.MOV.U32 R2, RZ, RZ, RZ ;  /* 0x000000ffff027224 */ /* 0x000fc800078e00ff */
[----:B------:R-:W-:Y:S01]  /*11f80*/  IMAD.HI.U32 R2, R3, R5, R2 ;  /* 0x0000000503027227 */ /* 0x000fe200078e0002 */
[----:B------:R-:W-:-:S04]  /*11f90*/  IADD3 R5, -R16, UR6, RZ ;  /* 0x0000000610057c10 */ /* 0x000fc8000fffe1ff */
        /* <DEDUP_REMOVED lines=18> */
[----:B------:R-:W-:-:S03]  /*120c0*/  IMAD.IADD R4, R5, 0x1, R4 ;  /* 0x0000000105047824 */ /* 0x000fc600078e0204 */
[----:B------:R-:W-:-:S04]  /*120d0*/  IABS R7, R8 ;  /* 0x0000000800077213 */ /* 0x000fc80000000000 */
[----:B------:R-:W1:Y:S08]  /*120e0*/  I2F.RP R10, R7 ;  /* 0x00000007000a7306 */ /* 0x000e700000209400 */
[----:B-1----:R-:W1:Y:S02]  /*120f0*/  MUFU.RCP R10, R10 ;  /* 0x0000000a000a7308 */ /* 0x002e640000001000 */
[----:B-1----:R-:W-:-:S06]  /*12100*/  VIADD R2, R10, 0xffffffe ;  /* 0x0ffffffe0a027836 */ /* 0x002fcc0000000000 */
[----:B------:R1:W2:Y:S02]  /*12110*/  F2I.FTZ.U32.TRUNC.NTZ R3, R2 ;  /* 0x0000000200037305 */ /* 0x0002a4000021f000 */
[----:B-1----:R-:W-:Y:S02]  /*12120*/  IMAD.MOV.U32 R2, RZ, RZ, RZ ;  /* 0x000000ffff027224 */ /* 0x002fe400078e00ff */
[----:B--2---:R-:W-:-:S04]  /*12130*/  IMAD.MOV R6, RZ, RZ, -R3 ;  /* 0x000000ffff067224 */ /* 0x004fc800078e0a03 */
        /* <DEDUP_REMOVED lines=22> */
.L_x_2048:
[----:B------:R-:W-:Y:S01]  /*122a0*/  MOV R17, RZ ;  /* 0x000000ff00117202 */ /* 0x000fe20000000f00 */
[----:B------:R-:W-:Y:S02]  /*122b0*/  IMAD.U32 R16, RZ, RZ, UR6 ;  /* 0x00000006ff107e24 */ /* 0x000fe4000f8e00ff */
[----:B------:R-:W-:-:S07]  /*122c0*/  IMAD.MOV.U32 R18, RZ, RZ, RZ ;  /* 0x000000ffff127224 */ /* 0x000fce00078e00ff */
.L_x_2053:
[----:B------:R-:W1:Y:S01]  /*122d0*/  S2R R2, SR_TID.X ;  /* 0x0000000000027919 */ /* 0x000e620000002100 */
[----:B------:R-:W-:Y:S01]  /*122e0*/  STL [R1+0x20], RZ ;  /* 0x000020ff01007387 */ /* 0x000fe20000100800 */
        /* <DEDUP_REMOVED lines=10> */
[----:B------:R1:W-:Y:S03]  /*12390*/  STL [R1], RZ ;  /* 0x000000ff01007387 */ /* 0x0003e60000100800 */
[----:B------:R-:W-:Y:S05]  /*123a0*/  @P0 BRA `(.L_x_2054) ;  /* 0x0000004000f80947 */ /* 0x000fea0003800000 */
[----:B-1----:R-:W-:Y:S01]  /*123b0*/  IMAD.MOV.U32 R0, RZ, RZ, 0x1 ;  /* 0x00000001ff007424 */ /* 0x002fe200078e00ff */
[----:B------:R1:W-:Y:S01]  /*123c0*/  STL [R1], RZ ;  /* 0x000000ff01007387 */ /* 0x0003e20000100800 */
[----:B------:R-:W-:Y:S01]  /*123d0*/  ULDC UR38, c[0x0][0xc] ;  /* 0x0000030000267ab9 */ /* 0x000fe20000000800 */
[----:B------:R-:W-:Y:S02]  /*123e0*/  ULDC.64 UR36, c[0x0][0x198] ;  /* 0x0000660000247ab9 */ /* 0x000fe40000000a00 */
[----:B------:R1:W-:Y:S04]  /*123f0*/  STL [R1+0x8], R0 ;  /* 0x0000080001007387 */ /* 0x0003e80000100800 */
[----:B------:R1:W-:Y:S02]  /*12400*/  STL [R1+0x20], RZ ;  /* 0x000020ff01007387 */ /* 0x0003e40000100800 */
.L_x_2121:
[----:B--2---:R-:W2:Y:S01]  /*12410*/  LDC.64 R2, c[0x0][0xc60] ;  /* 0x00031800ff027b82 */ /* 0x004ea20000000a00 */
[----:B------:R-:W-:Y:S01]  /*12420*/  ULDC.64 UR4, c[0x0][0x208] ;  /* 0x0000820000047ab9 */ /* 0x000fe20000000a00 */
[----:B--2---:R-:W-:-:S05]  /*12430*/  IMAD.WIDE R2, R19, 0x4, R2 ;  /* 0x0000000413027825 */ /* 0x004fca00078e0202 */
[----:B------:R-:W2:Y:S01]  /*12440*/  LDG.E R5, desc[UR4][R2.64] ;  /* 0x0000000402057981 */ /* 0x000ea2000c1e1900 */
[----:B------:R-:W-:Y:S05]  /*12450*/  YIELD ;  /* 0x0000000000007946 */ /* 0x000fea0003800000 */
[----:B------:R-:W-:Y:S01]  /*12460*/  ULDC.64 UR4, c[0x0][0xa28] ;  /* 0x00028a0000047ab9 */ /* 0x000fe20000000a00 */
[----:B-1----:R-:W-:Y:S01]  /*12470*/  IMAD.MOV.U32 R0, RZ, RZ, RZ ;  /* 0x000000ffff007224 */ /* 0x002fe200078e00ff */
[----:B------:R-:W-:Y:S01]  /*12480*/  ISETP.NE.U32.AND P0, PT, RZ, UR4, PT ;  /* 0x00000004ff007c0c */ /* 0x000fe2000bf05070 */
[----:B------:R-:W-:Y:S01]  /*12490*/  ULDC.64 UR8, c[0x0][0x208] ;  /* 0x0000820000087ab9 */ /* 0x000fe20000000a00 */
[----:B------:R-:W-:Y:S01]  /*124a0*/  IMAD.MOV.U32 R6, RZ, RZ, RZ ;  /* 0x000000ffff067224 */ /* 0x000fe200078e00ff */
[----:B------:R-:W-:Y:S01]  /*124b0*/  ULDC.64 UR6, c[0x0][0xa08] ;  /* 0x0002820000067ab9 */ /* 0x000fe20000000a00 */
[----:B------:R-:W-:-:S02]  /*124c0*/  ISETP.NE.AND.EX P0, PT, RZ, UR5, PT, P0 ;  /* 0x00000005ff007c0c */ /* 0x000fc4000bf05300 */
[----:B--2---:R-:W-:Y:S01]  /*124d0*/  SHF.R.S32.HI R4, RZ, 0x1f, R5 ;  /* 0x0000001fff047819 */ /* 0x004fe20000011405 */
[----:B------:R-:W-:-:S10]  /*124e0*/  IMAD.SHL.U32 R11, R5, 0x4, RZ ;  /* 0x00000004050b7824 */ /* 0x000fd400078e00ff */
[C---:B------:R-:W-:Y:S01]  /*124f0*/  @P0 LEA R2, P1, R5.reuse, UR4, 0x2 ;  /* 0x0000000405020c11 */ /* 0x040fe2000f8210ff */
[----:B------:R1:W-:Y:S03]  /*12500*/  STL [R1+0x10], R5 ;  /* 0x0000100501007387 */ /* 0x0003e60000100800 */
[C-C-:B------:R-:W-:Y:S01]  /*12510*/  @P0 LEA.HI.X R3, R5.reuse, UR5, R4.reuse, 0x2, P1 ;  /* 0x0000000505030c11 */ /* 0x140fe200088f1404 */
[----:B------:R-:W-:Y:S02]  /*12520*/  ULDC.64 UR4, c[0x0][0xa18] ;  /* 0x0002860000047ab9 */ /* 0x000fe40000000a00 */
[----:B------:R-:W-:Y:S02]  /*12530*/  ISETP.NE.U32.AND P1, PT, RZ, UR4, PT ;  /* 0x00000004ff007c0c */ /* 0x000fe4000bf25070 */
[----:B------:R2:W5:Y:S01]  /*12540*/  @P0 LDG.E R0, desc[UR8][R2.64] ;  /* 0x0000000802000981 */ /* 0x000562000c1e1900 */
[----:B------:R-:W-:-:S02]  /*12550*/  SHF.L.U64.HI R10, R5, 0x2, R4 ;  /* 0x00000002050a7819 */ /* 0x000fc40000010204 */
[----:B------:R-:W-:Y:S01]  /*12560*/  ISETP.NE.AND.EX P1, PT, RZ, UR5, PT, P1 ;  /* 0x00000005ff007c0c */ /* 0x000fe2000bf25310 */
[----:B------:R-:W-:Y:S04]  /*12570*/  STL [R1+0x18], R11 ;  /* 0x0000180b01007387 */ /* 0x000fe80000100800 */
[----:B------:R-:W-:Y:S08]  /*12580*/  STL [R1+0x1c], R10 ;  /* 0x00001c0a01007387 */ /* 0x000ff00000100800 */
[----:B------:R-:W-:-:S04]  /*12590*/  @P1 IADD3 R8, P0, R11, UR4, RZ ;  /* 0x000000040b081c10 */ /* 0x000fc8000ff1e0ff */
[C---:B------:R-:W-:Y:S01]  /*125a0*/  @P1 IADD3.X R9, R10.reuse, UR5, RZ, P0, !PT ;  /* 0x000000050a091c10 */ /* 0x040fe200087fe4ff */
[----:B------:R-:W-:Y:S02]  /*125b0*/  ULDC.64 UR4, c[0x0][0xa00] ;  /* 0x0002800000047ab9 */ /* 0x000fe40000000a00 */
[----:B------:R-:W-:Y:S02]  /*125c0*/  ISETP.NE.U32.AND P2, PT, RZ, UR4, PT ;  /* 0x00000004ff007c0c */ /* 0x000fe4000bf45070 */
[C---:B--2---:R-:W-:Y:S02]  /*125d0*/  IADD3 R2, P0, R11.reuse, UR4, RZ ;  /* 0x000000040b027c10 */ /* 0x044fe4000ff1e0ff */
[----:B------:R-:W-:Y:S02]  /*125e0*/  ISETP.NE.AND.EX P2, PT, RZ, UR5, PT, P2 ;  /* 0x00000005ff007c0c */ /* 0x000fe4000bf45320 */
[----:B------:R-:W-:Y:S01]  /*125f0*/  IADD3.X R3, R10, UR5, RZ, P0, !PT ;  /* 0x000000050a037c10 */ /* 0x000fe200087fe4ff */
[----:B------:R-:W-:Y:S01]  /*12600*/  ULDC UR4, c[0x0][0x288] ;  /* 0x0000a20000047ab9 */ /* 0x000fe20000000800 */
[----:B------:R-:W-:-:S04]  /*12610*/  IADD3 R4, P0, R11, UR6, RZ ;  /* 0x000000060b047c10 */ /* 0x000fc8000ff1e0ff */
[----:B-1----:R-:W-:-:S05]  /*12620*/  IADD3.X R5, R10, UR7, RZ, P0, !PT ;  /* 0x000000070a057c10 */ /* 0x002fca00087fe4ff */
[----:B------:R-:W2:Y:S01]  /*12630*/  @P2 LDG.E R6, desc[UR8][R2.64] ;  /* 0x0000000802062981 */ /* 0x000ea2000c1e1900 */
[----:B------:R-:W-:-:S04]  /*12640*/  ISETP.NE.U32.AND P0, PT, RZ, UR6, PT ;  /* 0x00000006ff007c0c */ /* 0x000fc8000bf05070 */
[----:B------:R-:W-:Y:S01]  /*12650*/  ISETP.NE.AND.EX P0, PT, RZ, UR7, PT, P0 ;  /* 0x00000007ff007c0c */ /* 0x000fe2000bf05300 */
[----:B--2---:R1:W-:Y:S02]  /*12660*/  STL [R1+0x24], R6 ;  /* 0x0000240601007387 */ /* 0x0043e40000100800 */
[----:B-1----:R-:W-:Y:S01]  /*12670*/  IMAD.U32 R6, RZ, RZ, UR4 ;  /* 0x00000004ff067e24 */ /* 0x002fe2000f8e00ff */
[----:B------:R-:W-:Y:S02]  /*12680*/  ULDC.64 UR4, c[0x0][0x3f8] ;  /* 0x0000fe0000047ab9 */ /* 0x000fe40000000a00 */
[----:B------:R-:W-:-:S03]  /*12690*/  UISETP.NE.U32.AND UP0, UPT, UR4, URZ, UPT ;  /* 0x0000003f0400728c */ /* 0x000fc6000bf05070 */
[----:B------:R-:W-:Y:S01]  /*126a0*/  ULDC UR4, c[0x0][0x404] ;  /* 0x0001010000047ab9 */ /* 0x000fe20000000800 */
[----:B------:R-:W-:Y:S01]  /*126b0*/  UISETP.NE.AND.EX UP0, UPT, UR5, URZ, UPT, UP0 ;  /* 0x0000003f0500728c */ /* 0x000fe2000bf05300 */
[----:B------:R1:W5:Y:S02]  /*126c0*/  @P1 LDG.E R6, desc[UR8][R8.64] ;  /* 0x0000000808061981 */ /* 0x000364000c1e1900 */
[----:B------:R-:W-:Y:S01]  /*126d0*/  ULDC UR5, c[0x0][0x2e0] ;  /* 0x0000b80000057ab9 */ /* 0x000fe20000000800 */
[----:B------:R-:W-:-:S04]  /*126e0*/  USEL UR4, UR4, 0x1, UP0 ;  /* 0x0000000104047887 */ /* 0x000fc80008000000 */
[----:B------:R-:W-:-:S06]  /*126f0*/  UIMAD UR4, UR4, UR5, URZ ;  /* 0x00000005040472a4 */ /* 0x000fcc000f8e023f */
[----:B------:R-:W-:Y:S01]  /*12700*/  IMAD.U32 R7, RZ, RZ, UR4 ;  /* 0x00000004ff077e24 */ /* 0x000fe2000f8e00ff */
[----:B-1----:R-:W-:Y:S06]  /*12710*/  @P1 BRA `(.L_x_2055) ;  /* 0x0000000000141947 */ /* 0x002fec0003800000 */
[----:B------:R-:W-:Y:S05]  /*12720*/  @!P2 BRA `(.L_x_2055) ;  /* 0x000000000010a947 */ /* 0x000fea0003800000 */
[----:B------:R-:W-:Y:S02]  /*12730*/  ULDC.64 UR4, c[0x0][0x208] ;  /* 0x0000820000047ab9 */ /* 0x000fe40000000a00 */
[----:B-----5:R-:W2:Y:S04]  /*12740*/  LDG.E R6, desc[UR4][R2.64] ;  /* 0x0000000402067981 */ /* 0x020ea8000c1e1900 */
[----:B------:R-:W2:Y:S02]  /*12750*/  LDG.E R9, desc[UR4][R2.64+0x4] ;  /* 0x0000040402097981 */ /* 0x000ea4000c1e1900 */
[----:B--2---:R-:W-:-:S07]  /*12760*/  IMAD.IADD R6, R9, 0x1, -R6 ;  /* 0x0000000109067824 */ /* 0x004fce00078e0a06 */
.L_x_2055:
[----:B------:R-:W-:Y:S01]  /*12770*/  IMAD.MOV.U32 R3, RZ, RZ, RZ ;  /* 0x000000ffff037224 */ /* 0x000fe200078e00ff */
[----:B------:R-:W-:-:S05]  /*12780*/  ULDC.64 UR4, c[0x0][0x208] ;  /* 0x0000820000047ab9 */ /* 0x000fca0000000a00 */
[----:B------:R-:W2:Y:S01]  /*12790*/  @P0 LDG.E R3, desc[UR4][R4.64] ;  /* 0x0000000404030981 */ /* 0x000ea2000c1e1900 */
[----:B------:R-:W-:Y:S02]  /*127a0*/  ULDC.64 UR4, c[0x0][0xa20] ;  /* 0x0002880000047ab9 */ /* 0x000fe40000000a00 */
[----:B------:R-:W-:-:S04]  /*127b0*/  ISETP.NE.U32.AND P1, PT, RZ, UR4, PT ;  /* 0x00000004ff007c0c */ /* 0x000fc8000bf25070 */
[----:B------:R-:W-:Y:S01]  /*127c0*/  ISETP.NE.AND.EX P1, PT, RZ, UR5, PT, P1 ;  /* 0x00000005ff007c0c */ /* 0x000fe2000bf25310 */
[----:B--2--5:R-:W-:-:S05]  /*127d0*/  IMAD.IADD R2, R3, 0x1, R0 ;  /* 0x0000000103027824 */ /* 0x024fca00078e0200 */
[----:B------:R1:W-:Y:S07]  /*127e0*/  STL [R1+0x4], R2 ;  /* 0x0000040201007387 */ /* 0x0003ee0000100800 */
[----:B------:R-:W-:Y:S05]  /*127f0*/  @!P1 BRA `(.L_x_2056) ;  /* 0x0000000000149947 */ /* 0x000fea0003800000 */
[----:B-1----:R-:W-:Y:S01]  /*12800*/  IADD3 R2, P0, R11, UR4, RZ ;  /* 0x000000040b027c10 */ /* 0x002fe2000ff1e0ff */
[----:B------:R-:W-:-:S03]  /*12810*/  ULDC.64 UR6, c[0x0][0x208] ;  /* 0x0000820000067ab9 */ /* 0x000fc60000000a00 */
[----:B------:R-:W-:-:S05]  /*12820*/  IADD3.X R3, R10, UR5, RZ, P0, !PT ;  /* 0x000000050a037c10 */ /* 0x000fca00087fe4ff */
[----:B------:R1:W5:Y:S01]  /*12830*/  LDG.E R7, desc[UR6][R2.64] ;  /* 0x0000000602077981 */ /* 0x000362000c1e1900 */
[----:B------:R-:W-:Y:S05]  /*12840*/  BRA `(.L_x_2057) ;  /* 0x0000000000147947 */ /* 0x000fea0003800000 */
.L_x_2056:
[----:B------:R-:W-:Y:S05]  /*12850*/  @!P0 BRA `(.L_x_2057) ;  /* 0x0000000000108947 */ /* 0x000fea0003800000 */
[----:B------:R-:W-:Y:S02]  /*12860*/  ULDC.64 UR4, c[0x0][0x208] ;  /* 0x0000820000047ab9 */ /* 0x000fe40000000a00 */
[----:B------:R-:W2:Y:S04]  /*12870*/  LDG.E R7, desc[UR4][R4.64] ;  /* 0x0000000404077981 */ /* 0x000ea8000c1e1900 */
[----:B-1----:R-:W2:Y:S02]  /*12880*/  LDG.E R2, desc[UR4][R4.64+0x4] ;  /* 0x0000040404027981 */ /* 0x002ea4000c1e1900 */
[----:B--2---:R-:W-:-:S07]  /*12890*/  IMAD.IADD R7, R2, 0x1, -R7 ;  /* 0x0000000102077824 */ /* 0x004fce00078e0a07 */
.L_x_2057:
[----:B-----5:R-:W-:Y:S01]  /*128a0*/  IMAD.IADD R7, R7, 0x1, -R0 ;  /* 0x0000000107077824 */ /* 0x020fe200078e0a00 */
[----:B-1----:R-:W-:Y:S01]  /*128b0*/  LEA R2, R17, 0xef, 0x7 ;  /* 0x000000ef11027811 */ /* 0x002fe200078e38ff */
[----:B------:R-:W-:Y:S01]  /*128c0*/  IMAD.MOV.U32 R4, RZ, RZ, RZ ;  /* 0x000000ffff047224 */ /* 0x000fe200078e00ff */
[----:B------:R-:W-:Y:S01]  /*128d0*/  BSSY B6, `(.L_x_2058) ;  /* 0x0000327000067945 */ /* 0x000fe20003800000 */
[C---:B------:R-:W-:Y:S01]  /*128e0*/  VIADD R5, R7.reuse, 0x6f ;  /* 0x0000006f07057836 */ /* 0x040fe20000000000 */
[----:B------:R-:W-:Y:S01]  /*128f0*/  IADD3 R3, R7, R2, -R6 ;  /* 0x0000000207037210 */ /* 0x000fe20007ffe806 */
        /* <DEDUP_REMOVED lines=8> */
[----:B------:R-:W-:Y:S01]  /*12980*/  ISETP.GT.AND P0, PT, R8, RZ, PT ;  /* 0x000000ff0800720c */ /* 0x000fe20003f04270 */
[----:B------:R1:W-:-:S12]  /*12990*/  STL [R1+0x14], R8 ;  /* 0x0000140801007387 */ /* 0x0003d80000100800 */
[----:B-1----:R-:W-:Y:S05]  /*129a0*/  @P0 BRA `(.L_x_2059) ;  /* 0x0000000000480947 */ /* 0x002fea0003800000 */
[----:B------:R-:W1:Y:S02]  /*129b0*/  S2R R8, SR_TID.X ;  /* 0x0000000000087919 */ /* 0x000e640000002100 */
[----:B-1----:R-:W-:-:S04]  /*129c0*/  LOP3.LUT R8, R8, 0x1f, RZ, 0xc0, !PT ;  /* 0x0000001f08087812 */ /* 0x002fc800078ec0ff */
[----:B------:R-:W-:-:S13]  /*129d0*/  ISETP.NE.AND P1, PT, R8, RZ, PT ;  /* 0x000000ff0800720c */ /* 0x000fda0003f25270 */
[----:B------:R-:W-:Y:S05]  /*129e0*/  @P1 BRA `(.L_x_2060) ;  /* 0x0000003000541947 */ /* 0x000fea0003800000 */
[----:B------:R-:W1:Y:S01]  /*129f0*/  S2R R7, SR_LANEID ;  /* 0x0000000000077919 */ /* 0x000e620000000000 */
[----:B------:R-:W-:Y:S01]  /*12a00*/  VOTEU.ANY UR4, UPT, PT ;  /* 0x0000000000047886 */ /* 0x000fe200038e0100 */
[----:B------:R-:W2:Y:S01]  /*12a10*/  LDC.64 R2, c[0x0][0xc38] ;  /* 0x00030e00ff027b82 */ /* 0x000ea20000000a00 */
[----:B------:R-:W1:Y:S01]  /*12a20*/  FLO.U32 R0, UR4 ;  /* 0x0000000400007d00 */ /* 0x000e6200080e0000 */
[----:B------:R-:W-:-:S07]  /*12a30*/  ULDC.64 UR6, c[0x0][0x208] ;  /* 0x0000820000067ab9 */ /* 0x000fce0000000a00 */
[----:B------:R-:W2:Y:S01]  /*12a40*/  POPC R5, UR4 ;  /* 0x0000000400057d09 */ /* 0x000ea20008000000 */
[----:B-1----:R-:W-:-:S13]  /*12a50*/  ISETP.EQ.U32.AND P0, PT, R0, R7, PT ;  /* 0x000000070000720c */ /* 0x002fda0003f02070 */
[----:B--2---:R-:W2:Y:S01]  /*12a60*/  @P0 ATOMG.E.ADD.STRONG.GPU PT, R3, desc[UR6][R2.64], R5 ;  /* 0x00000005020309a8 */ /* 0x004ea200081ee1c6 */
[----:B------:R-:W1:Y:S02]  /*12a70*/  S2R R4, SR_LTMASK ;  /* 0x0000000000047919 */ /* 0x000e640000003900 */
[----:B-1----:R-:W-:-:S04]  /*12a80*/  LOP3.LUT R4, R4, UR4, RZ, 0xc0, !PT ;  /* 0x0000000404047c12 */ /* 0x002fc8000f8ec0ff */
[----:B------:R-:W1:Y:S01]  /*12a90*/  POPC R7, R4 ;  /* 0x0000000400077309 */ /* 0x000e620000000000 */
[----:B--2---:R-:W1:Y:S02]  /*12aa0*/  SHFL.IDX PT, R0, R3, R0, 0x1f ;  /* 0x00001f0003007589 */ /* 0x004e6400000e0000 */
[----:B-1----:R-:W-:Y:S01]  /*12ab0*/  IADD3 R16, R0, UR38, R7 ;  /* 0x0000002600107c10 */ /* 0x002fe2000fffe007 */
[----:B------:R-:W-:Y:S06]  /*12ac0*/  BRA `(.L_x_2060) ;  /* 0x00000030001c7947 */ /* 0x000fec0003800000 */
.L_x_2059:
[----:B------:R-:W1:Y:S01]  /*12ad0*/  S2R R3, SR_CgaCtaId ;  /* 0x0000000000037919 */ /* 0x000e620000008800 */
[----:B------:R-:W-:-:S04]  /*12ae0*/  MOV R0, 0x400 ;  /* 0x0000040000007802 */ /* 0x000fc80000000f00 */
[----:B-1----:R-:W-:-:S04]  /*12af0*/  LEA R2, R3, R0, 0x18 ;  /* 0x0000000003027211 */ /* 0x002fc800078ec0ff */
[----:B------:R-:W-:Y:S01]  /*12b00*/  IADD3 R0, R2, 0x21400, RZ ;  /* 0x0002140002007810 */ /* 0x000fe20007ffe0ff */
[----:B------:R1:W-:Y:S03]  /*12b10*/  STL [R1+0xc], R2 ;  /* 0x00000c0201007387 */ /* 0x0003e60000100800 */
[----:B------:R-:W-:-:S13]  /*12b20*/  LOP3.LUT P0, RZ, R0, 0x3ff, RZ, 0xc0, !PT ;  /* 0x000003ff00ff7812 */ /* 0x000fda000780c0ff */
[----:B-1----:R-:W-:Y:S05]  /*12b30*/  @!P0 BRA `(.L_x_2061) ;  /* 0x0000000000408947 */ /* 0x002fea0003800000 */
        /* <DEDUP_REMOVED lines=16> */
.L_x_2061:
        /* <DEDUP_REMOVED lines=10> */
[----:B------:R-:W-:Y:S01]  /*12ce0*/  MOV R12, 0x1 ;  /* 0x00000001000c7802 */ /* 0x000fe20000000f00 */
[----:B------:R-:W-:Y:S02]  /*12cf0*/  IMAD.U32 R5, RZ, RZ, UR7 ;  /* 0x00000007ff057e24 */ /* 0x000fe4000f8e00ff */
[----:B------:R-:W-:Y:S02]  /*12d00*/  IMAD.U32 R6, RZ, RZ, UR8 ;  /* 0x00000008ff067e24 */ /* 0x000fe4000f8e00ff */
[----:B------:R-:W-:-:S02]  /*12d10*/  IMAD.U32 R7, RZ, RZ, UR9 ;  /* 0x00000009ff077e24 */ /* 0x000fc4000f8e00ff */
[----:B------:R-:W-:Y:S02]  /*12d20*/  IMAD.U32 R10, RZ, RZ, UR4 ;  /* 0x00000004ff0a7e24 */ /* 0x000fe4000f8e00ff */
[----:B------:R-:W-:Y:S02]  /*12d30*/  IMAD.U32 R11, RZ, RZ, UR5 ;  /* 0x00000005ff0b7e24 */ /* 0x000fe4000f8e00ff */
[----:B------:R-:W-:Y:S02]  /*12d40*/  IMAD.MOV.U32 R8, RZ, RZ, 0x70 ;  /* 0x00000070ff087424 */ /* 0x000fe400078e00ff */
[----:B01----:R-:W-:-:S07]  /*12d50*/  IMAD.MOV.U32 R13, RZ, RZ, RZ ;  /* 0x000000ffff0d7224 */ /* 0x003fce00078e00ff */
[----:B------:R-:W-:-:S07]  /*12d60*/  LEPC R20, `(.L_x_2063) ;  /* 0x000000001014794e */ /* 0x000fce0000000000 */
[----:B--2---:R-:W-:Y:S05]  /*12d70*/  CALL.ABS.NOINC R2 ;  /* 0x0000000002007343 */ /* 0x004fea0003c00000 */
.L_x_2063:
        /* <DEDUP_REMOVED lines=16> */
.L_x_2062:
[----:B------:R-:W2:Y:S01]  /*12e80*/  LDL.LU R2, [R1+0x18] ;  /* 0x0000180001027983 */ /* 0x000ea20000300800 */
[----:B------:R-:W-:-:S03]  /*12e90*/  ULDC.64 UR4, c[0x0][0x9f8] ;  /* 0x00027e0000047ab9 */ /* 0x000fc60000000a00 */
[----:B------:R-:W3:Y:S04]  /*12ea0*/  LDL.LU R0, [R1+0x1c] ;  /* 0x00001c0001007983 */ /* 0x000ee80000300800 */
[----:B------:R-:W4:Y:S04]  /*12eb0*/  LDL.LU R7, [R1+0x10] ;  /* 0x0000100001077983 */ /* 0x000f280000300800 */
[----:B------:R-:W4:Y:S01]  /*12ec0*/  LDL.LU R8, [R1+0x24] ;  /* 0x0000240001087983 */ /* 0x000f220000300800 */
[----:B------:R-:W-:Y:S01]  /*12ed0*/  ISETP.NE.U32.AND P0, PT, RZ, UR4, PT ;  /* 0x00000004ff007c0c */ /* 0x000fe2000bf05070 */
[----:B------:R-:W-:-:S03]  /*12ee0*/  ULDC.64 UR6, c[0x0][0x208] ;  /* 0x0000820000067ab9 */ /* 0x000fc60000000a00 */
[----:B------:R-:W-:Y:S01]  /*12ef0*/  ISETP.NE.AND.EX P0, PT, RZ, UR5, PT, P0 ;  /* 0x00000005ff007c0c */ /* 0x000fe2000bf05300 */
[----:B------:R-:W1:Y:S02]  /*12f00*/  S2R R9, SR_TID.X ;  /* 0x0000000000097919 */ /* 0x000e640000002100 */
[----:B-1----:R-:W-:-:S04]  /*12f10*/  LOP3.LUT R9, R9, 0x1f, RZ, 0xc0, !PT ;  /* 0x0000001f09097812 */ /* 0x002fc800078ec0ff */
        /* <DEDUP_REMOVED lines=8> */
[----:B------:R-:W1:Y:S01]  /*12fa0*/  LDC R0, c[0x0][0x428] ;  /* 0x00010a00ff007b82 */ /* 0x000e620000000800 */
[----:B----4-:R-:W-:-:S06]  /*12fb0*/  IMAD.MOV.U32 R4, RZ, RZ, R7 ;  /* 0x000000ffff047224 */ /* 0x010fcc00078e0007 */
[----:B------:R2:W5:Y:S01]  /*12fc0*/  @P0 LDG.E R4, desc[UR6][R2.64] ;  /* 0x0000000602040981 */ /* 0x000562000c1e1900 */
[----:B------:R-:W-:Y:S01]  /*12fd0*/  IMAD R17, R17, 0x80, R8 ;  /* 0x0000008011117824 */ /* 0x000fe200078e0208 */
[----:B------:R-:W-:Y:S02]  /*12fe0*/  PLOP3.LUT P1, PT, P6, PT, PT, 0x8, 0x0 ;  /* 0x000000000000781c */ /* 0x000fe4000372e170 */
[----:B-1----:R-:W-:Y:S01]  /*12ff0*/  ISETP.NE.AND P0, PT, R0, 0x1, PT ;  /* 0x000000010000780c */ /* 0x002fe20003f05270 */
[----:B------:R-:W-:-:S12]  /*13000*/  IMAD.MOV.U32 R0, RZ, RZ, R18 ;  /* 0x000000ffff007224 */ /* 0x000fd800078e0012 */
[----:B------:R-:W1:Y:S08]  /*13010*/  @P0 LDC R5, c[0x0][0x42c] ;  /* 0x00010b00ff050b82 */ /* 0x000e700000000800 */
[----:B------:R-:W3:Y:S01]  /*13020*/  @P0 LDC R6, c[0x0][0x430] ;  /* 0x00010c00ff060b82 */ /* 0x000ee20000000800 */
[----:B-1----:R-:W-:-:S05]  /*13030*/  @P0 IMAD.HI.U32 R5, R18, R5, RZ ;  /* 0x0000000512050227 */ /* 0x002fca00078e00ff */
[----:B---3--:R-:W-:Y:S02]  /*13040*/  @P0 SHF.R.U32.HI R0, RZ, R6, R5 ;  /* 0x00000006ff000219 */ /* 0x008fe40000011605 */
[----:B------:R-:W-:-:S04]  /*13050*/  ISETP.NE.U32.AND P0, PT, RZ, UR4, PT ;  /* 0x00000004ff007c0c */ /* 0x000fc8000bf05070 */
[----:B------:R-:W-:-:S04]  /*13060*/  ISETP.NE.AND.EX P0, PT, RZ, UR5, PT, P0 ;  /* 0x00000005ff007c0c */ /* 0x000fc8000bf05300 */
[----:B--2---:R-:W-:-:S09]  /*13070*/  SEL R7, R7, RZ, !P0 ;  /* 0x000000ff07077207 */ /* 0x004fd20004000000 */
.L_x_2064:
        /* <DEDUP_REMOVED lines=16> */
.L_x_2065:
        /* <DEDUP_REMOVED lines=15> */
.L_x_2066:
        /* <DEDUP_REMOVED lines=18> */
.L_x_2137:
[----:B------:R-:W-:Y:S01]  /*13390*/  UMOV UR4, 0xffffffff ;  /* 0xffffffff00047882 */ /* 0x000fe20000000000 */
[----:B0-----:R-:W-:Y:S02]  /*133a0*/  SHF.R.S32.HI R13, RZ, 0x1f, R4 ;  /* 0x0000001fff0d7819 */ /* 0x001fe40000011404 */
[----:B------:R-:W-:Y:S05]  /*133b0*/  BRA.DIV UR4, `(.L_x_2068) ;  /* 0x0000003a04c87947 */ /* 0x000fea000b800000 */
[----:B------:R-:W-:-:S13]  /*133c0*/  ELECT P6, URZ, PT ;  /* 0x00000000003f782f */ /* 0x000fda00038c0000 */
.L_x_2140:
[----:B------:R-:W-:Y:S05]  /*133d0*/  @!P6 BRA `(.L_x_2069) ;  /* 0x00000004002ce947 */ /* 0x000fea0003800000 */
[----:B------:R-:W-:-:S04]  /*133e0*/  ISETP.NE.U32.AND P0, PT, R2, RZ, PT ;  /* 0x000000ff0200720c */ /* 0x000fc80003f05070 */
[----:B------:R-:W-:-:S13]  /*133f0*/  ISETP.NE.AND.EX P0, PT, R3, RZ, PT, P0 ;  /* 0x000000ff0300720c */ /* 0x000fda0003f05300 */
[----:B------:R-:W-:Y:S05]  /*13400*/  @!P0 BRA `(.L_x_2070) ;  /* 0x00000000004c8947 */ /* 0x000fea0003800000 */
[----:B------:R-:W0:Y:S01]  /*13410*/  LDC R10, c[0x0][0x41c] ;  /* 0x00010700ff0a7b82 */ /* 0x000e220000000800 */
[----:B------:R-:W-:Y:S01]  /*13420*/  IMAD.MOV.U32 R6, RZ, RZ, R5 ;  /* 0x000000ffff067224 */ /* 0x000fe200078e0005 */
[----:B------:R-:W-:Y:S01]  /*13430*/  ULDC.64 UR4, c[0x0][0x408] ;  /* 0x0001020000047ab9 */ /* 0x000fe20000000a00 */
[----:B------:R-:W-:Y:S01]  /*13440*/  ULDC.64 UR6, c[0x0][0x208] ;  /* 0x0000820000067ab9 */ /* 0x000fe20000000a00 */
[----:B0-----:R-:W-:-:S13]  /*13450*/  ISETP.NE.AND P0, PT, R10, 0x1, PT ;  /* 0x000000010a00780c */ /* 0x001fda0003f05270 */
[----:B------:R-:W0:Y:S02]  /*13460*/  @P0 LDC.64 R8, c[0x0][0x420] ;  /* 0x00010800ff080b82 */ /* 0x000e240000000a00 */
[----:B0-----:R-:W-:-:S05]  /*13470*/  @P0 IMAD.HI.U32 R8, R5, R8, RZ ;  /* 0x0000000805080227 */ /* 0x001fca00078e00ff */
[----:B------:R-:W-:-:S04]  /*13480*/  @P0 SHF.R.U32.HI R6, RZ, R9, R8 ;  /* 0x00000009ff060219 */ /* 0x000fc80000011608 */
[--C-:B------:R-:W-:Y:S01]  /*13490*/  SHF.R.S32.HI R9, RZ, 0x1f, R6.reuse ;  /* 0x0000001fff097819 */ /* 0x100fe20000011406 */
[----:B------:R-:W-:-:S04]  /*134a0*/  IMAD.MOV R8, RZ, RZ, -R6 ;  /* 0x000000ffff087224 */ /* 0x000fc800078e0a06 */
[----:B------:R-:W-:Y:S02]  /*134b0*/  IMAD R5, R10, R8, R5 ;  /* 0x000000080a057224 */ /* 0x000fe400078e0205 */
[----:B------:R-:W-:-:S04]  /*134c0*/  IMAD R8, R13, UR4, RZ ;  /* 0x000000040d087c24 */ /* 0x000fc8000f8e02ff */
[----:B------:R-:W-:Y:S02]  /*134d0*/  IMAD R10, R4, UR5, R8 ;  /* 0x00000005040a7c24 */ /* 0x000fe4000f8e0208 */
[----:B------:R-:W-:-:S04]  /*134e0*/  IMAD.MOV.U32 R8, RZ, RZ, R6 ;  /* 0x000000ffff087224 */ /* 0x000fc800078e0006 */
[----:B------:R-:W-:-:S05]  /*134f0*/  IMAD.WIDE.U32 R8, R4, UR4, R8 ;  /* 0x0000000404087c25 */ /* 0x000fca000f8e0008 */
[----:B------:R-:W-:Y:S02]  /*13500*/  IADD3 R6, R9, R10, RZ ;  /* 0x0000000a09067210 */ /* 0x000fe40007ffe0ff */
[----:B------:R-:W-:-:S04]  /*13510*/  LEA R10, P0, R8, R2, 0x2 ;  /* 0x00000002080a7211 */ /* 0x000fc800078010ff */
[----:B------:R-:W-:-:S05]  /*13520*/  LEA.HI.X R11, R8, R3, R6, 0x2, P0 ;  /* 0x00000003080b7211 */ /* 0x000fca00000f1406 */
[----:B------:R0:W5:Y:S04]  /*13530*/  LDG.E R6, desc[UR6][R10.64] ;  /* 0x000000060a067981 */ /* 0x000168000c1e1900 */
.L_x_2070:
        /* <DEDUP_REMOVED lines=9> */
.L_x_2141:
        /* <DEDUP_REMOVED lines=11> */
.L_x_2072:
        /* <DEDUP_REMOVED lines=33> */
.L_x_2069:
[----:B------:R-:W2:Y:S01]  /*13890*/  LDL.LU R11, [R1+0x20] ;  /* 0x00002000010b7983 */ /* 0x000ea20000300800 */
[----:B------:R-:W-:Y:S01]  /*138a0*/  MOV R9, 0x400 ;  /* 0x0000040000097802 */ /* 0x000fe20000000f00 */
[----:B------:R-:W-:Y:S05]  /*138b0*/  WARPSYNC.ALL ;  /* 0x0000000000007948 */ /* 0x000fea0003800000 */
[----:B------:R-:W0:Y:S01]  /*138c0*/  S2R R10, SR_CgaCtaId ;  /* 0x00000000000a7919 */ /* 0x000e220000008800 */
[----:B------:R-:W-:-:S13]  /*138d0*/  ELECT P0, URZ, PT ;  /* 0x00000000003f782f */ /* 0x000fda0003800000 */
[----:B------:R-:W-:Y:S01]  /*138e0*/  @P0 R2UR UR13, R7 ;  /* 0x00000000070d02ca */ /* 0x000fe200000e0000 */
[----:B------:R-:W-:Y:S01]  /*138f0*/  UIADD3 UR4, UP0, UR36, 0x270, URZ ;  /* 0x0000027024047890 */ /* 0x000fe2000ff1e03f */
[C---:B------:R-:W-:Y:S01]  /*13900*/  @P0 R2UR UR12, R18.reuse ;  /* 0x00000000120c02ca */ /* 0x040fe200000e0000 */
        /* <DEDUP_REMOVED lines=39> */
.L_x_2142:
[----:B------:R-:W-:Y:S05]  /*13b80*/  BSYNC B0 ;  /* 0x0000000000007941 */ /* 0x000fea0003800000 */
.L_x_2073:
[----:B0-----:R-:W2:Y:S01]  /*13b90*/  LDL R8, [R1+0x14] ;  /* 0x0000140001087983 */ /* 0x001ea20000100800 */
[----:B------:R-:W-:Y:S01]  /*13ba0*/  BSSY B0, `(.L_x_2075) ;  /* 0x00001a5000007945 */ /* 0x000fe20003800000 */
[----:B--2---:R-:W-:-:S13]  /*13bb0*/  ISETP.GE.AND P0, PT, R8, 0x2, PT ;  /* 0x000000020800780c */ /* 0x004fda0003f06270 */
[----:B------:R-:W-:Y:S05]  /*13bc0*/  @!P0 BRA `(.L_x_2076) ;  /* 0x0000001800888947 */ /* 0x000fea0003800000 */
[C---:B------:R-:W-:Y:S01]  /*13bd0*/  LOP3.LUT R7, R8.reuse, 0x1, RZ, 0xc0, !PT ;  /* 0x0000000108077812 */ /* 0x040fe200078ec0ff */
[----:B------:R-:W-:Y:S01]  /*13be0*/  VIADD R10, R8, 0xfffffffe ;  /* 0xfffffffe080a7836 */ /* 0x000fe20000000000 */
[----:B------:R-:W-:Y:S02]  /*13bf0*/  BSSY B1, `(.L_x_2077) ;  /* 0x0000092000017945 */ /* 0x000fe40003800000 */
[----:B------:R-:W-:Y:S01]  /*13c00*/  ISETP.NE.U32.AND P0, PT, R7, 0x1, PT ;  /* 0x000000010700780c */ /* 0x000fe20003f05070 */
[----:B------:R-:W-:-:S12]  /*13c10*/  IMAD.MOV.U32 R7, RZ, RZ, R10 ;  /* 0x000000ffff077224 */ /* 0x000fd800078e000a */
[----:B------:R-:W-:Y:S05]  /*13c20*/  @!P0 BRA `(.L_x_2078) ;  /* 0x0000000800388947 */ /* 0x000fea0003800000 */
        /* <DEDUP_REMOVED lines=10> */
[----:B------:R-:W-:Y:S02]  /*13cd0*/  IMAD.MOV.U32 R8, RZ, RZ, R6 ;  /* 0x000000ffff087224 */ /* 0x000fe400078e0006 */
[----:B------:R-:W-:Y:S01]  /*13ce0*/  IMAD.MOV.U32 R7, RZ, RZ, R10 ;  /* 0x000000ffff077224 */ /* 0x000fe200078e000a */
        /* <DEDUP_REMOVED lines=9> */
[----:B------:R-:W-:Y:S01]  /*13d80*/  @P0 SHF.R.U32.HI R7, RZ, R9, R8 ;  /* 0x00000009ff070219 */ /* 0x000fe20000011608 */
[----:B------:R-:W-:-:S03]  /*13d90*/  IMAD R8, R13, UR4, RZ ;  /* 0x000000040d087c24 */ /* 0x000fc6000f8e02ff */
[--C-:B------:R-:W-:Y:S01]  /*13da0*/  SHF.R.S32.HI R9, RZ, 0x1f, R7.reuse ;  /* 0x0000001fff097819 */ /* 0x100fe20000011407 */
[C---:B------:R-:W-:Y:S02]  /*13db0*/  IMAD R14, R4.reuse, UR5, R8 ;  /* 0x00000005040e7c24 */ /* 0x040fe4000f8e0208 */
[--C-:B------:R-:W-:Y:S02]  /*13dc0*/  IMAD.MOV.U32 R8, RZ, RZ, R7.reuse ;  /* 0x000000ffff087224 */ /* 0x100fe400078e0007 */
[----:B------:R-:W-:Y:S02]  /*13dd0*/  IMAD.MOV R7, RZ, RZ, -R7 ;  /* 0x000000ffff077224 */ /* 0x000fe400078e0a07 */
[----:B------:R-:W-:-:S04]  /*13de0*/  IMAD.WIDE.U32 R8, R4, UR4, R8 ;  /* 0x0000000404087c25 */ /* 0x000fc8000f8e0008 */
[----:B------:R-:W-:Y:S01]  /*13df0*/  IMAD.IADD R14, R14, 0x1, R9 ;  /* 0x000000010e0e7824 */ /* 0x000fe200078e0209 */
[----:B------:R-:W-:Y:S01]  /*13e00*/  LEA R2, P0, R8, R2, 0x2 ;  /* 0x0000000208027211 */ /* 0x000fe200078010ff */
[----:B------:R-:W-:-:S03]  /*13e10*/  IMAD R7, R15, R7, R10 ;  /* 0x000000070f077224 */ /* 0x000fc600078e020a */
[----:B------:R-:W-:-:S05]  /*13e20*/  LEA.HI.X R3, R8, R3, R14, 0x2, P0 ;  /* 0x0000000308037211 */ /* 0x000fca00000f140e */
[----:B------:R0:W5:Y:S04]  /*13e30*/  LDG.E R8, desc[UR6][R2.64] ;  /* 0x0000000602087981 */ /* 0x000168000c1e1900 */
.L_x_2081:
[----:B0-----:R-:W0:Y:S01]  /*13e40*/  S2R R3, SR_CgaCtaId ;  /* 0x0000000000037919 */ /* 0x001e220000008800 */
[----:B------:R-:W-:-:S04]  /*13e50*/  MOV R2, 0x400 ;  /* 0x0000040000027802 */ /* 0x000fc80000000f00 */
[----:B0-----:R-:W-:Y:S02]  /*13e60*/  LEA R2, R3, R2, 0x18 ;  /* 0x0000000203027211 */ /* 0x001fe400078ec0ff */
[----:B------:R-:W-:-:S03]  /*13e70*/  SHF.L.U32 R3, R12, 0x1f, RZ ;  /* 0x0000001f0c037819 */ /* 0x000fc600000006ff */
[----:B------:R-:W-:-:S04]  /*13e80*/  IMAD R2, R11, 0x8, R2 ;  /* 0x000000080b027824 */ /* 0x000fc800078e0202 */
[----:B------:R-:W0:Y:S02]  /*13e90*/  SYNCS.PHASECHK.TRANS64.TRYWAIT P0, [R2+URZ+0x36840], R3 ;  /* 0x03684003020075a7 */ /* 0x000e24000800017f */
[----:B0-----:R-:W-:Y:S05]  /*13ea0*/  @!P0 BRA `(.L_x_2082) ;  /* 0x0000003000608947 */ /* 0x001fea0003800000 */
.L_x_2143:
        /* <DEDUP_REMOVED lines=11> */
.L_x_2083:
        /* <DEDUP_REMOVED lines=37> */
.L_x_2144:
        /* <DEDUP_REMOVED lines=13> */
.L_x_2085:
        /* <DEDUP_REMOVED lines=36> */
.L_x_2080:
[----:B------:R-:W-:Y:S05]  /*144c0*/  BSYNC B2 ;  /* 0x0000000000027941 */ /* 0x000fea0003800000 */
.L_x_2079:
[----:B------:R-:W2:Y:S04]  /*144d0*/  LDL.LU R2, [R1+0x14] ;  /* 0x0000140001027983 */ /* 0x000ea80000300800 */
[----:B------:R0:W-:Y:S04]  /*144e0*/  STL [R1], R11 ;  /* 0x0000000b01007387 */ /* 0x0001e80000100800 */
[----:B------:R0:W-:Y:S02]  /*144f0*/  STL [R1+0x8], R12 ;  /* 0x0000080c01007387 */ /* 0x0001e40000100800 */
[----:B0-2---:R-:W-:-:S07]  /*14500*/  VIADD R7, R2, 0xfffffffd ;  /* 0xfffffffd02077836 */ /* 0x005fce0000000000 */
.L_x_2078:
[----:B------:R-:W-:Y:S05]  /*14510*/  BSYNC B1 ;  /* 0x0000000000017941 */ /* 0x000fea0003800000 */
.L_x_2077:
[----:B------:R-:W-:-:S13]  /*14520*/  ISETP.NE.AND P0, PT, R10, RZ, PT ;  /* 0x000000ff0a00720c */ /* 0x000fda0003f05270 */
[----:B------:R-:W-:Y:S05]  /*14530*/  @!P0 BRA `(.L_x_2076) ;  /* 0x00000010002c8947 */ /* 0x000fea0003800000 */
[----:B------:R-:W-:-:S07]  /*14540*/  IMAD.MOV.U32 R10, RZ, RZ, R6 ;  /* 0x000000ffff0a7224 */ /* 0x000fce00078e0006 */
.L_x_2100:
        /* <DEDUP_REMOVED lines=33> */
.L_x_2088:
[----:B------:R-:W1:Y:S01]  /*14760*/  S2R R3, SR_CgaCtaId ;  /* 0x0000000000037919 */ /* 0x000e620000008800 */
[----:B------:R-:W-:-:S04]  /*14770*/  MOV R2, 0x400 ;  /* 0x0000040000027802 */ /* 0x000fc80000000f00 */
[----:B-1----:R-:W-:Y:S02]  /*14780*/  LEA R2, R3, R2, 0x18 ;  /* 0x0000000203027211 */ /* 0x002fe400078ec0ff */
[----:B------:R-:W-:-:S03]  /*14790*/  SHF.L.U32 R3, R9, 0x1f, RZ ;  /* 0x0000001f09037819 */ /* 0x000fc600000006ff */
[----:B------:R-:W-:-:S04]  /*147a0*/  IMAD R2, R8, 0x8, R2 ;  /* 0x0000000808027824 */ /* 0x000fc800078e0202 */
[----:B------:R-:W1:Y:S02]  /*147b0*/  SYNCS.PHASECHK.TRANS64.TRYWAIT P0, [R2+URZ+0x36840], R3 ;  /* 0x03684003020075a7 */ /* 0x000e64000800017f */
[----:B-1----:R-:W-:Y:S05]  /*147c0*/  @!P0 BRA `(.L_x_2089) ;  /* 0x0000002800408947 */ /* 0x002fea0003800000 */
.L_x_2145:
        /* <DEDUP_REMOVED lines=11> */
.L_x_2090:
        /* <DEDUP_REMOVED lines=37> */
.L_x_2146:
        /* <DEDUP_REMOVED lines=8> */
.L_x_2092:
        /* <DEDUP_REMOVED lines=35> */
.L_x_2087:
[----:B------:R-:W-:Y:S05]  /*14d80*/  BSYNC B1 ;  /* 0x0000000000017941 */ /* 0x000fea0003800000 */
.L_x_2086:
        /* <DEDUP_REMOVED lines=32> */
.L_x_2095:
[----:B------:R-:W2:Y:S01]  /*14f90*/  S2R R3, SR_CgaCtaId ;  /* 0x0000000000037919 */ /* 0x000ea20000008800 */
[----:B------:R-:W-:-:S04]  /*14fa0*/  MOV R2, 0x400 ;  /* 0x0000040000027802 */ /* 0x000fc80000000f00 */
[----:B--2---:R-:W-:Y:S02]  /*14fb0*/  LEA R2, R3, R2, 0x18 ;  /* 0x0000000203027211 */ /* 0x004fe400078ec0ff */
[----:B------:R-:W-:-:S03]  /*14fc0*/  SHF.L.U32 R3, R14, 0x1f, RZ ;  /* 0x0000001f0e037819 */ /* 0x000fc600000006ff */
[----:B------:R-:W-:-:S04]  /*14fd0*/  IMAD R2, R15, 0x8, R2 ;  /* 0x000000080f027824 */ /* 0x000fc800078e0202 */
[----:B------:R-:W2:Y:S02]  /*14fe0*/  SYNCS.PHASECHK.TRANS64.TRYWAIT P0, [R2+URZ+0x36840], R3 ;  /* 0x03684003020075a7 */ /* 0x000ea4000800017f */
[----:B--2---:R-:W-:Y:S05]  /*14ff0*/  @!P0 BRA `(.L_x_2096) ;  /* 0x00000020005c8947 */ /* 0x004fea0003800000 */
.L_x_2147:
        /* <DEDUP_REMOVED lines=11> */
.L_x_2097:
        /* <DEDUP_REMOVED lines=38> */
.L_x_2148:
        /* <DEDUP_REMOVED lines=8> */
.L_x_2099:
        /* <DEDUP_REMOVED lines=33> */
.L_x_2094:
[----:B------:R-:W-:Y:S05]  /*155a0*/  BSYNC B1 ;  /* 0x0000000000017941 */ /* 0x000fea0003800000 */
.L_x_2093:
[C---:B------:R-:W-:Y:S01]  /*155b0*/  ISETP.GT.AND P0, PT, R7.reuse, 0x1, PT ;  /* 0x000000010700780c */ /* 0x040fe20003f04270 */
[----:B------:R-:W-:-:S04]  /*155c0*/  VIADD R2, R7, 0xfffffffe ;  /* 0xfffffffe07027836 */ /* 0x000fc80000000000 */
[----:B------:R-:W-:-:S08]  /*155d0*/  IMAD.MOV.U32 R7, RZ, RZ, R2 ;  /* 0x000000ffff077224 */ /* 0x000fd000078e0002 */
[----:B------:R-:W-:Y:S05]  /*155e0*/  @P0 BRA `(.L_x_2100) ;  /* 0xffffffec00d80947 */ /* 0x000fea000383ffff */
.L_x_2076:
[----:B------:R-:W-:Y:S05]  /*155f0*/  BSYNC B0 ;  /* 0x0000000000007941 */ /* 0x000fea0003800000 */
.L_x_2075:
        /* <DEDUP_REMOVED lines=18> */
.L_x_2102:
[----:B------:R-:W-:Y:S05]  /*15720*/  BSYNC B0 ;  /* 0x0000000000007941 */ /* 0x000fea0003800000 */
.L_x_2101:
[----:B------:R-:W-:Y:S04]  /*15730*/  BSSY B0, `(.L_x_2103) ;  /* 0x0000037000007945 */ /* 0x000fe80003800000 */
[----:B------:R-:W-:Y:S05]  /*15740*/  @!P6 BRA `(.L_x_2104) ;  /* 0x0000000000d4e947 */ /* 0x000fea0003800000 */
[----:B------:R-:W2:Y:S01]  /*15750*/  LDL R3, [R1] ;  /* 0x0000000001037983 */ /* 0x000ea20000100800 */
[----:B------:R-:W-:-:S03]  /*15760*/  MOV R4, 0x400 ;  /* 0x0000040000047802 */ /* 0x000fc60000000f00 */
[----:B------:R-:W3:Y:S01]  /*15770*/  LDL R2, [R1+0x8] ;  /* 0x0000080001027983 */ /* 0x000ee20000100800 */
[----:B------:R-:W1:Y:S02]  /*15780*/  S2R R7, SR_CgaCtaId ;  /* 0x0000000000077919 */ /* 0x000e640000008800 */
[----:B-1----:R-:W-:-:S04]  /*15790*/  LEA R4, R7, R4, 0x18 ;  /* 0x0000000407047211 */ /* 0x002fc800078ec0ff */
[----:B--2---:R-:W-:Y:S02]  /*157a0*/  LEA R3, R3, R4, 0x3 ;  /* 0x0000000403037211 */ /* 0x004fe400078e18ff */
[----:B---3--:R-:W-:-:S04]  /*157b0*/  SHF.L.U32 R2, R2, 0x1f, RZ ;  /* 0x0000001f02027819 */ /* 0x008fc800000006ff */
[----:B------:R-:W1:Y:S02]  /*157c0*/  SYNCS.PHASECHK.TRANS64.TRYWAIT P0, [R3+URZ+0x36860], R2 ;  /* 0x03686002030075a7 */ /* 0x000e64000800017f */
[----:B-1----:R-:W-:Y:S05]  /*157d0*/  @!P0 BRA `(.L_x_2105) ;  /* 0x00000018008c8947 */ /* 0x002fea0003800000 */
.L_x_2149:
        /* <DEDUP_REMOVED lines=11> */
.L_x_2106:
        /* <DEDUP_REMOVED lines=33> */
.L_x_2104:
[----:B------:R-:W-:Y:S05]  /*15aa0*/  BSYNC B0 ;  /* 0x0000000000007941 */ /* 0x000fea0003800000 */
.L_x_2103:
        /* <DEDUP_REMOVED lines=9> */
.L_x_2060:
[----:B------:R-:W-:Y:S05]  /*15b40*/  BSYNC B6 ;  /* 0x0000000000067941 */ /* 0x000fea0003800000 */
.L_x_2058:
[----:B------:R-:W-:-:S03]  /*15b50*/  UMOV UR4, 0xffffffff ;  /* 0xffffffff00047882 */ /* 0x000fc60000000000 */
[----:B------:R-:W-:Y:S05]  /*15b60*/  BRA.DIV UR4, `(.L_x_2107) ;  /* 0x0000001604bc7947 */ /* 0x000fea000b800000 */
[----:B------:R2:W3:Y:S04]  /*15b70*/  SHFL.IDX PT, R4, R16, RZ, 0x1f ;  /* 0x00001fff10047589 */ /* 0x0004e800000e0000 */
[----:B------:R-:W4:Y:S02]  /*15b80*/  SHFL.IDX PT, R16, R16, 0x1, 0x1f ;  /* 0x00201f0010107f89 */ /* 0x000f2400000e0000 */
.L_x_2153:
        /* <DEDUP_REMOVED lines=10> */
[----:B------:R-:W1:Y:S01]  /*15c30*/  LDC.64 R2, c[0x0][0xc58] ;  /* 0x00031600ff027b82 */ /* 0x000e620000000a00 */
[----:B------:R-:W-:Y:S01]  /*15c40*/  ULDC.64 UR4, c[0x0][0x208] ;  /* 0x0000820000047ab9 */ /* 0x000fe20000000a00 */
[----:B-1----:R-:W-:-:S05]  /*15c50*/  IMAD.WIDE R2, R5, 0x4, R2 ;  /* 0x0000000405027825 */ /* 0x002fca00078e0202 */
[----:B------:R1:W5:Y:S02]  /*15c60*/  LDG.E R17, desc[UR4][R2.64] ;  /* 0x0000000402117981 */ /* 0x000364000c1e1900 */
.L_x_2109:
[----:B------:R-:W-:Y:S05]  /*15c70*/  BSYNC B0 ;  /* 0x0000000000007941 */ /* 0x000fea0003800000 */
.L_x_2108:
        /* <DEDUP_REMOVED lines=23> */
.L_x_2161:
[----:B------:R-:W-:Y:S02]  /*15df0*/  ULDC UR4, c[0x0][0xc10] ;  /* 0x0003040000047ab9 */ /* 0x000fe40000000800 */
[----:B------:R-:W-:-:S04]  /*15e00*/  IMAD.U32 R5, RZ, RZ, UR4 ;  /* 0x00000004ff057e24 */ /* 0x000fc8000f8e00ff */
[----:B-1----:R-:W-:-:S04]  /*15e10*/  IMAD R3, R14, R5, RZ ;  /* 0x000000050e037224 */ /* 0x002fc800078e02ff */
[----:B--2-4-:R-:W-:-:S05]  /*15e20*/  IMAD.IADD R16, R16, 0x1, R3 ;  /* 0x0000000110107824 */ /* 0x014fca00078e0203 */
[----:B---3--:R-:W-:-:S13]  /*15e30*/  ISETP.GT.AND P0, PT, R16, R4, PT ;  /* 0x000000041000720c */ /* 0x008fda0003f04270 */
[----:B------:R-:W-:Y:S05]  /*15e40*/  @P0 BRA `(.L_x_2111) ;  /* 0x0000000000b80947 */ /* 0x000fea0003800000 */
[----:B------:R-:W1:Y:S02]  /*15e50*/  LDC R0, c[0x0][0xc14] ;  /* 0x00030500ff007b82 */ /* 0x000e640000000800 */
.L_x_2116:
        /* <DEDUP_REMOVED lines=11> */
[----:B------:R-:W0:Y:S01]  /*15f10*/  LDC.64 R2, c[0x0][0xc58] ;  /* 0x00031600ff027b82 */ /* 0x000e220000000a00 */
[----:B------:R-:W-:Y:S01]  /*15f20*/  ULDC.64 UR4, c[0x0][0x208] ;  /* 0x0000820000047ab9 */ /* 0x000fe20000000a00 */
[----:B0-----:R-:W-:-:S05]  /*15f30*/  IMAD.WIDE R2, R5, 0x4, R2 ;  /* 0x0000000405027825 */ /* 0x001fca00078e0202 */
[----:B------:R0:W5:Y:S02]  /*15f40*/  LDG.E R17, desc[UR4][R2.64] ;  /* 0x0000000402117981 */ /* 0x000164000c1e1900 */
.L_x_2114:
[----:B------:R-:W-:Y:S05]  /*15f50*/  BSYNC B0 ;  /* 0x0000000000007941 */ /* 0x000fea0003800000 */
.L_x_2113:
        /* <DEDUP_REMOVED lines=22> */
[----:B------:R0:W1:Y:S02]  /*160c0*/  SHFL.IDX PT, R14, R2, 0x1f, 0x1f ;  /* 0x03e01f00020e7f89 */ /* 0x00006400000e0000 */
.L_x_2169:
[----:B------:R-:W-:Y:S02]  /*160d0*/  ULDC UR4, c[0x0][0xc10] ;  /* 0x0003040000047ab9 */ /* 0x000fe40000000800 */
[----:B------:R-:W-:-:S04]  /*160e0*/  IMAD.U32 R5, RZ, RZ, UR4 ;  /* 0x00000004ff057e24 */ /* 0x000fc8000f8e00ff */
[----:B-1----:R-:W-:-:S04]  /*160f0*/  IMAD R3, R14, R5, RZ ;  /* 0x000000050e037224 */ /* 0x002fc800078e02ff */
[----:B------:R-:W-:-:S05]  /*16100*/  IMAD.IADD R16, R3, 0x1, R16 ;  /* 0x0000000103107824 */ /* 0x000fca00078e0210 */
[----:B------:R-:W-:-:S13]  /*16110*/  ISETP.GT.AND P0, PT, R16, R4, PT ;  /* 0x000000041000720c */ /* 0x000fda0003f04270 */
[----:B------:R-:W-:Y:S05]  /*16120*/  @!P0 BRA `(.L_x_2116) ;  /* 0xfffffffc004c8947 */ /* 0x000fea000383ffff */
.L_x_2111:
        /* <DEDUP_REMOVED lines=8> */
.L_x_2173:
[----:B------:R-:W-:Y:S01]  /*161b0*/  ISETP.NE.AND P0, PT, R3, RZ, PT ;  /* 0x000000ff0300720c */ /* 0x000fe20003f05270 */
[----:B------:R-:W-:-:S12]  /*161c0*/  IMAD.MOV.U32 R7, RZ, RZ, RZ ;  /* 0x000000ffff077224 */ /* 0x000fd800078e00ff */
[----:B------:R-:W-:Y:S05]  /*161d0*/  @!P0 BRA `(.L_x_2118) ;  /* 0x0000000000108947 */ /* 0x000fea0003800000 */
[----:B------:R-:W-:Y:S01]  /*161e0*/  UMOV UR4, 0xffffffff ;  /* 0xffffffff00047882 */ /* 0x000fe20000000000 */
[----:B------:R-:W-:Y:S02]  /*161f0*/  VIADD R12, R6, 0xffffffff ;  /* 0xffffffff060c7836 */ /* 0x000fe40000000000 */
[----:B------:R-:W-:Y:S05]  /*16200*/  BRA.DIV UR4, `(.L_x_2119) ;  /* 0x0000001a04487947 */ /* 0x000fea000b800000 */
[----:B------:R3:W4:Y:S02]  /*16210*/  SHFL.IDX PT, R7, R2, R12, 0x1f ;  /* 0x00001f0c02077589 */ /* 0x00072400000e0000 */
.L_x_2118:
[----:B0--3--:R-:W0:Y:S01]  /*16220*/  LDC.64 R2, c[0x0][0xc68] ;  /* 0x00031a00ff027b82 */ /* 0x009e220000000a00 */
[----:B------:R-:W-:Y:S01]  /*16230*/  IMAD.IADD R19, R6, 0x1, R19 ;  /* 0x0000000106137824 */ /* 0x000fe200078e0213 */
[----:B------:R-:W-:-:S03]  /*16240*/  ULDC.64 UR4, c[0x0][0x208] ;  /* 0x0000820000047ab9 */ /* 0x000fc60000000a00 */
        /* <DEDUP_REMOVED lines=27> */
[----:B------:R-:W-:Y:S02]  /*16400*/  @!P0 IADD3 R9, -R9, RZ, RZ ;  /* 0x000000ff09098210 */ /* 0x000fe40007ffe1ff */
        /* <DEDUP_REMOVED lines=37> */
.L_x_2112:
[----:B------:R-:W-:Y:S01]  /*16660*/  UMOV UR4, URZ ;  /* 0x0000003f00047c82 */ /* 0x000fe20008000000 */
[----:B------:R-:W-:Y:S01]  /*16670*/  UMOV UR5, URZ ;  /* 0x0000003f00057c82 */ /* 0x000fe20008000000 */
[----:B------:R-:W-:Y:S01]  /*16680*/  ULDC UR6, c[0x0][0xc14] ;  /* 0x0003050000067ab9 */ /* 0x000fe20000000800 */
[----:B------:R-:W-:Y:S02]  /*16690*/  IMAD.MOV.U32 R16, RZ, RZ, R4 ;  /* 0x000000ffff107224 */ /* 0x000fe400078e0004 */
[----:B------:R-:W-:Y:S02]  /*166a0*/  IMAD.U32 R17, RZ, RZ, UR4 ;  /* 0x00000004ff117e24 */ /* 0x000fe4000f8e00ff */
[----:B------:R-:W-:Y:S02]  /*166b0*/  IMAD.U32 R18, RZ, RZ, UR5 ;  /* 0x00000005ff127e24 */ /* 0x000fe4000f8e00ff */
[----:B------:R-:W-:-:S07]  /*166c0*/  IMAD.U32 R19, RZ, RZ, UR6 ;  /* 0x00000006ff137e24 */ /* 0x000fce000f8e00ff */
.L_x_2120:
        /* <DEDUP_REMOVED lines=12> */
.L_x_2054:
[----:B-1----:R-:W3:Y:S01]  /*16790*/  LDL.LU R0, [R1+0x20] ;  /* 0x0000200001007983 */ /* 0x002ee20000300800 */
[----:B------:R-:W-:Y:S01]  /*167a0*/  BSSY B0, `(.L_x_2122) ;  /* 0x000000b000007945 */ /* 0x000fe20003800000 */
[----:B------:R-:W1:Y:S01]  /*167b0*/  S2R R5, SR_CgaCtaId ;  /* 0x0000000000057919 */ /* 0x000e620000008800 */
[----:B---3--:R-:W-:-:S04]  /*167c0*/  IADD3 R0, R0, 0x1, RZ ;  /* 0x0000000100007810 */ /* 0x008fc80007ffe0ff */
        /* <DEDUP_REMOVED lines=8> */
.L_x_2176:
[----:B------:R-:W-:Y:S05]  /*16850*/  BSYNC B0 ;  /* 0x0000000000007941 */ /* 0x000fea0003800000 */
.L_x_2122:
[----:B------:R-:W-:-:S03]  /*16860*/  UMOV UR4, 0xffffffff ;  /* 0xffffffff00047882 */ /* 0x000fc60000000000 */
[----:B------:R-:W-:Y:S05]  /*16870*/  BRA.DIV UR4, `(.L_x_2124) ;  /* 0x0000001204e87947 */ /* 0x000fea000b800000 */
[----:B------:R-:W2:Y:S02]  /*16880*/  S2R R2, SR_TID.X ;  /* 0x0000000000027919 */ /* 0x000ea40000002100 */
[----:B--2---:R-:W-:-:S04]  /*16890*/  SHF.R.U32.HI R2, RZ, 0x5, R2 ;  /* 0x00000005ff027819 */ /* 0x004fc80000011602 */
[----:B------:R-:W-:-:S05]  /*168a0*/  LOP3.LUT R2, R2, 0x3, RZ, 0xc0, !PT ;  /* 0x0000000302027812 */ /* 0x000fca00078ec0ff */
[----:B------:R2:W3:Y:S02]  /*168b0*/  SHFL.IDX PT, R14, R2, RZ, 0x1f ;  /* 0x00001fff020e7589 */ /* 0x0004e400000e0000 */
.L_x_2179:
[----:B---3--:R-:W-:Y:S01]  /*168c0*/  ISETP.NE.AND P0, PT, R14, RZ, PT ;  /* 0x000000ff0e00720c */ /* 0x008fe20003f05270 */
[----:B------:R-:W-:-:S12]  /*168d0*/  BSSY B0, `(.L_x_2125) ;  /* 0x0000029000007945 */ /* 0x000fd80003800000 */
[----:B------:R-:W-:Y:S05]  /*168e0*/  @P0 BRA `(.L_x_2126) ;  /* 0x00000000009c0947 */ /* 0x000fea0003800000 */
[----:B------:R-:W-:-:S03]  /*168f0*/  UMOV UR4, 0xffffffff ;  /* 0xffffffff00047882 */ /* 0x000fc60000000000 */
[----:B------:R-:W-:Y:S05]  /*16900*/  BRA.DIV UR4, `(.L_x_2127) ;  /* 0x0000001204f87947 */ /* 0x000fea000b800000 */
[----:B------:R-:W-:-:S13]  /*16910*/  ELECT P6, URZ, PT ;  /* 0x00000000003f782f */ /* 0x000fda00038c0000 */
.L_x_2182:
        /* <DEDUP_REMOVED lines=8> */
.L_x_2128:
        /* <DEDUP_REMOVED lines=14> */
.L_x_2183:
[----:B------:R-:W2:Y:S02]  /*16a80*/  SYNCS.PHASECHK.TRANS64.TRYWAIT P0, [R7+URZ], R2 ;  /* 0x00000002070075a7 */ /* 0x000ea4000800017f */
[----:B--2---:R-:W-:Y:S05]  /*16a90*/  @!P0 BRA `(.L_x_2130) ;  /* 0x0000001000c88947 */ /* 0x004fea0003800000 */
.L_x_2184:
[----:B------:R-:W-:Y:S05]  /*16aa0*/  @!P2 BRA `(.L_x_2131) ;  /* 0x000000000004a947 */ /* 0x000fea0003800000 */
[----:B------:R-:W-:Y:S01]  /*16ab0*/  BPT.TRAP 0x1 ;  /* 0x000000040000795c */ /* 0x000fe20000300000 */
.L_x_2131:
[----:B------:R-:W3:Y:S01]  /*16ac0*/  LDL.LU R4, [R1] ;  /* 0x0000000001047983 */ /* 0x000ee20000300800 */
[----:B------:R-:W-:-:S04]  /*16ad0*/  VIADD R0, R0, 0x36860 ;  /* 0x0003686000007836 */ /* 0x000fc80000000000 */
[----:B---3--:R-:W-:-:S04]  /*16ae0*/  IMAD R4, R4, 0x8, R0 ;  /* 0x0000000804047824 */ /* 0x008fc800078e0200 */
[----:B------:R-:W3:Y:S02]  /*16af0*/  SYNCS.PHASECHK.TRANS64.TRYWAIT P0, [R4+URZ], R5 ;  /* 0x00000005040075a7 */ /* 0x000ee4000800017f */
[----:B---3--:R-:W-:Y:S05]  /*16b00*/  @!P0 BRA `(.L_x_2132) ;  /* 0x0000001000c08947 */ /* 0x008fea0003800000 */
.L_x_2185:
[----:B------:R-:W-:-:S07]  /*16b10*/  IMAD R3, R3, 0x8, R0 ;  /* 0x0000000803037824 */ /* 0x000fce00078e0200 */
.L_x_2133:
[----:B----4-:R4:W0:Y:S02]  /*16b20*/  SYNCS.PHASECHK.TRANS64.TRYWAIT P0, [R3+URZ], R2 ;  /* 0x00000002030075a7 */ /* 0x010824000800017f */
[----:B0-----:R-:W-:Y:S05]  /*16b30*/  @!P0 NANOSLEEP.SYNCS 0x989680 ;  /* 0x009896800000895d */ /* 0x001fea0003900000 */
[----:B------:R-:W0:Y:S02]  /*16b40*/  @!P0 SYNCS.PHASECHK.TRANS64 P0, [R3+URZ], R2 ;  /* 0x00000002030085a7 */ /* 0x000e24000800007f */
[----:B0-----:R-:W-:Y:S05]  /*16b50*/  @!P0 BRA `(.L_x_2133) ;  /* 0xfffffffc00f08947 */ /* 0x001fea000383ffff */
.L_x_2126:
[----:B------:R-:W-:Y:S05]  /*16b60*/  BSYNC B0 ;  /* 0x0000000000007941 */ /* 0x000fea0003800000 */
.L_x_2125:
[----:B------:R-:W-:Y:S05]  /*16b70*/  EXIT ;  /* 0x000000000000794d */ /* 0x000fea0003800000 */
.L_x_1998:
[----:B0-----:R-:W-:-:S04]  /*16b80*/  IMAD.U32 R3, RZ, RZ, UR60 ;  /* 0x0000003cff037e24 */ /* 0x001fc8000f8e00ff */
[----:B------:R0:W1:Y:S03]  /*16b90*/  SYNCS.PHASECHK.TRANS64.TRYWAIT P1, [R3+URZ+0x36800], R0 ;  /* 0x03680000030075a7 */ /* 0x000066000802017f */
[----:B-1----:R-:W-:Y:S05]  /*16ba0*/  @!P1 NANOSLEEP.SYNCS 0x989680 ;  /* 0x009896800000995d */ /* 0x002fea0003900000 */
[----:B------:R-:W1:Y:S02]  /*16bb0*/  @!P1 SYNCS.PHASECHK.TRANS64 P1, [R3+URZ+0x36800], R0 ;  /* 0x03680000030095a7 */ /* 0x000e64000802007f */
[----:B-1----:R-:W-:Y:S05]  /*16bc0*/  @!P1 BRA `(.L_x_1998) ;  /* 0xfffffffc00ec9947 */ /* 0x002fea000383ffff */
[----:B------:R-:W-:Y:S05]  /*16bd0*/  BRA `(.L_x_2134) ;  /* 0xfffffeac00a47947 */ /* 0x000fea000383ffff */
.L_x_2002:
[----:B-1----:R1:W2:Y:S02]  /*16be0*/  SYNCS.PHASECHK.TRANS64.TRYWAIT P2, [R2+URZ+0x36830], R3 ;  /* 0x03683003020075a7 */ /* 0x0022a4000804017f */
[----:B--2---:R-:W-:Y:S05]  /*16bf0*/  @!P2 NANOSLEEP.SYNCS 0x989680 ;  /* 0x009896800000a95d */ /* 0x004fea0003900000 */
[----:B------:R-:W2:Y:S02]  /*16c00*/  @!P2 SYNCS.PHASECHK.TRANS64 P2, [R2+URZ+0x36830], R3 ;  /* 0x036830030200a5a7 */ /* 0x000ea4000804007f */
[----:B--2---:R-:W-:Y:S05]  /*16c10*/  @!P2 BRA `(.L_x_2002) ;  /* 0xfffffffc00f0a947 */ /* 0x004fea000383ffff */
[----:B------:R-:W-:Y:S05]  /*16c20*/  BRA `(.L_x_2001) ;  /* 0xfffffeac00cc7947 */ /* 0x000fea000383ffff */
.L_x_2007:
[----:B-1----:R-:W-:-:S04]  /*16c30*/  IMAD.U32 R5, RZ, RZ, UR39 ;  /* 0x00000027ff057e24 */ /* 0x002fc8000f8e00ff */
[----:B------:R1:W2:Y:S03]  /*16c40*/  SYNCS.PHASECHK.TRANS64.TRYWAIT P2, [R5+URZ+0x36830], R0 ;  /* 0x03683000050075a7 */ /* 0x0002a6000804017f */
[----:B--2---:R-:W-:Y:S05]  /*16c50*/  @!P2 NANOSLEEP.SYNCS 0x989680 ;  /* 0x009896800000a95d */ /* 0x004fea0003900000 */
[----:B------:R-:W2:Y:S02]  /*16c60*/  @!P2 SYNCS.PHASECHK.TRANS64 P2, [R5+URZ+0x36830], R0 ;  /* 0x036830000500a5a7 */ /* 0x000ea4000804007f */
[----:B--2---:R-:W-:Y:S05]  /*16c70*/  @!P2 BRA `(.L_x_2007) ;  /* 0xfffffffc00eca947 */ /* 0x004fea000383ffff */
[----:B------:R-:W-:Y:S05]  /*16c80*/  BRA `(.L_x_2006) ;  /* 0xfffffef000b47947 */ /* 0x000fea000383ffff */
.L_x_2011:
[----:B-1----:R-:W-:-:S04]  /*16c90*/  IMAD.U32 R3, RZ, RZ, UR10 ;  /* 0x0000000aff037e24 */ /* 0x002fc8000f8e00ff */
[----:B------:R1:W2:Y:S03]  /*16ca0*/  SYNCS.PHASECHK.TRANS64.TRYWAIT P2, [R3+URZ+0x36850], R0 ;  /* 0x03685000030075a7 */ /* 0x0002a6000804017f */
[----:B--2---:R-:W-:Y:S05]  /*16cb0*/  @!P2 NANOSLEEP.SYNCS 0x989680 ;  /* 0x009896800000a95d */ /* 0x004fea0003900000 */
[----:B------:R-:W2:Y:S02]  /*16cc0*/  @!P2 SYNCS.PHASECHK.TRANS64 P2, [R3+URZ+0x36850], R0 ;  /* 0x036850000300a5a7 */ /* 0x000ea4000804007f */
[----:B--2---:R-:W-:Y:S05]  /*16cd0*/  @!P2 BRA `(.L_x_2011) ;  /* 0xfffffffc00eca947 */ /* 0x004fea000383ffff */
[----:B------:R-:W-:Y:S05]  /*16ce0*/  BRA `(.L_x_2010) ;  /* 0xffffff18002c7947 */ /* 0x000fea000383ffff */
.L_x_2017:
[----:B-1----:R-:W-:-:S04]  /*16cf0*/  IMAD.U32 R5, RZ, RZ, UR6 ;  /* 0x00000006ff057e24 */ /* 0x002fc8000f8e00ff */
[----:B------:R1:W2:Y:S03]  /*16d00*/  SYNCS.PHASECHK.TRANS64.TRYWAIT P2, [R5+URZ+0x36830], R0 ;  /* 0x03683000050075a7 */ /* 0x0002a6000804017f */
[----:B--2---:R-:W-:Y:S05]  /*16d10*/  @!P2 NANOSLEEP.SYNCS 0x989680 ;  /* 0x009896800000a95d */ /* 0x004fea0003900000 */
[----:B------:R-:W2:Y:S02]  /*16d20*/  @!P2 SYNCS.PHASECHK.TRANS64 P2, [R5+URZ+0x36830], R0 ;  /* 0x036830000500a5a7 */ /* 0x000ea4000804007f */
[----:B--2---:R-:W-:Y:S05]  /*16d30*/  @!P2 BRA `(.L_x_2017) ;  /* 0xfffffffc00eca947 */ /* 0x004fea000383ffff */
[----:B------:R-:W-:Y:S05]  /*16d40*/  BRA `(.L_x_2016) ;  /* 0xffffff3400887947 */ /* 0x000fea000383ffff */
.L_x_2021:
[----:B-1----:R-:W-:-:S04]  /*16d50*/  IMAD.U32 R3, RZ, RZ, UR11 ;  /* 0x0000000bff037e24 */ /* 0x002fc8000f8e00ff */
[----:B------:R1:W2:Y:S03]  /*16d60*/  SYNCS.PHASECHK.TRANS64.TRYWAIT P2, [R3+URZ+0x36850], R0 ;  /* 0x03685000030075a7 */ /* 0x0002a6000804017f */
[----:B--2---:R-:W-:Y:S05]  /*16d70*/  @!P2 NANOSLEEP.SYNCS 0x989680 ;  /* 0x009896800000a95d */ /* 0x004fea0003900000 */
[----:B------:R-:W2:Y:S02]  /*16d80*/  @!P2 SYNCS.PHASECHK.TRANS64 P2, [R3+URZ+0x36850], R0 ;  /* 0x036850000300a5a7 */ /* 0x000ea4000804007f */
[----:B--2---:R-:W-:Y:S05]  /*16d90*/  @!P2 BRA `(.L_x_2021) ;  /* 0xfffffffc00eca947 */ /* 0x004fea000383ffff */
[----:B------:R-:W-:Y:S05]  /*16da0*/  BRA `(.L_x_2020) ;  /* 0xffffff5800fc7947 */ /* 0x000fea000383ffff */
.L_x_2026:
[----:B-1----:R-:W-:-:S04]  /*16db0*/  IMAD.U32 R3, RZ, RZ, UR5 ;  /* 0x00000005ff037e24 */ /* 0x002fc8000f8e00ff */
[----:B------:R1:W2:Y:S03]  /*16dc0*/  SYNCS.PHASECHK.TRANS64.TRYWAIT P0, [R3+URZ+0x36850], R2 ;  /* 0x03685002030075a7 */ /* 0x0002a6000800017f */
[----:B--2---:R-:W-:Y:S05]  /*16dd0*/  @!P0 NANOSLEEP.SYNCS 0x989680 ;  /* 0x009896800000895d */ /* 0x004fea0003900000 */
[----:B------:R-:W2:Y:S02]  /*16de0*/  @!P0 SYNCS.PHASECHK.TRANS64 P0, [R3+URZ+0x36850], R2 ;  /* 0x03685002030085a7 */ /* 0x000ea4000800007f */
[----:B--2---:R-:W-:Y:S05]  /*16df0*/  @!P0 BRA `(.L_x_2026) ;  /* 0xfffffffc00ec8947 */ /* 0x004fea000383ffff */
[----:B------:R-:W-:Y:S05]  /*16e00*/  BRA `(.L_x_2025) ;  /* 0xffffff7400ac7947 */ /* 0x000fea000383ffff */
.L_x_2067:
[----:B------:R-:W1:Y:S01]  /*16e10*/  S2R R8, SR_TID.X ;  /* 0x0000000000087919 */ /* 0x000e620000002100 */
[----:B------:R-:W-:Y:S01]  /*16e20*/  BSSY B0, `(.L_x_2135) ;  /* 0x000000a000007945 */ /* 0x000fe20003800000 */
[----:B------:R-:W-:Y:S01]  /*16e30*/  IMAD.MOV.U32 R12, RZ, RZ, RZ ;  /* 0x000000ffff0c7224 */ /* 0x000fe200078e00ff */
[----:B------:R-:W-:Y:S01]  /*16e40*/  MOV R11, 0x1f ;  /* 0x0000001f000b7802 */ /* 0x000fe20000000f00 */
[----:B------:R-:W-:Y:S01]  /*16e50*/  IMAD.MOV.U32 R15, RZ, RZ, -0x1 ;  /* 0xffffffffff0f7424 */ /* 0x000fe200078e00ff */
[----:B-1----:R-:W-:-:S04]  /*16e60*/  SHF.R.U32.HI R8, RZ, 0x5, R8 ;  /* 0x00000005ff087819 */ /* 0x002fc80000011608 */
[----:B------:R-:W-:-:S05]  /*16e70*/  LOP3.LUT R8, R8, 0x3, RZ, 0xc0, !PT ;  /* 0x0000000308087812 */ /* 0x000fca00078ec0ff */
[----:B0-----:R-:W-:-:S07]  /*16e80*/  IMAD.MOV.U32 R13, RZ, RZ, R8 ;  /* 0x000000ffff0d7224 */ /* 0x001fce00078e0008 */
[----:B------:R-:W-:Y:S05]  /*16e90*/  WARPSYNC.COLLECTIVE R15, `(.L_x_2136) ;  /* 0x000000000f087348 */ /* 0x000fea0003c00000 */
[----:B------:R0:W1:Y:S02]  /*16ea0*/  SHFL.IDX P6, R14, R13, R12, R11 ;  /* 0x0000000c0d0e7389 */ /* 0x00006400000c000b */
[----:B01----:R-:W-:Y:S01]  /*16eb0*/  ENDCOLLECTIVE ;  /* 0x000000000000791b */ /* 0x003fe20003800000 */
.L_x_2136:
[----:B------:R-:W-:Y:S05]  /*16ec0*/  BSYNC B0 ;  /* 0x0000000000007941 */ /* 0x000fea0003800000 */
.L_x_2135:
[----:B------:R-:W-:Y:S05]  /*16ed0*/  BRA `(.L_x_2137) ;  /* 0xffffffc4002c7947 */ /* 0x000fea000383ffff */
.L_x_2068:
[----:B------:R-:W-:Y:S01]  /*16ee0*/  BSSY B0, `(.L_x_2138) ;  /* 0x0000006000007945 */ /* 0x000fe20003800000 */
[----:B------:R-:W-:-:S07]  /*16ef0*/  IMAD.MOV.U32 R15, RZ, RZ, -0x1 ;  /* 0xffffffffff0f7424 */ /* 0x000fce00078e00ff */
[----:B------:R-:W-:Y:S05]  /*16f00*/  WARPSYNC.COLLECTIVE R15, `(.L_x_2139) ;  /* 0x000000000f0c7348 */ /* 0x000fea0003c00000 */
[----:B------:R-:W-:Y:S02]  /*16f10*/  ELECT P6, UR62, PT ;  /* 0x00000000003e782f */ /* 0x000fe400038c0000 */
[----:B------:R-:W-:Y:S01]  /*16f20*/  MOV R14, UR62 ;  /* 0x0000003e000e7c02 */ /* 0x000fe20008000f00 */
[----:B------:R-:W-:Y:S10]  /*16f30*/  ENDCOLLECTIVE ;  /* 0x000000000000791b */ /* 0x000ff40003800000 */
.L_x_2139:
[----:B------:R-:W-:Y:S05]  /*16f40*/  BSYNC B0 ;  /* 0x0000000000007941 */ /* 0x000fea0003800000 */
.L_x_2138:
[----:B------:R-:W-:Y:S05]  /*16f50*/  BRA `(.L_x_2140) ;  /* 0xffffffc4001c7947 */ /* 0x000fea000383ffff */
.L_x_2071:
[----:B0-----:R0:W1:Y:S02]  /*16f60*/  SYNCS.PHASECHK.TRANS64.TRYWAIT P0, [R8+URZ+0x36840], R9 ;  /* 0x03684009080075a7 */ /* 0x001064000800017f */
[----:B-1----:R-:W-:Y:S05]  /*16f70*/  @!P0 NANOSLEEP.SYNCS 0x989680 ;  /* 0x009896800000895d */ /* 0x002fea0003900000 */
[----:B------:R-:W1:Y:S02]  /*16f80*/  @!P0 SYNCS.PHASECHK.TRANS64 P0, [R8+URZ+0x36840], R9 ;  /* 0x03684009080085a7 */ /* 0x000e64000800007f */
[----:B-1----:R-:W-:Y:S05]  /*16f90*/  @!P0 BRA `(.L_x_2071) ;  /* 0xfffffffc00f08947 */ /* 0x002fea000383ffff */
[----:B------:R-:W-:Y:S05]  /*16fa0*/  BRA `(.L_x_2141) ;  /* 0xffffffc400887947 */ /* 0x000fea000383ffff */
.L_x_2074:
        /* <DEDUP_REMOVED lines=8> */
.L_x_2082:
[----:B0-----:R0:W1:Y:S02]  /*17030*/  SYNCS.PHASECHK.TRANS64.TRYWAIT P0, [R2+URZ+0x36840], R3 ;  /* 0x03684003020075a7 */ /* 0x001064000800017f */
[----:B-1----:R-:W-:Y:S05]  /*17040*/  @!P0 NANOSLEEP.SYNCS 0x989680 ;  /* 0x009896800000895d */ /* 0x002fea0003900000 */
[----:B------:R-:W1:Y:S02]  /*17050*/  @!P0 SYNCS.PHASECHK.TRANS64 P0, [R2+URZ+0x36840], R3 ;  /* 0x03684003020085a7 */ /* 0x000e64000800007f */
[----:B-1----:R-:W-:Y:S05]  /*17060*/  @!P0 BRA `(.L_x_2082) ;  /* 0xfffffffc00f08947 */ /* 0x002fea000383ffff */
[----:B------:R-:W-:Y:S05]  /*17070*/  BRA `(.L_x_2143) ;  /* 0xffffffcc008c7947 */ /* 0x000fea000383ffff */
.L_x_2084:
[----:B0-----:R0:W1:Y:S02]  /*17080*/  SYNCS.PHASECHK.TRANS64.TRYWAIT P0, [R3+URZ+0x60], R2 ;  /* 0x00006002030075a7 */ /* 0x001064000800017f */
[----:B-1----:R-:W-:Y:S05]  /*17090*/  @!P0 NANOSLEEP.SYNCS 0x989680 ;  /* 0x009896800000895d */ /* 0x002fea0003900000 */
[----:B------:R-:W1:Y:S02]  /*170a0*/  @!P0 SYNCS.PHASECHK.TRANS64 P0, [R3+URZ+0x60], R2 ;  /* 0x00006002030085a7 */ /* 0x000e64000800007f */
[----:B-1----:R-:W-:Y:S05]  /*170b0*/  @!P0 BRA `(.L_x_2084) ;  /* 0xfffffffc00f08947 */ /* 0x002fea000383ffff */
[----:B------:R-:W-:Y:S05]  /*170c0*/  BRA `(.L_x_2144) ;  /* 0xffffffd000387947 */ /* 0x000fea000383ffff */
.L_x_2089:
[----:B-1----:R1:W2:Y:S02]  /*170d0*/  SYNCS.PHASECHK.TRANS64.TRYWAIT P0, [R2+URZ+0x36840], R3 ;  /* 0x03684003020075a7 */ /* 0x0022a4000800017f */
[----:B--2---:R-:W-:Y:S05]  /*170e0*/  @!P0 NANOSLEEP.SYNCS 0x989680 ;  /* 0x009896800000895d */ /* 0x004fea0003900000 */
[----:B------:R-:W2:Y:S02]  /*170f0*/  @!P0 SYNCS.PHASECHK.TRANS64 P0, [R2+URZ+0x36840], R3 ;  /* 0x03684003020085a7 */ /* 0x000ea4000800007f */
[----:B--2---:R-:W-:Y:S05]  /*17100*/  @!P0 BRA `(.L_x_2089) ;  /* 0xfffffffc00f08947 */ /* 0x004fea000383ffff */
[----:B------:R-:W-:Y:S05]  /*17110*/  BRA `(.L_x_2145) ;  /* 0xffffffd400ac7947 */ /* 0x000fea000383ffff */
.L_x_2091:
[----:B0-----:R0:W1:Y:S02]  /*17120*/  SYNCS.PHASECHK.TRANS64.TRYWAIT P1, [R3+URZ+0x60], R2 ;  /* 0x00006002030075a7 */ /* 0x001064000802017f */
[----:B-1----:R-:W-:Y:S05]  /*17130*/  @!P1 NANOSLEEP.SYNCS 0x989680 ;  /* 0x009896800000995d */ /* 0x002fea0003900000 */
[----:B------:R-:W1:Y:S02]  /*17140*/  @!P1 SYNCS.PHASECHK.TRANS64 P1, [R3+URZ+0x60], R2 ;  /* 0x00006002030095a7 */ /* 0x000e64000802007f */
[----:B-1----:R-:W-:Y:S05]  /*17150*/  @!P1 BRA `(.L_x_2091) ;  /* 0xfffffffc00f09947 */ /* 0x002fea000383ffff */
[----:B------:R-:W-:Y:S05]  /*17160*/  BRA `(.L_x_2146) ;  /* 0xffffffd800587947 */ /* 0x000fea000383ffff */
.L_x_2096:
[----:B--2---:R2:W3:Y:S02]  /*17170*/  SYNCS.PHASECHK.TRANS64.TRYWAIT P0, [R2+URZ+0x36840], R3 ;  /* 0x03684003020075a7 */ /* 0x0044e4000800017f */
[----:B---3--:R-:W-:Y:S05]  /*17180*/  @!P0 NANOSLEEP.SYNCS 0x989680 ;  /* 0x009896800000895d */ /* 0x008fea0003900000 */
[----:B------:R-:W3:Y:S02]  /*17190*/  @!P0 SYNCS.PHASECHK.TRANS64 P0, [R2+URZ+0x36840], R3 ;  /* 0x03684003020085a7 */ /* 0x000ee4000800007f */
[----:B---3--:R-:W-:Y:S05]  /*171a0*/  @!P0 BRA `(.L_x_2096) ;  /* 0xfffffffc00f08947 */ /* 0x008fea000383ffff */
[----:B------:R-:W-:Y:S05]  /*171b0*/  BRA `(.L_x_2147) ;  /* 0xffffffdc00907947 */ /* 0x000fea000383ffff */
.L_x_2098:
[----:B0-----:R0:W1:Y:S02]  /*171c0*/  SYNCS.PHASECHK.TRANS64.TRYWAIT P1, [R2+URZ+0x60], R9 ;  /* 0x00006009020075a7 */ /* 0x001064000802017f */
[----:B-1----:R-:W-:Y:S05]  /*171d0*/  @!P1 NANOSLEEP.SYNCS 0x989680 ;  /* 0x009896800000995d */ /* 0x002fea0003900000 */
[----:B------:R-:W1:Y:S02]  /*171e0*/  @!P1 SYNCS.PHASECHK.TRANS64 P1, [R2+URZ+0x60], R9 ;  /* 0x00006009020095a7 */ /* 0x000e64000802007f */
[----:B-1----:R-:W-:Y:S05]  /*171f0*/  @!P1 BRA `(.L_x_2098) ;  /* 0xfffffffc00f09947 */ /* 0x002fea000383ffff */
[----:B------:R-:W-:Y:S05]  /*17200*/  BRA `(.L_x_2148) ;  /* 0xffffffe000407947 */ /* 0x000fea000383ffff */
.L_x_2105:
[----:B-1----:R1:W2:Y:S02]  /*17210*/  SYNCS.PHASECHK.TRANS64.TRYWAIT P0, [R3+URZ+0x36860], R2 ;  /* 0x03686002030075a7 */ /* 0x0022a4000800017f */
[----:B--2---:R-:W-:Y:S05]  /*17220*/  @!P0 NANOSLEEP.SYNCS 0x989680 ;  /* 0x009896800000895d */ /* 0x004fea0003900000 */
[----:B------:R-:W2:Y:S02]  /*17230*/  @!P0 SYNCS.PHASECHK.TRANS64 P0, [R3+URZ+0x36860], R2 ;  /* 0x03686002030085a7 */ /* 0x000ea4000800007f */
[----:B--2---:R-:W-:Y:S05]  /*17240*/  @!P0 BRA `(.L_x_2105) ;  /* 0xfffffffc00f08947 */ /* 0x004fea000383ffff */
[----:B------:R-:W-:Y:S05]  /*17250*/  BRA `(.L_x_2149) ;  /* 0xffffffe400607947 */ /* 0x000fea000383ffff */
.L_x_2107:
[----:B------:R-:W-:Y:S01]  /*17260*/  BSSY B0, `(.L_x_2150) ;  /* 0x0000008000007945 */ /* 0x000fe20003800000 */
[----:B0-----:R-:W-:Y:S02]  /*17270*/  IMAD.MOV.U32 R13, RZ, RZ, R16 ;  /* 0x000000ffff0d7224 */ /* 0x001fe400078e0010 */
[----:B------:R-:W-:Y:S02]  /*17280*/  IMAD.MOV.U32 R12, RZ, RZ, RZ ;  /* 0x000000ffff0c7224 */ /* 0x000fe400078e00ff */
[----:B------:R-:W-:Y:S02]  /*17290*/  IMAD.MOV.U32 R11, RZ, RZ, 0x1f ;  /* 0x0000001fff0b7424 */ /* 0x000fe400078e00ff */
[----:B------:R-:W-:-:S07]  /*172a0*/  IMAD.MOV.U32 R15, RZ, RZ, -0x1 ;  /* 0xffffffffff0f7424 */ /* 0x000fce00078e00ff */
[----:B-1----:R-:W-:Y:S05]  /*172b0*/  WARPSYNC.COLLECTIVE R15, `(.L_x_2151) ;  /* 0x000000000f087348 */ /* 0x002fea0003c00000 */
[----:B------:R0:W2:Y:S02]  /*172c0*/  SHFL.IDX P6, R14, R13, R12, R11 ;  /* 0x0000000c0d0e7389 */ /* 0x0000a400000c000b */
[----:B012---:R-:W-:Y:S01]  /*172d0*/  ENDCOLLECTIVE ;  /* 0x000000000000791b */ /* 0x007fe20003800000 */
.L_x_2151:
[----:B------:R-:W-:Y:S05]  /*172e0*/  BSYNC B0 ;  /* 0x0000000000007941 */ /* 0x000fea0003800000 */
.L_x_2150:
        /* <DEDUP_REMOVED lines=8> */
.L_x_2152:
[----:B------:R-:W-:Y:S01]  /*17370*/  IMAD.MOV.U32 R16, RZ, RZ, R14 ;  /* 0x000000ffff107224 */ /* 0x000fe200078e000e */
[----:B------:R-:W-:Y:S06]  /*17380*/  BRA `(.L_x_2153) ;  /* 0xffffffe800007947 */ /* 0x000fec000383ffff */
.L_x_2110:
[----:B------:R-:W-:Y:S01]  /*17390*/  BSSY B0, `(.L_x_2154) ;  /* 0x0000008000007945 */ /* 0x000fe20003800000 */
[----:B0----5:R-:W-:Y:S02]  /*173a0*/  IMAD.MOV.U32 R13, RZ, RZ, R17 ;  /* 0x000000ffff0d7224 */ /* 0x021fe400078e0011 */
[----:B------:R-:W-:Y:S02]  /*173b0*/  IMAD.MOV.U32 R12, RZ, RZ, 0x1 ;  /* 0x00000001ff0c7424 */ /* 0x000fe400078e00ff */
[----:B------:R-:W-:Y:S02]  /*173c0*/  IMAD.MOV.U32 R11, RZ, RZ, RZ ;  /* 0x000000ffff0b7224 */ /* 0x000fe400078e00ff */
[----:B------:R-:W-:-:S07]  /*173d0*/  IMAD.MOV.U32 R15, RZ, RZ, -0x1 ;  /* 0xffffffffff0f7424 */ /* 0x000fce00078e00ff */
[----:B-1234-:R-:W-:Y:S05]  /*173e0*/  WARPSYNC.COLLECTIVE R15, `(.L_x_2155) ;  /* 0x000000000f087348 */ /* 0x01efea0003c00000 */
[----:B------:R0:W0:Y:S02]  /*173f0*/  SHFL.UP P6, R14, R13, R12, R11 ;  /* 0x0400000c0d0e7389 */ /* 0x00002400000c000b */
[----:B01234-:R-:W-:Y:S01]  /*17400*/  ENDCOLLECTIVE ;  /* 0x000000000000791b */ /* 0x01ffe20003800000 */
.L_x_2155:
[----:B------:R-:W-:Y:S05]  /*17410*/  BSYNC B0 ;  /* 0x0000000000007941 */ /* 0x000fea0003800000 */
.L_x_2154:
[----:B------:R-:W-:Y:S01]  /*17420*/  ISETP.NE.AND P0, PT, R6, RZ, PT ;  /* 0x000000ff0600720c */ /* 0x000fe20003f05270 */
[----:B------:R-:W-:Y:S01]  /*17430*/  IMAD.MOV.U32 R11, RZ, RZ, RZ ;  /* 0x000000ffff0b7224 */ /* 0x000fe200078e00ff */
[----:B------:R-:W-:Y:S01]  /*17440*/  MOV R12, 0x2 ;  /* 0x00000002000c7802 */ /* 0x000fe20000000f00 */
[----:B------:R-:W-:Y:S01]  /*17450*/  IMAD.MOV.U32 R15, RZ, RZ, -0x1 ;  /* 0xffffffffff0f7424 */ /* 0x000fe200078e00ff */
[----:B------:R-:W-:Y:S02]  /*17460*/  SEL R14, R14, RZ, P0 ;  /* 0x000000ff0e0e7207 */ /* 0x000fe40000000000 */
[----:B------:R-:W-:-:S03]  /*17470*/  ISETP.GE.U32.AND P0, PT, R6, 0x2, PT ;  /* 0x000000020600780c */ /* 0x000fc60003f06070 */
[----:B------:R-:W-:-:S10]  /*17480*/  IMAD.IADD R13, R17, 0x1, R14 ;  /* 0x00000001110d7824 */ /* 0x000fd400078e020e */
[----:B------:R-:W-:Y:S05]  /*17490*/  WARPSYNC.COLLECTIVE R15, `(.L_x_2156) ;  /* 0x000000000f087348 */ /* 0x000fea0003c00000 */
[----:B------:R0:W1:Y:S02]  /*174a0*/  SHFL.UP P6, R14, R13, R12, R11 ;  /* 0x0400000c0d0e7389 */ /* 0x00006400000c000b */
[----:B01----:R-:W-:Y:S01]  /*174b0*/  ENDCOLLECTIVE ;  /* 0x000000000000791b */ /* 0x003fe20003800000 */
.L_x_2156:
        /* <DEDUP_REMOVED lines=8> */
.L_x_2157:
        /* <DEDUP_REMOVED lines=8> */
.L_x_2158:
        /* <DEDUP_REMOVED lines=8> */
.L_x_2159:
        /* <DEDUP_REMOVED lines=8> */
.L_x_2160:
[----:B------:R-:W-:Y:S05]  /*176c0*/  BRA `(.L_x_2161) ;  /* 0xffffffe400c87947 */ /* 0x000fea000383ffff */
.L_x_2115:
[----:B------:R-:W-:Y:S01]  /*176d0*/  BSSY B0, `(.L_x_2162) ;  /* 0x0000008000007945 */ /* 0x000fe20003800000 */
[----:B-----5:R-:W-:Y:S01]  /*176e0*/  IMAD.MOV.U32 R13, RZ, RZ, R17 ;  /* 0x000000ffff0d7224 */ /* 0x020fe200078e0011 */
[----:B------:R-:W-:Y:S01]  /*176f0*/  MOV R11, RZ ;  /* 0x000000ff000b7202 */ /* 0x000fe20000000f00 */
[----:B------:R-:W-:Y:S02]  /*17700*/  IMAD.MOV.U32 R12, RZ, RZ, 0x1 ;  /* 0x00000001ff0c7424 */ /* 0x000fe400078e00ff */
[----:B------:R-:W-:-:S07]  /*17710*/  IMAD.MOV.U32 R15, RZ, RZ, -0x1 ;  /* 0xffffffffff0f7424 */ /* 0x000fce00078e00ff */
[----:B0-----:R-:W-:Y:S05]  /*17720*/  WARPSYNC.COLLECTIVE R15, `(.L_x_2163) ;  /* 0x000000000f087348 */ /* 0x001fea0003c00000 */
[----:B------:R1:W2:Y:S02]  /*17730*/  SHFL.UP P6, R14, R13, R12, R11 ;  /* 0x0400000c0d0e7389 */ /* 0x0002a400000c000b */
[----:B012---:R-:W-:Y:S01]  /*17740*/  ENDCOLLECTIVE ;  /* 0x000000000000791b */ /* 0x007fe20003800000 */
.L_x_2163:
[----:B------:R-:W-:Y:S05]  /*17750*/  BSYNC B0 ;  /* 0x0000000000007941 */ /* 0x000fea0003800000 */
.L_x_2162:
        /* <DEDUP_REMOVED lines=10> */
.L_x_2164:
        /* <DEDUP_REMOVED lines=8> */
.L_x_2165:
        /* <DEDUP_REMOVED lines=8> */
.L_x_2166:
        /* <DEDUP_REMOVED lines=8> */
.L_x_2167:
        /* <DEDUP_REMOVED lines=8> */
.L_x_2168:
[----:B------:R-:W-:Y:S05]  /*17a00*/  BRA `(.L_x_2169) ;  /* 0xffffffe400b07947 */ /* 0x000fea000383ffff */
.L_x_2117:
[----:B------:R-:W-:Y:S01]  /*17a10*/  BSSY B0, `(.L_x_2170) ;  /* 0x0000006000007945 */ /* 0x000fe20003800000 */
[----:B------:R-:W-:Y:S01]  /*17a20*/  PLOP3.LUT P6, PT, P6, PT, PT, 0x8, 0x0 ;  /* 0x000000000000781c */ /* 0x000fe200037ce170 */
[----:B------:R-:W-:-:S12]  /*17a30*/  IMAD.MOV.U32 R15, RZ, RZ, -0x1 ;  /* 0xffffffffff0f7424 */ /* 0x000fd800078e00ff */
[----:B0-----:R-:W-:Y:S05]  /*17a40*/  WARPSYNC.COLLECTIVE R15, `(.L_x_2171) ;  /* 0x000000000f087348 */ /* 0x001fea0003c00000 */
[----:B------:R-:W-:Y:S01]  /*17a50*/  VOTE.ANY R14, PT, P6 ;  /* 0x00000000000e7806 */ /* 0x000fe200030e0100 */
[----:B0-----:R-:W-:Y:S06]  /*17a60*/  ENDCOLLECTIVE ;  /* 0x000000000000791b */ /* 0x001fec0003800000 */
.L_x_2171:
[----:B------:R-:W-:Y:S05]  /*17a70*/  BSYNC B0 ;  /* 0x0000000000007941 */ /* 0x000fea0003800000 */
.L_x_2170:
        /* <DEDUP_REMOVED lines=9> */
.L_x_2172:
[----:B------:R-:W-:Y:S01]  /*17b10*/  IMAD.MOV.U32 R17, RZ, RZ, R14 ;  /* 0x000000ffff117224 */ /* 0x000fe200078e000e */
[----:B------:R-:W-:Y:S06]  /*17b20*/  BRA `(.L_x_2173) ;  /* 0xffffffe400a07947 */ /* 0x000fec000383ffff */
.L_x_2119:
[----:B------:R-:W-:Y:S01]  /*17b30*/  BSSY B0, `(.L_x_2174) ;  /* 0x0000007000007945 */ /* 0x000fe20003800000 */
[----:B------:R-:W-:Y:S02]  /*17b40*/  IMAD.MOV.U32 R13, RZ, RZ, R2 ;  /* 0x000000ffff0d7224 */ /* 0x000fe400078e0002 */
[----:B------:R-:W-:Y:S02]  /*17b50*/  IMAD.MOV.U32 R11, RZ, RZ, 0x1f ;  /* 0x0000001fff0b7424 */ /* 0x000fe400078e00ff */
[----:B------:R-:W-:-:S07]  /*17b60*/  IMAD.MOV.U32 R15, RZ, RZ, -0x1 ;  /* 0xffffffffff0f7424 */ /* 0x000fce00078e00ff */
[----:B012---:R-:W-:Y:S05]  /*17b70*/  WARPSYNC.COLLECTIVE R15, `(.L_x_2175) ;  /* 0x000000000f087348 */ /* 0x007fea0003c00000 */
[----:B------:R3:W4:Y:S02]  /*17b80*/  SHFL.IDX P6, R14, R13, R12, R11 ;  /* 0x0000000c0d0e7389 */ /* 0x00072400000c000b */
[----:B01234-:R-:W-:Y:S01]  /*17b90*/  ENDCOLLECTIVE ;  /* 0x000000000000791b */ /* 0x01ffe20003800000 */
.L_x_2175:
[----:B------:R-:W-:Y:S05]  /*17ba0*/  BSYNC B0 ;  /* 0x0000000000007941 */ /* 0x000fea0003800000 */
.L_x_2174:
[----:B------:R-:W-:Y:S01]  /*17bb0*/  IMAD.MOV.U32 R7, RZ, RZ, R14 ;  /* 0x000000ffff077224 */ /* 0x000fe200078e000e */
[----:B------:R-:W-:Y:S06]  /*17bc0*/  BRA `(.L_x_2118) ;  /* 0xffffffe400947947 */ /* 0x000fec000383ffff */
.L_x_2123:
[----:B-1----:R1:W2:Y:S02]  /*17bd0*/  SYNCS.PHASECHK.TRANS64.TRYWAIT P0, [R0+URZ+0x36820], R3 ;  /* 0x03682003000075a7 */ /* 0x0022a4000800017f */
[----:B--2---:R-:W-:Y:S05]  /*17be0*/  @!P0 NANOSLEEP.SYNCS 0x989680 ;  /* 0x009896800000895d */ /* 0x004fea0003900000 */
[----:B------:R-:W2:Y:S02]  /*17bf0*/  @!P0 SYNCS.PHASECHK.TRANS64 P0, [R0+URZ+0x36820], R3 ;  /* 0x03682003000085a7 */ /* 0x000ea4000800007f */
[----:B--2---:R-:W-:Y:S05]  /*17c00*/  @!P0 BRA `(.L_x_2123) ;  /* 0xfffffffc00f08947 */ /* 0x004fea000383ffff */
[----:B------:R-:W-:Y:S05]  /*17c10*/  BRA `(.L_x_2176) ;  /* 0xffffffec000c7947 */ /* 0x000fea000383ffff */
.L_x_2124:
[----:B------:R-:W2:Y:S01]  /*17c20*/  S2R R2, SR_TID.X ;  /* 0x0000000000027919 */ /* 0x000ea20000002100 */
[----:B------:R-:W-:Y:S01]  /*17c30*/  BSSY B0, `(.L_x_2177) ;  /* 0x000000a000007945 */ /* 0x000fe20003800000 */
[----:B------:R-:W-:Y:S02]  /*17c40*/  IMAD.MOV.U32 R12, RZ, RZ, RZ ;  /* 0x000000ffff0c7224 */ /* 0x000fe400078e00ff */
[----:B------:R-:W-:Y:S02]  /*17c50*/  IMAD.MOV.U32 R11, RZ, RZ, 0x1f ;  /* 0x0000001fff0b7424 */ /* 0x000fe400078e00ff */
[----:B------:R-:W-:Y:S01]  /*17c60*/  IMAD.MOV.U32 R15, RZ, RZ, -0x1 ;  /* 0xffffffffff0f7424 */ /* 0x000fe200078e00ff */
[----:B--2---:R-:W-:-:S04]  /*17c70*/  SHF.R.U32.HI R2, RZ, 0x5, R2 ;  /* 0x00000005ff027819 */ /* 0x004fc80000011602 */
[----:B------:R-:W-:-:S05]  /*17c80*/  LOP3.LUT R2, R2, 0x3, RZ, 0xc0, !PT ;  /* 0x0000000302027812 */ /* 0x000fca00078ec0ff */
[----:B0-----:R-:W-:-:S07]  /*17c90*/  IMAD.MOV.U32 R13, RZ, RZ, R2 ;  /* 0x000000ffff0d7224 */ /* 0x001fce00078e0002 */
[----:B-1----:R-:W-:Y:S05]  /*17ca0*/  WARPSYNC.COLLECTIVE R15, `(.L_x_2178) ;  /* 0x000000000f087348 */ /* 0x002fea0003c00000 */
[----:B------:R0:W2:Y:S02]  /*17cb0*/  SHFL.IDX P6, R14, R13, R12, R11 ;  /* 0x0000000c0d0e7389 */ /* 0x0000a400000c000b */
[----:B012---:R-:W-:Y:S01]  /*17cc0*/  ENDCOLLECTIVE ;  /* 0x000000000000791b */ /* 0x007fe20003800000 */
.L_x_2178:
[----:B------:R-:W-:Y:S05]  /*17cd0*/  BSYNC B0 ;  /* 0x0000000000007941 */ /* 0x000fea0003800000 */
.L_x_2177:
[----:B------:R-:W-:Y:S05]  /*17ce0*/  BRA `(.L_x_2179) ;  /* 0xffffffe800f47947 */ /* 0x000fea000383ffff */
.L_x_2127:
[----:B------:R-:W-:Y:S01]  /*17cf0*/  BSSY B1, `(.L_x_2180) ;  /* 0x0000006000017945 */ /* 0x000fe20003800000 */
[----:B------:R-:W-:-:S07]  /*17d00*/  IMAD.MOV.U32 R15, RZ, RZ, -0x1 ;  /* 0xffffffffff0f7424 */ /* 0x000fce00078e00ff */
[----:B012---:R-:W-:Y:S05]  /*17d10*/  WARPSYNC.COLLECTIVE R15, `(.L_x_2181) ;  /* 0x000000000f0c7348 */ /* 0x007fea0003c00000 */
[----:B------:R-:W-:Y:S02]  /*17d20*/  ELECT P6, UR62, PT ;  /* 0x00000000003e782f */ /* 0x000fe400038c0000 */
[----:B------:R-:W-:Y:S01]  /*17d30*/  MOV R14, UR62 ;  /* 0x0000003e000e7c02 */ /* 0x000fe20008000f00 */
[----:B012---:R-:W-:Y:S10]  /*17d40*/  ENDCOLLECTIVE ;  /* 0x000000000000791b */ /* 0x007ff40003800000 */
.L_x_2181:
[----:B------:R-:W-:Y:S05]  /*17d50*/  BSYNC B1 ;  /* 0x0000000000017941 */ /* 0x000fea0003800000 */
.L_x_2180:
[----:B------:R-:W-:Y:S05]  /*17d60*/  BRA `(.L_x_2182) ;  /* 0xffffffe800ec7947 */ /* 0x000fea000383ffff */
.L_x_2129:
[----:B-1----:R1:W2:Y:S02]  /*17d70*/  SYNCS.PHASECHK.TRANS64.TRYWAIT P0, [R6+URZ], R5 ;  /* 0x00000005060075a7 */ /* 0x0022a4000800017f */
[----:B--2---:R-:W-:Y:S05]  /*17d80*/  @!P0 NANOSLEEP.SYNCS 0x989680 ;  /* 0x009896800000895d */ /* 0x004fea0003900000 */
[----:B------:R-:W2:Y:S02]  /*17d90*/  @!P0 SYNCS.PHASECHK.TRANS64 P0, [R6+URZ], R5 ;  /* 0x00000005060085a7 */ /* 0x000ea4000800007f */
[----:B--2---:R-:W-:Y:S05]  /*17da0*/  @!P0 BRA `(.L_x_2129) ;  /* 0xfffffffc00f08947 */ /* 0x004fea000383ffff */
[----:B------:R-:W-:Y:S05]  /*17db0*/  BRA `(.L_x_2183) ;  /* 0xffffffec00307947 */ /* 0x000fea000383ffff */
.L_x_2130:
[----:B--2---:R2:W3:Y:S02]  /*17dc0*/  SYNCS.PHASECHK.TRANS64.TRYWAIT P0, [R7+URZ], R2 ;  /* 0x00000002070075a7 */ /* 0x0044e4000800017f */
[----:B---3--:R-:W-:Y:S05]  /*17dd0*/  @!P0 NANOSLEEP.SYNCS 0x989680 ;  /* 0x009896800000895d */ /* 0x008fea0003900000 */
[----:B------:R-:W3:Y:S02]  /*17de0*/  @!P0 SYNCS.PHASECHK.TRANS64 P0, [R7+URZ], R2 ;  /* 0x00000002070085a7 */ /* 0x000ee4000800007f */
[----:B---3--:R-:W-:Y:S05]  /*17df0*/  @!P0 BRA `(.L_x_2130) ;  /* 0xfffffffc00f08947 */ /* 0x008fea000383ffff */
[----:B------:R-:W-:Y:S05]  /*17e00*/  BRA `(.L_x_2184) ;  /* 0xffffffec00247947 */ /* 0x000fea000383ffff */
.L_x_2132:
[----:B---3--:R3:W4:Y:S02]  /*17e10*/  SYNCS.PHASECHK.TRANS64.TRYWAIT P0, [R4+URZ], R5 ;  /* 0x00000005040075a7 */ /* 0x008724000800017f */
[----:B----4-:R-:W-:Y:S05]  /*17e20*/  @!P0 NANOSLEEP.SYNCS 0x989680 ;  /* 0x009896800000895d */ /* 0x010fea0003900000 */
[----:B------:R-:W4:Y:S02]  /*17e30*/  @!P0 SYNCS.PHASECHK.TRANS64 P0, [R4+URZ], R5 ;  /* 0x00000005040085a7 */ /* 0x000f24000800007f */
[----:B----4-:R-:W-:Y:S05]  /*17e40*/  @!P0 BRA `(.L_x_2132) ;  /* 0xfffffffc00f08947 */ /* 0x010fea000383ffff */
[----:B------:R-:W-:Y:S05]  /*17e50*/  BRA `(.L_x_2185) ;  /* 0xffffffec002c7947 */ /* 0x000fea000383ffff */
.L_x_2186:
        /* <DEDUP_REMOVED lines=10> */
.L_x_2663:


//--------------------- .text._ZN7cutlass13device_kernelIN5flash11enable_sm90INS1_16FlashAttnFwdSm90INS1_25CollectiveMainloopFwdSm90ILi2EN4cute5tupleIJNS5_1CILi1EEES8_S8_EEENS6_IJNS7_ILi128EEENS7_ILi112EEENS7_ILi192EEEEEELi192ENS_6half_tEfNS_4arch4Sm90ELb1ELb0ELb0ELb1ELb0ELb1ELb0ELb1ELb1ELb0ELb0ELb0EEENS1_21CollectiveEpilogueFwdINS6_IJSA_SC_SB_EEES9_SE_SG_Li256ELb1ELb0ELb0ELb0EEENS1_36VarlenDynamicPersistentTileSchedulerILi128ELi112ELi256ELi32ELb0ELb0ELb1ELb1ELb1ELb1EEEEEEEEEvNT_6ParamsE --------------------------
	.section	.text._ZN7cutlass13device_kernelIN5flash11enable_sm90INS1_16FlashAttnFwdSm90INS1_25CollectiveMainloopFwdSm90ILi2EN4cute5tupleIJNS5_1CILi1EEES8_S8_EEENS6_IJNS7_ILi128EEENS7_ILi112EEENS7_ILi192EEEEEELi192ENS_6half_tEfNS_4arch4Sm90ELb1ELb0ELb0ELb1ELb0ELb1ELb0ELb1ELb1ELb0ELb0ELb0EEENS1_21CollectiveEpilogueFwdINS6_IJSA_SC_SB_EEES9_SE_SG_Li256ELb1ELb0ELb0ELb0EEENS1_36VarlenDynamicPersistentTileSchedulerILi128ELi112ELi256ELi32ELb0ELb0ELb1ELb1ELb1ELb1EEEEEEEEEvNT_6ParamsE,"ax",@progbits
	.align	128
.text._ZN7cutlass13device_kernelIN5flash11enable_sm90INS1_16FlashAttnFwdSm90INS1_25CollectiveMainloopFwdSm90ILi2EN4cute5tupleIJNS5_1CILi1EEES8_S8_EEENS6_IJNS7_ILi128EEENS7_ILi112EEENS7_ILi192EEEEEELi192ENS_6half_tEfNS_4arch4Sm90ELb1ELb0ELb0ELb1ELb0ELb1ELb0ELb1ELb1ELb0ELb0ELb0EEENS1_21CollectiveEpilogueFwdINS6_IJSA_SC_SB_EEES9_SE_SG_Li256ELb1ELb0ELb0ELb0EEENS1_36VarlenDynamicPersistentTileSchedulerILi128ELi112ELi256ELi32ELb0ELb0ELb1ELb1ELb1ELb1EEEEEEEEEvNT_6ParamsE:
        .type           _ZN7cutlass13device_kernelIN5flash11enable_sm90INS1_16FlashAttnFwdSm90INS1_25CollectiveMainloopFwdSm90ILi2EN4cute5tupleIJNS5_1CILi1EEES8_S8_EEENS6_IJNS7_ILi128EEENS7_ILi112EEENS7_ILi192EEEEEELi192ENS_6half_tEfNS_4arch4Sm90ELb1ELb0ELb0ELb1ELb0ELb1ELb0ELb1ELb1ELb0ELb0ELb0EEENS1_21CollectiveEpilogueFwdINS6_IJSA_SC_SB_EEES9_SE_SG_Li256ELb1ELb0ELb0ELb0EEENS1_36VarlenDynamicPersistentTileSchedulerILi128ELi112ELi256ELi32ELb0ELb0ELb1ELb1ELb1ELb1EEEEEEEEEvNT_6ParamsE,@function
        .size           _ZN7cutlass13device_kernelIN5flash11enable_sm90INS1_16FlashAttnFwdSm90INS1_25CollectiveMainloopFwdSm90ILi2EN4cute5tupleIJNS5_1CILi1EEES8_S8_EEENS6_IJNS7_ILi128EEENS7_ILi112EEENS7_ILi192EEEEEELi192ENS_6half_tEfNS_4arch4Sm90ELb1ELb0ELb0ELb1ELb0ELb1ELb0ELb1ELb1ELb0ELb0ELb0EEENS1_21CollectiveEpilogueFwdINS6_IJSA_SC_SB_EEES9_SE_SG_Li256ELb1ELb0ELb0ELb0EEENS1_36VarlenDynamicPersistentTileSchedulerILi128ELi112ELi256ELi32ELb0ELb0ELb1ELb1ELb1ELb1EEEEEEEEEvNT_6ParamsE,(.L_x_2664 - _ZN7cutlass13device_kernelIN5flash11enable_sm90INS1_16FlashAttnFwdSm90INS1_25CollectiveMainloopFwdSm90ILi2EN4cute5tupleIJNS5_1CILi1EEES8_S8_EEENS6_IJNS7_ILi128EEENS7_ILi112EEENS7_ILi192EEEEEELi192ENS_6half_tEfNS_4arch4Sm90ELb1ELb0ELb0ELb1ELb0ELb1ELb0ELb1ELb1ELb0ELb0ELb0EEENS1_21CollectiveEpilogueFwdINS6_IJSA_SC_SB_EEES9_SE_SG_Li256ELb1ELb0ELb0ELb0EEENS1_36VarlenDynamicPersistentTileSchedulerILi128ELi112ELi256ELi32ELb0ELb0ELb1ELb1ELb1ELb1EEEEEEEEEvNT_6ParamsE)
        .other          _ZN7cutlass13device_kernelIN5flash11enable_sm90INS1_16FlashAttnFwdSm90INS1_25CollectiveMainloopFwdSm90ILi2EN4cute5tupleIJNS5_1CILi1EEES8_S8_EEENS6_IJNS7_ILi128EEENS7_ILi112EEENS7_ILi192EEEEEELi192ENS_6half_tEfNS_4arch4Sm90ELb1ELb0ELb0ELb1ELb0ELb1ELb0ELb1ELb1ELb0ELb0ELb0EEENS1_21CollectiveEpilogueFwdINS6_IJSA_SC_SB_EEES9_SE_SG_Li256ELb1ELb0ELb0ELb0EEENS1_36VarlenDynamicPersistentTileSchedulerILi128ELi112ELi256ELi32ELb0ELb0ELb1ELb1ELb1ELb1EEEEEEEEEvNT_6ParamsE,@"STO_CUDA_ENTRY STV_DEFAULT"
_ZN7cutlass13device_kernelIN5flash11enable_sm90INS1_16FlashAttnFwdSm90INS1_25CollectiveMainloopFwdSm90ILi2EN4cute5tupleIJNS5_1CILi1EEES8_S8_EEENS6_IJNS7_ILi128EEENS7_ILi112EEENS7_ILi192EEEEEELi192ENS_6half_tEfNS_4arch4Sm90ELb1ELb0ELb0ELb1ELb0ELb1ELb0ELb1ELb1ELb0ELb0ELb0EEENS1_21CollectiveEpilogueFwdINS6_IJSA_SC_SB_EEES9_SE_SG_Li256ELb1ELb0ELb0ELb0EEENS1_36VarlenDynamicPersistentTileSchedulerILi128ELi112ELi256ELi32ELb0ELb0ELb1ELb1ELb1ELb1EEEEEEEEEvNT_6ParamsE:
        /* <DEDUP_REMOVED lines=27> */
.L_x_2188:
[----:B------:R-:W-:Y:S05]  /*01b0*/  BSYNC B0 ;  /* 0x0000000000007941 */ /* 0x000fea0003800000 */
.L_x_2187:
        /* <DEDUP_REMOVED lines=41> */
.L_x_2189:
        /* <DEDUP_REMOVED lines=22> */
.L_x_2190:
        /* <DEDUP_REMOVED lines=18> */
.L_x_2191:
        /* <DEDUP_REMOVED lines=22> */
.L_x_2192:
        /* <DEDUP_REMOVED lines=22> */
.L_x_2193:
        /* <DEDUP_REMOVED lines=10> */
.L_x_2196:
        /* <DEDUP_REMOVED lines=9> */
[----:B------:R-:W-:Y:S01]  /*0ac0*/  IMAD.U32 R18, RZ, RZ, UR4 ;  /* 0x00000004ff127e24 */ /* 0x000fe2000f8e00ff */
[----:B------:R-:W-:-:S04]  /*0ad0*/  ULDC UR4, c[0x0][0xc14] ;  /* 0x0003050000047ab9 */ /* 0x000fc80000000800 */
[----:B------:R-:W1:Y:S01]  /*0ae0*/  LDS.128 R212, [R18+0x368d0] ;  /* 0x0368d00012d47984 */ /* 0x000e620000000c00 */
[----:B------:R-:W-:Y:S06]  /*0af0*/  BAR.ARV 0x4, 0x120 ;  /* 0x0104800000007b1d */ /* 0x000fec0000002000 */
[----:B-1----:R-:W-:-:S13]  /*0b00*/  ISETP.GE.AND P0, PT, R215, UR4, PT ;  /* 0x00000004d7007c0c */ /* 0x002fda000bf06270 */
[----:B------:R-:W-:Y:S05]  /*0b10*/  @P0 BRA `(.L_x_2197) ;  /* 0x0000029c00940947 */ /* 0x000fea0003800000 */
[----:B------:R-:W2:Y:S01]  /*0b20*/  LDL R0, [R1+0x74] ;  /* 0x0000740001007983 */ /* 0x000ea20000100800 */
[----:B------:R-:W-:Y:S01]  /*0b30*/  IADD3 R234, R4, -0x80, RZ ;  /* 0xffffff8004ea7810 */ /* 0x000fe20007ffe0ff */
[----:B------:R-:W-:Y:S01]  /*0b40*/  IMAD.MOV.U32 R230, RZ, RZ, RZ ;  /* 0x000000ffffe67224 */ /* 0x000fe200078e00ff */
[----:B------:R-:W-:Y:S02]  /*0b50*/  R2UR UR4, R18 ;  /* 0x00000000120472ca */ /* 0x000fe400000e0000 */
[----:B------:R-:W-:Y:S02]  /*0b60*/  CS2R R208, SRZ ;  /* 0x0000000000d07805 */ /* 0x000fe4000001ff00 */
[----:B------:R-:W-:Y:S01]  /*0b70*/  SHF.R.S32.HI R3, RZ, 0x1f, R234 ;  /* 0x0000001fff037819 */ /* 0x000fe200000114ea */
[----:B------:R-:W-:Y:S01]  /*0b80*/  IMAD.MOV.U32 R205, RZ, RZ, RZ ;  /* 0x000000ffffcd7224 */ /* 0x000fe200078e00ff */
[----:B------:R-:W-:Y:S02]  /*0b90*/  MOV R19, RZ ;  /* 0x000000ff00137202 */ /* 0x000fe40000000f00 */
[----:B0-----:R-:W-:-:S02]  /*0ba0*/  LEA.HI R2, R3, R234, RZ, 0x4 ;  /* 0x000000ea03027211 */ /* 0x001fc400078f20ff */
[----:B------:R-:W-:Y:S02]  /*0bb0*/  LEA.HI R222, R3, R234, RZ, 0x3 ;  /* 0x000000ea03de7211 */ /* 0x000fe400078f18ff */
[----:B------:R-:W-:Y:S01]  /*0bc0*/  SHF.R.S32.HI R5, RZ, 0x4, R2 ;  /* 0x00000004ff057819 */ /* 0x000fe20000011402 */
[----:B------:R-:W-:-:S03]  /*0bd0*/  UIADD3 UR4, UR4, 0x15400, URZ ;  /* 0x0001540004047890 */ /* 0x000fc6000fffe03f */
[----:B------:R-:W-:Y:S02]  /*0be0*/  LEA.HI R4, R2, R5, RZ, 0x1 ;  /* 0x0000000502047211 */ /* 0x000fe400078f08ff */
[----:B--2---:R-:W-:Y:S02]  /*0bf0*/  R2UR UR5, R0 ;  /* 0x00000000000572ca */ /* 0x004fe400000e0000 */
[----:B------:R-:W-:-:S04]  /*0c00*/  LEA.HI R0, R3, R234, RZ, 0x7 ;  /* 0x000000ea03007211 */ /* 0x000fc800078f38ff */
[----:B------:R-:W-:Y:S02]  /*0c10*/  LOP3.LUT R237, R0, 0xffffff80, RZ, 0xc0, !PT ;  /* 0xffffff8000ed7812 */ /* 0x000fe400078ec0ff */
[----:B------:R-:W-:-:S03]  /*0c20*/  SHF.R.S32.HI R14, RZ, 0x7, R0 ;  /* 0x00000007ff0e7819 */ /* 0x000fc60000011400 */
[----:B------:R-:W-:Y:S01]  /*0c30*/  IMAD.IADD R237, R234, 0x1, -R237 ;  /* 0x00000001eaed7824 */ /* 0x000fe200078e0aed */
[----:B------:R-:W-:Y:S01]  /*0c40*/  LEA.HI R0, R0, R14, RZ, 0x1 ;  /* 0x0000000e00007211 */ /* 0x000fe200078f08ff */
[----:B------:R-:W-:Y:S01]  /*0c50*/  ULOP3.LUT UR5, UR5, 0x1, URZ, 0xfc, !UPT ;  /* 0x0000000105057892 */ /* 0x000fe2000f8efc3f */
[----:B------:R-:W-:Y:S02]  /*0c60*/  STL [R1+0x6c], R14 ;  /* 0x00006c0e01007387 */ /* 0x000fe40000100800 */
[----:B------:R-:W-:Y:S02]  /*0c70*/  SHF.R.S32.HI R8, RZ, 0x1f, R237 ;  /* 0x0000001fff087819 */ /* 0x000fe400000114ed */
[----:B------:R-:W-:Y:S02]  /*0c80*/  LOP3.LUT R0, R0, 0x3fffffe, RZ, 0xc0, !PT ;  /* 0x03fffffe00007812 */ /* 0x000fe400078ec0ff */
[CC--:B------:R-:W-:Y:S02]  /*0c90*/  LEA.HI R7, R8.reuse, R237.reuse, RZ, 0x2 ;  /* 0x000000ed08077211 */ /* 0x0c0fe400078f10ff */
[----:B------:R-:W-:Y:S01]  /*0ca0*/  LEA.HI R8, R8, R237, RZ, 0x5 ;  /* 0x000000ed08087211 */ /* 0x000fe200078f28ff */
[----:B------:R-:W-:Y:S01]  /*0cb0*/  IMAD.IADD R0, R14, 0x1, -R0 ;  /* 0x000000010e007824 */ /* 0x000fe200078e0a00 */
[----:B------:R-:W-:-:S02]  /*0cc0*/  SHF.R.S32.HI R9, RZ, 0x2, R7 ;  /* 0x00000002ff097819 */ /* 0x000fc40000011407 */
[----:B------:R-:W-:Y:S02]  /*0cd0*/  SHF.R.S32.HI R6, RZ, 0x1f, R7 ;  /* 0x0000001fff067819 */ /* 0x000fe40000011407 */
[----:B------:R-:W-:Y:S02]  /*0ce0*/  SHF.R.S32.HI R8, RZ, 0x5, R8 ;  /* 0x00000005ff087819 */ /* 0x000fe40000011408 */
[----:B------:R-:W-:Y:S02]  /*0cf0*/  LEA.HI R10, R6, R9, RZ, 0x3 ;  /* 0x00000009060a7211 */ /* 0x000fe400078f18ff */
[----:B------:R-:W-:Y:S02]  /*0d00*/  LOP3.LUT R6, R4, 0x1ffffffe, RZ, 0xc0, !PT ;  /* 0x1ffffffe04067812 */ /* 0x000fe400078ec0ff */
[----:B------:R-:W-:Y:S02]  /*0d10*/  LOP3.LUT R10, R10, 0xfffffff8, RZ, 0xc0, !PT ;  /* 0xfffffff80a0a7812 */ /* 0x000fe400078ec0ff */
[-C--:B------:R-:W-:Y:S01]  /*0d20*/  LEA.HI R4, R3, R234.reuse, RZ, 0x5 ;  /* 0x000000ea03047211 */ /* 0x080fe200078f28ff */
[----:B------:R-:W-:Y:S01]  /*0d30*/  IMAD.IADD R6, R5, 0x1, -R6 ;  /* 0x0000000105067824 */ /* 0x000fe200078e0a06 */
[----:B------:R-:W-:Y:S01]  /*0d40*/  LOP3.LUT R5, R222, 0x1ffffff8, RZ, 0xc0, !PT ;  /* 0x1ffffff8de057812 */ /* 0x000fe200078ec0ff */
[----:B------:R-:W-:Y:S01]  /*0d50*/  IMAD.IADD R9, R9, 0x1, -R10 ;  /* 0x0000000109097824 */ /* 0x000fe200078e0a0a */
[----:B------:R-:W-:-:S02]  /*0d60*/  LEA.HI R10, R3, R234, RZ, 0x2 ;  /* 0x000000ea030a7211 */ /* 0x000fc400078f10ff */
[----:B------:R-:W-:Y:S01]  /*0d70*/  LOP3.LUT R3, R2, 0x3fffff0, RZ, 0xc0, !PT ;  /* 0x03fffff002037812 */ /* 0x000fe200078ec0ff */
[----:B------:R-:W-:Y:S01]  /*0d80*/  IMAD.IADD R5, R234, 0x1, -R5 ;  /* 0x00000001ea057824 */ /* 0x000fe200078e0a05 */
[----:B------:R-:W-:Y:S01]  /*0d90*/  LOP3.LUT R11, R10, 0xfffffffc, RZ, 0xc0, !PT ;  /* 0xfffffffc0a0b7812 */ /* 0x000fe200078ec0ff */
[----:B------:R-:W-:Y:S01]  /*0da0*/  IMAD R9, R8, 0x10, R9 ;  /* 0x0000001008097824 */ /* 0x000fe200078e0209 */
[C---:B------:R-:W-:Y:S02]  /*0db0*/  IADD3 R3, R234.reuse, -R3, RZ ;  /* 0x80000003ea037210 */ /* 0x040fe40007ffe0ff */
[--C-:B------:R-:W-:Y:S01]  /*0dc0*/  SHF.R.S32.HI R204, RZ, 0x2, R10.reuse ;  /* 0x00000002ffcc7819 */ /* 0x100fe2000001140a */
[----:B------:R-:W-:Y:S01]  /*0dd0*/  IMAD.IADD R234, R234, 0x1, -R11 ;  /* 0x00000001eaea7824 */ /* 0x000fe200078e0a0b */
[----:B------:R-:W-:Y:S01]  /*0de0*/  SHF.R.S32.HI R13, RZ, 0x1f, R10 ;  /* 0x0000001fff0d7819 */ /* 0x000fe2000001140a */
[----:B------:R-:W-:Y:S01]  /*0df0*/  IMAD R225, R0, 0x40, R9 ;  /* 0x0000004000e17824 */ /* 0x000fe200078e0209 */
[----:B------:R-:W-:Y:S01]  /*0e00*/  SHF.R.S32.HI R4, RZ, 0x5, R4 ;  /* 0x00000005ff047819 */ /* 0x000fe20000011404 */
[----:B------:R-:W-:Y:S01]  /*0e10*/  VIADD R231, R204, 0x40 ;  /* 0x00000040cce77836 */ /* 0x000fe20000000000 */
[----:B------:R-:W-:Y:S01]  /*0e20*/  LEA.HI R13, R13, R204, RZ, 0x3 ;  /* 0x000000cc0d0d7211 */ /* 0x000fe200078f18ff */
[----:B------:R-:W-:Y:S01]  /*0e30*/  IMAD.U32 R0, RZ, RZ, UR5 ;  /* 0x00000005ff007e24 */ /* 0x000fe2000f8e00ff */
[----:B------:R-:W-:Y:S01]  /*0e40*/  SHF.L.U32 R22, R234, 0x3, RZ ;  /* 0x00000003ea167819 */ /* 0x000fe200000006ff */
[----:B------:R-:W-:Y:S01]  /*0e50*/  IMAD R3, R4, 0x10, R3 ;  /* 0x0000001004037824 */ /* 0x000fe200078e0203 */
[----:B------:R-:W-:Y:S01]  /*0e60*/  LOP3.LUT R13, R13, 0xfffffff8, RZ, 0xc0, !PT ;  /* 0xfffffff80d0d7812 */ /* 0x000fe200078ec0ff */
[----:B------:R-:W-:Y:S01]  /*0e70*/  IMAD.SHL.U32 R210, R231, 0x40, RZ ;  /* 0x00000040e7d27824 */ /* 0x000fe200078e00ff */
[----:B------:R-:W-:Y:S01]  /*0e80*/  SHF.R.S32.HI R2, RZ, 0x1f, R231 ;  /* 0x0000001fff027819 */ /* 0x000fe200000114e7 */
[----:B------:R-:W-:Y:S01]  /*0e90*/  VIADD R206, R22, 0x20 ;  /* 0x0000002016ce7836 */ /* 0x000fe20000000000 */
[----:B------:R-:W-:Y:S01]  /*0ea0*/  LEA R10, R3, R6, 0x3 ;  /* 0x00000006030a7211 */ /* 0x000fe200078e18ff */
[----:B------:R-:W-:Y:S01]  /*0eb0*/  IMAD.IADD R221, R204, 0x1, -R13 ;  /* 0x00000001ccdd7824 */ /* 0x000fe200078e0a0d */
[----:B------:R-:W-:Y:S01]  /*0ec0*/  LEA.HI R2, R2, R231, RZ, 0x3 ;  /* 0x000000e702027211 */ /* 0x000fe200078f18ff */
[----:B------:R-:W-:Y:S01]  /*0ed0*/  IMAD.SHL.U32 R217, R4, 0x200, RZ ;  /* 0x0000020004d97824 */ /* 0x000fe200078e00ff */
[----:B------:R-:W-:Y:S01]  /*0ee0*/  SHF.R.S32.HI R3, RZ, 0x1f, R206 ;  /* 0x0000001fff037819 */ /* 0x000fe200000114ce */
[----:B------:R-:W-:Y:S01]  /*0ef0*/  IMAD.SHL.U32 R211, R221, 0x40, RZ ;  /* 0x00000040ddd37824 */ /* 0x000fe200078e00ff */
[----:B------:R-:W-:Y:S01]  /*0f00*/  IADD3 R207, R22, 0x40, RZ ;  /* 0x0000004016cf7810 */ /* 0x000fe20007ffe0ff */
[----:B------:R-:W-:Y:S01]  /*0f10*/  IMAD.SHL.U32 R2, R2, 0x40, RZ ;  /* 0x0000004002027824 */ /* 0x000fe200078e00ff */
[-C--:B------:R-:W-:Y:S01]  /*0f20*/  LEA.HI R4, R3, R206.reuse, RZ, 0x6 ;  /* 0x000000ce03047211 */ /* 0x080fe200078f30ff */
[----:B------:R0:W-:Y:S01]  /*0f30*/  STL [R1+0x4c], R0 ;  /* 0x00004c0001007387 */ /* 0x0001e20000100800 */
[----:B------:R-:W-:Y:S01]  /*0f40*/  LOP3.LUT R211, R211, 0x1c0, RZ, 0xc0, !PT ;  /* 0x000001c0d3d37812 */ /* 0x000fe200078ec0ff */
[----:B------:R-:W-:Y:S01]  /*0f50*/  IMAD.SHL.U32 R16, R234, 0x4, RZ ;  /* 0x00000004ea107824 */ /* 0x000fe200078e00ff */
[----:B------:R-:W-:Y:S01]  /*0f60*/  LEA.HI R3, R3, R206, RZ, 0x3 ;  /* 0x000000ce03037211 */ /* 0x000fe200078f18ff */
[----:B------:R-:W-:Y:S01]  /*0f70*/  IMAD.SHL.U32 R4, R4, 0x80, RZ ;  /* 0x0000008004047824 */ /* 0x000fe200078e00ff */
[----:B------:R-:W-:-:S02]  /*0f80*/  LOP3.LUT R210, R210, 0x1c0, RZ, 0xc0, !PT ;  /* 0x000001c0d2d27812 */ /* 0x000fc400078ec0ff */
[----:B------:R-:W-:Y:S02]  /*0f90*/  SHF.R.S32.HI R6, RZ, 0x1f, R207 ;  /* 0x0000001fff067819 */ /* 0x000fe400000114cf */
[----:B------:R-:W-:Y:S01]  /*0fa0*/  SHF.R.U32.HI R216, RZ, 0x3, R211 ;  /* 0x00000003ffd87819 */ /* 0x000fe200000116d3 */
[----:B0-----:R-:W-:Y:S01]  /*0fb0*/  IMAD.U32 R0, RZ, RZ, UR4 ;  /* 0x00000004ff007e24 */ /* 0x001fe2000f8e00ff */
[--C-:B------:R-:W-:Y:S02]  /*0fc0*/  LOP3.LUT R11, R211, 0x38, R3.reuse, 0xf8, !PT ;  /* 0x00000038d30b7812 */ /* 0x100fe400078ef803 */
[----:B------:R-:W-:Y:S02]  /*0fd0*/  SHF.R.U32.HI R12, RZ, 0x3, R210 ;  /* 0x00000003ff0c7819 */ /* 0x000fe400000116d2 */
[----:B------:R-:W-:Y:S01]  /*0fe0*/  LOP3.LUT R8, R210, 0x38, R3, 0xf8, !PT ;  /* 0x00000038d2087812 */ /* 0x000fe200078ef803 */
[----:B------:R0:W-:Y:S01]  /*0ff0*/  STL [R1+0x68], R0 ;  /* 0x0000680001007387 */ /* 0x0001e20000100800 */
[----:B------:R-:W-:-:S02]  /*1000*/  LOP3.LUT R218, R2, 0xfffffe00, RZ, 0xc0, !PT ;  /* 0xfffffe0002da7812 */ /* 0x000fc400078ec0ff */
[----:B------:R-:W-:Y:S02]  /*1010*/  LOP3.LUT R4, R4, 0xffffe000, RZ, 0xc0, !PT ;  /* 0xffffe00004047812 */ /* 0x000fe400078ec0ff */
[----:B------:R-:W-:Y:S02]  /*1020*/  LOP3.LUT R11, R11, R216, RZ, 0x3c, !PT ;  /* 0x000000d80b0b7212 */ /* 0x000fe400078e3cff */
[-C--:B------:R-:W-:Y:S02]  /*1030*/  LEA.HI R2, R6, R207.reuse, RZ, 0x3 ;  /* 0x000000cf06027211 */ /* 0x080fe400078f18ff */
[----:B------:R-:W-:Y:S01]  /*1040*/  LOP3.LUT R13, R8, R12, RZ, 0x3c, !PT ;  /* 0x0000000c080d7212 */ /* 0x000fe200078e3cff */
[----:B0-----:R-:W-:Y:S01]  /*1050*/  IMAD.SHL.U32 R0, R10, 0x8, RZ ;  /* 0x000000080a007824 */ /* 0x001fe200078e00ff */
[----:B------:R-:W-:Y:S02]  /*1060*/  LEA.HI R6, R6, R207, RZ, 0x6 ;  /* 0x000000cf06067211 */ /* 0x000fe400078f30ff */
[----:B------:R-:W-:-:S02]  /*1070*/  LOP3.LUT R224, R7, 0x7ffffffc, RZ, 0xc0, !PT ;  /* 0x7ffffffc07e07812 */ /* 0x000fc400078ec0ff */
[----:B------:R-:W-:Y:S01]  /*1080*/  LOP3.LUT R7, R210, 0x38, R22, 0xf8, !PT ;  /* 0x00000038d2077812 */ /* 0x000fe200078ef816 */
[----:B------:R0:W-:Y:S01]  /*1090*/  STL [R1+0x70], R0 ;  /* 0x0000700001007387 */ /* 0x0001e20000100800 */
[-C--:B------:R-:W-:Y:S01]  /*10a0*/  IADD3 R11, R11, R4.reuse, R217 ;  /* 0x000000040b0b7210 */ /* 0x080fe20007ffe0d9 */
[----:B------:R-:W-:Y:S01]  /*10b0*/  IMAD.IADD R224, R237, 0x1, -R224 ;  /* 0x00000001ede07824 */ /* 0x000fe200078e0ae0 */
[----:B------:R-:W-:Y:S02]  /*10c0*/  IADD3 R4, R13, R4, R218 ;  /* 0x000000040d047210 */ /* 0x000fe40007ffe0da */
[----:B------:R-:W-:Y:S02]  /*10d0*/  SHF.L.U32 R6, R6, 0x7, RZ ;  /* 0x0000000706067819 */ /* 0x000fe400000006ff */
[--C-:B------:R-:W-:Y:S02]  /*10e0*/  LOP3.LUT R8, R210, 0x38, R2.reuse, 0xf8, !PT ;  /* 0x00000038d2087812 */ /* 0x100fe400078ef802 */
[----:B------:R-:W-:-:S02]  /*10f0*/  LOP3.LUT R13, R211, 0x38, R2, 0xf8, !PT ;  /* 0x00000038d30d7812 */ /* 0x000fc400078ef802 */
[----:B------:R-:W-:Y:S02]  /*1100*/  LOP3.LUT R7, R218, R7, R12, 0xf6, !PT ;  /* 0x00000007da077212 */ /* 0x000fe400078ef60c */
[----:B------:R-:W-:Y:S02]  /*1110*/  SHF.R.S32.HI R236, RZ, 0x3, R3 ;  /* 0x00000003ffec7819 */ /* 0x000fe40000011403 */
[----:B------:R-:W-:Y:S02]  /*1120*/  LOP3.LUT R6, R6, 0xffffe000, RZ, 0xc0, !PT ;  /* 0xffffe00006067812 */ /* 0x000fe400078ec0ff */
[----:B------:R-:W-:Y:S02]  /*1130*/  LOP3.LUT R15, R8, R12, RZ, 0x3c, !PT ;  /* 0x0000000c080f7212 */ /* 0x000fe400078e3cff */
[----:B------:R-:W-:Y:S02]  /*1140*/  SHF.R.S32.HI R3, RZ, 0x3, R2 ;  /* 0x00000003ff037819 */ /* 0x000fe40000011402 */
[----:B------:R-:W-:-:S02]  /*1150*/  LOP3.LUT R13, R13, R216, RZ, 0x3c, !PT ;  /* 0x000000d80d0d7212 */ /* 0x000fc400078e3cff */
[----:B------:R-:W-:Y:S01]  /*1160*/  LEA R2, R7, UR4, 0x1 ;  /* 0x0000000407027c11 */ /* 0x000fe2000f8e08ff */
[----:B------:R1:W-:Y:S01]  /*1170*/  STL [R1+0x5c], R3 ;  /* 0x00005c0301007387 */ /* 0x0003e20000100800 */
[----:B0-----:R-:W-:Y:S02]  /*1180*/  LEA R0, R11, UR4, 0x1 ;  /* 0x000000040b007c11 */ /* 0x001fe4000f8e08ff */
[-C--:B------:R-:W-:Y:S01]  /*1190*/  IADD3 R15, R15, R6.reuse, R218 ;  /* 0x000000060f0f7210 */ /* 0x080fe20007ffe0da */
[----:B------:R0:W-:Y:S01]  /*11a0*/  STL [R1+0x60], R2 ;  /* 0x0000600201007387 */ /* 0x0001e20000100800 */
[----:B------:R-:W-:Y:S02]  /*11b0*/  IADD3 R13, R13, R6, R217 ;  /* 0x000000060d0d7210 */ /* 0x000fe40007ffe0d9 */
[----:B------:R-:W-:Y:S01]  /*11c0*/  SHF.R.S32.HI R222, RZ, 0x3, R222 ;  /* 0x00000003ffde7819 */ /* 0x000fe200000114de */
[----:B------:R2:W-:Y:S01]  /*11d0*/  STL [R1+0x64], R0 ;  /* 0x0000640001007387 */ /* 0x0005e20000100800 */
[----:B------:R-:W-:-:S02]  /*11e0*/  SHF.R.S32.HI R232, RZ, 0x1f, R204 ;  /* 0x0000001fffe87819 */ /* 0x000fc400000114cc */
[----:B-1----:R-:W-:Y:S02]  /*11f0*/  LEA R3, R4, UR4, 0x1 ;  /* 0x0000000404037c11 */ /* 0x002fe4000f8e08ff */
[----:B------:R-:W-:Y:S02]  /*1200*/  SHF.L.U32 R219, R5, 0x3, RZ ;  /* 0x0000000305db7819 */ /* 0x000fe400000006ff */
[----:B0-----:R-:W-:Y:S01]  /*1210*/  LEA R2, R13, UR4, 0x1 ;  /* 0x000000040d027c11 */ /* 0x001fe2000f8e08ff */
[----:B------:R0:W-:Y:S01]  /*1220*/  STL [R1+0x54], R3 ;  /* 0x0000540301007387 */ /* 0x0001e20000100800 */
[----:B--2---:R-:W-:-:S05]  /*1230*/  LEA R0, R15, UR4, 0x1 ;  /* 0x000000040f007c11 */ /* 0x004fca000f8e08ff */
[----:B------:R0:W-:Y:S04]  /*1240*/  STL [R1+0x50], R0 ;  /* 0x0000500001007387 */ /* 0x0001e80000100800 */
[----:B------:R0:W-:Y:S02]  /*1250*/  STL [R1+0x58], R2 ;  /* 0x0000580201007387 */ /* 0x0001e40000100800 */
.L_x_2433:
[----:B0-----:R-:W0:Y:S01]  /*1260*/  LDC.64 R2, c[0x0][0xc60] ;  /* 0x00031800ff027b82 */ /* 0x001e220000000a00 */
[----:B------:R-:W-:Y:S01]  /*1270*/  ULDC.64 UR4, c[0x0][0xa28] ;  /* 0x00028a0000047ab9 */ /* 0x000fe20000000a00 */
[----:B------:R-:W-:Y:S01]  /*1280*/  ULDC.64 UR8, c[0x0][0xa18] ;  /* 0x0002860000087ab9 */ /* 0x000fe20000000a00 */
[----:B------:R-:W-:Y:S01]  /*1290*/  ULDC.64 UR6, c[0x0][0xa08] ;  /* 0x0002820000067ab9 */ /* 0x000fe20000000a00 */
[----:B0-----:R-:W-:-:S05]  /*12a0*/  IMAD.WIDE R2, R215, 0x4, R2 ;  /* 0x00000004d7027825 */ /* 0x001fca00078e0202 */
        /* <DEDUP_REMOVED lines=17> */
[----:B---34-:R-:W-:Y:S01]  /*13c0*/  @P1 IADD3 R4, P2, R227, UR8, RZ ;  /* 0x00000008e3041c10 */ /* 0x018fe2000ff5e0ff */
[----:B------:R-:W-:Y:S01]  /*13d0*/  IMAD.U32 R215, RZ, RZ, UR4 ;  /* 0x00000004ffd77e24 */ /* 0x000fe2000f8e00ff */
[C---:B------:R-:W-:Y:S01]  /*13e0*/  IADD3.X R7, R228.reuse, UR7, RZ, P4, !PT ;  /* 0x00000007e4077c10 */ /* 0x040fe2000a7fe4ff */
[----:B------:R-:W-:Y:S01]  /*13f0*/  ULDC.64 UR4, c[0x0][0x3f8] ;  /* 0x0000fe0000047ab9 */ /* 0x000fe20000000a00 */
[----:B------:R-:W-:-:S03]  /*1400*/  @P1 IADD3.X R5, R228, UR9, RZ, P2, !PT ;  /* 0x00000009e4051c10 */ /* 0x000fc600097fe4ff */
[----:B------:R0:W5:Y:S01]  /*1410*/  @P0 LDG.E R26, desc[UR60][R6.64] ;  /* 0x0000003c061a0981 */ /* 0x000162000c1e1900 */
[----:B------:R-:W-:Y:S01]  /*1420*/  UISETP.NE.U32.AND UP0, UPT, UR4, URZ, UPT ;  /* 0x0000003f0400728c */ /* 0x000fe2000bf05070 */
[----:B------:R-:W-:Y:S02]  /*1430*/  ULDC.64 UR8, c[0x0][0xa20] ;  /* 0x0002880000087ab9 */ /* 0x000fe40000000a00 */
[----:B------:R0:W5:Y:S01]  /*1440*/  @P1 LDG.E R215, desc[UR60][R4.64] ;  /* 0x0000003c04d71981 */ /* 0x000162000c1e1900 */
[----:B------:R-:W-:Y:S01]  /*1450*/  UISETP.NE.AND.EX UP0, UPT, UR5, URZ, UPT, UP0 ;  /* 0x0000003f0500728c */ /* 0x000fe2000bf05300 */
[----:B------:R-:W-:Y:S01]  /*1460*/  ULDC UR4, c[0x0][0x404] ;  /* 0x0001010000047ab9 */ /* 0x000fe20000000800 */
[----:B------:R-:W-:Y:S02]  /*1470*/  ISETP.NE.U32.AND P2, PT, RZ, UR8, PT ;  /* 0x00000008ff007c0c */ /* 0x000fe4000bf45070 */
[----:B------:R-:W-:Y:S01]  /*1480*/  USEL UR4, UR4, 0x1, UP0 ;  /* 0x0000000104047887 */ /* 0x000fe20008000000 */
[----:B------:R-:W-:Y:S01]  /*1490*/  ULDC UR5, c[0x0][0x2e0] ;  /* 0x0000b80000057ab9 */ /* 0x000fe20000000800 */
[----:B------:R-:W-:-:S02]  /*14a0*/  ISETP.NE.AND.EX P2, PT, RZ, UR9, PT, P2 ;  /* 0x00000009ff007c0c */ /* 0x000fc4000bf45320 */
[----:B------:R-:W-:-:S03]  /*14b0*/  UIMAD UR4, UR4, UR5, URZ ;  /* 0x00000005040472a4 */ /* 0x000fc6000f8e023f */
[----:B------:R-:W-:Y:S01]  /*14c0*/  ULDC UR5, c[0x0][0x338] ;  /* 0x0000ce0000057ab9 */ /* 0x000fe20000000800 */
[----:B------:R-:W-:Y:S01]  /*14d0*/  MOV R233, R213 ;  /* 0x000000d500e97202 */ /* 0x000fe20000000f00 */
[----:B------:R-:W-:Y:S02]  /*14e0*/  IMAD.MOV.U32 R226, RZ, RZ, R214 ;  /* 0x000000ffffe27224 */ /* 0x000fe400078e00d6 */
[----:B------:R-:W-:Y:S01]  /*14f0*/  IMAD.MOV.U32 R25, RZ, RZ, R229 ;  /* 0x000000ffff197224 */ /* 0x000fe200078e00e5 */
[----:B0-----:R-:W-:Y:S06]  /*1500*/  @P1 BRA `(.L_x_2198) ;  /* 0x0000000000241947 */ /* 0x001fec0003800000 */
        /* <DEDUP_REMOVED lines=9> */
.L_x_2198:
[----:B------:R-:W-:Y:S01]  /*15a0*/  MOV R2, UR5 ;  /* 0x0000000500027c02 */ /* 0x000fe20008000f00 */
[----:B------:R-:W-:Y:S01]  /*15b0*/  IMAD.U32 R27, RZ, RZ, UR4 ;  /* 0x00000004ff1b7e24 */ /* 0x000fe2000f8e00ff */
[----:B------:R-:W-:Y:S06]  /*15c0*/  @!P2 BRA `(.L_x_2199) ;  /* 0x000000000010a947 */ /* 0x000fec0003800000 */
[----:B------:R-:W-:-:S04]  /*15d0*/  IADD3 R4, P0, R227, UR8, RZ ;  /* 0x00000008e3047c10 */ /* 0x000fc8000ff1e0ff */
[----:B------:R-:W-:-:S05]  /*15e0*/  IADD3.X R5, R228, UR9, RZ, P0, !PT ;  /* 0x00000009e4057c10 */ /* 0x000fca00087fe4ff */
[----:B------:R0:W5:Y:S01]  /*15f0*/  LDG.E R27, desc[UR60][R4.64] ;  /* 0x0000003c041b7981 */ /* 0x000162000c1e1900 */
[----:B------:R-:W-:Y:S05]  /*1600*/  BRA `(.L_x_2200) ;  /* 0x0000000000107947 */ /* 0x000fea0003800000 */
.L_x_2199:
[----:B------:R-:W-:Y:S05]  /*1610*/  @!P0 BRA `(.L_x_2200) ;  /* 0x00000000000c8947 */ /* 0x000fea0003800000 */
[----:B------:R-:W2:Y:S04]  /*1620*/  LDG.E R4, desc[UR60][R6.64] ;  /* 0x0000003c06047981 */ /* 0x000ea8000c1e1900 */
[----:B------:R-:W2:Y:S02]  /*1630*/  LDG.E R27, desc[UR60][R6.64+0x4] ;  /* 0x0000043c061b7981 */ /* 0x000ea4000c1e1900 */
[----:B--2---:R-:W-:-:S07]  /*1640*/  IMAD.IADD R27, R27, 0x1, -R4 ;  /* 0x000000011b1b7824 */ /* 0x004fce00078e0a04 */
.L_x_2200:
        /* <DEDUP_REMOVED lines=14> */
[----:B------:R-:W-:Y:S02]  /*1730*/  IADD3 R11, R27, -R0, RZ ;  /* 0x800000001b0b7210 */ /* 0x000fe40007ffe0ff */
[----:B0-----:R-:W-:Y:S02]  /*1740*/  MOV R4, RZ ;  /* 0x000000ff00047202 */ /* 0x001fe40000000f00 */
[----:B------:R-:W-:Y:S01]  /*1750*/  PLOP3.LUT P2, PT, PT, PT, PT, 0x80, 0x0 ;  /* 0x000000000000781c */ /* 0x000fe20003f4f070 */
[----:B------:R-:W-:-:S05]  /*1760*/  IMAD.MOV R0, RZ, RZ, -R11 ;  /* 0x000000ffff007224 */ /* 0x000fca00078e0a0b */
[----:B------:R-:W-:-:S04]  /*1770*/  VIMNMX R0, RZ, R0, !PT ;  /* 0x00000000ff007248 */ /* 0x000fc80007fe0100 */
[----:B------:R-:W-:-:S05]  /*1780*/  SHF.R.U32.HI R124, RZ, 0x4, R0 ;  /* 0x00000004ff7c7819 */ /* 0x000fca0000011600 */
[----:B------:R-:W-:-:S04]  /*1790*/  IMAD.WIDE.U32 R124, R124, 0x24924925, RZ ;  /* 0x249249257c7c7825 */ /* 0x000fc800078e00ff */
[----:B------:R-:W-:Y:S02]  /*17a0*/  IMAD.MOV.U32 R24, RZ, RZ, R125 ;  /* 0x000000ffff187224 */ /* 0x000fe400078e007d */
[----:B--2---:R-:W-:Y:S01]  /*17b0*/  @P0 IMAD.IADD R2, R8, 0x1, -R3 ;  /* 0x0000000108020824 */ /* 0x004fe200078e0a03 */
[----:B------:R-:W-:-:S03]  /*17c0*/  LEA R8, R213, 0xef, 0x7 ;  /* 0x000000efd5087811 */ /* 0x000fc600078e38ff */
[----:B------:R-:W-:-:S04]  /*17d0*/  IMAD.IADD R220, R11, 0x1, R2 ;  /* 0x000000010bdc7824 */ /* 0x000fc800078e0202 */
        /* <DEDUP_REMOVED lines=9> */
[----:B------:R-:W-:-:S05]  /*1870*/  VIMNMX R148, R3, R148, PT ;  /* 0x0000009403947248 */ /* 0x000fca0003fe0100 */
[----:B------:R-:W-:-:S05]  /*1880*/  IMAD R3, R148, 0x70, -R11 ;  /* 0x0000007094037824 */ /* 0x000fca00078e0a0b */
[----:B------:R-:W-:-:S04]  /*1890*/  VIMNMX R3, R3, R2, PT ;  /* 0x0000000203037248 */ /* 0x000fc80003fe0100 */
[----:B------:R-:W-:-:S13]  /*18a0*/  ISETP.GT.AND P0, PT, R3, R0, PT ;  /* 0x000000000300720c */ /* 0x000fda0003f04270 */
[----:B------:R-:W-:Y:S01]  /*18b0*/  @P0 MOV R4, RZ ;  /* 0x000000ff00040202 */ /* 0x000fe20000000f00 */
[----:B------:R-:W-:-:S04]  /*18c0*/  @P0 VIADD R5, R3, 0x6f ;  /* 0x0000006f03050836 */ /* 0x000fc80000000000 */
[----:B------:R-:W-:-:S05]  /*18d0*/  @P0 IMAD.HI R4, R5, -0x6db6db6d, R4 ;  /* 0x9249249305040827 */ /* 0x000fca00078e0204 */
[----:B------:R-:W-:-:S04]  /*18e0*/  @P0 SHF.R.U32.HI R3, RZ, 0x1f, R4 ;  /* 0x0000001fff030819 */ /* 0x000fc80000011604 */
[----:B------:R-:W-:-:S04]  /*18f0*/  @P0 LEA.HI.SX32 R24, R4, R3, 0x1a ;  /* 0x0000000304180211 */ /* 0x000fc800078fd2ff */
[----:B------:R-:W-:-:S13]  /*1900*/  ISETP.GT.AND P0, PT, R24, R125, PT ;  /* 0x0000007d1800720c */ /* 0x000fda0003f04270 */
[----:B-1----:R-:W-:Y:S05]  /*1910*/  @!P0 BRA `(.L_x_2201) ;  /* 0x0000008c00388947 */ /* 0x002fea0003800000 */
        /* <DEDUP_REMOVED lines=20> */
.L_x_2203:
[----:B------:R-:W-:Y:S05]  /*1a60*/  BSYNC B6 ;  /* 0x0000000000067941 */ /* 0x000fea0003800000 */
.L_x_2202:
        /* <DEDUP_REMOVED lines=19> */
[----:B-1---5:R-:W-:Y:S05]  /*1ba0*/  CALL.ABS.NOINC R14 ;  /* 0x000000000e007343 */ /* 0x022fea0003c00000 */
.L_x_2205:
[----:B------:R-:W-:Y:S05]  /*1bb0*/  BSYNC B6 ;  /* 0x0000000000067941 */ /* 0x000fea0003800000 */
.L_x_2204:
[----:B------:R-:W-:Y:S01]  /*1bc0*/  ULDC.64 UR4, c[0x0][0x9f8] ;  /* 0x00027e0000047ab9 */ /* 0x000fe20000000a00 */
[----:B------:R-:W2:Y:S01]  /*1bd0*/  LDL.LU R20, [R1] ;  /* 0x0000000001147983 */ /* 0x000ea20000300800 */
[----:B------:R-:W-:Y:S01]  /*1be0*/  ISETP.NE.U32.AND P0, PT, RZ, UR4, PT ;  /* 0x00000004ff007c0c */ /* 0x000fe2000bf05070 */
[----:B------:R-:W0:Y:S01]  /*1bf0*/  LDC R0, c[0x0][0x428] ;  /* 0x00010a00ff007b82 */ /* 0x000e220000000800 */
[----:B------:R-:W-:-:S07]  /*1c00*/  ULDC UR6, c[0x0][0x2e4] ;  /* 0x0000b90000067ab9 */ /* 0x000fce0000000800 */
[----:B------:R-:W1:Y:S01]  /*1c10*/  LDC.64 R112, c[0x0][0x2f0] ;  /* 0x0000bc00ff707b82 */ /* 0x000e620000000a00 */
[----:B------:R-:W-:Y:S01]  /*1c20*/  ISETP.NE.AND.EX P0, PT, RZ, UR5, PT, P0 ;  /* 0x00000005ff007c0c */ /* 0x000fe2000bf05300 */
[----:B------:R-:W-:Y:S01]  /*1c30*/  IMAD.IADD R121, R26, 0x1, R27 ;  /* 0x000000011a797824 */ /* 0x000fe200078e021b */
[----:B------:R-:W-:Y:S01]  /*1c40*/  SHF.R.S32.HI R23, RZ, 0x1f, R22 ;  /* 0x0000001fff177819 */ /* 0x000fe20000011416 */
[----:B------:R-:W-:-:S04]  /*1c50*/  ULDC.64 UR8, c[0x0][0xa08] ;  /* 0x0002820000087ab9 */ /* 0x000fc80000000a00 */
[----:B------:R-:W3:Y:S06]  /*1c60*/  LDC.64 R106, c[0x0][0x3e8] ;  /* 0x0000fa00ff6a7b82 */ /* 0x000eec0000000a00 */
[----:B------:R-:W-:Y:S02]  /*1c70*/  @P0 IADD3 R4, P1, R227, UR4, RZ ;  /* 0x00000004e3040c10 */ /* 0x000fe4000ff3e0ff */
[----:B------:R-:W4:Y:S02]  /*1c80*/  LDC.64 R100, c[0x0][0x3d8] ;  /* 0x0000f600ff647b82 */ /* 0x000f240000000a00 */
[----:B------:R-:W-:Y:S01]  /*1c90*/  @P0 IADD3.X R5, R228, UR5, RZ, P1, !PT ;  /* 0x00000005e4050c10 */ /* 0x000fe20008ffe4ff */
[----:B------:R-:W-:-:S04]  /*1ca0*/  ULDC.64 UR4, c[0x0][0x320] ;  /* 0x0000c80000047ab9 */ /* 0x000fc80000000a00 */
[----:B------:R3:W2:Y:S01]  /*1cb0*/  @P0 LDG.E R25, desc[UR60][R4.64] ;  /* 0x0000003c04190981 */ /* 0x0006a2000c1e1900 */
[----:B0-----:R-:W-:Y:S01]  /*1cc0*/  ISETP.NE.AND P0, PT, R0, 0x1, PT ;  /* 0x000000010000780c */ /* 0x001fe20003f05270 */
[----:B------:R-:W-:Y:S01]  /*1cd0*/  VIADD R0, R22, 0x60 ;  /* 0x0000006016007836 */ /* 0x000fe20000000000 */
[----:B------:R-:W-:Y:S01]  /*1ce0*/  ISETP.GE.AND P2, PT, R206, UR6, PT ;  /* 0x00000006ce007c0c */ /* 0x000fe2000bf46270 */
[----:B------:R-:W0:Y:S01]  /*1cf0*/  LDC R35, c[0x0][0x3d4] ;  /* 0x0000f500ff237b82 */ /* 0x000e220000000800 */
[----:B------:R-:W-:Y:S01]  /*1d00*/  ISETP.GE.AND P1, PT, R22, UR6, PT ;  /* 0x0000000616007c0c */ /* 0x000fe2000bf26270 */
[----:B------:R-:W0:Y:S01]  /*1d10*/  S2R R149, SR_TID.X ;  /* 0x0000000000957919 */ /* 0x000e220000002100 */
[----:B------:R-:W-:Y:S02]  /*1d20*/  SEL R6, RZ, 0xffffffff, P2 ;  /* 0xffffffffff067807 */ /* 0x000fe40001000000 */
[----:B------:R-:W-:Y:S01]  /*1d30*/  SEL R3, RZ, 0x1, P1 ;  /* 0x00000001ff037807 */ /* 0x000fe20000800000 */
[----:B---3--:R-:W-:Y:S01]  /*1d40*/  IMAD.WIDE.U32 R108, R204, R106, R22 ;  /* 0x0000006acc6c7225 */ /* 0x008fe200078e0016 */
[----:B------:R-:W-:-:S02]  /*1d50*/  ISETP.GE.AND P1, PT, R207, UR6, PT ;  /* 0x00000006cf007c0c */ /* 0x000fc4000bf26270 */
[----:B------:R-:W-:Y:S01]  /*1d60*/  ISETP.GE.AND P2, PT, R0, UR6, PT ;  /* 0x0000000600007c0c */ /* 0x000fe2000bf46270 */
[----:B------:R-:W3:Y:S01]  /*1d70*/  @P0 LDC R7, c[0x0][0x42c] ;  /* 0x00010b00ff070b82 */ /* 0x000ee20000000800 */
[----:B------:R-:W-:Y:S01]  /*1d80*/  IMAD.SHL.U32 R4, R6, 0x2, RZ ;  /* 0x0000000206047824 */ /* 0x000fe200078e00ff */
[----:B------:R-:W-:Y:S01]  /*1d90*/  SEL R5, RZ, 0x4, P1 ;  /* 0x00000004ff057807 */ /* 0x000fe20000800000 */
[----:B----4-:R-:W-:Y:S01]  /*1da0*/  IMAD.WIDE.U32 R102, R204, R100, R22 ;  /* 0x00000064cc667225 */ /* 0x010fe200078e0016 */
[----:B------:R-:W-:Y:S02]  /*1db0*/  SEL R6, RZ, 0x8, P2 ;  /* 0x00000008ff067807 */ /* 0x000fe40001000000 */
[----:B------:R-:W-:Y:S01]  /*1dc0*/  LOP3.LUT R4, R4, 0x2, R3, 0xe2, !PT ;  /* 0x0000000204047812 */ /* 0x000fe200078ee203 */
[----:B------:R-:W-:Y:S01]  /*1dd0*/  IMAD R27, R107, 0x70, RZ ;  /* 0x000000706b1b7824 */ /* 0x000fe200078e02ff */
[----:B------:R-:W4:Y:S01]  /*1de0*/  @P0 LDC R9, c[0x0][0x430] ;  /* 0x00010c00ff090b82 */ /* 0x000f220000000800 */
[----:B------:R-:W-:Y:S01]  /*1df0*/  IADD3 R3, R22, 0x80, RZ ;  /* 0x0000008016037810 */ /* 0x000fe20007ffe0ff */
[----:B------:R-:W-:Y:S01]  /*1e00*/  IMAD R133, R101, 0x70, RZ ;  /* 0x0000007065857824 */ /* 0x000fe200078e02ff */
[----:B------:R-:W-:-:S02]  /*1e10*/  LOP3.LUT R5, R6, R4, R5, 0xfe, !PT ;  /* 0x0000000406057212 */ /* 0x000fc400078efe05 */
[----:B------:R-:W-:Y:S02]  /*1e20*/  ISETP.GE.AND P1, PT, R3, UR6, PT ;  /* 0x0000000603007c0c */ /* 0x000fe4000bf26270 */
[----:B------:R-:W-:Y:S02]  /*1e30*/  SHF.R.S32.HI R15, RZ, 0x1f, R121 ;  /* 0x0000001fff0f7819 */ /* 0x000fe40000011479 */
[----:B------:R-:W-:Y:S02]  /*1e40*/  SEL R6, RZ, 0x10, P1 ;  /* 0x00000010ff067807 */ /* 0x000fe40000800000 */
[----:B------:R-:W-:Y:S02]  /*1e50*/  SHF.R.S32.HI R17, RZ, 0x1f, R16 ;  /* 0x0000001fff117819 */ /* 0x000fe40000011410 */
[----:B------:R-:W-:Y:S01]  /*1e60*/  LOP3.LUT R29, R5, R6, RZ, 0xfc, !PT ;  /* 0x00000006051d7212 */ /* 0x000fe200078efcff */
[----:B-1----:R-:W-:Y:S01]  /*1e70*/  IMAD R6, R15, R112, RZ ;  /* 0x000000700f067224 */ /* 0x002fe200078e02ff */
[----:B0-----:R-:W-:Y:S01]  /*1e80*/  ISETP.GE.AND P3, PT, R207, R35, PT ;  /* 0x00000023cf00720c */ /* 0x001fe20003f66270 */
[----:B---3--:R-:W-:Y:S01]  /*1e90*/  @P0 IMAD.HI.U32 R4, R214, R7, RZ ;  /* 0x00000007d6040227 */ /* 0x008fe200078e00ff */
[----:B------:R-:W-:-:S02]  /*1ea0*/  ISETP.GE.AND P1, PT, R206, R35, PT ;  /* 0x00000023ce00720c */ /* 0x000fc40003f26270 */
[----:B------:R-:W-:Y:S01]  /*1eb0*/  LOP3.LUT P2, RZ, R221, 0x4, RZ, 0xc0, !PT ;  /* 0x00000004ddff7812 */ /* 0x000fe2000784c0ff */
[----:B------:R-:W-:Y:S01]  /*1ec0*/  IMAD.WIDE.U32 R110, R204, R106, R16 ;  /* 0x0000006acc6e7225 */ /* 0x000fe200078e0010 */
[----:B------:R-:W-:Y:S02]  /*1ed0*/  SHF.R.U32.HI R30, RZ, 0x3, R210 ;  /* 0x00000003ff1e7819 */ /* 0x000fe400000116d2 */
[----:B------:R-:W-:Y:S01]  /*1ee0*/  SHF.L.U64.HI R135, R112, 0x6, R113 ;  /* 0x0000000670877819 */ /* 0x000fe20000010271 */
[----:B------:R-:W-:Y:S01]  /*1ef0*/  IMAD.WIDE.U32 R104, R204, R100, R16 ;  /* 0x00000064cc687225 */ /* 0x000fe200078e0010 */
[----:B----4-:R-:W-:Y:S02]  /*1f00*/  @P0 SHF.R.U32.HI R214, RZ, R9, R4 ;  /* 0x00000009ffd60219 */ /* 0x010fe40000011604 */
[----:B------:R-:W-:Y:S01]  /*1f10*/  ISETP.NE.U32.AND P0, PT, RZ, UR8, PT ;  /* 0x00000008ff007c0c */ /* 0x000fe2000bf05070 */
[----:B------:R-:W-:Y:S01]  /*1f20*/  IMAD.WIDE.U32 R4, R121, R112, RZ ;  /* 0x0000007079047225 */ /* 0x000fe200078e00ff */
[----:B------:R-:W-:-:S02]  /*1f30*/  SHF.R.S32.HI R8, RZ, 0x1f, R214 ;  /* 0x0000001fff087819 */ /* 0x000fc400000114d6 */
[----:B------:R-:W-:Y:S01]  /*1f40*/  ISETP.NE.AND.EX P0, PT, RZ, UR9, PT, P0 ;  /* 0x00000009ff007c0c */ /* 0x000fe2000bf05300 */
[----:B------:R-:W-:Y:S01]  /*1f50*/  IMAD R9, R121, R113, R6 ;  /* 0x0000007179097224 */ /* 0x000fe200078e0206 */
[----:B------:R-:W-:Y:S01]  /*1f60*/  SHF.L.U32 R136, R112, 0x6, RZ ;  /* 0x0000000670887819 */ /* 0x000fe200000006ff */
[----:B------:R-:W-:Y:S01]  /*1f70*/  IMAD R11, R8, UR4, RZ ;  /* 0x00000004080b7c24 */ /* 0x000fe2000f8e02ff */
[----:B------:R-:W-:Y:S01]  /*1f80*/  SHF.L.U32 R124, R35, 0x1, RZ ;  /* 0x00000001237c7819 */ /* 0x000fe200000006ff */
[C---:B------:R-:W-:Y:S01]  /*1f90*/  IMAD.WIDE.U32 R6, R214.reuse, UR4, R22 ;  /* 0x00000004d6067c25 */ /* 0x040fe2000f8e0016 */
[----:B------:R-:W-:Y:S02]  /*1fa0*/  SHF.R.S32.HI R146, RZ, 0x1f, R231 ;  /* 0x0000001fff927819 */ /* 0x000fe400000114e7 */
[----:B------:R-:W-:Y:S01]  /*1fb0*/  LEA.HI R149, R149, 0x8, RZ, 0x19 ;  /* 0x0000000895957811 */ /* 0x000fe200078fc8ff */
[----:B------:R-:W-:Y:S01]  /*1fc0*/  IMAD R11, R214, UR5, R11 ;  /* 0x00000005d60b7c24 */ /* 0x000fe2000f8e020b */
[----:B------:R-:W-:Y:S01]  /*1fd0*/  ULDC.64 UR4, c[0x0][0x2f8] ;  /* 0x0000be0000047ab9 */ /* 0x000fe20000000a00 */
[----:B------:R-:W-:Y:S01]  /*1fe0*/  IMAD.IADD R5, R5, 0x1, R9 ;  /* 0x0000000105057824 */ /* 0x000fe200078e0209 */
[----:B------:R-:W-:Y:S01]  /*1ff0*/  MOV R114, R6 ;  /* 0x0000000600727202 */ /* 0x000fe20000000f00 */
[----:B------:R-:W-:-:S02]  /*2000*/  IMAD R9, R8, UR4, RZ ;  /* 0x0000000408097c24 */ /* 0x000fc4000f8e02ff */
[----:B------:R-:W-:Y:S02]  /*2010*/  IMAD.IADD R115, R7, 0x1, R11 ;  /* 0x0000000107737824 */ /* 0x000fe400078e020b */
[C---:B------:R-:W-:Y:S02]  /*2020*/  IMAD R9, R214.reuse, UR5, R9 ;  /* 0x00000005d6097c24 */ /* 0x040fe4000f8e0209 */
[----:B------:R-:W-:Y:S01]  /*2030*/  IMAD.WIDE.U32 R4, R214, UR4, R4 ;  /* 0x00000004d6047c25 */ /* 0x000fe2000f8e0004 */
[----:B------:R-:W-:-:S03]  /*2040*/  ULDC.64 UR4, c[0x0][0x300] ;  /* 0x0000c00000047ab9 */ /* 0x000fc60000000a00 */
[----:B------:R-:W-:Y:S02]  /*2050*/  IMAD.IADD R5, R5, 0x1, R9 ;  /* 0x0000000105057824 */ /* 0x000fe400078e0209 */
[----:B------:R-:W-:-:S04]  /*2060*/  IMAD R6, R232, R106, RZ ;  /* 0x0000006ae8067224 */ /* 0x000fc800078e02ff */
[----:B------:R-:W-:-:S04]  /*2070*/  IMAD R11, R204, R107, R6 ;  /* 0x0000006bcc0b7224 */ /* 0x000fc800078e0206 */
[----:B------:R-:W-:Y:S01]  /*2080*/  IMAD.IADD R111, R111, 0x1, R11 ;  /* 0x000000016f6f7824 */ /* 0x000fe200078e020b */
[----:B------:R-:W-:Y:S01]  /*2090*/  IADD3 R109, R11, R109, RZ ;  /* 0x0000006d0b6d7210 */ /* 0x000fe20007ffe0ff */
[----:B-----5:R-:W-:-:S04]  /*20a0*/  IMAD.WIDE.U32 R110, R144, R106, R110 ;  /* 0x0000006a906e7225 */ /* 0x020fc800078e006e */
[----:B------:R-:W-:Y:S01]  /*20b0*/  IMAD.WIDE.U32 R108, R144, R106, R108 ;  /* 0x0000006a906c7225 */ /* 0x000fe200078e006c */
[----:B--2---:R-:W-:-:S04]  /*20c0*/  LOP3.LUT R20, R20, 0xfffffffe, RZ, 0xc0, !PT ;  /* 0xfffffffe14147812 */ /* 0x004fc800078ec0ff */
[----:B------:R-:W-:-:S04]  /*20d0*/  @P3 LOP3.LUT R20, R20, 0x1, RZ, 0xfc, !PT ;  /* 0x0000000114143812 */ /* 0x000fc800078efcff */
[----:B------:R-:W-:-:S04]  /*20e0*/  LOP3.LUT R20, R20, 0xfffffffb, RZ, 0xc0, !PT ;  /* 0xfffffffb14147812 */ /* 0x000fc800078ec0ff */
[----:B------:R-:W-:-:S05]  /*20f0*/  @P2 LOP3.LUT R20, R20, 0x4, RZ, 0xfc, !PT ;  /* 0x0000000414142812 */ /* 0x000fca00078efcff */
[----:B------:R0:W-:Y:S01]  /*2100*/  STL [R1], R20 ;  /* 0x0000001401007387 */ /* 0x0001e20000100800 */
[----:B------:R-:W-:Y:S02]  /*2110*/  SHF.R.S32.HI R7, RZ, 0x1f, R25 ;  /* 0x0000001fff077819 */ /* 0x000fe40000011419 */
[----:B------:R-:W-:Y:S01]  /*2120*/  SEL R9, R25, RZ, !P0 ;  /* 0x000000ff19097207 */ /* 0x000fe20004000000 */
[----:B------:R-:W-:Y:S01]  /*2130*/  IMAD R25, R113, 0x70, RZ ;  /* 0x0000007071197824 */ /* 0x000fe200078e02ff */
        /* <DEDUP_REMOVED lines=8> */
[----:B------:R-:W-:Y:S02]  /*21c0*/  IMAD R21, R204, R113, R4 ;  /* 0x00000071cc157224 */ /* 0x000fe400078e0204 */
[----:B------:R-:W-:Y:S02]  /*21d0*/  IMAD.IADD R4, R117, 0x1, R13 ;  /* 0x0000000175047824 */ /* 0x000fe400078e020d */
[----:B------:R-:W-:Y:S02]  /*21e0*/  IMAD R8, R8, UR4, RZ ;  /* 0x0000000408087c24 */ /* 0x000fe4000f8e02ff */
[----:B------:R-:W-:Y:S01]  /*21f0*/  IMAD.WIDE.U32 R114, R9, UR4, R114 ;  /* 0x0000000409727c25 */ /* 0x000fe2000f8e0072 */
[----:B------:R-:W-:-:S02]  /*2200*/  IADD3.X R6, R4, R7, R21, P0, !PT ;  /* 0x0000000704067210 */ /* 0x000fc400007fe415 */
[----:B------:R-:W-:Y:S01]  /*2210*/  ISETP.GE.AND P0, PT, R22, R35, PT ;  /* 0x000000231600720c */ /* 0x000fe20003f06270 */
[----:B------:R-:W-:Y:S02]  /*2220*/  IMAD R7, R232, R100, RZ ;  /* 0x00000064e8077224 */ /* 0x000fe400078e02ff */
[----:B------:R-:W-:Y:S01]  /*2230*/  IMAD R39, R9, UR5, R8 ;  /* 0x0000000509277c24 */ /* 0x000fe2000f8e0208 */
[C---:B------:R-:W-:Y:S01]  /*2240*/  SEL R8, R35.reuse, RZ, P3 ;  /* 0x000000ff23087207 */ /* 0x040fe20001800000 */
[----:B------:R-:W-:Y:S01]  /*2250*/  IMAD R11, R204, R101, R7 ;  /* 0x00000065cc0b7224 */ /* 0x000fe200078e0207 */
[C---:B------:R-:W-:Y:S01]  /*2260*/  SEL R7, R35.reuse, RZ, P0 ;  /* 0x000000ff23077207 */ /* 0x040fe20000000000 */
[----:B------:R-:W-:Y:S01]  /*2270*/  IMAD.WIDE.U32 R112, R112, 0x70, RZ ;  /* 0x0000007070707825 */ /* 0x000fe200078e00ff */
[----:B------:R-:W-:Y:S02]  /*2280*/  SEL R9, R35, RZ, P1 ;  /* 0x000000ff23097207 */ /* 0x000fe40000800000 */
[----:B------:R-:W-:Y:S01]  /*2290*/  IADD3 R120, P3, R204, R121, RZ ;  /* 0x00000079cc787210 */ /* 0x000fe20007f7e0ff */
[----:B------:R-:W-:Y:S01]  /*22a0*/  IMAD.IADD R7, R22, 0x1, R7 ;  /* 0x0000000116077824 */ /* 0x000fe200078e0207 */
[----:B------:R-:W-:Y:S01]  /*22b0*/  IADD3 R9, R206, R9, RZ ;  /* 0x00000009ce097210 */ /* 0x000fe20007ffe0ff */
[----:B------:R-:W-:-:S02]  /*22c0*/  IMAD.IADD R12, R207, 0x1, R8 ;  /* 0x00000001cf0c7824 */ /* 0x000fc400078e0208 */
[----:B------:R-:W-:Y:S01]  /*22d0*/  IMAD.IADD R105, R105, 0x1, R11 ;  /* 0x0000000169697824 */ /* 0x000fe200078e020b */
[----:B------:R-:W-:Y:S01]  /*22e0*/  SHF.R.S32.HI R8, RZ, 0x1f, R7 ;  /* 0x0000001fff087819 */ /* 0x000fe20000011407 */
[----:B------:R-:W-:Y:S01]  /*22f0*/  IMAD.IADD R103, R11, 0x1, R103 ;  /* 0x000000010b677824 */ /* 0x000fe200078e0267 */
[----:B------:R-:W-:Y:S01]  /*2300*/  SHF.R.S32.HI R10, RZ, 0x1f, R9 ;  /* 0x0000001fff0a7819 */ /* 0x000fe20000011409 */
[-C--:B------:R-:W-:Y:S01]  /*2310*/  IMAD.WIDE.U32 R104, R144, R100.reuse, R104 ;  /* 0x0000006490687225 */ /* 0x080fe200078e0068 */
[CC--:B------:R-:W-:Y:S02]  /*2320*/  LEA.HI R21, R8.reuse, R7.reuse, RZ, 0x3 ;  /* 0x0000000708157211 */ /* 0x0c0fe400078f18ff */
[----:B------:R-:W-:Y:S01]  /*2330*/  LEA.HI R7, R8, R7, RZ, 0x6 ;  /* 0x0000000708077211 */ /* 0x000fe200078f30ff */
[----:B------:R-:W-:Y:S01]  /*2340*/  IMAD.IADD R132, R113, 0x1, R25 ;  /* 0x0000000171847824 */ /* 0x000fe200078e0219 */
[----:B------:R-:W-:Y:S01]  /*2350*/  SHF.R.S32.HI R13, RZ, 0x1f, R12 ;  /* 0x0000001fff0d7819 */ /* 0x000fe2000001140c */
[----:B------:R-:W-:Y:S01]  /*2360*/  IMAD.WIDE.U32 R102, R144, R100, R102 ;  /* 0x0000006490667225 */ /* 0x000fe200078e0066 */
[----:B------:R-:W-:-:S02]  /*2370*/  SHF.R.S32.HI R8, RZ, 0x6, R7 ;  /* 0x00000006ff087819 */ /* 0x000fc40000011407 */
[----:B------:R-:W-:Y:S01]  /*2380*/  LEA.HI R11, R10, R9, RZ, 0x6 ;  /* 0x000000090a0b7211 */ /* 0x000fe200078f30ff */
[----:B------:R-:W-:Y:S01]  /*2390*/  IMAD.X R121, R232, 0x1, R15, P3 ;  /* 0x00000001e8797824 */ /* 0x000fe200018e060f */
[-C--:B------:R-:W-:Y:S01]  /*23a0*/  LEA.HI R28, R13, R12.reuse, RZ, 0x3 ;  /* 0x0000000c0d1c7211 */ /* 0x080fe200078f18ff */
[C---:B------:R-:W-:Y:S01]  /*23b0*/  IMAD R143, R8.reuse, 0x1c00, R217 ;  /* 0x00001c00088f7824 */ /* 0x040fe200078e02d9 */
[----:B------:R-:W-:Y:S01]  /*23c0*/  LOP3.LUT R7, R211, 0x38, R21, 0xf8, !PT ;  /* 0x00000038d3077812 */ /* 0x000fe200078ef815 */
[----:B------:R-:W-:Y:S01]  /*23d0*/  IMAD R141, R8, 0x1c00, R218 ;  /* 0x00001c00088d7824 */ /* 0x000fe200078e02da */
[----:B------:R-:W-:Y:S01]  /*23e0*/  LEA.HI R12, R13, R12, RZ, 0x6 ;  /* 0x0000000c0d0c7211 */ /* 0x000fe200078f30ff */
[----:B------:R-:W-:Y:S01]  /*23f0*/  IMAD.IADD R38, R115, 0x1, R39 ;  /* 0x0000000173267824 */ /* 0x000fe200078e0227 */
[----:B------:R-:W-:Y:S02]  /*2400*/  SHF.R.S32.HI R11, RZ, 0x6, R11 ;  /* 0x00000006ff0b7819 */ /* 0x000fe4000001140b */
[----:B------:R-:W-:-:S02]  /*2410*/  LOP3.LUT R8, R7, R216, RZ, 0x3c, !PT ;  /* 0x000000d807087212 */ /* 0x000fc400078e3cff */
[----:B------:R-:W-:Y:S01]  /*2420*/  SHF.R.S32.HI R12, RZ, 0x6, R12 ;  /* 0x00000006ff0c7819 */ /* 0x000fe2000001140c */
[--C-:B------:R-:W-:Y:S01]  /*2430*/  IMAD R142, R11, 0x1c00, R217.reuse ;  /* 0x00001c000b8e7824 */ /* 0x100fe200078e02d9 */
[----:B------:R-:W-:Y:S01]  /*2440*/  LOP3.LUT R7, R211, 0x38, R28, 0xf8, !PT ;  /* 0x00000038d3077812 */ /* 0x000fe200078ef81c */
[----:B------:R-:W-:Y:S01]  /*2450*/  IMAD R139, R11, 0x1c00, R218 ;  /* 0x00001c000b8b7824 */ /* 0x000fe200078e02da */
[----:B------:R-:W-:Y:S01]  /*2460*/  SHF.R.S32.HI R11, RZ, 0x1f, R144 ;  /* 0x0000001fff0b7819 */ /* 0x000fe20000011490 */
[----:B------:R-:W-:Y:S01]  /*2470*/  IMAD R140, R12, 0x1c00, R217 ;  /* 0x00001c000c8c7824 */ /* 0x000fe200078e02d9 */
[----:B------:R-:W-:Y:S01]  /*2480*/  LOP3.LUT R7, R7, R216, RZ, 0x3c, !PT ;  /* 0x000000d807077212 */ /* 0x000fe200078e3cff */
[----:B------:R-:W-:Y:S01]  /*2490*/  IMAD.IADD R143, R143, 0x1, R8 ;  /* 0x000000018f8f7824 */ /* 0x000fe200078e0208 */
[----:B------:R-:W-:Y:S01]  /*24a0*/  LEA.HI R26, R10, R9, RZ, 0x3 ;  /* 0x000000090a1a7211 */ /* 0x000fe200078f18ff */
[----:B------:R-:W-:Y:S01]  /*24b0*/  IMAD R138, R12, 0x1c00, R218 ;  /* 0x00001c000c8a7824 */ /* 0x000fe200078e02da */
[----:B------:R-:W-:Y:S01]  /*24c0*/  LOP3.LUT R10, R210, 0x38, R21, 0xf8, !PT ;  /* 0x00000038d20a7812 */ /* 0x000fe200078ef815 */
[----:B------:R-:W-:Y:S01]  /*24d0*/  IMAD.IADD R140, R140, 0x1, R7 ;  /* 0x000000018c8c7824 */ /* 0x000fe200078e0207 */
[--C-:B------:R-:W-:Y:S01]  /*24e0*/  LOP3.LUT R9, R211, 0x38, R26.reuse, 0xf8, !PT ;  /* 0x00000038d3097812 */ /* 0x100fe200078ef81a */
[C---:B------:R-:W-:Y:S01]  /*24f0*/  IMAD R7, R11.reuse, R106, RZ ;  /* 0x0000006a0b077224 */ /* 0x040fe200078e02ff */
[----:B------:R-:W-:Y:S01]  /*2500*/  LOP3.LUT R8, R210, 0x38, R26, 0xf8, !PT ;  /* 0x00000038d2087812 */ /* 0x000fe200078ef81a */
[----:B------:R-:W-:Y:S01]  /*2510*/  IMAD R11, R11, R100, RZ ;  /* 0x000000640b0b7224 */ /* 0x000fe200078e02ff */
[----:B------:R-:W-:Y:S01]  /*2520*/  LOP3.LUT R9, R9, R216, RZ, 0x3c, !PT ;  /* 0x000000d809097212 */ /* 0x000fe200078e3cff */
[----:B------:R-:W-:Y:S01]  /*2530*/  IMAD R33, R144, R107, R7 ;  /* 0x0000006b90217224 */ /* 0x000fe200078e0207 */
[----:B------:R-:W-:Y:S01]  /*2540*/  LOP3.LUT R8, R8, R30, RZ, 0x3c, !PT ;  /* 0x0000001e08087212 */ /* 0x000fe200078e3cff */
[----:B------:R-:W-:Y:S01]  /*2550*/  IMAD R31, R144, R101, R11 ;  /* 0x00000065901f7224 */ /* 0x000fe200078e020b */
[----:B------:R-:W-:Y:S01]  /*2560*/  IADD3 R142, R142, R9, RZ ;  /* 0x000000098e8e7210 */ /* 0x000fe20007ffe0ff */
[----:B------:R-:W-:Y:S01]  /*2570*/  VIADD R11, R22, 0xa0 ;  /* 0x000000a0160b7836 */ /* 0x000fe20000000000 */
[----:B------:R-:W-:Y:S01]  /*2580*/  LOP3.LUT R9, R210, 0x38, R28, 0xf8, !PT ;  /* 0x00000038d2097812 */ /* 0x000fe200078ef81c */
[----:B------:R-:W-:Y:S01]  /*2590*/  IMAD.IADD R139, R139, 0x1, R8 ;  /* 0x000000018b8b7824 */ /* 0x000fe200078e0208 */
[C---:B------:R-:W-:Y:S01]  /*25a0*/  SHF.L.U64.HI R7, R106.reuse, 0x6, R107 ;  /* 0x000000066a077819 */ /* 0x040fe2000001026b */
[C---:B------:R-:W-:Y:S01]  /*25b0*/  IMAD.SHL.U32 R8, R106.reuse, 0x40, RZ ;  /* 0x000000406a087824 */ /* 0x040fe200078e00ff */
[----:B------:R-:W-:Y:S01]  /*25c0*/  ISETP.GE.AND P2, PT, R11, UR6, PT ;  /* 0x000000060b007c0c */ /* 0x000fe2000bf46270 */
[----:B------:R-:W-:Y:S01]  /*25d0*/  IMAD.WIDE.U32 R106, R106, 0x70, RZ ;  /* 0x000000706a6a7825 */ /* 0x000fe200078e00ff */
[----:B------:R-:W-:-:S02]  /*25e0*/  LOP3.LUT R13, R211, 0x18, R22, 0xf8, !PT ;  /* 0x00000018d30d7812 */ /* 0x000fc400078ef816 */
[-C--:B------:R-:W-:Y:S01]  /*25f0*/  LOP3.LUT R10, R10, R30.reuse, RZ, 0x3c, !PT ;  /* 0x0000001e0a0a7212 */ /* 0x080fe200078e3cff */
[----:B------:R-:W-:Y:S01]  /*2600*/  IMAD.IADD R15, R31, 0x1, R103 ;  /* 0x000000011f0f7824 */ /* 0x000fe200078e0267 */
[----:B------:R-:W-:Y:S02]  /*2610*/  LOP3.LUT R9, R9, R30, RZ, 0x3c, !PT ;  /* 0x0000001e09097212 */ /* 0x000fe400078e3cff */
[----:B------:R-:W-:Y:S01]  /*2620*/  SEL R30, RZ, 0x20, P2 ;  /* 0x00000020ff1e7807 */ /* 0x000fe20001000000 */
[----:B------:R-:W-:Y:S01]  /*2630*/  IMAD.IADD R141, R141, 0x1, R10 ;  /* 0x000000018d8d7824 */ /* 0x000fe200078e020a */
[----:B------:R-:W-:Y:S01]  /*2640*/  LOP3.LUT R12, R13, R216, RZ, 0x3c, !PT ;  /* 0x000000d80d0c7212 */ /* 0x000fe200078e3cff */
[----:B------:R-:W-:Y:S01]  /*2650*/  IMAD.IADD R138, R138, 0x1, R9 ;  /* 0x000000018a8a7824 */ /* 0x000fe200078e0209 */
[----:B------:R-:W-:Y:S01]  /*2660*/  IADD3 R134, R107, R27, RZ ;  /* 0x0000001b6b867210 */ /* 0x000fe20007ffe0ff */
[C---:B------:R-:W-:Y:S01]  /*2670*/  IMAD.SHL.U32 R10, R100.reuse, 0x40, RZ ;  /* 0x00000040640a7824 */ /* 0x040fe200078e00ff */
[C---:B------:R-:W-:Y:S01]  /*2680*/  SHF.L.U64.HI R9, R100.reuse, 0x6, R101 ;  /* 0x0000000664097819 */ /* 0x040fe20000010265 */
[----:B------:R-:W-:Y:S01]  /*2690*/  IMAD.WIDE.U32 R100, R100, 0x70, RZ ;  /* 0x0000007064647825 */ /* 0x000fe200078e00ff */
[----:B0-----:R-:W-:-:S02]  /*26a0*/  SHF.R.S32.HI R20, RZ, 0x3, R21 ;  /* 0x00000003ff147819 */ /* 0x001fc40000011415 */
[----:B------:R-:W-:Y:S01]  /*26b0*/  SHF.R.S32.HI R25, RZ, 0x3, R26 ;  /* 0x00000003ff197819 */ /* 0x000fe2000001141a */
[----:B------:R-:W-:Y:S01]  /*26c0*/  IMAD.IADD R137, R217, 0x1, R12 ;  /* 0x00000001d9897824 */ /* 0x000fe200078e020c */
[----:B------:R-:W-:Y:S01]  /*26d0*/  SHF.R.S32.HI R27, RZ, 0x3, R28 ;  /* 0x00000003ff1b7819 */ /* 0x000fe2000001141c */
[----:B------:R-:W-:Y:S01]  /*26e0*/  IMAD.IADD R12, R111, 0x1, R33 ;  /* 0x000000016f0c7824 */ /* 0x000fe200078e0221 */
[----:B------:R-:W-:Y:S01]  /*26f0*/  LOP3.LUT R37, R29, R30, RZ, 0xfc, !PT ;  /* 0x0000001e1d257212 */ /* 0x000fe200078efcff */
[----:B------:R-:W-:Y:S01]  /*2700*/  IMAD.IADD R13, R33, 0x1, R109 ;  /* 0x00000001210d7824 */ /* 0x000fe200078e026d */
[----:B------:R-:W-:Y:S01]  /*2710*/  LOP3.LUT R21, R21, 0xfffffff8, RZ, 0xc0, !PT ;  /* 0xfffffff815157812 */ /* 0x000fe200078ec0ff */
[----:B------:R-:W-:Y:S01]  /*2720*/  IMAD.IADD R133, R101, 0x1, R133 ;  /* 0x0000000165857824 */ /* 0x000fe200078e0285 */
[----:B------:R-:W-:Y:S02]  /*2730*/  LOP3.LUT R26, R26, 0xfffffff8, RZ, 0xc0, !PT ;  /* 0xfffffff81a1a7812 */ /* 0x000fe400078ec0ff */
[----:B------:R-:W-:-:S02]  /*2740*/  LOP3.LUT R28, R28, 0xfffffff8, RZ, 0xc0, !PT ;  /* 0xfffffff81c1c7812 */ /* 0x000fc400078ec0ff */
[----:B------:R-:W-:Y:S02]  /*2750*/  IADD3 R14, R105, R31, RZ ;  /* 0x0000001f690e7210 */ /* 0x000fe40007ffe0ff */
[C---:B------:R-:W-:Y:S02]  /*2760*/  LOP3.LUT R33, R37.reuse, 0x2, RZ, 0xc0, !PT ;  /* 0x0000000225217812 */ /* 0x040fe400078ec0ff */
[C---:B------:R-:W-:Y:S02]  /*2770*/  LOP3.LUT R34, R37.reuse, 0x4, RZ, 0xc0, !PT ;  /* 0x0000000425227812 */ /* 0x040fe400078ec0ff */
[C---:B------:R-:W-:Y:S02]  /*2780*/  LOP3.LUT R35, R37.reuse, 0x8, RZ, 0xc0, !PT ;  /* 0x0000000825237812 */ /* 0x040fe400078ec0ff */
[----:B------:R-:W-:Y:S02]  /*2790*/  LOP3.LUT R36, R37, 0x10, RZ, 0xc0, !PT ;  /* 0x0000001025247812 */ /* 0x000fe400078ec0ff */
[----:B------:R-:W-:-:S02]  /*27a0*/  LOP3.LUT R29, R29, 0x1, RZ, 0xc0, !PT ;  /* 0x000000011d1d7812 */ /* 0x000fc400078ec0ff */
[----:B------:R-:W-:Y:S02]  /*27b0*/  SHF.R.S32.HI R30, RZ, 0x1f, R21 ;  /* 0x0000001fff1e7819 */ /* 0x000fe40000011415 */
[----:B------:R-:W-:Y:S02]  /*27c0*/  SHF.R.S32.HI R31, RZ, 0x1f, R26 ;  /* 0x0000001fff1f7819 */ /* 0x000fe4000001141a */
[----:B------:R-:W-:Y:S02]  /*27d0*/  SHF.R.S32.HI R32, RZ, 0x1f, R28 ;  /* 0x0000001fff207819 */ /* 0x000fe4000001141c */
[----:B------:R-:W-:-:S07]  /*27e0*/  LOP3.LUT R37, R37, 0x20, RZ, 0xc0, !PT ;  /* 0x0000002025257812 */ /* 0x000fce00078ec0ff */
.L_x_2305:
[----:B------:R-:W2:Y:S01]  /*27f0*/  LDL.LU R43, [R1] ;  /* 0x00000000012b7983 */ /* 0x000ea20000300800 */
[----:B-----5:R-:W-:Y:S01]  /*2800*/  VIADD R49, R24, 0xffffffff ;  /* 0xffffffff18317836 */ /* 0x020fe20000000000 */
[----:B------:R-:W0:Y:S01]  /*2810*/  LDC.64 R122, c[0x0][0x2d8] ;  /* 0x0000b600ff7a7b82 */ /* 0x000e220000000a00 */
[----:B------:R-:W-:Y:S01]  /*2820*/  LOP3.LUT P5, RZ, R221, 0x4, RZ, 0xc0, !PT ;  /* 0x00000004ddff7812 */ /* 0x000fe200078ac0ff */
[----:B------:R-:W-:Y:S05]  /*2830*/  YIELD ;  /* 0x0000000000007946 */ /* 0x000fea0003800000 */
[----:B------:R-:W-:Y:S01]  /*2840*/  SHF.R.S32.HI R48, RZ, 0x1f, R49 ;  /* 0x0000001fff307819 */ /* 0x000fe20000011431 */
[-C--:B------:R-:W-:Y:S01]  /*2850*/  IMAD R39, R132, R49.reuse, RZ ;  /* 0x0000003184277224 */ /* 0x080fe200078e02ff */
[----:B------:R-:W1:Y:S01]  /*2860*/  LDC R119, c[0x0][0x3d4] ;  /* 0x0000f500ff777b82 */ /* 0x000e620000000800 */
[----:B------:R-:W-:Y:S01]  /*2870*/  IMAD.WIDE.U32 R128, R112, R49, RZ ;  /* 0x0000003170807225 */ /* 0x000fe200078e00ff */
[----:B------:R-:W-:Y:S03]  /*2880*/  BSSY B0, `(.L_x_2206) ;  /* 0x0000757000007945 */ /* 0x000fe60003800000 */
[----:B------:R-:W-:Y:S01]  /*2890*/  IMAD R39, R48, R112, R39 ;  /* 0x0000007030277224 */ /* 0x000fe200078e0227 */
[----:B------:R-:W-:-:S02]  /*28a0*/  IADD3 R24, P2, P3, R5, R128, R136 ;  /* 0x0000008005187210 */ /* 0x000fc40007b5e088 */
[----:B------:R-:W-:Y:S02]  /*28b0*/  IADD3 R41, P4, R5, R128, RZ ;  /* 0x0000008005297210 */ /* 0x000fe40007f9e0ff */
[----:B------:R-:W-:Y:S01]  /*28c0*/  IADD3 R92, R129, R39, RZ ;  /* 0x00000027815c7210 */ /* 0x000fe20007ffe0ff */
[----:B------:R-:W-:-:S03]  /*28d0*/  IMAD R39, R19, 0x5400, R137 ;  /* 0x0000540013277824 */ /* 0x000fc600078e0289 */
[----:B------:R-:W-:Y:S01]  /*28e0*/  IADD3.X R40, R6, R92, R135, P2, P3 ;  /* 0x0000005c06287210 */ /* 0x000fe200017e6487 */
[----:B------:R-:W-:Y:S01]  /*28f0*/  IMAD.X R42, R92, 0x1, R6, P4 ;  /* 0x000000015c2a7824 */ /* 0x000fe200020e0606 */
[----:B------:R-:W-:Y:S02]  /*2900*/  ISETP.GT.AND P3, PT, R49, R125, PT ;  /* 0x0000007d3100720c */ /* 0x000fe40003f64270 */
[CC--:B0-----:R-:W-:Y:S02]  /*2910*/  LEA R44, P2, R24.reuse, R122.reuse, 0x1 ;  /* 0x0000007a182c7211 */ /* 0x0c1fe400078408ff */
[----:B------:R-:W-:Y:S02]  /*2920*/  LEA R46, P4, R41, R122, 0x1 ;  /* 0x0000007a292e7211 */ /* 0x000fe400078808ff */
[----:B------:R-:W-:Y:S01]  /*2930*/  LEA.HI.X R45, R24, R123, R40, 0x1, P2 ;  /* 0x0000007b182d7211 */ /* 0x000fe200010f0c28 */
[----:B------:R-:W-:Y:S01]  /*2940*/  IMAD.MOV.U32 R24, RZ, RZ, R49 ;  /* 0x000000ffff187224 */ /* 0x000fe200078e0031 */
[----:B-1----:R-:W-:-:S02]  /*2950*/  ISETP.GE.AND P2, PT, R119, 0x1, PT ;  /* 0x000000017700780c */ /* 0x002fc40003f46270 */
[----:B------:R-:W-:Y:S01]  /*2960*/  LEA.HI.X R47, R41, R123, R42, 0x1, P4 ;  /* 0x0000007b292f7211 */ /* 0x000fe200020f0c2a */
[C---:B------:R-:W-:Y:S02]  /*2970*/  VIADD R41, R39.reuse, 0x20 ;  /* 0x0000002027297836 */ /* 0x040fe40000000000 */
[C---:B------:R-:W-:Y:S01]  /*2980*/  @P5 VIADD R41, R39.reuse, 0xffffffe0 ;  /* 0xffffffe027295836 */ /* 0x040fe20000000000 */
[----:B------:R-:W-:-:S03]  /*2990*/  LEA R39, R39, R118, 0x1 ;  /* 0x0000007627277211 */ /* 0x000fc600078e08ff */
[----:B------:R-:W-:Y:S01]  /*29a0*/  IMAD R96, R41, 0x2, R118 ;  /* 0x0000000229607824 */ /* 0x000fe200078e0276 */
[----:B--2---:R-:W-:-:S04]  /*29b0*/  LOP3.LUT R43, R43, 0xfffffffd, RZ, 0xc0, !PT ;  /* 0xfffffffd2b2b7812 */ /* 0x004fc800078ec0ff */
[----:B------:R-:W-:-:S05]  /*29c0*/  @P3 LOP3.LUT R43, R43, 0x2, RZ, 0xfc, !PT ;  /* 0x000000022b2b3812 */ /* 0x000fca00078efcff */
[----:B------:R0:W-:Y:S01]  /*29d0*/  STL [R1], R43 ;  /* 0x0000002b01007387 */ /* 0x0001e20000100800 */
[----:B------:R-:W-:Y:S05]  /*29e0*/  @!P2 BRA `(.L_x_2207) ;  /* 0x000000700020a947 */ /* 0x000fea0003800000 */
[----:B------:R-:W-:Y:S01]  /*29f0*/  ULDC.U8 UR4, c[0x0][0x3f0] ;  /* 0x0000fc0000047ab9 */ /* 0x000fe20000000000 */
[-C--:B0-----:R-:W-:Y:S01]  /*2a00*/  IMAD R43, R134, R49.reuse, RZ ;  /* 0x00000031862b7224 */ /* 0x081fe200078e02ff */
        /* <DEDUP_REMOVED lines=72> */
.L_x_2210:
[----:B------:R-:W-:Y:S05]  /*2e90*/  BSYNC B1 ;  /* 0x0000000000017941 */ /* 0x000fea0003800000 */
.L_x_2209:
        /* <DEDUP_REMOVED lines=12> */
[----:B-----5:R-:W-:Y:S01]  /*2f60*/  MOV R128, R72 ;  /* 0x0000004800807202 */ /* 0x020fe20000000f00 */
[----:B------:R-:W-:Y:S01]  /*2f70*/  IMAD.MOV.U32 R129, RZ, RZ, R73 ;  /* 0x000000ffff817224 */ /* 0x000fe200078e0049 */
        /* <DEDUP_REMOVED lines=47> */
.L_x_2212:
[----:B------:R-:W-:Y:S05]  /*3270*/  BSYNC B1 ;  /* 0x0000000000017941 */ /* 0x000fea0003800000 */
.L_x_2211:
[----:B01----:R-:W2:Y:S01]  /*3280*/  LDL R40, [R1+0x4c] ;  /* 0x00004c0001287983 */ /* 0x003ea20000100800 */
[----:B------:R-:W-:Y:S01]  /*3290*/  MOV R41, R77 ;  /* 0x0000004d00297202 */ /* 0x000fe20000000f00 */
[----:B------:R-:W-:Y:S01]  /*32a0*/  IMAD.MOV.U32 R42, RZ, RZ, R84 ;  /* 0x000000ffff2a7224 */ /* 0x000fe200078e0054 */
[----:B------:R-:W-:Y:S02]  /*32b0*/  MOV R43, R85 ;  /* 0x00000055002b7202 */ /* 0x000fe40000000f00 */
[----:B------:R-:W-:Y:S01]  /*32c0*/  PRMT R160, R41, 0x7610, R160 ;  /* 0x0000761029a07816 */ /* 0x000fe200000000a0 */
[----:B------:R-:W-:Y:S01]  /*32d0*/  IMAD.MOV.U32 R41, RZ, RZ, R81 ;  /* 0x000000ffff297224 */ /* 0x000fe200078e0051 */
[----:B------:R-:W-:Y:S01]  /*32e0*/  PRMT R163, R42, 0x5410, R43 ;  /* 0x000054102aa37816 */ /* 0x000fe2000000002b */
[----:B------:R-:W-:Y:S01]  /*32f0*/  IMAD.MOV.U32 R42, RZ, RZ, R122 ;  /* 0x000000ffff2a7224 */ /* 0x000fe200078e007a */
[----:B------:R-:W-:Y:S02]  /*3300*/  MOV R43, R123 ;  /* 0x0000007b002b7202 */ /* 0x000fe40000000f00 */
[----:B------:R-:W-:-:S02]  /*3310*/  PRMT R152, R128, 0x5410, R129 ;  /* 0x0000541080987816 */ /* 0x000fc40000000081 */
[----:B------:R-:W-:Y:S01]  /*3320*/  PRMT R157, R42, 0x7610, R157 ;  /* 0x000076102a9d7816 */ /* 0x000fe2000000009d */
[----:B------:R-:W-:Y:S01]  /*3330*/  IMAD.MOV.U32 R42, RZ, RZ, R78 ;  /* 0x000000ffff2a7224 */ /* 0x000fe200078e004e */
[----:B------:R-:W-:Y:S02]  /*3340*/  PRMT R159, R43, 0x7610, R159 ;  /* 0x000076102b9f7816 */ /* 0x000fe4000000009f */
[----:B------:R-:W-:-:S04]  /*3350*/  MOV R43, R79 ;  /* 0x0000004f002b7202 */ /* 0x000fc80000000f00 */
[----:B------:R-:W-:Y:S02]  /*3360*/  PRMT R160, R160, 0x5410, R43 ;  /* 0x00005410a0a07816 */ /* 0x000fe4000000002b */
[----:B------:R-:W-:Y:S02]  /*3370*/  MOV R43, R87 ;  /* 0x00000057002b7202 */ /* 0x000fe40000000f00 */
[----:B--2---:R-:W-:Y:S01]  /*3380*/  R2UR UR4, R40 ;  /* 0x00000000280472ca */ /* 0x004fe200000e0000 */
[----:B------:R-:W-:-:S05]  /*3390*/  IMAD.MOV.U32 R40, RZ, RZ, R76 ;  /* 0x000000ffff287224 */ /* 0x000fca00078e004c */
[----:B------:R-:W-:Y:S01]  /*33a0*/  PRMT R161, R161, 0x5410, R40 ;  /* 0x00005410a1a17816 */ /* 0x000fe20000000028 */
[----:B------:R-:W-:-:S03]  /*33b0*/  IMAD.MOV.U32 R40, RZ, RZ, R80 ;  /* 0x000000ffff287224 */ /* 0x000fc600078e0050 */
        /* <DEDUP_REMOVED lines=8> */
[----:B------:R-:W-:Y:S02]  /*3440*/  MOV R43, R127 ;  /* 0x0000007f002b7202 */ /* 0x000fe40000000f00 */
[----:B------:R-:W-:Y:S01]  /*3450*/  PRMT R164, R40, 0x5410, R41 ;  /* 0x0000541028a47816 */ /* 0x000fe20000000029 */
[----:B------:R-:W-:Y:S01]  /*3460*/  IMAD.MOV.U32 R40, RZ, RZ, R74 ;  /* 0x000000ffff287224 */ /* 0x000fe200078e004a */
[----:B------:R-:W-:Y:S01]  /*3470*/  PRMT R157, R157, 0x5410, R42 ;  /* 0x000054109d9d7816 */ /* 0x000fe2000000002a */
[----:B------:R-:W-:Y:S01]  /*3480*/  IMAD.MOV.U32 R41, RZ, RZ, R75 ;  /* 0x000000ffff297224 */ /* 0x000fe200078e004b */
[----:B------:R-:W-:Y:S01]  /*3490*/  PRMT R159, R159, 0x5410, R43 ;  /* 0x000054109f9f7816 */ /* 0x000fe2000000002b */
[----:B-----5:R-:W-:Y:S01]  /*34a0*/  IMAD.MOV.U32 R42, RZ, RZ, R52 ;  /* 0x000000ffff2a7224 */ /* 0x020fe200078e0034 */
[----:B------:R-:W-:-:S02]  /*34b0*/  MOV R43, R53 ;  /* 0x00000035002b7202 */ /* 0x000fc40000000f00 */
[----:B------:R-:W-:Y:S01]  /*34c0*/  PRMT R153, R40, 0x5410, R41 ;  /* 0x0000541028997816 */ /* 0x000fe20000000029 */
[----:B------:R-:W-:Y:S01]  /*34d0*/  IMAD.MOV.U32 R40, RZ, RZ, R82 ;  /* 0x000000ffff287224 */ /* 0x000fe200078e0052 */
[----:B------:R-:W-:Y:S01]  /*34e0*/  PRMT R90, R42, 0x5410, R43 ;  /* 0x000054102a5a7816 */ /* 0x000fe2000000002b */
[----:B------:R-:W-:Y:S01]  /*34f0*/  IMAD.MOV.U32 R41, RZ, RZ, R83 ;  /* 0x000000ffff297224 */ /* 0x000fe200078e0053 */
[----:B------:R-:W-:Y:S01]  /*3500*/  MOV R43, R61 ;  /* 0x0000003d002b7202 */ /* 0x000fe20000000f00 */
[----:B------:R-:W-:Y:S01]  /*3510*/  IMAD.MOV.U32 R42, RZ, RZ, R60 ;  /* 0x000000ffff2a7224 */ /* 0x000fe200078e003c */
[----:B------:R-:W-:Y:S02]  /*3520*/  PLOP3.LUT P2, PT, PT, PT, UP0, 0x80, 0x0 ;  /* 0x000000000000781c */ /* 0x000fe40003f4f008 */
        /* <DEDUP_REMOVED lines=16> */
[----:B------:R-:W-:-:S02]  /*3630*/  IMAD.MOV.U32 R43, RZ, RZ, R58 ;  /* 0x000000ffff2b7224 */ /* 0x000fc400078e003a */
[----:B------:R-:W-:Y:S01]  /*3640*/  IMAD.MOV.U32 R42, RZ, RZ, R59 ;  /* 0x000000ffff2a7224 */ /* 0x000fe200078e003b */
[----:B------:R-:W-:Y:S01]  /*3650*/  PRMT R128, R40, 0x5410, R41 ;  /* 0x0000541028807816 */ /* 0x000fe20000000029 */
[----:B------:R-:W-:Y:S02]  /*3660*/  IMAD.MOV.U32 R40, RZ, RZ, R64 ;  /* 0x000000ffff287224 */ /* 0x000fe400078e0040 */
[----:B------:R-:W-:Y:S01]  /*3670*/  IMAD.MOV.U32 R41, RZ, RZ, R65 ;  /* 0x000000ffff297224 */ /* 0x000fe200078e0041 */
[----:B------:R-:W-:Y:S01]  /*3680*/  PRMT R129, R43, 0x5410, R42 ;  /* 0x000054102b817816 */ /* 0x000fe2000000002a */
[----:B------:R-:W-:Y:S02]  /*3690*/  IMAD.MOV.U32 R43, RZ, RZ, R66 ;  /* 0x000000ffff2b7224 */ /* 0x000fe400078e0042 */
[----:B------:R-:W-:Y:S01]  /*36a0*/  IMAD.MOV.U32 R42, RZ, RZ, R67 ;  /* 0x000000ffff2a7224 */ /* 0x000fe200078e0043 */
[----:B------:R-:W-:Y:S01]  /*36b0*/  PRMT R145, R40, 0x5410, R41 ;  /* 0x0000541028917816 */ /* 0x000fe20000000029 */
[----:B------:R-:W-:Y:S01]  /*36c0*/  IMAD.MOV.U32 R41, RZ, RZ, R54 ;  /* 0x000000ffff297224 */ /* 0x000fe200078e0036 */
[----:B------:R-:W-:-:S02]  /*36d0*/  MOV R40, R55 ;  /* 0x0000003700287202 */ /* 0x000fc40000000f00 */
[----:B------:R-:W-:Y:S02]  /*36e0*/  PRMT R147, R43, 0x5410, R42 ;  /* 0x000054102b937816 */ /* 0x000fe4000000002a */
[----:B------:R-:W-:Y:S01]  /*36f0*/  PRMT R91, R41, 0x5410, R40 ;  /* 0x00005410295b7816 */ /* 0x000fe20000000028 */
[----:B------:R-:W-:Y:S01]  /*3700*/  IMAD.MOV.U32 R41, RZ, RZ, R62 ;  /* 0x000000ffff297224 */ /* 0x000fe200078e003e */
[----:B------:R-:W-:-:S04]  /*3710*/  MOV R40, R63 ;  /* 0x0000003f00287202 */ /* 0x000fc80000000f00 */
[----:B------:R-:W-:Y:S01]  /*3720*/  PRMT R131, R41, 0x5410, R40 ;  /* 0x0000541029837816 */ /* 0x000fe20000000028 */
[----:B------:R-:W-:Y:S01]  /*3730*/  IMAD.MOV.U32 R41, RZ, RZ, R70 ;  /* 0x000000ffff297224 */ /* 0x000fe200078e0046 */
[----:B------:R-:W-:-:S04]  /*3740*/  MOV R40, R71 ;  /* 0x0000004700287202 */ /* 0x000fc80000000f00 */
[----:B------:R-:W-:Y:S01]  /*3750*/  PRMT R151, R41, 0x5410, R40 ;  /* 0x0000541029977816 */ /* 0x000fe20000000028 */
[----:B------:R-:W-:Y:S06]  /*3760*/  @!P2 BRA `(.L_x_2213) ;  /* 0x000000000004a947 */ /* 0x000fec0003800000 */
[----:B------:R-:W-:Y:S01]  /*3770*/  BPT.TRAP 0x1 ;  /* 0x000000040000795c */ /* 0x000fe20000300000 */
.L_x_2213:
[----:B------:R-:W-:Y:S01]  /*3780*/  IMAD R98, R19, 0x8, R18 ;  /* 0x0000000813627824 */ /* 0x000fe200078e0212 */
[----:B------:R-:W-:Y:S01]  /*3790*/  SHF.L.U32 R99, R209, 0x1f, RZ ;  /* 0x0000001fd1637819 */ /* 0x000fe200000006ff */
[----:B------:R-:W-:Y:S03]  /*37a0*/  BSSY B1, `(.L_x_2214) ;  /* 0x0000003000017945 */ /* 0x000fe60003800000 */
[----:B------:R-:W0:Y:S02]  /*37b0*/  SYNCS.PHASECHK.TRANS64.TRYWAIT P5, [R98+URZ+0x36890], R99 ;  /* 0x03689063620075a7 */ /* 0x000e2400080a017f */
[----:B0-----:R-:W-:Y:S05]  /*37c0*/  @!P5 BRA `(.L_x_2215) ;  /* 0x000002700070d947 */ /* 0x001fea0003800000 */
.L_x_2538:
[----:B------:R-:W-:Y:S05]  /*37d0*/  BSYNC B1 ;  /* 0x0000000000017941 */ /* 0x000fea0003800000 */
.L_x_2214:
        /* <DEDUP_REMOVED lines=50> */
.L_x_2221:
[----:B------:R-:W-:Y:S05]  /*3b00*/  BSYNC B3 ;  /* 0x0000000000037941 */ /* 0x000fea0003800000 */
.L_x_2220:
[----:B--2---:R1:W-:Y:S02]  /*3b10*/  STG.E.128 desc[UR60][R46.64], R40 ;  /* 0x000000282e007986 */ /* 0x0043e4000c101d3c */
.L_x_2219:
[----:B------:R-:W-:Y:S05]  /*3b20*/  BSYNC B2 ;  /* 0x0000000000027941 */ /* 0x000fea0003800000 */
.L_x_2218:
        /* <DEDUP_REMOVED lines=9> */
[--C-:B--2---:R-:W-:Y:S01]  /*3bc0*/  HADD2.F32 R126, -RZ, R43.reuse.H0_H0 ;  /* 0x2000002bff7e7230 */ /* 0x104fe20000004100 */
[----:B------:R-:W-:Y:S01]  /*3bd0*/  SHF.R.U32.HI R92, RZ, 0x10, R93 ;  /* 0x00000010ff5c7819 */ /* 0x000fe2000001165d */
[----:B------:R-:W-:Y:S01]  /*3be0*/  HADD2.F32 R155, -RZ, R164.H1_H1 ;  /* 0x300000a4ff9b7230 */ /* 0x000fe20000004100 */
[--C-:B------:R-:W-:Y:S01]  /*3bf0*/  SHF.R.U32.HI R123, RZ, 0x10, R95.reuse ;  /* 0x00000010ff7b7819 */ /* 0x100fe2000001165f */
[----:B------:R-:W-:Y:S01]  /*3c00*/  HADD2.F32 R122, -RZ, R122.H0_H0 ;  /* 0x2000007aff7a7230 */ /* 0x000fe20000004100 */
[----:B------:R-:W-:Y:S01]  /*3c10*/  SHF.R.U64 R93, R94, 0x10, R95 ;  /* 0x000000105e5d7819 */ /* 0x000fe2000000125f */
[----:B------:R-:W-:Y:S02]  /*3c20*/  HADD2.F32 R94, -RZ, R43.H1_H1 ;  /* 0x3000002bff5e7230 */ /* 0x000fe40000004100 */
[----:B------:R-:W-:Y:S02]  /*3c30*/  HADD2.F32 R123, -RZ, R123.H0_H0 ;  /* 0x2000007bff7b7230 */ /* 0x000fe40000004100 */
[----:B------:R-:W-:-:S02]  /*3c40*/  HADD2.F32 R154, -RZ, R93.H0_H0 ;  /* 0x2000005dff9a7230 */ /* 0x000fc40000004100 */
[--C-:B------:R-:W-:Y:S02]  /*3c50*/  HADD2.F32 R93, -RZ, R41.reuse.H1_H1 ;  /* 0x30000029ff5d7230 */ /* 0x100fe40000004100 */
[-C--:B------:R-:W-:Y:S01]  /*3c60*/  FMUL.FTZ R43, R94, R123.reuse ;  /* 0x0000007b5e2b7220 */ /* 0x080fe20000410000 */
[----:B------:R-:W-:Y:S02]  /*3c70*/  HADD2.F32 R41, -RZ, R41.H0_H0 ;  /* 0x20000029ff297230 */ /* 0x000fe40000004100 */
[C---:B------:R-:W-:Y:S01]  /*3c80*/  FMUL.FTZ R123, R126.reuse, R123 ;  /* 0x0000007b7e7b7220 */ /* 0x040fe20000410000 */
[----:B------:R-:W-:Y:S02]  /*3c90*/  HADD2.F32 R95, -RZ, R92.H0_H0 ;  /* 0x2000005cff5f7230 */ /* 0x000fe40000004100 */
[-C--:B------:R-:W-:Y:S01]  /*3ca0*/  FMUL.FTZ R92, R93, R154.reuse ;  /* 0x0000009a5d5c7220 */ /* 0x080fe20000410000 */
[C---:B------:R-:W-:Y:S02]  /*3cb0*/  FMUL.FTZ R154, R41.reuse, R154 ;  /* 0x0000009a299a7220 */ /* 0x040fe40000410000 */
[-C--:B------:R-:W-:Y:S01]  /*3cc0*/  FFMA.FTZ R43, R126, R95.reuse, -R43 ;  /* 0x0000005f7e2b7223 */ /* 0x080fe2000001082b */
[----:B------:R-:W-:Y:S01]  /*3cd0*/  FFMA.FTZ R94, R94, R95, R123 ;  /* 0x0000005f5e5e7223 */ /* 0x000fe2000001007b */
[----:B------:R-:W-:Y:S01]  /*3ce0*/  FFMA.FTZ R41, R41, R122, -R92 ;  /* 0x0000007a29297223 */ /* 0x000fe2000001085c */
[----:B------:R-:W-:-:S02]  /*3cf0*/  HADD2.F32 R95, -RZ, R167.H0_H0 ;  /* 0x200000a7ff5f7230 */ /* 0x000fc40000004100 */
[----:B------:R-:W-:Y:S01]  /*3d00*/  FFMA.FTZ R92, R93, R122, R154 ;  /* 0x0000007a5d5c7223 */ /* 0x000fe2000001009a */
[--C-:B------:R-:W-:Y:S01]  /*3d10*/  HADD2.F32 R123, -RZ, R40.reuse.H1_H1 ;  /* 0x30000028ff7b7230 */ /* 0x100fe20000004100 */
[----:B------:R-:W-:Y:S01]  /*3d20*/  F2FP.F16.F32.PACK_AB R43, R94, R43 ;  /* 0x0000002b5e2b723e */ /* 0x000fe200000000ff */
        /* <DEDUP_REMOVED lines=9> */
[----:B------:R-:W-:Y:S02]  /*3dc0*/  FMUL.FTZ R93, R42, R93 ;  /* 0x0000005d2a5d7220 */ /* 0x000fe40000410000 */
[-C--:B------:R-:W-:Y:S01]  /*3dd0*/  FFMA.FTZ R127, R126, R122.reuse, -R127 ;  /* 0x0000007a7e7f7223 */ /* 0x080fe2000001087f */
[----:B------:R-:W-:Y:S01]  /*3de0*/  FFMA.FTZ R154, R123, R122, R154 ;  /* 0x0000007a7b9a7223 */ /* 0x000fe2000001009a */
[-C--:B------:R-:W-:Y:S01]  /*3df0*/  FFMA.FTZ R95, R42, R155.reuse, -R95 ;  /* 0x0000009b2a5f7223 */ /* 0x080fe2000001085f */
[----:B------:R-:W-:-:S03]  /*3e00*/  FFMA.FTZ R40, R40, R155, R93 ;  /* 0x0000009b28287223 */ /* 0x000fc6000001005d */
[----:B------:R-:W-:Y:S02]  /*3e10*/  F2FP.F16.F32.PACK_AB R154, R154, R127 ;  /* 0x0000007f9a9a723e */ /* 0x000fe400000000ff */
[----:B------:R-:W-:Y:S02]  /*3e20*/  F2FP.F16.F32.PACK_AB R42, R40, R95 ;  /* 0x0000005f282a723e */ /* 0x000fe400000000ff */
[----:B------:R-:W-:-:S07]  /*3e30*/  MOV R40, R154 ;  /* 0x0000009a00287202 */ /* 0x000fce0000000f00 */
.L_x_2225:
[----:B------:R-:W-:Y:S05]  /*3e40*/  BSYNC B3 ;  /* 0x0000000000037941 */ /* 0x000fea0003800000 */
.L_x_2224:
[----:B--2---:R2:W-:Y:S02]  /*3e50*/  STG.E.128 desc[UR60][R46.64+0x40], R40 ;  /* 0x000040282e007986 */ /* 0x0045e4000c101d3c */
.L_x_2223:
[----:B------:R-:W-:Y:S05]  /*3e60*/  BSYNC B2 ;  /* 0x0000000000027941 */ /* 0x000fea0003800000 */
.L_x_2222:
        /* <DEDUP_REMOVED lines=9> */
[----:B--2---:R-:W-:Y:S01]  /*3f00*/  HADD2.F32 R92, -RZ, R43.H1_H1 ;  /* 0x3000002bff5c7230 */ /* 0x004fe20000004100 */
[----:B------:R-:W-:Y:S01]  /*3f10*/  SHF.R.U32.HI R87, RZ, 0x10, R87 ;  /* 0x00000010ff577819 */ /* 0x000fe20000011657 */
[----:B------:R-:W-:Y:S01]  /*3f20*/  HADD2.F32 R93, -RZ, R41.H1_H1 ;  /* 0x30000029ff5d7230 */ /* 0x000fe20000004100 */
[--C-:B------:R-:W-:Y:S01]  /*3f30*/  SHF.R.U64 R84, R84, 0x10, R85.reuse ;  /* 0x0000001054547819 */ /* 0x100fe20000001255 */
[----:B------:R-:W-:Y:S01]  /*3f40*/  HADD2.F32 R86, -RZ, R86.H0_H0 ;  /* 0x20000056ff567230 */ /* 0x000fe20000004100 */
[----:B------:R-:W-:Y:S01]  /*3f50*/  SHF.R.U32.HI R85, RZ, 0x10, R85 ;  /* 0x00000010ff557819 */ /* 0x000fe20000011655 */
[----:B------:R-:W-:Y:S02]  /*3f60*/  HADD2.F32 R87, -RZ, R87.H0_H0 ;  /* 0x20000057ff577230 */ /* 0x000fe40000004100 */
[----:B------:R-:W-:Y:S02]  /*3f70*/  HADD2.F32 R94, -RZ, R43.H0_H0 ;  /* 0x2000002bff5e7230 */ /* 0x000fe40000004100 */
[----:B------:R-:W-:Y:S01]  /*3f80*/  FMUL.FTZ R122, R93, R86 ;  /* 0x000000565d7a7220 */ /* 0x000fe20000410000 */
[----:B------:R-:W-:-:S02]  /*3f90*/  HADD2.F32 R41, -RZ, R41.H0_H0 ;  /* 0x20000029ff297230 */ /* 0x000fc40000004100 */
[-C--:B------:R-:W-:Y:S01]  /*3fa0*/  FMUL.FTZ R43, R92, R87.reuse ;  /* 0x000000575c2b7220 */ /* 0x080fe20000410000 */
[----:B------:R-:W-:Y:S02]  /*3fb0*/  HADD2.F32 R85, -RZ, R85.H0_H0 ;  /* 0x20000055ff557230 */ /* 0x000fe40000004100 */
[C---:B------:R-:W-:Y:S01]  /*3fc0*/  FMUL.FTZ R87, R94.reuse, R87 ;  /* 0x000000575e577220 */ /* 0x040fe20000410000 */
[----:B------:R-:W-:Y:S02]  /*3fd0*/  HADD2.F32 R84, -RZ, R84.H0_H0 ;  /* 0x20000054ff547230 */ /* 0x000fe40000004100 */
[C---:B------:R-:W-:Y:S01]  /*3fe0*/  FMUL.FTZ R86, R41.reuse, R86 ;  /* 0x0000005629567220 */ /* 0x040fe20000410000 */
[----:B------:R-:W-:Y:S02]  /*3ff0*/  HADD2.F32 R95, -RZ, R42.H0_H0 ;  /* 0x2000002aff5f7230 */ /* 0x000fe40000004100 */
[-C--:B------:R-:W-:Y:S01]  /*4000*/  FFMA.FTZ R43, R94, R85.reuse, -R43 ;  /* 0x000000555e2b7223 */ /* 0x080fe2000001082b */
[----:B------:R-:W-:Y:S01]  /*4010*/  FFMA.FTZ R92, R92, R85, R87 ;  /* 0x000000555c5c7223 */ /* 0x000fe20000010057 */
[-C--:B------:R-:W-:Y:S01]  /*4020*/  FFMA.FTZ R122, R41, R84.reuse, -R122 ;  /* 0x00000054297a7223 */ /* 0x080fe2000001087a */
[----:B------:R-:W-:Y:S01]  /*4030*/  FFMA.FTZ R93, R93, R84, R86 ;  /* 0x000000545d5d7223 */ /* 0x000fe20000010056 */
[----:B------:R-:W-:-:S02]  /*4040*/  HADD2.F32 R85, -RZ, R40.H1_H1 ;  /* 0x30000028ff557230 */ /* 0x000fc40000004100 */
[----:B------:R-:W-:Y:S01]  /*4050*/  HADD2.F32 R84, -RZ, R166.H0_H0 ;  /* 0x200000a6ff547230 */ /* 0x000fe20000004100 */
[----:B------:R-:W-:Y:S01]  /*4060*/  F2FP.F16.F32.PACK_AB R43, R92, R43 ;  /* 0x0000002b5c2b723e */ /* 0x000fe200000000ff */
[----:B------:R-:W-:Y:S02]  /*4070*/  HADD2.F32 R40, -RZ, R40.H0_H0 ;  /* 0x20000028ff287230 */ /* 0x000fe40000004100 */
[----:B------:R-:W-:Y:S02]  /*4080*/  HADD2.F32 R166, -RZ, R166.H1_H1 ;  /* 0x300000a6ffa67230 */ /* 0x000fe40000004100 */
[-C--:B------:R-:W-:Y:S01]  /*4090*/  FMUL.FTZ R123, R85, R84.reuse ;  /* 0x00000054557b7220 */ /* 0x080fe20000410000 */
[----:B------:R-:W-:Y:S02]  /*40a0*/  HADD2.F32 R87, -RZ, R42.H1_H1 ;  /* 0x3000002aff577230 */ /* 0x000fe40000004100 */
[----:B------:R-:W-:Y:S01]  /*40b0*/  FMUL.FTZ R86, R40, R84 ;  /* 0x0000005428567220 */ /* 0x000fe20000410000 */
[----:B------:R-:W-:-:S02]  /*40c0*/  HADD2.F32 R41, -RZ, R163.H0_H0 ;  /* 0x200000a3ff297230 */ /* 0x000fc40000004100 */
[----:B------:R-:W-:Y:S02]  /*40d0*/  HADD2.F32 R42, -RZ, R163.H1_H1 ;  /* 0x300000a3ff2a7230 */ /* 0x000fe40000004100 */
[-C--:B------:R-:W-:Y:S01]  /*40e0*/  FMUL.FTZ R84, R87, R166.reuse ;  /* 0x000000a657547220 */ /* 0x080fe20000410000 */
        /* <DEDUP_REMOVED lines=8> */
.L_x_2229:
[----:B------:R-:W-:Y:S05]  /*4170*/  BSYNC B3 ;  /* 0x0000000000037941 */ /* 0x000fea0003800000 */
.L_x_2228:
[----:B--2---:R3:W-:Y:S02]  /*4180*/  STG.E.128 desc[UR60][R46.64+0x80], R40 ;  /* 0x000080282e007986 */ /* 0x0047e4000c101d3c */
.L_x_2227:
[----:B------:R-:W-:Y:S05]  /*4190*/  BSYNC B2 ;  /* 0x0000000000027941 */ /* 0x000fea0003800000 */
.L_x_2226:
        /* <DEDUP_REMOVED lines=8> */
[----:B------:R-:W-:Y:S01]  /*4220*/  SHF.R.U64 R84, R80, 0x10, R81 ;  /* 0x0000001050547819 */ /* 0x000fe20000001251 */
[----:B--2---:R-:W-:Y:S01]  /*4230*/  HADD2.F32 R86, -RZ, R41.H1_H1 ;  /* 0x30000029ff567230 */ /* 0x004fe20000004100 */
[----:B------:R-:W-:Y:S02]  /*4240*/  SHF.R.U64 R85, R82, 0x10, R83 ;  /* 0x0000001052557819 */ /* 0x000fe40000001253 */
[----:B------:R-:W-:Y:S01]  /*4250*/  SHF.R.U32.HI R80, RZ, 0x10, R81 ;  /* 0x00000010ff507819 */ /* 0x000fe20000011651 */
[----:B------:R-:W-:Y:S01]  /*4260*/  IMAD.MOV.U32 R81, RZ, RZ, R43 ;  /* 0x000000ffff517224 */ /* 0x000fe200078e002b */
[----:B------:R-:W-:Y:S01]  /*4270*/  SHF.R.U32.HI R87, RZ, 0x10, R83 ;  /* 0x00000010ff577819 */ /* 0x000fe20000011653 */
[----:B------:R-:W-:Y:S02]  /*4280*/  HADD2.F32 R43, -RZ, R84.H0_H0 ;  /* 0x20000054ff2b7230 */ /* 0x000fe40000004100 */
[----:B------:R-:W-:Y:S02]  /*4290*/  HADD2.F32 R85, -RZ, R85.H0_H0 ;  /* 0x20000055ff557230 */ /* 0x000fe40000004100 */
[----:B------:R-:W-:-:S02]  /*42a0*/  HADD2.F32 R84, -RZ, R41.H0_H0 ;  /* 0x20000029ff547230 */ /* 0x000fc40000004100 */
[----:B------:R-:W-:Y:S02]  /*42b0*/  HADD2.F32 R87, -RZ, R87.H0_H0 ;  /* 0x20000057ff577230 */ /* 0x000fe40000004100 */
[-C--:B------:R-:W-:Y:S01]  /*42c0*/  FMUL.FTZ R41, R86, R85.reuse ;  /* 0x0000005556297220 */ /* 0x080fe20000410000 */
[--C-:B------:R-:W-:Y:S02]  /*42d0*/  HADD2.F32 R82, -RZ, R81.reuse.H1_H1 ;  /* 0x30000051ff527230 */ /* 0x100fe40000004100 */
[C---:B------:R-:W-:Y:S01]  /*42e0*/  FMUL.FTZ R85, R84.reuse, R85 ;  /* 0x0000005554557220 */ /* 0x040fe20000410000 */
[----:B------:R-:W-:Y:S02]  /*42f0*/  HADD2.F32 R81, -RZ, R81.H0_H0 ;  /* 0x20000051ff517230 */ /* 0x000fe40000004100 */
[----:B------:R-:W-:Y:S01]  /*4300*/  FFMA.FTZ R41, R84, R43, -R41 ;  /* 0x0000002b54297223 */ /* 0x000fe20000010829 */
[----:B------:R-:W-:Y:S02]  /*4310*/  HADD2.F32 R83, -RZ, R80.H0_H0 ;  /* 0x20000050ff537230 */ /* 0x000fe40000004100 */
[----:B------:R-:W-:Y:S01]  /*4320*/  FMUL.FTZ R92, R82, R87 ;  /* 0x00000057525c7220 */ /* 0x000fe20000410000 */
[----:B------:R-:W-:Y:S01]  /*4330*/  FFMA.FTZ R80, R86, R43, R85 ;  /* 0x0000002b56507223 */ /* 0x000fe20000010055 */
[----:B------:R-:W-:Y:S01]  /*4340*/  FMUL.FTZ R87, R81, R87 ;  /* 0x0000005751577220 */ /* 0x000fe20000410000 */
[----:B------:R-:W-:-:S02]  /*4350*/  HADD2.F32 R85, -RZ, R165.H0_H0 ;  /* 0x200000a5ff557230 */ /* 0x000fc40000004100 */
[-C--:B------:R-:W-:Y:S01]  /*4360*/  FFMA.FTZ R43, R81, R83.reuse, -R92 ;  /* 0x00000053512b7223 */ /* 0x080fe2000001085c */
[--C-:B------:R-:W-:Y:S02]  /*4370*/  HADD2.F32 R81, -RZ, R40.reuse.H1_H1 ;  /* 0x30000028ff517230 */ /* 0x100fe40000004100 */
[----:B------:R-:W-:Y:S01]  /*4380*/  FFMA.FTZ R82, R82, R83, R87 ;  /* 0x0000005352527223 */ /* 0x000fe20000010057 */
[----:B------:R-:W-:Y:S01]  /*4390*/  HADD2.F32 R40, -RZ, R40.H0_H0 ;  /* 0x20000028ff287230 */ /* 0x000fe20000004100 */
[----:B------:R-:W-:Y:S01]  /*43a0*/  F2FP.F16.F32.PACK_AB R41, R80, R41 ;  /* 0x000000295029723e */ /* 0x000fe200000000ff */
[--C-:B------:R-:W-:Y:S02]  /*43b0*/  HADD2.F32 R83, -RZ, R42.reuse.H1_H1 ;  /* 0x3000002aff537230 */ /* 0x100fe40000004100 */
[-C--:B------:R-:W-:Y:S01]  /*43c0*/  FMUL.FTZ R87, R81, R85.reuse ;  /* 0x0000005551577220 */ /* 0x080fe20000410000 */
[----:B------:R-:W-:Y:S02]  /*43d0*/  HADD2.F32 R165, -RZ, R165.H1_H1 ;  /* 0x300000a5ffa57230 */ /* 0x000fe40000004100 */
        /* <DEDUP_REMOVED lines=13> */
.L_x_2233:
[----:B------:R-:W-:Y:S05]  /*44b0*/  BSYNC B3 ;  /* 0x0000000000037941 */ /* 0x000fea0003800000 */
.L_x_2232:
[----:B--2---:R4:W-:Y:S02]  /*44c0*/  STG.E.128 desc[UR60][R46.64+0xc0], R40 ;  /* 0x0000c0282e007986 */ /* 0x0049e4000c101d3c */
.L_x_2231:
[----:B------:R-:W-:Y:S05]  /*44d0*/  BSYNC B2 ;  /* 0x0000000000027941 */ /* 0x000fea0003800000 */
.L_x_2230:
        /* <DEDUP_REMOVED lines=30> */
[----:B------:R-:W-:-:S02]  /*46c0*/  HADD2.F32 R78, -RZ, R161.H1_H1 ;  /* 0x300000a1ff4e7230 */ /* 0x000fc40000004100 */
[----:B------:R-:W-:Y:S01]  /*46d0*/  HADD2.F32 R43, -RZ, R76.H1_H1 ;  /* 0x3000004cff2b7230 */ /* 0x000fe20000004100 */
[----:B------:R-:W-:Y:S01]  /*46e0*/  F2FP.F16.F32.PACK_AB R41, R41, R40 ;  /* 0x000000282929723e */ /* 0x000fe200000000ff */
[----:B------:R-:W-:Y:S02]  /*46f0*/  HADD2.F32 R77, -RZ, R42.H1_H1 ;  /* 0x3000002aff4d7230 */ /* 0x000fe40000004100 */
[----:B------:R-:W-:Y:S02]  /*4700*/  HADD2.F32 R161, -RZ, R161.H0_H0 ;  /* 0x200000a1ffa17230 */ /* 0x000fe40000004100 */
[----:B------:R-:W-:Y:S02]  /*4710*/  HADD2.F32 R79, -RZ, R160.H1_H1 ;  /* 0x300000a0ff4f7230 */ /* 0x000fe40000004100 */
[----:B------:R-:W-:Y:S02]  /*4720*/  HADD2.F32 R76, -RZ, R76.H0_H0 ;  /* 0x2000004cff4c7230 */ /* 0x000fe40000004100 */
[----:B------:R-:W-:Y:S01]  /*4730*/  FMUL.FTZ R81, R43, R161 ;  /* 0x000000a12b517220 */ /* 0x000fe20000410000 */
[----:B------:R-:W-:-:S02]  /*4740*/  HADD2.F32 R42, -RZ, R42.H0_H0 ;  /* 0x2000002aff2a7230 */ /* 0x000fc40000004100 */
[----:B------:R-:W-:Y:S01]  /*4750*/  FMUL.FTZ R83, R77, R79 ;  /* 0x0000004f4d537220 */ /* 0x000fe20000410000 */
[----:B------:R-:W-:Y:S02]  /*4760*/  HADD2.F32 R160, -RZ, R160.H0_H0 ;  /* 0x200000a0ffa07230 */ /* 0x000fe40000004100 */
[C---:B------:R-:W-:Y:S01]  /*4770*/  FMUL.FTZ R80, R76.reuse, R161 ;  /* 0x000000a14c507220 */ /* 0x040fe20000410000 */
[-C--:B------:R-:W-:Y:S01]  /*4780*/  FFMA.FTZ R81, R76, R78.reuse, -R81 ;  /* 0x0000004e4c517223 */ /* 0x080fe20000010851 */
[C---:B------:R-:W-:Y:S02]  /*4790*/  FMUL.FTZ R82, R42.reuse, R79 ;  /* 0x0000004f2a527220 */ /* 0x040fe40000410000 */
[----:B------:R-:W-:Y:S01]  /*47a0*/  FFMA.FTZ R80, R43, R78, R80 ;  /* 0x0000004e2b507223 */ /* 0x000fe20000010050 */
[-C--:B------:R-:W-:Y:S01]  /*47b0*/  FFMA.FTZ R83, R42, R160.reuse, -R83 ;  /* 0x000000a02a537223 */ /* 0x080fe20000010853 */
[----:B------:R-:W-:Y:S01]  /*47c0*/  FFMA.FTZ R82, R77, R160, R82 ;  /* 0x000000a04d527223 */ /* 0x000fe20000010052 */
[----:B------:R-:W-:-:S02]  /*47d0*/  F2FP.F16.F32.PACK_AB R43, R85, R86 ;  /* 0x00000056552b723e */ /* 0x000fc400000000ff */
[----:B------:R-:W-:Y:S02]  /*47e0*/  F2FP.F16.F32.PACK_AB R40, R80, R81 ;  /* 0x000000515028723e */ /* 0x000fe400000000ff */
[----:B------:R-:W-:-:S07]  /*47f0*/  F2FP.F16.F32.PACK_AB R42, R82, R83 ;  /* 0x00000053522a723e */ /* 0x000fce00000000ff */
.L_x_2237:
[----:B------:R-:W-:Y:S05]  /*4800*/  BSYNC B3 ;  /* 0x0000000000037941 */ /* 0x000fea0003800000 */
.L_x_2236:
[----:B--2---:R1:W-:Y:S02]  /*4810*/  STG.E.128 desc[UR60][R46.64+0x100], R40 ;  /* 0x000100282e007986 */ /* 0x0043e4000c101d3c */
.L_x_2235:
[----:B------:R-:W-:Y:S05]  /*4820*/  BSYNC B2 ;  /* 0x0000000000027941 */ /* 0x000fea0003800000 */
.L_x_2234:
        /* <DEDUP_REMOVED lines=15> */
[----:B------:R-:W-:-:S02]  /*4920*/  HADD2.F32 R42, -RZ, R41.H1_H1 ;  /* 0x30000029ff2a7230 */ /* 0x000fc40000004100 */
[----:B------:R-:W-:Y:S02]  /*4930*/  HADD2.F32 R41, -RZ, R41.H0_H0 ;  /* 0x20000029ff297230 */ /* 0x000fe40000004100 */
[----:B------:R-:W-:Y:S02]  /*4940*/  HADD2.F32 R78, -RZ, R78.H0_H0 ;  /* 0x2000004eff4e7230 */ /* 0x000fe40000004100 */
[-C--:B------:R-:W-:Y:S01]  /*4950*/  FMUL.FTZ R80, R42, R75.reuse ;  /* 0x0000004b2a507220 */ /* 0x080fe20000410000 */
[--C-:B------:R-:W-:Y:S02]  /*4960*/  HADD2.F32 R73, -RZ, R43.reuse.H1_H1 ;  /* 0x3000002bff497230 */ /* 0x100fe40000004100 */
[C---:B------:R-:W-:Y:S01]  /*4970*/  FMUL.FTZ R75, R41.reuse, R75 ;  /* 0x0000004b294b7220 */ /* 0x040fe20000410000 */
[----:B------:R-:W-:Y:S02]  /*4980*/  HADD2.F32 R43, -RZ, R43.H0_H0 ;  /* 0x2000002bff2b7230 */ /* 0x000fe40000004100 */
[----:B------:R-:W-:Y:S01]  /*4990*/  FFMA.FTZ R80, R41, R74, -R80 ;  /* 0x0000004a29507223 */ /* 0x000fe20000010850 */
[----:B------:R-:W-:-:S02]  /*49a0*/  HADD2.F32 R41, -RZ, R40.H1_H1 ;  /* 0x30000028ff297230 */ /* 0x000fc40000004100 */
[----:B------:R-:W-:Y:S01]  /*49b0*/  FFMA.FTZ R77, R42, R74, R75 ;  /* 0x0000004a2a4d7223 */ /* 0x000fe2000001004b */
[-C--:B------:R-:W-:Y:S01]  /*49c0*/  FMUL.FTZ R82, R73, R78.reuse ;  /* 0x0000004e49527220 */ /* 0x080fe20000410000 */
[--C-:B------:R-:W-:Y:S02]  /*49d0*/  HADD2.F32 R74, -RZ, R153.reuse.H0_H0 ;  /* 0x20000099ff4a7230 */ /* 0x100fe40000004100 */
[C---:B------:R-:W-:Y:S01]  /*49e0*/  FMUL.FTZ R78, R43.reuse, R78 ;  /* 0x0000004e2b4e7220 */ /* 0x040fe20000410000 */
[----:B------:R-:W-:Y:S02]  /*49f0*/  HADD2.F32 R153, -RZ, R153.H1_H1 ;  /* 0x30000099ff997230 */ /* 0x000fe40000004100 */
[-C--:B------:R-:W-:Y:S01]  /*4a00*/  FFMA.FTZ R82, R43, R76.reuse, -R82 ;  /* 0x0000004c2b527223 */ /* 0x080fe20000010852 */
[----:B------:R-:W-:Y:S02]  /*4a10*/  HADD2.F32 R42, -RZ, R72.H1_H1 ;  /* 0x30000048ff2a7230 */ /* 0x000fe40000004100 */
[----:B------:R-:W-:Y:S01]  /*4a20*/  FFMA.FTZ R81, R73, R76, R78 ;  /* 0x0000004c49517223 */ /* 0x000fe2000001004e */
        /* <DEDUP_REMOVED lines=16> */
.L_x_2239:
[----:B------:R-:W-:Y:S05]  /*4b30*/  BSYNC B2 ;  /* 0x0000000000027941 */ /* 0x000fea0003800000 */
.L_x_2238:
[----:B--2---:R1:W-:Y:S02]  /*4b40*/  STG.E.128 desc[UR60][R46.64+0x140], R40 ;  /* 0x000140282e007986 */ /* 0x0043e4000c101d3c */
.L_x_2217:
[----:B------:R-:W-:Y:S05]  /*4b50*/  BSYNC B1 ;  /* 0x0000000000017941 */ /* 0x000fea0003800000 */
.L_x_2216:
        /* <DEDUP_REMOVED lines=49> */
.L_x_2244:
[----:B------:R-:W-:Y:S05]  /*4e70*/  BSYNC B2 ;  /* 0x0000000000027941 */ /* 0x000fea0003800000 */
.L_x_2243:
[----:B--2---:R1:W-:Y:S02]  /*4e80*/  STG.E.128 desc[UR60][R44.64], R40 ;  /* 0x000000282c007986 */ /* 0x0043e4000c101d3c */
.L_x_2242:
[----:B------:R-:W-:Y:S05]  /*4e90*/  BSYNC B1 ;  /* 0x0000000000017941 */ /* 0x000fea0003800000 */
.L_x_2241:
        /* <DEDUP_REMOVED lines=49> */
.L_x_2248:
[----:B------:R-:W-:Y:S05]  /*51b0*/  BSYNC B2 ;  /* 0x0000000000027941 */ /* 0x000fea0003800000 */
.L_x_2247:
[----:B--2---:R1:W-:Y:S02]  /*51c0*/  STG.E.128 desc[UR60][R44.64+0x40], R40 ;  /* 0x000040282c007986 */ /* 0x0043e4000c101d3c */
.L_x_2246:
[----:B------:R-:W-:Y:S05]  /*51d0*/  BSYNC B1 ;  /* 0x0000000000017941 */ /* 0x000fea0003800000 */
.L_x_2245:
        /* <DEDUP_REMOVED lines=49> */
.L_x_2252:
[----:B------:R-:W-:Y:S05]  /*54f0*/  BSYNC B2 ;  /* 0x0000000000027941 */ /* 0x000fea0003800000 */
.L_x_2251:
[----:B--2---:R1:W-:Y:S02]  /*5500*/  STG.E.128 desc[UR60][R44.64+0x80], R40 ;  /* 0x000080282c007986 */ /* 0x0043e4000c101d3c */
.L_x_2250:
[----:B------:R-:W-:Y:S05]  /*5510*/  BSYNC B1 ;  /* 0x0000000000017941 */ /* 0x000fea0003800000 */
.L_x_2249:
        /* <DEDUP_REMOVED lines=49> */
.L_x_2256:
[----:B------:R-:W-:Y:S05]  /*5830*/  BSYNC B2 ;  /* 0x0000000000027941 */ /* 0x000fea0003800000 */
.L_x_2255:
[----:B--2---:R1:W-:Y:S02]  /*5840*/  STG.E.128 desc[UR60][R44.64+0xc0], R40 ;  /* 0x0000c0282c007986 */ /* 0x0043e4000c101d3c */
.L_x_2254:
[----:B------:R-:W-:Y:S05]  /*5850*/  BSYNC B1 ;  /* 0x0000000000017941 */ /* 0x000fea0003800000 */
.L_x_2253:
        /* <DEDUP_REMOVED lines=49> */
.L_x_2260:
[----:B------:R-:W-:Y:S05]  /*5b70*/  BSYNC B2 ;  /* 0x0000000000027941 */ /* 0x000fea0003800000 */
.L_x_2259:
[----:B--2---:R1:W-:Y:S02]  /*5b80*/  STG.E.128 desc[UR60][R44.64+0x100], R40 ;  /* 0x000100282c007986 */ /* 0x0043e4000c101d3c */
.L_x_2258:
[----:B------:R-:W-:Y:S05]  /*5b90*/  BSYNC B1 ;  /* 0x0000000000017941 */ /* 0x000fea0003800000 */
.L_x_2257:
        /* <DEDUP_REMOVED lines=48> */
.L_x_2262:
[----:B------:R-:W-:Y:S05]  /*5ea0*/  BSYNC B1 ;  /* 0x0000000000017941 */ /* 0x000fea0003800000 */
.L_x_2261:
[----:B--2---:R1:W-:Y:S01]  /*5eb0*/  STG.E.128 desc[UR60][R44.64+0x140], R40 ;  /* 0x000140282c007986 */ /* 0x0043e2000c101d3c */
[----:B------:R-:W-:Y:S05]  /*5ec0*/  BRA `(.L_x_2240) ;  /* 0x0000003c00c87947 */ /* 0x000fea0003800000 */
.L_x_2208:
        /* <DEDUP_REMOVED lines=47> */
.L_x_2264:
[----:B------:R-:W-:Y:S05]  /*61c0*/  BSYNC B1 ;  /* 0x0000000000017941 */ /* 0x000fea0003800000 */
.L_x_2263:
        /* <DEDUP_REMOVED lines=47> */
.L_x_2266:
[----:B------:R-:W-:Y:S05]  /*64c0*/  BSYNC B1 ;  /* 0x0000000000017941 */ /* 0x000fea0003800000 */
.L_x_2265:
[----:B0-----:R-:W2:Y:S01]  /*64d0*/  LDL R88, [R1+0x4c] ;  /* 0x00004c0001587983 */ /* 0x001ea20000100800 */
[----:B------:R-:W-:Y:S01]  /*64e0*/  IMAD.MOV.U32 R89, RZ, RZ, R41 ;  /* 0x000000ffff597224 */ /* 0x000fe200078e0029 */
[----:B------:R-:W-:Y:S01]  /*64f0*/  MOV R90, R44 ;  /* 0x0000002c005a7202 */ /* 0x000fe20000000f00 */
[----:B------:R-:W-:Y:S01]  /*6500*/  IMAD.MOV.U32 R91, RZ, RZ, R45 ;  /* 0x000000ffff5b7224 */ /* 0x000fe200078e002d */
[----:B------:R-:W-:Y:S02]  /*6510*/  PRMT R172, R93, 0x5410, R94 ;  /* 0x000054105dac7816 */ /* 0x000fe4000000005e */
[----:B------:R-:W-:Y:S02]  /*6520*/  PRMT R177, R90, 0x7610, R177 ;  /* 0x000076105ab17816 */ /* 0x000fe400000000b1 */
[----:B------:R-:W-:Y:S02]  /*6530*/  MOV R90, R48 ;  /* 0x00000030005a7202 */ /* 0x000fe40000000f00 */
[----:B--2---:R-:W-:-:S02]  /*6540*/  R2UR UR4, R88 ;  /* 0x00000000580472ca */ /* 0x004fc400000e0000 */
[----:B------:R-:W-:-:S04]  /*6550*/  MOV R88, R40 ;  /* 0x0000002800587202 */ /* 0x000fc80000000f00 */
[----:B------:R-:W-:Y:S01]  /*6560*/  PRMT R173, R88, 0x5410, R89 ;  /* 0x0000541058ad7816 */ /* 0x000fe20000000059 */
[----:B------:R-:W-:Y:S02]  /*6570*/  IMAD.MOV.U32 R88, RZ, RZ, R46 ;  /* 0x000000ffff587224 */ /* 0x000fe400078e002e */
        /* <DEDUP_REMOVED lines=18> */
[----:B------:R-:W-:Y:S01]  /*66a0*/  MOV R90, R56 ;  /* 0x00000038005a7202 */ /* 0x000fe20000000f00 */
[----:B------:R-:W-:Y:S01]  /*66b0*/  IMAD.MOV.U32 R91, RZ, RZ, R57 ;  /* 0x000000ffff5b7224 */ /* 0x000fe200078e0039 */
        /* <DEDUP_REMOVED lines=50> */
.L_x_2267:
[----:B------:R-:W-:Y:S01]  /*69e0*/  IMAD R98, R19, 0x8, R18 ;  /* 0x0000000813627824 */ /* 0x000fe200078e0212 */
[----:B------:R-:W-:Y:S01]  /*69f0*/  SHF.L.U32 R99, R209, 0x1f, RZ ;  /* 0x0000001fd1637819 */ /* 0x000fe200000006ff */
[----:B------:R-:W0:Y:S01]  /*6a00*/  LDC R145, c[0x0][0x2e4] ;  /* 0x0000b900ff917b82 */ /* 0x000e220000000800 */
[----:B------:R-:W-:Y:S02]  /*6a10*/  BSSY B1, `(.L_x_2268) ;  /* 0x0000004000017945 */ /* 0x000fe40003800000 */
[----:B------:R-:W1:Y:S05]  /*6a20*/  SYNCS.PHASECHK.TRANS64.TRYWAIT P5, [R98+URZ+0x36890], R99 ;  /* 0x03689063620075a7 */ /* 0x000e6a00080a017f */
[----:B------:R-:W2:Y:S01]  /*6a30*/  LDC.64 R126, c[0x0][0x2f0] ;  /* 0x0000bc00ff7e7b82 */ /* 0x000ea20000000a00 */
[----:B-1----:R-:W-:Y:S05]  /*6a40*/  @!P5 BRA `(.L_x_2269) ;  /* 0x0000023c00e4d947 */ /* 0x002fea0003800000 */
.L_x_2539:
[----:B------:R-:W-:Y:S05]  /*6a50*/  BSYNC B1 ;  /* 0x0000000000017941 */ /* 0x000fea0003800000 */
.L_x_2268:
[----:B------:R-:W-:Y:S01]  /*6a60*/  BSSY B1, `(.L_x_2270) ;  /* 0x0000182000017945 */ /* 0x000fe20003800000 */
[----:B0-----:R-:W-:Y:S01]  /*6a70*/  IMAD.IADD R147, R145, 0x1, -R124 ;  /* 0x0000000191937824 */ /* 0x001fe200078e0a7c */
[----:B------:R-:W-:Y:S02]  /*6a80*/  MOV R129, R92 ;  /* 0x0000005c00817202 */ /* 0x000fe40000000f00 */
        /* <DEDUP_REMOVED lines=110> */
[----:B------:R-:W-:Y:S01]  /*7170*/  FFMA.FTZ R50, R91, R88, -R50 ;  /* 0x000000585b327223 */ /* 0x000fe20000010832 */
[----:B------:R-:W-:Y:S01]  /*7180*/  FFMA.FTZ R49, R92, R164, -R49 ;  /* 0x000000a45c317223 */ /* 0x000fe20000010831 */
[----:B------:R-:W-:Y:S01]  /*7190*/  FFMA.FTZ R166, R163, R88, R166 ;  /* 0x00000058a3a67223 */ /* 0x000fe200000100a6 */
[----:B------:R-:W-:Y:S01]  /*71a0*/  FFMA.FTZ R51, R95, R164, R51 ;  /* 0x000000a45f337223 */ /* 0x000fe20000010033 */
[----:B------:R-:W-:Y:S01]  /*71b0*/  MOV R89, R90 ;  /* 0x0000005a00597202 */ /* 0x000fe20000000f00 */
[----:B------:R-:W-:Y:S01]  /*71c0*/  IMAD.MOV.U32 R88, RZ, RZ, R48 ;  /* 0x000000ffff587224 */ /* 0x000fe200078e0030 */
[----:B------:R-:W-:Y:S01]  /*71d0*/  F2FP.F16.F32.PACK_AB R49, R49, R50 ;  /* 0x000000323131723e */ /* 0x000fe200000000ff */
[----:B------:R-:W-:Y:S01]  /*71e0*/  IMAD.MOV.U32 R92, RZ, RZ, R167 ;  /* 0x000000ffff5c7224 */ /* 0x000fe200078e00a7 */
[----:B------:R-:W-:Y:S01]  /*71f0*/  F2FP.F16.F32.PACK_AB R51, R51, R166 ;  /* 0x000000a63333723e */ /* 0x000fe200000000ff */
[----:B------:R-:W-:-:S02]  /*7200*/  IMAD.MOV.U32 R91, RZ, RZ, R63 ;  /* 0x000000ffff5b7224 */ /* 0x000fc400078e003f */
[----:B------:R-:W-:Y:S01]  /*7210*/  IMAD.MOV.U32 R90, RZ, RZ, R49 ;  /* 0x000000ffff5a7224 */ /* 0x000fe200078e0031 */
[----:B------:R-:W-:Y:S01]  /*7220*/  MOV R94, R51 ;  /* 0x00000033005e7202 */ /* 0x000fe20000000f00 */
[----:B------:R-:W-:-:S07]  /*7230*/  IMAD.MOV.U32 R95, RZ, RZ, R62 ;  /* 0x000000ffff5f7224 */ /* 0x000fce00078e003e */
.L_x_2275:
[----:B------:R-:W-:Y:S05]  /*7240*/  BSYNC B3 ;  /* 0x0000000000037941 */ /* 0x000fea0003800000 */
.L_x_2274:
        /* <DEDUP_REMOVED lines=10> */
.L_x_2273:
[----:B------:R-:W-:Y:S05]  /*72f0*/  BSYNC B2 ;  /* 0x0000000000027941 */ /* 0x000fea0003800000 */
.L_x_2272:
        /* <DEDUP_REMOVED lines=20> */
[----:B------:R-:W-:Y:S01]  /*7440*/  IMAD R49, R19, 0x5400, R48 ;  /* 0x0000540013317824 */ /* 0x000fe200078e0230 */
[----:B------:R-:W-:-:S03]  /*7450*/  LEA R48, R51, R18, 0x1 ;  /* 0x0000001233307211 */ /* 0x000fc600078e08ff */
[----:B------:R-:W-:-:S03]  /*7460*/  IMAD R60, R49, 0x2, R18 ;  /* 0x00000002313c7824 */ /* 0x000fc600078e0212 */
[----:B------:R-:W0:Y:S04]  /*7470*/  LDS.128 R48, [R48+0x21400] ;  /* 0x0214000030307984 */ /* 0x000e280000000c00 */
[----:B------:R-:W2:Y:S01]  /*7480*/  LDS.128 R60, [R60+0x21400] ;  /* 0x021400003c3c7984 */ /* 0x000ea20000000c00 */
[----:B------:R-:W-:Y:S05]  /*7490*/  @P4 BRA `(.L_x_2279) ;  /* 0x0000000400684947 */ /* 0x000fea0003800000 */
[--C-:B------:R-:W-:Y:S01]  /*74a0*/  SHF.R.U64 R44, R44, 0x10, R45.reuse ;  /* 0x000000102c2c7819 */ /* 0x100fe2000000122d */
[----:B------:R-:W-:Y:S01]  /*74b0*/  HADD2.F32 R92, -RZ, R178.H1_H1 ;  /* 0x300000b2ff5c7230 */ /* 0x000fe20000004100 */
[----:B------:R-:W-:Y:S02]  /*74c0*/  SHF.R.U32.HI R91, RZ, 0x10, R45 ;  /* 0x00000010ff5b7819 */ /* 0x000fe4000001162d */
[--C-:B------:R-:W-:Y:S02]  /*74d0*/  SHF.R.U64 R45, R56, 0x10, R57.reuse ;  /* 0x00000010382d7819 */ /* 0x100fe40000001239 */
[----:B------:R-:W-:Y:S01]  /*74e0*/  SHF.R.U32.HI R56, RZ, 0x10, R57 ;  /* 0x00000010ff387819 */ /* 0x000fe20000011639 */
[----:B------:R-:W-:Y:S01]  /*74f0*/  HADD2.F32 R95, -RZ, R91.H0_H0 ;  /* 0x2000005bff5f7230 */ /* 0x000fe20000004100 */
[--C-:B------:R-:W-:Y:S01]  /*7500*/  SHF.R.U64 R57, R58, 0x10, R59.reuse ;  /* 0x000000103a397819 */ /* 0x100fe2000000123b */
[----:B------:R-:W-:Y:S01]  /*7510*/  HADD2.F32 R45, -RZ, R45.H0_H0 ;  /* 0x2000002dff2d7230 */ /* 0x000fe20000004100 */
[----:B------:R-:W-:Y:S01]  /*7520*/  SHF.R.U32.HI R58, RZ, 0x10, R59 ;  /* 0x00000010ff3a7819 */ /* 0x000fe2000001163b */
[----:B--2---:R-:W-:Y:S01]  /*7530*/  IMAD.MOV.U32 R59, RZ, RZ, R61 ;  /* 0x000000ffff3b7224 */ /* 0x004fe200078e003d */
[----:B------:R-:W-:Y:S01]  /*7540*/  SHF.R.U64 R46, R46, 0x10, R47 ;  /* 0x000000102e2e7819 */ /* 0x000fe2000000122f */
[----:B------:R-:W-:Y:S01]  /*7550*/  IMAD.MOV.U32 R61, RZ, RZ, R63 ;  /* 0x000000ffff3d7224 */ /* 0x000fe200078e003f */
[----:B------:R-:W-:Y:S01]  /*7560*/  MOV R63, R62 ;  /* 0x0000003e003f7202 */ /* 0x000fe20000000f00 */
[----:B------:R-:W-:Y:S01]  /*7570*/  HADD2.F32 R62, -RZ, R180.H0_H0 ;  /* 0x200000b4ff3e7230 */ /* 0x000fe20000004100 */
[----:B------:R-:W-:Y:S01]  /*7580*/  SHF.R.U32.HI R47, RZ, 0x10, R47 ;  /* 0x00000010ff2f7819 */ /* 0x000fe2000001162f */
[----:B------:R-:W-:-:S02]  /*7590*/  HADD2.F32 R93, -RZ, R59.H0_H0 ;  /* 0x2000003bff5d7230 */ /* 0x000fc40000004100 */
[----:B------:R-:W-:Y:S02]  /*75a0*/  HADD2.F32 R94, -RZ, R59.H1_H1 ;  /* 0x3000003bff5e7230 */ /* 0x000fe40000004100 */
[--C-:B0-----:R-:W-:Y:S02]  /*75b0*/  HADD2.F32 R59, -RZ, R49.reuse.H0_H0 ;  /* 0x20000031ff3b7230 */ /* 0x101fe40000004100 */
[-C--:B------:R-:W-:Y:S01]  /*75c0*/  FMUL.FTZ R91, R93, R62.reuse ;  /* 0x0000003e5d5b7220 */ /* 0x080fe20000410000 */
[----:B------:R-:W-:Y:S02]  /*75d0*/  HADD2.F32 R56, -RZ, R56.H0_H0 ;  /* 0x20000038ff387230 */ /* 0x000fe40000004100 */
[----:B------:R-:W-:Y:S02]  /*75e0*/  HADD2.F32 R49, -RZ, R49.H1_H1 ;  /* 0x30000031ff317230 */ /* 0x000fe40000004100 */
[C---:B------:R-:W-:Y:S01]  /*75f0*/  FMUL.FTZ R159, R59.reuse, R62 ;  /* 0x0000003e3b9f7220 */ /* 0x040fe20000410000 */
[----:B------:R-:W-:Y:S01]  /*7600*/  FFMA.FTZ R91, R59, R92, -R91 ;  /* 0x0000005c3b5b7223 */ /* 0x000fe2000001085b */
[----:B------:R-:W-:Y:S01]  /*7610*/  FMUL.FTZ R62, R94, R56 ;  /* 0x000000385e3e7220 */ /* 0x000fe20000410000 */
[----:B------:R-:W-:-:S02]  /*7620*/  HADD2.F32 R58, -RZ, R58.H0_H0 ;  /* 0x2000003aff3a7230 */ /* 0x000fc40000004100 */
[----:B------:R-:W-:Y:S01]  /*7630*/  FFMA.FTZ R159, R93, R92, R159 ;  /* 0x0000005c5d9f7223 */ /* 0x000fe2000001009f */
[C---:B------:R-:W-:Y:S01]  /*7640*/  FMUL.FTZ R56, R49.reuse, R56 ;  /* 0x0000003831387220 */ /* 0x040fe20000410000 */
[-C--:B------:R-:W-:Y:S01]  /*7650*/  FFMA.FTZ R62, R49, R95.reuse, -R62 ;  /* 0x0000005f313e7223 */ /* 0x080fe2000001083e */
[--C-:B------:R-:W-:Y:S02]  /*7660*/  HADD2.F32 R92, -RZ, R61.reuse.H0_H0 ;  /* 0x2000003dff5c7230 */ /* 0x100fe40000004100 */
[----:B------:R-:W-:Y:S02]  /*7670*/  HADD2.F32 R93, -RZ, R61.H1_H1 ;  /* 0x3000003dff5d7230 */ /* 0x000fe40000004100 */
[----:B------:R-:W-:Y:S01]  /*7680*/  FFMA.FTZ R56, R94, R95, R56 ;  /* 0x0000005f5e387223 */ /* 0x000fe20000010038 */
[----:B------:R-:W-:Y:S01]  /*7690*/  HADD2.F32 R49, -RZ, R179.H1_H1 ;  /* 0x300000b3ff317230 */ /* 0x000fe20000004100 */
[----:B------:R-:W-:Y:S01]  /*76a0*/  F2FP.F16.F32.PACK_AB R62, R62, R91 ;  /* 0x0000005b3e3e723e */ /* 0x000fe200000000ff */
[----:B------:R-:W-:-:S02]  /*76b0*/  HADD2.F32 R61, -RZ, R51.H0_H0 ;  /* 0x20000033ff3d7230 */ /* 0x000fc40000004100 */
[----:B------:R-:W-:Y:S02]  /*76c0*/  HADD2.F32 R94, -RZ, R47.H0_H0 ;  /* 0x2000002fff5e7230 */ /* 0x000fe40000004100 */
[CC--:B------:R-:W-:Y:S01]  /*76d0*/  FMUL.FTZ R47, R92.reuse, R49.reuse ;  /* 0x000000315c2f7220 */ /* 0x0c0fe20000410000 */
[----:B------:R-:W-:Y:S02]  /*76e0*/  HADD2.F32 R59, -RZ, R178.H0_H0 ;  /* 0x200000b2ff3b7230 */ /* 0x000fe40000004100 */
        /* <DEDUP_REMOVED lines=21> */
[----:B------:R-:W-:Y:S01]  /*7840*/  FMUL.FTZ R45, R48, R45 ;  /* 0x0000002d302d7220 */ /* 0x000fe20000410000 */
[----:B------:R-:W-:Y:S01]  /*7850*/  F2FP.F16.F32.PACK_AB R58, R58, R95 ;  /* 0x0000005f3a3a723e */ /* 0x000fe200000000ff */
[----:B------:R-:W-:Y:S02]  /*7860*/  IMAD.MOV.U32 R49, RZ, RZ, R62 ;  /* 0x000000ffff317224 */ /* 0x000fe400078e003e */
[-C--:B------:R-:W-:Y:S01]  /*7870*/  FFMA.FTZ R44, R61, R59.reuse, -R44 ;  /* 0x0000003b3d2c7223 */ /* 0x080fe2000001082c */
[----:B------:R-:W-:Y:S01]  /*7880*/  FFMA.FTZ R94, R92, R59, R94 ;  /* 0x0000003b5c5e7223 */ /* 0x000fe2000001005e */
[-C--:B------:R-:W-:Y:S01]  /*7890*/  FFMA.FTZ R60, R60, R93.reuse, R45 ;  /* 0x0000005d3c3c7223 */ /* 0x080fe2000001002d */
[----:B------:R-:W-:Y:S02]  /*78a0*/  HADD2.F32 R45, -RZ, R176.H0_H0 ;  /* 0x200000b0ff2d7230 */ /* 0x000fe40000004100 */
[----:B------:R-:W-:Y:S01]  /*78b0*/  FFMA.FTZ R51, R48, R93, -R51 ;  /* 0x0000005d30337223 */ /* 0x000fe20000010833 */
[----:B------:R-:W-:-:S02]  /*78c0*/  HADD2.F32 R61, -RZ, R63.H0_H0 ;  /* 0x2000003fff3d7230 */ /* 0x000fc40000004100 */
[--C-:B------:R-:W-:Y:S01]  /*78d0*/  HADD2.F32 R59, -RZ, R50.reuse.H0_H0 ;  /* 0x20000032ff3b7230 */ /* 0x100fe20000004100 */
[----:B------:R-:W-:Y:S01]  /*78e0*/  F2FP.F16.F32.PACK_AB R60, R60, R94 ;  /* 0x0000005e3c3c723e */ /* 0x000fe200000000ff */
[----:B------:R-:W-:Y:S01]  /*78f0*/  HADD2.F32 R63, -RZ, R63.H1_H1 ;  /* 0x3000003fff3f7230 */ /* 0x000fe20000004100 */
[----:B------:R-:W-:Y:S01]  /*7900*/  F2FP.F16.F32.PACK_AB R44, R51, R44 ;  /* 0x0000002c332c723e */ /* 0x000fe200000000ff */
[----:B------:R-:W-:Y:S02]  /*7910*/  HADD2.F32 R50, -RZ, R50.H1_H1 ;  /* 0x30000032ff327230 */ /* 0x000fe40000004100 */
[-C--:B------:R-:W-:Y:S01]  /*7920*/  FMUL.FTZ R93, R59, R45.reuse ;  /* 0x0000002d3b5d7220 */ /* 0x080fe20000410000 */
[----:B------:R-:W-:Y:S02]  /*7930*/  HADD2.F32 R92, -RZ, R46.H0_H0 ;  /* 0x2000002eff5c7230 */ /* 0x000fe40000004100 */
[----:B------:R-:W-:Y:S01]  /*7940*/  FMUL.FTZ R46, R61, R45 ;  /* 0x0000002d3d2e7220 */ /* 0x000fe20000410000 */
[----:B------:R-:W-:-:S02]  /*7950*/  HADD2.F32 R48, -RZ, R176.H1_H1 ;  /* 0x300000b0ff307230 */ /* 0x000fc40000004100 */
[-C--:B------:R-:W-:Y:S01]  /*7960*/  FMUL.FTZ R45, R63, R57.reuse ;  /* 0x000000393f2d7220 */ /* 0x080fe20000410000 */
[C---:B------:R-:W-:Y:S01]  /*7970*/  FMUL.FTZ R57, R50.reuse, R57 ;  /* 0x0000003932397220 */ /* 0x040fe20000410000 */
[----:B------:R-:W-:Y:S02]  /*7980*/  IMAD.MOV.U32 R51, RZ, RZ, R47 ;  /* 0x000000ffff337224 */ /* 0x000fe400078e002f */
[----:B------:R-:W-:Y:S01]  /*7990*/  FFMA.FTZ R93, R61, R48, R93 ;  /* 0x000000303d5d7223 */ /* 0x000fe2000001005d */
[----:B------:R-:W-:Y:S01]  /*79a0*/  FFMA.FTZ R57, R63, R92, R57 ;  /* 0x0000005c3f397223 */ /* 0x000fe20000010039 */
[----:B------:R-:W-:Y:S01]  /*79b0*/  FFMA.FTZ R46, R59, R48, -R46 ;  /* 0x000000303b2e7223 */ /* 0x000fe2000001082e */
[----:B------:R-:W-:Y:S01]  /*79c0*/  FFMA.FTZ R45, R50, R92, -R45 ;  /* 0x0000005c322d7223 */ /* 0x000fe2000001082d */
[----:B------:R-:W-:Y:S02]  /*79d0*/  IMAD.MOV.U32 R48, RZ, RZ, R44 ;  /* 0x000000ffff307224 */ /* 0x000fe400078e002c */
[----:B------:R-:W-:Y:S01]  /*79e0*/  F2FP.F16.F32.PACK_AB R57, R57, R93 ;  /* 0x0000005d3939723e */ /* 0x000fe200000000ff */
[----:B------:R-:W-:Y:S01]  /*79f0*/  IMAD.MOV.U32 R61, RZ, RZ, R56 ;  /* 0x000000ffff3d7224 */ /* 0x000fe200078e0038 */
[----:B------:R-:W-:Y:S01]  /*7a00*/  F2FP.F16.F32.PACK_AB R45, R45, R46 ;  /* 0x0000002e2d2d723e */ /* 0x000fe200000000ff */
[----:B------:R-:W-:-:S02]  /*7a10*/  IMAD.MOV.U32 R63, RZ, RZ, R58 ;  /* 0x000000ffff3f7224 */ /* 0x000fc400078e003a */
[----:B------:R-:W-:Y:S01]  /*7a20*/  IMAD.MOV.U32 R62, RZ, RZ, R57 ;  /* 0x000000ffff3e7224 */ /* 0x000fe200078e0039 */
[----:B------:R-:W-:-:S07]  /*7a30*/  MOV R50, R45 ;  /* 0x0000002d00327202 */ /* 0x000fce0000000f00 */
.L_x_2279:
[----:B------:R-:W-:Y:S05]  /*7a40*/  BSYNC B3 ;  /* 0x0000000000037941 */ /* 0x000fea0003800000 */
.L_x_2278:
        /* <DEDUP_REMOVED lines=10> */
.L_x_2277:
[----:B------:R-:W-:Y:S05]  /*7af0*/  BSYNC B2 ;  /* 0x0000000000027941 */ /* 0x000fea0003800000 */
.L_x_2276:
[----:B------:R-:W-:-:S13]  /*7b00*/  ISETP.NE.AND P4, PT, R34, RZ, PT ;  /* 0x000000ff2200720c */ /* 0x000fda0003f85270 */
[----:B------:R-:W-:Y:S05]  /*7b10*/  @!P4 BRA `(.L_x_2271) ;  /* 0x0000000400d8c947 */ /* 0x000fea0003800000 */
[----:B---3--:R-:W2:Y:S01]  /*7b20*/  LDL R44, [R1] ;  /* 0x00000000012c7983 */ /* 0x008ea20000100800 */
[----:B------:R-:W-:Y:S01]  /*7b30*/  IADD3 R56, P4, P5, R116, R130, R28 ;  /* 0x0000008274387210 */ /* 0x000fe20007d9e01c */
[----:B------:R-:W-:Y:S03]  /*7b40*/  BSSY B2, `(.L_x_2280) ;  /* 0x0000069000027945 */ /* 0x000fe60003800000 */
[----:B------:R-:W-:Y:S02]  /*7b50*/  IADD3.X R57, R4, R150, R32, P4, P5 ;  /* 0x0000009604397210 */ /* 0x000fe400027ea420 */
[----:B------:R-:W-:Y:S02]  /*7b60*/  ISETP.GE.AND P4, PT, R207, R119, PT ;  /* 0x00000077cf00720c */ /* 0x000fe40003f86270 */
[----:B--2---:R-:W-:-:S04]  /*7b70*/  LOP3.LUT P6, RZ, R44, 0x1, RZ, 0xc0, !PT ;  /* 0x000000012cff7812 */ /* 0x004fc800078cc0ff */
[----:B------:R-:W-:-:S04]  /*7b80*/  SEL R44, R124, R147, !P6 ;  /* 0x000000937c2c7207 */ /* 0x000fc80007000000 */
[----:B------:R-:W-:-:S04]  /*7b90*/  SHF.R.S32.HI R45, RZ, 0x1f, R44 ;  /* 0x0000001fff2d7819 */ /* 0x000fc8000001142c */
[----:B------:R-:W-:-:S04]  /*7ba0*/  LEA.HI R44, R45, R44, RZ, 0x4 ;  /* 0x0000002c2d2c7211 */ /* 0x000fc800078f20ff */
[----:B------:R-:W-:-:S04]  /*7bb0*/  LEA.HI.SX32 R44, R44, R27, 0x1c ;  /* 0x0000001b2c2c7211 */ /* 0x000fc800078fe2ff */
[----:B------:R-:W-:Y:S02]  /*7bc0*/  SHF.R.S32.HI R45, RZ, 0x1f, R44 ;  /* 0x0000001fff2d7819 */ /* 0x000fe4000001142c */
[----:B------:R-:W-:Y:S02]  /*7bd0*/  SHF.L.U32 R58, R44, 0x3, RZ ;  /* 0x000000032c3a7819 */ /* 0x000fe400000006ff */
        /* <DEDUP_REMOVED lines=14> */
[----:B--2---:R-:W-:Y:S01]  /*7cc0*/  HADD2.F32 R62, -RZ, R49.H1_H1 ;  /* 0x30000031ff3e7230 */ /* 0x004fe20000004100 */
[----:B------:R-:W-:Y:S01]  /*7cd0*/  SHF.R.U32.HI R59, RZ, 0x10, R41 ;  /* 0x00000010ff3b7819 */ /* 0x000fe20000011629 */
[----:B------:R-:W-:Y:S01]  /*7ce0*/  HADD2.F32 R60, -RZ, R175.H1_H1 ;  /* 0x300000afff3c7230 */ /* 0x000fe20000004100 */
[--C-:B------:R-:W-:Y:S01]  /*7cf0*/  SHF.R.U64 R41, R52, 0x10, R53.reuse ;  /* 0x0000001034297819 */ /* 0x100fe20000001235 */
[----:B------:R-:W-:Y:S01]  /*7d00*/  HADD2.F32 R61, -RZ, R49.H0_H0 ;  /* 0x20000031ff3d7230 */ /* 0x000fe20000004100 */
[----:B------:R-:W-:Y:S01]  /*7d10*/  SHF.R.U32.HI R52, RZ, 0x10, R53 ;  /* 0x00000010ff347819 */ /* 0x000fe20000011635 */
[----:B0-----:R-:W-:Y:S01]  /*7d20*/  HADD2.F32 R49, -RZ, R45.H0_H0 ;  /* 0x2000002dff317230 */ /* 0x001fe20000004100 */
[--C-:B------:R-:W-:Y:S01]  /*7d30*/  SHF.R.U64 R53, R54, 0x10, R55.reuse ;  /* 0x0000001036357819 */ /* 0x100fe20000001237 */
[----:B------:R-:W-:Y:S01]  /*7d40*/  HADD2.F32 R59, -RZ, R59.H0_H0 ;  /* 0x2000003bff3b7230 */ /* 0x000fe20000004100 */
[----:B------:R-:W-:Y:S01]  /*7d50*/  SHF.R.U32.HI R54, RZ, 0x10, R55 ;  /* 0x00000010ff367819 */ /* 0x000fe20000011637 */
[----:B------:R-:W-:-:S02]  /*7d60*/  HADD2.F32 R63, -RZ, R52.H0_H0 ;  /* 0x20000034ff3f7230 */ /* 0x000fc40000004100 */
[-C--:B------:R-:W-:Y:S01]  /*7d70*/  FMUL.FTZ R88, R61, R60.reuse ;  /* 0x0000003c3d587220 */ /* 0x080fe20000410000 */
[----:B------:R-:W-:Y:S02]  /*7d80*/  HADD2.F32 R52, -RZ, R45.H1_H1 ;  /* 0x3000002dff347230 */ /* 0x000fe40000004100 */
[----:B------:R-:W-:Y:S01]  /*7d90*/  FMUL.FTZ R60, R49, R60 ;  /* 0x0000003c313c7220 */ /* 0x000fe20000410000 */
[----:B------:R-:W-:Y:S02]  /*7da0*/  HADD2.F32 R55, -RZ, R173.H1_H1 ;  /* 0x300000adff377230 */ /* 0x000fe40000004100 */
[-C--:B------:R-:W-:Y:S01]  /*7db0*/  FMUL.FTZ R45, R62, R63.reuse ;  /* 0x0000003f3e2d7220 */ /* 0x080fe20000410000 */
[--C-:B------:R-:W-:Y:S01]  /*7dc0*/  SHF.R.U64 R42, R42, 0x10, R43.reuse ;  /* 0x000000102a2a7819 */ /* 0x100fe2000000122b */
[C---:B------:R-:W-:Y:S01]  /*7dd0*/  FMUL.FTZ R63, R52.reuse, R63 ;  /* 0x0000003f343f7220 */ /* 0x040fe20000410000 */
[----:B------:R-:W-:Y:S01]  /*7de0*/  SHF.R.U32.HI R43, RZ, 0x10, R43 ;  /* 0x00000010ff2b7819 */ /* 0x000fe2000001162b */
[----:B------:R-:W-:Y:S01]  /*7df0*/  FFMA.FTZ R45, R52, R59, -R45 ;  /* 0x0000003b342d7223 */ /* 0x000fe2000001082d */
[----:B------:R-:W-:-:S02]  /*7e00*/  HADD2.F32 R52, -RZ, R51.H0_H0 ;  /* 0x20000033ff347230 */ /* 0x000fc40000004100 */
[----:B------:R-:W-:Y:S01]  /*7e10*/  FFMA.FTZ R63, R62, R59, R63 ;  /* 0x0000003b3e3f7223 */ /* 0x000fe2000001003f */
[----:B------:R-:W-:Y:S02]  /*7e20*/  HADD2.F32 R59, -RZ, R174.H1_H1 ;  /* 0x300000aeff3b7230 */ /* 0x000fe40000004100 */
[-C--:B------:R-:W-:Y:S01]  /*7e30*/  FFMA.FTZ R88, R49, R55.reuse, -R88 ;  /* 0x0000003731587223 */ /* 0x080fe20000010858 */
[----:B------:R-:W-:Y:S02]  /*7e40*/  HADD2.F32 R62, -RZ, R47.H0_H0 ;  /* 0x2000002fff3e7230 */ /* 0x000fe40000004100 */
[----:B------:R-:W-:Y:S01]  /*7e50*/  FFMA.FTZ R60, R61, R55, R60 ;  /* 0x000000373d3c7223 */ /* 0x000fe2000001003c */
[----:B------:R-:W-:Y:S02]  /*7e60*/  HADD2.F32 R51, -RZ, R51.H1_H1 ;  /* 0x30000033ff337230 */ /* 0x000fe40000004100 */
[----:B------:R-:W-:Y:S01]  /*7e70*/  HADD2.F32 R90, -RZ, R54.H0_H0 ;  /* 0x20000036ff5a7230 */ /* 0x000fe20000004100 */
[----:B------:R-:W-:Y:S01]  /*7e80*/  F2FP.F16.F32.PACK_AB R45, R45, R88 ;  /* 0x000000582d2d723e */ /* 0x000fe200000000ff */
[----:B------:R-:W-:-:S02]  /*7e90*/  HADD2.F32 R55, -RZ, R47.H1_H1 ;  /* 0x3000002fff377230 */ /* 0x000fc40000004100 */
[-C--:B------:R-:W-:Y:S01]  /*7ea0*/  FMUL.FTZ R47, R62, R59.reuse ;  /* 0x0000003b3e2f7220 */ /* 0x080fe20000410000 */
[----:B------:R-:W-:Y:S02]  /*7eb0*/  HADD2.F32 R49, -RZ, R172.H1_H1 ;  /* 0x300000acff317230 */ /* 0x000fe40000004100 */
[-C--:B------:R-:W-:Y:S01]  /*7ec0*/  FMUL.FTZ R92, R51, R90.reuse ;  /* 0x0000005a335c7220 */ /* 0x080fe20000410000 */
[----:B------:R-:W-:Y:S02]  /*7ed0*/  HADD2.F32 R54, -RZ, R43.H0_H0 ;  /* 0x2000002bff367230 */ /* 0x000fe40000004100 */
[C---:B------:R-:W-:Y:S01]  /*7ee0*/  FMUL.FTZ R90, R55.reuse, R90 ;  /* 0x0000005a375a7220 */ /* 0x040fe20000410000 */
[C---:B------:R-:W-:Y:S01]  /*7ef0*/  FMUL.FTZ R43, R52.reuse, R59 ;  /* 0x0000003b342b7220 */ /* 0x040fe20000410000 */
[----:B------:R-:W-:Y:S01]  /*7f00*/  FFMA.FTZ R47, R52, R49, R47 ;  /* 0x00000031342f7223 */ /* 0x000fe2000001002f */
[----:B------:R-:W-:Y:S02]  /*7f10*/  HADD2.F32 R41, -RZ, R41.H0_H0 ;  /* 0x20000029ff297230 */ /* 0x000fe40000004100 */
[-C--:B------:R-:W-:Y:S01]  /*7f20*/  FFMA.FTZ R52, R55, R54.reuse, -R92 ;  /* 0x0000003637347223 */ /* 0x080fe2000001085c */
[----:B------:R-:W-:Y:S01]  /*7f30*/  FFMA.FTZ R54, R51, R54, R90 ;  /* 0x0000003633367223 */ /* 0x000fe2000001005a */
[----:B------:R-:W-:-:S02]  /*7f40*/  HADD2.F32 R90, -RZ, R44.H0_H0 ;  /* 0x2000002cff5a7230 */ /* 0x000fc40000004100 */
[----:B------:R-:W-:Y:S01]  /*7f50*/  FFMA.FTZ R43, R62, R49, -R43 ;  /* 0x000000313e2b7223 */ /* 0x000fe2000001082b */
[----:B------:R-:W-:Y:S01]  /*7f60*/  HADD2.F32 R44, -RZ, R44.H1_H1 ;  /* 0x3000002cff2c7230 */ /* 0x000fe20000004100 */
[----:B------:R-:W-:Y:S01]  /*7f70*/  F2FP.F16.F32.PACK_AB R60, R63, R60 ;  /* 0x0000003c3f3c723e */ /* 0x000fe200000000ff */
[----:B------:R-:W-:Y:S02]  /*7f80*/  HADD2.F32 R175, -RZ, R175.H0_H0 ;  /* 0x200000afffaf7230 */ /* 0x000fe40000004100 */
[--C-:B------:R-:W-:Y:S02]  /*7f90*/  HADD2.F32 R62, -RZ, R48.reuse.H0_H0 ;  /* 0x20000030ff3e7230 */ /* 0x100fe40000004100 */
[----:B------:R-:W-:Y:S01]  /*7fa0*/  FMUL.FTZ R59, R44, R41 ;  /* 0x000000292c3b7220 */ /* 0x000fe20000410000 */
[----:B------:R-:W-:Y:S01]  /*7fb0*/  HADD2.F32 R48, -RZ, R48.H1_H1 ;  /* 0x30000030ff307230 */ /* 0x000fe20000004100 */
[----:B------:R-:W-:Y:S01]  /*7fc0*/  F2FP.F16.F32.PACK_AB R43, R52, R43 ;  /* 0x0000002b342b723e */ /* 0x000fe200000000ff */
[----:B------:R-:W-:-:S02]  /*7fd0*/  HADD2.F32 R51, -RZ, R40.H0_H0 ;  /* 0x20000028ff337230 */ /* 0x000fc40000004100 */
[----:B------:R-:W-:Y:S01]  /*7fe0*/  FMUL.FTZ R49, R62, R175 ;  /* 0x000000af3e317220 */ /* 0x000fe20000410000 */
[----:B------:R-:W-:Y:S02]  /*7ff0*/  HADD2.F32 R173, -RZ, R173.H0_H0 ;  /* 0x200000adffad7230 */ /* 0x000fe40000004100 */
[C---:B------:R-:W-:Y:S01]  /*8000*/  FMUL.FTZ R55, R48.reuse, R41 ;  /* 0x0000002930377220 */ /* 0x040fe20000410000 */
[----:B------:R-:W-:Y:S02]  /*8010*/  HADD2.F32 R174, -RZ, R174.H0_H0 ;  /* 0x200000aeffae7230 */ /* 0x000fe40000004100 */
[----:B------:R-:W-:Y:S01]  /*8020*/  FFMA.FTZ R48, R48, R51, R59 ;  /* 0x0000003330307223 */ /* 0x000fe2000001003b */
[----:B------:R-:W-:Y:S02]  /*8030*/  HADD2.F32 R59, -RZ, R53.H0_H0 ;  /* 0x20000035ff3b7230 */ /* 0x000fe40000004100 */
[----:B------:R-:W-:Y:S01]  /*8040*/  FFMA.FTZ R40, R90, R173, -R49 ;  /* 0x000000ad5a287223 */ /* 0x000fe20000010831 */
[----:B------:R-:W-:Y:S01]  /*8050*/  FFMA.FTZ R49, R44, R51, -R55 ;  /* 0x000000332c317223 */ /* 0x000fe20000010837 */
[----:B------:R-:W-:-:S02]  /*8060*/  HADD2.F32 R53, -RZ, R50.H0_H0 ;  /* 0x20000032ff357230 */ /* 0x000fc40000004100 */
[----:B------:R-:W-:Y:S01]  /*8070*/  FMUL.FTZ R175, R90, R175 ;  /* 0x000000af5aaf7220 */ /* 0x000fe20000410000 */
[----:B------:R-:W-:Y:S02]  /*8080*/  HADD2.F32 R51, -RZ, R46.H0_H0 ;  /* 0x2000002eff337230 */ /* 0x000fe40000004100 */
[----:B------:R-:W-:Y:S02]  /*8090*/  HADD2.F32 R50, -RZ, R50.H1_H1 ;  /* 0x30000032ff327230 */ /* 0x000fe40000004100 */
[----:B------:R-:W-:Y:S01]  /*80a0*/  FFMA.FTZ R41, R62, R173, R175 ;  /* 0x000000ad3e297223 */ /* 0x000fe200000100af */
[----:B------:R-:W-:Y:S01]  /*80b0*/  HADD2.F32 R46, -RZ, R46.H1_H1 ;  /* 0x3000002eff2e7230 */ /* 0x000fe20000004100 */
[----:B------:R-:W-:Y:S01]  /*80c0*/  F2FP.F16.F32.PACK_AB R44, R49, R40 ;  /* 0x00000028312c723e */ /* 0x000fe200000000ff */
[----:B------:R-:W-:Y:S02]  /*80d0*/  HADD2.F32 R55, -RZ, R42.H0_H0 ;  /* 0x2000002aff377230 */ /* 0x000fe40000004100 */
[----:B------:R-:W-:Y:S01]  /*80e0*/  FMUL.FTZ R42, R53, R174 ;  /* 0x000000ae352a7220 */ /* 0x000fe20000410000 */
[----:B------:R-:W-:-:S02]  /*80f0*/  HADD2.F32 R172, -RZ, R172.H0_H0 ;  /* 0x200000acffac7230 */ /* 0x000fc40000004100 */
[-C--:B------:R-:W-:Y:S01]  /*8100*/  FMUL.FTZ R61, R50, R59.reuse ;  /* 0x0000003b323d7220 */ /* 0x080fe20000410000 */
[C---:B------:R-:W-:Y:S01]  /*8110*/  FMUL.FTZ R174, R51.reuse, R174 ;  /* 0x000000ae33ae7220 */ /* 0x040fe20000410000 */
        /* <DEDUP_REMOVED lines=8> */
[----:B------:R-:W-:-:S02]  /*81a0*/  MOV R49, R60 ;  /* 0x0000003c00317202 */ /* 0x000fc40000000f00 */
[----:B------:R-:W-:Y:S02]  /*81b0*/  F2FP.F16.F32.PACK_AB R46, R61, R42 ;  /* 0x0000002a3d2e723e */ /* 0x000fe400000000ff */
[----:B------:R-:W-:-:S07]  /*81c0*/  F2FP.F16.F32.PACK_AB R50, R59, R174 ;  /* 0x000000ae3b32723e */ /* 0x000fce00000000ff */
.L_x_2281:
[----:B------:R-:W-:Y:S05]  /*81d0*/  BSYNC B2 ;  /* 0x0000000000027941 */ /* 0x000fea0003800000 */
.L_x_2280:
        /* <DEDUP_REMOVED lines=10> */
.L_x_2271:
[----:B------:R-:W-:Y:S05]  /*8280*/  BSYNC B1 ;  /* 0x0000000000017941 */ /* 0x000fea0003800000 */
.L_x_2270:
        /* <DEDUP_REMOVED lines=13> */
[----:B------:R-:W-:Y:S02]  /*8360*/  LEA.HI R41, R41, R40, RZ, 0x4 ;  /* 0x0000002829297211 */ /* 0x000fe400078f20ff */
[----:B---3--:R-:W-:-:S02]  /*8370*/  SHF.R.U32.HI R46, RZ, 0x3, R210 ;  /* 0x00000003ff2e7819 */ /* 0x008fc400000116d2 */
[----:B------:R-:W-:-:S05]  /*8380*/  LEA.HI.SX32 R44, R41, R20, 0x1c ;  /* 0x00000014292c7211 */ /* 0x000fca00078fe2ff */
        /* <DEDUP_REMOVED lines=27> */
[----:B0-----:R-:W-:Y:S01]  /*8540*/  MOV R45, R43 ;  /* 0x0000002b002d7202 */ /* 0x001fe20000000f00 */
        /* <DEDUP_REMOVED lines=80> */
.L_x_2285:
[----:B------:R-:W-:Y:S05]  /*8a50*/  BSYNC B2 ;  /* 0x0000000000027941 */ /* 0x000fea0003800000 */
.L_x_2284:
[----:B0-----:R4:W-:Y:S04]  /*8a60*/  STG.E.128 desc[UR60][R48.64], R40 ;  /* 0x0000002830007986 */ /* 0x0019e8000c101d3c */
[----:B--2---:R4:W-:Y:S02]  /*8a70*/  @!P3 STG.E.128 desc[UR60][R50.64], R44 ;  /* 0x0000002c3200b986 */ /* 0x0049e4000c101d3c */
.L_x_2283:
[----:B------:R-:W-:Y:S05]  /*8a80*/  BSYNC B1 ;  /* 0x0000000000017941 */ /* 0x000fea0003800000 */
.L_x_2282:
        /* <DEDUP_REMOVED lines=116> */
[----:B------:R-:W-:Y:S01]  /*91d0*/  MOV R41, R43 ;  /* 0x0000002b00297202 */ /* 0x000fe20000000f00 */
[----:B------:R-:W-:Y:S01]  /*91e0*/  IMAD.MOV.U32 R43, RZ, RZ, R69 ;  /* 0x000000ffff2b7224 */ /* 0x000fe200078e0045 */
[----:B------:R-:W-:Y:S02]  /*91f0*/  F2FP.F16.F32.PACK_AB R47, R71, R68 ;  /* 0x00000044472f723e */ /* 0x000fe400000000ff */
[----:B------:R-:W-:Y:S02]  /*9200*/  F2FP.F16.F32.PACK_AB R44, R61, R158 ;  /* 0x0000009e3d2c723e */ /* 0x000fe400000000ff */
[----:B------:R-:W-:Y:S02]  /*9210*/  F2FP.F16.F32.PACK_AB R42, R63, R52 ;  /* 0x000000343f2a723e */ /* 0x000fe400000000ff */
[----:B------:R-:W-:-:S07]  /*9220*/  F2FP.F16.F32.PACK_AB R46, R57, R58 ;  /* 0x0000003a392e723e */ /* 0x000fce00000000ff */
.L_x_2289:
[----:B------:R-:W-:Y:S05]  /*9230*/  BSYNC B2 ;  /* 0x0000000000027941 */ /* 0x000fea0003800000 */
.L_x_2288:
[----:B0-----:R0:W-:Y:S04]  /*9240*/  STG.E.128 desc[UR60][R48.64], R40 ;  /* 0x0000002830007986 */ /* 0x0011e8000c101d3c */
[----:B--2---:R0:W-:Y:S02]  /*9250*/  @!P3 STG.E.128 desc[UR60][R50.64], R44 ;  /* 0x0000002c3200b986 */ /* 0x0041e4000c101d3c */
.L_x_2287:
[----:B------:R-:W-:Y:S05]  /*9260*/  BSYNC B1 ;  /* 0x0000000000017941 */ /* 0x000fea0003800000 */
.L_x_2286:
[----:B------:R-:W-:-:S13]  /*9270*/  ISETP.NE.AND P3, PT, R34, RZ, PT ;  /* 0x000000ff2200720c */ /* 0x000fda0003f65270 */
[----:B------:R-:W-:Y:S05]  /*9280*/  @!P3 BRA `(.L_x_2240) ;  /* 0x0000000800d8b947 */ /* 0x000fea0003800000 */
[----:B0---4-:R-:W2:Y:S01]  /*9290*/  LDL R40, [R1] ;  /* 0x0000000001287983 */ /* 0x011ea20000100800 */
[----:B------:R-:W-:Y:S01]  /*92a0*/  SHF.R.U32.HI R43, RZ, 0x3, R210 ;  /* 0x00000003ff2b7819 */ /* 0x000fe200000116d2 */
[----:B------:R-:W-:Y:S01]  /*92b0*/  BSSY B1, `(.L_x_2290) ;  /* 0x0000071000017945 */ /* 0x000fe20003800000 */
[----:B------:R-:W-:-:S04]  /*92c0*/  IADD3 R42, P3, P4, R116, R128, R28 ;  /* 0x00000080742a7210 */ /* 0x000fc80007c7e01c */
[----:B---3--:R-:W-:Y:S02]  /*92d0*/  IADD3.X R45, R4, R53, R32, P3, P4 ;  /* 0x00000035042d7210 */ /* 0x008fe40001fe8420 */
[----:B------:R-:W-:-:S04]  /*92e0*/  LEA R48, P3, R42, R122, 0x1 ;  /* 0x0000007a2a307211 */ /* 0x000fc800078608ff */
[----:B------:R-:W-:Y:S02]  /*92f0*/  LEA.HI.X R49, R42, R123, R45, 0x1, P3 ;  /* 0x0000007b2a317211 */ /* 0x000fe400018f0c2d */
[----:B------:R-:W-:Y:S02]  /*9300*/  ISETP.GE.AND P3, PT, R207, R119, PT ;  /* 0x00000077cf00720c */ /* 0x000fe40003f66270 */
[----:B--2---:R-:W-:-:S04]  /*9310*/  LOP3.LUT P5, RZ, R40, 0x1, RZ, 0xc0, !PT ;  /* 0x0000000128ff7812 */ /* 0x004fc800078ac0ff */
[----:B------:R-:W-:-:S04]  /*9320*/  SEL R147, R124, R147, !P5 ;  /* 0x000000937c937207 */ /* 0x000fc80006800000 */
[----:B------:R-:W-:-:S04]  /*9330*/  SHF.R.S32.HI R40, RZ, 0x1f, R147 ;  /* 0x0000001fff287819 */ /* 0x000fc80000011493 */
        /* <DEDUP_REMOVED lines=95> */
[----:B------:R-:W-:Y:S02]  /*9930*/  F2FP.F16.F32.PACK_AB R45, R62, R59 ;  /* 0x0000003b3e2d723e */ /* 0x000fe400000000ff */
[----:B------:R-:W-:Y:S02]  /*9940*/  F2FP.F16.F32.PACK_AB R40, R57, R46 ;  /* 0x0000002e3928723e */ /* 0x000fe400000000ff */
[----:B------:R-:W-:Y:S01]  /*9950*/  F2FP.F16.F32.PACK_AB R62, R44, R43 ;  /* 0x0000002b2c3e723e */ /* 0x000fe200000000ff */
[----:B------:R-:W-:Y:S01]  /*9960*/  IMAD.MOV.U32 R44, RZ, RZ, R54 ;  /* 0x000000ffff2c7224 */ /* 0x000fe200078e0036 */
[----:B------:R-:W-:Y:S01]  /*9970*/  F2FP.F16.F32.PACK_AB R46, R55, R42 ;  /* 0x0000002a372e723e */ /* 0x000fe200000000ff */
[----:B------:R-:W-:Y:S01]  /*9980*/  IMAD.MOV.U32 R43, RZ, RZ, R63 ;  /* 0x000000ffff2b7224 */ /* 0x000fe200078e003f */
[----:B------:R-:W-:Y:S01]  /*9990*/  F2FP.F16.F32.PACK_AB R41, R60, R61 ;  /* 0x0000003d3c29723e */ /* 0x000fe200000000ff */
[----:B------:R-:W-:Y:S01]  /*99a0*/  IMAD.MOV.U32 R42, RZ, RZ, R62 ;  /* 0x000000ffff2a7224 */ /* 0x000fe200078e003e */
[----:B------:R-:W-:-:S07]  /*99b0*/  MOV R47, R56 ;  /* 0x00000038002f7202 */ /* 0x000fce0000000f00 */
.L_x_2291:
[----:B------:R-:W-:Y:S05]  /*99c0*/  BSYNC B1 ;  /* 0x0000000000017941 */ /* 0x000fea0003800000 */
.L_x_2290:
        /* <DEDUP_REMOVED lines=10> */
.L_x_2207:
[----:B------:R-:W2:Y:S02]  /*9a70*/  LDL R40, [R1+0x4c] ;  /* 0x00004c0001287983 */ /* 0x000ea40000100800 */
[----:B--2---:R-:W-:-:S13]  /*9a80*/  R2UR UR4, R40 ;  /* 0x00000000280472ca */ /* 0x004fda00000e0000 */
[----:B------:R-:W-:-:S06]  /*9a90*/  UISETP.NE.AND UP0, UPT, UR4, 0x3, UPT ;  /* 0x000000030400788c */ /* 0x000fcc000bf05270 */
[----:B------:R-:W-:-:S13]  /*9aa0*/  PLOP3.LUT P2, PT, PT, PT, UP0, 0x80, 0x0 ;  /* 0x000000000000781c */ /* 0x000fda0003f4f008 */
[----:B------:R-:W-:Y:S05]  /*9ab0*/  @!P2 BRA `(.L_x_2292) ;  /* 0x000000000004a947 */ /* 0x000fea0003800000 */
[----:B------:R-:W-:Y:S01]  /*9ac0*/  BPT.TRAP 0x1 ;  /* 0x000000040000795c */ /* 0x000fe20000300000 */
.L_x_2292:
[----:B------:R-:W-:Y:S01]  /*9ad0*/  IMAD R98, R19, 0x8, R18 ;  /* 0x0000000813627824 */ /* 0x000fe200078e0212 */
[----:B------:R-:W-:Y:S01]  /*9ae0*/  SHF.L.U32 R99, R209, 0x1f, RZ ;  /* 0x0000001fd1637819 */ /* 0x000fe200000006ff */
[----:B------:R-:W-:Y:S01]  /*9af0*/  IMAD R97, R24, -0x70, R2 ;  /* 0xffffff9018617824 */ /* 0x000fe200078e0202 */
[----:B------:R-:W-:Y:S02]  /*9b00*/  BSSY B1, `(.L_x_2293) ;  /* 0x0000004000017945 */ /* 0x000fe40003800000 */
[----:B------:R-:W1:Y:S02]  /*9b10*/  SYNCS.PHASECHK.TRANS64.TRYWAIT P3, [R98+URZ+0x36890], R99 ;  /* 0x03689063620075a7 */ /* 0x000e64000806017f */
[----:B------:R-:W-:Y:S01]  /*9b20*/  VIMNMX R97, R97, 0x70, PT ;  /* 0x0000007061617848 */ /* 0x000fe20003fe0100 */
[----:B-1----:R-:W-:Y:S06]  /*9b30*/  @!P3 BRA `(.L_x_2294) ;  /* 0x0000020c00bcb947 */ /* 0x002fec0003800000 */
.L_x_2540:
[----:B------:R-:W-:Y:S05]  /*9b40*/  BSYNC B1 ;  /* 0x0000000000017941 */ /* 0x000fea0003800000 */
.L_x_2293:
[----:B------:R-:W-:Y:S01]  /*9b50*/  ISETP.GE.AND P3, PT, R204, R97, PT ;  /* 0x00000061cc00720c */ /* 0x000fe20003f66270 */
[----:B------:R-:W-:-:S12]  /*9b60*/  BSSY B1, `(.L_x_2295) ;  /* 0x0000014000017945 */ /* 0x000fd80003800000 */
[----:B------:R-:W-:Y:S05]  /*9b70*/  @P3 BRA `(.L_x_2296) ;  /* 0x0000000000483947 */ /* 0x000fea0003800000 */
[----:B------:R-:W-:-:S13]  /*9b80*/  ISETP.NE.AND P3, PT, R29, RZ, PT ;  /* 0x000000ff1d00720c */ /* 0x000fda0003f65270 */
[----:B0-----:R-:W0:Y:S04]  /*9b90*/  @P3 LDS.128 R40, [R39+0x21000] ;  /* 0x0210000027283984 */ /* 0x001e280000000c00 */
[----:B0-----:R-:W-:Y:S01]  /*9ba0*/  @P3 STG.E.128 desc[UR60][R46.64], R40 ;  /* 0x000000282e003986 */ /* 0x001fe2000c101d3c */
[----:B------:R-:W-:-:S13]  /*9bb0*/  ISETP.NE.AND P3, PT, R33, RZ, PT ;  /* 0x000000ff2100720c */ /* 0x000fda0003f65270 */
[----:B------:R-:W0:Y:S04]  /*9bc0*/  @P3 LDS.128 R40, [R96+0x21000] ;  /* 0x0210000060283984 */ /* 0x000e280000000c00 */
        /* <DEDUP_REMOVED lines=12> */
[----:B0-----:R2:W-:Y:S02]  /*9c90*/  @P3 STG.E.128 desc[UR60][R46.64+0x140], R40 ;  /* 0x000140282e003986 */ /* 0x0015e4000c101d3c */
.L_x_2296:
[----:B------:R-:W-:Y:S05]  /*9ca0*/  BSYNC B1 ;  /* 0x0000000000017941 */ /* 0x000fea0003800000 */
.L_x_2295:
[----:B------:R-:W-:-:S13]  /*9cb0*/  ISETP.GE.AND P3, PT, R231, R97, PT ;  /* 0x00000061e700720c */ /* 0x000fda0003f66270 */
[----:B------:R-:W-:Y:S05]  /*9cc0*/  @P3 BRA `(.L_x_2240) ;  /* 0x0000000000483947 */ /* 0x000fea0003800000 */
[----:B------:R-:W-:-:S13]  /*9cd0*/  ISETP.NE.AND P3, PT, R29, RZ, PT ;  /* 0x000000ff1d00720c */ /* 0x000fda0003f65270 */
[----:B0-2---:R-:W0:Y:S04]  /*9ce0*/  @P3 LDS.128 R40, [R39+0x23000] ;  /* 0x0230000027283984 */ /* 0x005e280000000c00 */
        /* <DEDUP_REMOVED lines=16> */
.L_x_2240:
[----:B------:R-:W-:Y:S05]  /*9df0*/  BSYNC B0 ;  /* 0x0000000000007941 */ /* 0x000fea0003800000 */
.L_x_2206:
        /* <DEDUP_REMOVED lines=17> */
.L_x_2298:
[----:B------:R-:W-:Y:S05]  /*9f10*/  BSYNC B0 ;  /* 0x0000000000007941 */ /* 0x000fea0003800000 */
.L_x_2297:
        /* <DEDUP_REMOVED lines=13> */
.L_x_2541:
[----:B------:R-:W-:Y:S05]  /*9ff0*/  BSYNC B0 ;  /* 0x0000000000007941 */ /* 0x000fea0003800000 */
.L_x_2299:
        /* <DEDUP_REMOVED lines=39> */
.L_x_2302:
[----:B------:R-:W-:Y:S05]  /*a270*/  BSYNC B0 ;  /* 0x0000000000007941 */ /* 0x000fea0003800000 */
.L_x_2301:
[----:B------:R-:W-:Y:S01]  /*a280*/  ISETP.GE.AND P2, PT, R231, R97, PT ;  /* 0x00000061e700720c */ /* 0x000fe20003f46270 */
[----:B------:R-:W-:-:S12]  /*a290*/  BSSY B0, `(.L_x_2303) ;  /* 0x0000023000007945 */ /* 0x000fd80003800000 */
[----:B------:R-:W-:Y:S05]  /*a2a0*/  @P2 BRA `(.L_x_2304) ;  /* 0x0000000000842947 */ /* 0x000fea0003800000 */
[----:B-----5:R-:W-:Y:S01]  /*a2b0*/  R2UR UR7, R51 ;  /* 0x00000000330772ca */ /* 0x020fe200000e0000 */
[----:B-1----:R-:W-:Y:S01]  /*a2c0*/  IMAD.MOV.U32 R40, RZ, RZ, R114 ;  /* 0x000000ffff287224 */ /* 0x002fe200078e0072 */
[----:B------:R-:W-:Y:S02]  /*a2d0*/  R2UR UR4, R50 ;  /* 0x00000000320472ca */ /* 0x000fe400000e0000 */
[----:B------:R-:W-:Y:S02]  /*a2e0*/  IADD3 R43, P2, R44, 0x40, RZ ;  /* 0x000000402c2b7810 */ /* 0x000fe40007f5e0ff */
[----:B------:R-:W-:Y:S02]  /*a2f0*/  R2UR UR6, R49 ;  /* 0x00000000310672ca */ /* 0x000fe400000e0000 */
[----:B------:R-:W-:Y:S01]  /*a300*/  MOV R41, R38 ;  /* 0x0000002600297202 */ /* 0x000fe20000000f00 */
[----:B------:R-:W-:Y:S01]  /*a310*/  IMAD.X R44, RZ, RZ, R45, P2 ;  /* 0x000000ffff2c7224 */ /* 0x000fe200010e062d */
[----:B------:R-:W-:-:S03]  /*a320*/  R2UR UR5, R48 ;  /* 0x00000000300572ca */ /* 0x000fc600000e0000 */
        /* <DEDUP_REMOVED lines=25> */
.L_x_2304:
[----:B------:R-:W-:Y:S05]  /*a4c0*/  BSYNC B0 ;  /* 0x0000000000007941 */ /* 0x000fea0003800000 */
.L_x_2303:
[----:B------:R-:W3:Y:S01]  /*a4d0*/  LDL R39, [R1] ;  /* 0x0000000001277983 */ /* 0x000ee20000100800 */
[----:B0-----:R-:W-:Y:S01]  /*a4e0*/  @!P3 VIADD R98, R98, 0x368c0 ;  /* 0x000368c06262b836 */ /* 0x001fe20000000000 */
[----:B------:R-:W-:Y:S01]  /*a4f0*/  PLOP3.LUT P2, PT, PT, PT, PT, 0x8, 0x0 ;  /* 0x000000000000781c */ /* 0x000fe20003f4e170 */
[----:B------:R-:W-:Y:S01]  /*a500*/  VIADD R19, R19, 0x1 ;  /* 0x0000000113137836 */ /* 0x000fe20000000000 */
[----:B------:R-:W-:Y:S01]  /*a510*/  @!PT LDS RZ, [RZ] ;  /* 0x00000000fffff984 */ /* 0x000fe20000000800 */
[----:B------:R-:W-:Y:S01]  /*a520*/  @!PT LDS RZ, [RZ] ;  /* 0x00000000fffff984 */ /* 0x000fe20000000800 */
[----:B------:R-:W-:Y:S01]  /*a530*/  @!PT LDS RZ, [RZ] ;  /* 0x00000000fffff984 */ /* 0x000fe20000000800 */
[----:B------:R-:W-:Y:S01]  /*a540*/  @!PT LDS RZ, [RZ] ;  /* 0x00000000fffff984 */ /* 0x000fe20000000800 */
[----:B------:R0:W-:Y:S06]  /*a550*/  MEMBAR.ALL.CTA ;  /* 0x0000000000007992 */ /* 0x0001ec0000008000 */
[----:B0-----:R-:W0:Y:S01]  /*a560*/  FENCE.VIEW.ASYNC.S ;  /* 0x00000000000073c6 */ /* 0x001e220000000000 */
[----:B------:R-:W-:Y:S01]  /*a570*/  @!P3 PRMT R98, RZ, 0x654, R98 ;  /* 0x00000654ff62b816 */ /* 0x000fe20000000062 */
[----:B0-----:R0:W-:Y:S06]  /*a580*/  BAR.SYNC.DEFER_BLOCKING R149, 0x80 ;  /* 0x000200950000751d */ /* 0x0011ec0000010000 */
[----:B------:R0:W-:Y:S01]  /*a590*/  @!P3 SYNCS.ARRIVE.TRANS64.RED.A1T0 RZ, [R98+URZ], RZ ;  /* 0x000000ff62ffb9a7 */ /* 0x0001e2000810043f */
[----:B------:R-:W-:-:S04]  /*a5a0*/  ISETP.NE.AND P3, PT, R19, 0x2, PT ;  /* 0x000000021300780c */ /* 0x000fc80003f65270 */
[----:B-12---:R-:W-:Y:S02]  /*a5b0*/  SEL R40, RZ, 0x1, P3 ;  /* 0x00000001ff287807 */ /* 0x006fe40001800000 */
[----:B------:R-:W-:Y:S02]  /*a5c0*/  SEL R19, R19, RZ, P3 ;  /* 0x000000ff13137207 */ /* 0x000fe40001800000 */
[----:B------:R-:W-:Y:S02]  /*a5d0*/  LOP3.LUT R209, R209, R40, RZ, 0x3c, !PT ;  /* 0x00000028d1d17212 */ /* 0x000fe400078e3cff */
[----:B---3--:R-:W-:-:S13]  /*a5e0*/  LOP3.LUT P4, RZ, R39, 0x2, RZ, 0xc0, !PT ;  /* 0x0000000227ff7812 */ /* 0x008fda000788c0ff */
[----:B0-----:R-:W-:Y:S05]  /*a5f0*/  @P4 BRA `(.L_x_2305) ;  /* 0xffffff80007c4947 */ /* 0x001fea000383ffff */
.L_x_2201:
        /* <DEDUP_REMOVED lines=11> */
[----:B------:R-:W-:Y:S02]  /*a6b0*/  CS2R R54, SRZ ;  /* 0x0000000000367805 */ /* 0x000fe4000001ff00 */
        /* <DEDUP_REMOVED lines=14> */
[----:B------:R-:W-:Y:S02]  /*a7a0*/  MOV R79, RZ ;  /* 0x000000ff004f7202 */ /* 0x000fe40000000f00 */
        /* <DEDUP_REMOVED lines=13> */
[----:B-----5:R-:W-:Y:S02]  /*a880*/  CS2R R50, SRZ ;  /* 0x0000000000327805 */ /* 0x020fe4000001ff00 */
        /* <DEDUP_REMOVED lines=16> */
.L_x_2307:
[----:B------:R-:W-:Y:S05]  /*a990*/  BSYNC B0 ;  /* 0x0000000000007941 */ /* 0x000fea0003800000 */
.L_x_2306:
[----:B------:R-:W-:Y:S01]  /*a9a0*/  CS2R R24, SRZ ;  /* 0x0000000000187805 */ /* 0x000fe2000001ff00 */
[----:B------:R-:W-:Y:S06]  /*a9b0*/  @!P1 BRA `(.L_x_2308) ;  /* 0x0000017800609947 */ /* 0x000fec0003800000 */
[----:B------:R-:W2:Y:S04]  /*a9c0*/  LDL R4, [R1+0x6c] ;  /* 0x00006c0001047983 */ /* 0x000ea80000100800 */
[----:B------:R-:W3:Y:S04]  /*a9d0*/  LDL R5, [R1+0x68] ;  /* 0x0000680001057983 */ /* 0x000ee80000100800 */
[----:B--2---:R-:W0:Y:S01]  /*a9e0*/  SHFL.IDX PT, R0, R4, RZ, 0x1f ;  /* 0x00001fff04007589 */ /* 0x004e2200000e0000 */
[----:B---3--:R-:W-:-:S13]  /*a9f0*/  R2UR UR4, R5 ;  /* 0x00000000050472ca */ /* 0x008fda00000e0000 */
[----:B------:R-:W-:Y:S01]  /*aa00*/  ULOP3.LUT UP0, URZ, UR4, 0x9f, URZ, 0xc0, !UPT ;  /* 0x0000009f043f7892 */ /* 0x000fe2000f80c03f */
[----:B0-----:R-:W-:-:S04]  /*aa10*/  LEA.HI R2, R0, R0, RZ, 0x1 ;  /* 0x0000000000027211 */ /* 0x001fc800078f08ff */
[----:B------:R-:W-:Y:S02]  /*aa20*/  LOP3.LUT R3, R2, 0x1e, RZ, 0xc0, !PT ;  /* 0x0000001e02037812 */ /* 0x000fe400078ec0ff */
[----:B------:R-:W-:-:S03]  /*aa30*/  PLOP3.LUT P0, PT, PT, PT, UP0, 0x80, 0x0 ;  /* 0x000000000000781c */ /* 0x000fc60003f0f008 */
[----:B------:R-:W-:-:S05]  /*aa40*/  IMAD.IADD R3, R0, 0x1, -R3 ;  /* 0x0000000100037824 */ /* 0x000fca00078e0a03 */
        /* <DEDUP_REMOVED lines=19> */
[----:B-1----:R-:W-:Y:S05]  /*ab80*/  CALL.ABS.NOINC R14 ;  /* 0x000000000e007343 */ /* 0x002fea0003c00000 */
.L_x_2309:
[----:B------:R-:W-:Y:S02]  /*ab90*/  ULDC UR4, c[0x0][0x3d4] ;  /* 0x0000f50000047ab9 */ /* 0x000fe40000000800 */
[----:B------:R-:W-:-:S13]  /*aba0*/  ISETP.LT.AND P0, PT, RZ, UR4, PT ;  /* 0x00000004ff007c0c */ /* 0x000fda000bf01270 */
[----:B------:R-:W-:Y:S05]  /*abb0*/  @P0 BRA `(.L_x_2310) ;  /* 0x00000000003c0947 */ /* 0x000fea0003800000 */
[----:B------:R-:W-:-:S04]  /*abc0*/  LEA.HI R0, R230, R230, RZ, 0x1 ;  /* 0x000000e6e6007211 */ /* 0x000fc800078f08ff */
[----:B------:R-:W-:-:S04]  /*abd0*/  LOP3.LUT R3, R0, 0xfffffffe, RZ, 0xc0, !PT ;  /* 0xfffffffe00037812 */ /* 0x000fc800078ec0ff */
[----:B------:R-:W-:-:S04]  /*abe0*/  IADD3 R3, R230, -R3, RZ ;  /* 0x80000003e6037210 */ /* 0x000fc80007ffe0ff */
[----:B------:R-:W-:-:S04]  /*abf0*/  SHF.L.U32 R3, R3, 0x1f, RZ ;  /* 0x0000001f03037819 */ /* 0x000fc800000006ff */
[----:B------:R0:W1:Y:S03]  /*ac00*/  SYNCS.PHASECHK.TRANS64.TRYWAIT P0, [R18+URZ+0x36800], R3 ;  /* 0x03680003120075a7 */ /* 0x000066000800017f */
[----:B-1----:R-:W-:Y:S05]  /*ac10*/  @!P0 NANOSLEEP.SYNCS 0x989680 ;  /* 0x009896800000895d */ /* 0x002fea0003900000 */
[----:B------:R-:W1:Y:S01]  /*ac20*/  @!P0 SYNCS.PHASECHK.TRANS64 P0, [R18+URZ+0x36800], R3 ;  /* 0x03680003120085a7 */ /* 0x000e62000800007f */
[----:B------:R-:W-:Y:S04]  /*ac30*/  BSSY B0, `(.L_x_2311) ;  /* 0x0000006000007945 */ /* 0x000fe80003800000 */
[----:B-1----:R-:W-:Y:S05]  /*ac40*/  @P0 BRA `(.L_x_2312) ;  /* 0x0000000000100947 */ /* 0x002fea0003800000 */
.L_x_2313:
[----:B-1----:R1:W2:Y:S02]  /*ac50*/  SYNCS.PHASECHK.TRANS64.TRYWAIT P0, [R18+URZ+0x36800], R3 ;  /* 0x03680003120075a7 */ /* 0x0022a4000800017f */
[----:B--2---:R-:W-:Y:S05]  /*ac60*/  @!P0 NANOSLEEP.SYNCS 0x989680 ;  /* 0x009896800000895d */ /* 0x004fea0003900000 */
[----:B------:R-:W2:Y:S02]  /*ac70*/  @!P0 SYNCS.PHASECHK.TRANS64 P0, [R18+URZ+0x36800], R3 ;  /* 0x03680003120085a7 */ /* 0x000ea4000800007f */
[----:B--2---:R-:W-:Y:S05]  /*ac80*/  @!P0 BRA `(.L_x_2313) ;  /* 0xfffffffc00f08947 */ /* 0x004fea000383ffff */
.L_x_2312:
[----:B------:R-:W-:Y:S05]  /*ac90*/  BSYNC B0 ;  /* 0x0000000000007941 */ /* 0x000fea0003800000 */
.L_x_2311:
[----:B------:R-:W-:Y:S05]  /*aca0*/  BRA `(.L_x_2314) ;  /* 0x0000006c00307947 */ /* 0x000fea0003800000 */
.L_x_2310:
[----:B------:R-:W2:Y:S01]  /*acb0*/  LDL R0, [R1+0x68] ;  /* 0x0000680001007983 */ /* 0x000ea20000100800 */
[----:B------:R-:W0:Y:S01]  /*acc0*/  LDC.64 R74, c[0x0][0x3d8] ;  /* 0x0000f600ff4a7b82 */ /* 0x000e220000000a00 */
[----:B------:R-:W-:Y:S01]  /*acd0*/  SHF.R.S32.HI R3, RZ, 0x1f, R144 ;  /* 0x0000001fff037819 */ /* 0x000fe20000011490 */
[--C-:B------:R-:W-:Y:S01]  /*ace0*/  IMAD.MOV.U32 R4, RZ, RZ, R16.reuse ;  /* 0x000000ffff047224 */ /* 0x100fe200078e0010 */
[----:B------:R-:W-:Y:S02]  /*acf0*/  SHF.R.S32.HI R5, RZ, 0x1f, R16 ;  /* 0x0000001fff057819 */ /* 0x000fe40000011410 */
[----:B------:R-:W-:-:S03]  /*ad00*/  SHF.R.S32.HI R9, RZ, 0x1f, R22 ;  /* 0x0000001fff097819 */ /* 0x000fc60000011416 */
[----:B------:R-:W1:Y:S01]  /*ad10*/  LDC.64 R10, c[0x0][0x3e8] ;  /* 0x0000fa00ff0a7b82 */ /* 0x000e620000000a00 */
[-C--:B0-----:R-:W-:Y:S02]  /*ad20*/  IMAD R8, R232, R74.reuse, RZ ;  /* 0x0000004ae8087224 */ /* 0x081fe400078e02ff */
[----:B------:R-:W-:-:S04]  /*ad30*/  IMAD.WIDE.U32 R72, R144, R74, RZ ;  /* 0x0000004a90487225 */ /* 0x000fc800078e00ff */
[----:B------:R-:W-:-:S04]  /*ad40*/  IMAD.WIDE.U32 R6, R204, R74, R4 ;  /* 0x0000004acc067225 */ /* 0x000fc800078e0004 */
[----:B------:R-:W-:Y:S01]  /*ad50*/  IMAD R82, R204, R75, R8 ;  /* 0x0000004bcc527224 */ /* 0x000fe200078e0208 */
[----:B------:R-:W-:Y:S01]  /*ad60*/  IADD3 R56, P0, R6, R72, RZ ;  /* 0x0000004806387210 */ /* 0x000fe20007f1e0ff */
[----:B------:R-:W-:Y:S02]  /*ad70*/  IMAD.MOV.U32 R8, RZ, RZ, R22 ;  /* 0x000000ffff087224 */ /* 0x000fe400078e0016 */
[----:B-1----:R-:W-:-:S04]  /*ad80*/  IMAD.WIDE.U32 R70, R144, R10, RZ ;  /* 0x0000000a90467225 */ /* 0x002fc800078e00ff */
[----:B------:R-:W-:-:S04]  /*ad90*/  IMAD.WIDE.U32 R4, R204, R10, R4 ;  /* 0x0000000acc047225 */ /* 0x000fc800078e0004 */
[----:B------:R-:W-:Y:S02]  /*ada0*/  IMAD.SHL.U32 R77, R74, 0x40, RZ ;  /* 0x000000404a4d7824 */ /* 0x000fe400078e00ff */
[----:B------:R-:W-:Y:S01]  /*adb0*/  IMAD.SHL.U32 R76, R10, 0x40, RZ ;  /* 0x000000400a4c7824 */ /* 0x000fe200078e00ff */
[----:B--2---:R-:W-:Y:S01]  /*adc0*/  R2UR UR4, R0 ;  /* 0x00000000000472ca */ /* 0x004fe200000e0000 */
[C---:B------:R-:W-:Y:S02]  /*add0*/  IMAD R0, R3.reuse, R74, RZ ;  /* 0x0000004a03007224 */ /* 0x040fe400078e02ff */
[-C--:B------:R-:W-:Y:S02]  /*ade0*/  IMAD R3, R3, R10.reuse, RZ ;  /* 0x0000000a03037224 */ /* 0x080fe400078e02ff */
[----:B------:R-:W-:Y:S01]  /*adf0*/  IMAD R57, R144, R75, R0 ;  /* 0x0000004b90397224 */ /* 0x000fe200078e0200 */
[----:B------:R-:W-:Y:S01]  /*ae00*/  SHF.L.U64.HI R75, R74, 0x6, R75 ;  /* 0x000000064a4b7819 */ /* 0x000fe2000001024b */
[----:B------:R-:W-:-:S02]  /*ae10*/  IMAD R0, R232, R10, RZ ;  /* 0x0000000ae8007224 */ /* 0x000fc400078e02ff */
[----:B------:R-:W-:Y:S02]  /*ae20*/  IMAD.IADD R57, R57, 0x1, R73 ;  /* 0x0000000139397824 */ /* 0x000fe400078e0249 */
[----:B------:R-:W-:Y:S02]  /*ae30*/  IMAD R3, R144, R11, R3 ;  /* 0x0000000b90037224 */ /* 0x000fe400078e0203 */
[----:B------:R-:W-:Y:S01]  /*ae40*/  ULOP3.LUT UP0, URZ, UR4, 0x3ff, URZ, 0xc0, !UPT ;  /* 0x000003ff043f7892 */ /* 0x000fe2000f80c03f */
[----:B------:R-:W-:Y:S01]  /*ae50*/  IADD3.X R78, R57, R7, R82, P0, !PT ;  /* 0x00000007394e7210 */ /* 0x000fe200007fe452 */
[--C-:B------:R-:W-:Y:S01]  /*ae60*/  IMAD.WIDE.U32 R6, R204, R74, R8.reuse ;  /* 0x0000004acc067225 */ /* 0x100fe200078e0008 */
[----:B------:R-:W-:Y:S02]  /*ae70*/  IADD3 R79, R3, R71, RZ ;  /* 0x00000047034f7210 */ /* 0x000fe40007ffe0ff */
[----:B------:R-:W-:Y:S01]  /*ae80*/  IADD3 R81, P0, R4, R70, RZ ;  /* 0x0000004604517210 */ /* 0x000fe20007f1e0ff */
[----:B------:R-:W-:Y:S01]  /*ae90*/  IMAD.WIDE.U32 R8, R204, R10, R8 ;  /* 0x0000000acc087225 */ /* 0x000fe200078e0008 */
[----:B------:R-:W-:-:S02]  /*aea0*/  IADD3 R68, P1, R6, R72, RZ ;  /* 0x0000004806447210 */ /* 0x000fc40007f3e0ff */
[----:B------:R-:W-:Y:S01]  /*aeb0*/  SHF.L.U64.HI R74, R10, 0x6, R11 ;  /* 0x000000060a4a7819 */ /* 0x000fe2000001020b */
[----:B------:R-:W-:Y:S01]  /*aec0*/  IMAD R0, R204, R11, R0 ;  /* 0x0000000bcc007224 */ /* 0x000fe200078e0200 */
[----:B------:R-:W-:Y:S02]  /*aed0*/  IADD3.X R82, R57, R82, R7, P1, !PT ;  /* 0x0000005239527210 */ /* 0x000fe40000ffe407 */
[----:B------:R-:W-:Y:S02]  /*aee0*/  PLOP3.LUT P1, PT, PT, PT, UP0, 0x80, 0x0 ;  /* 0x000000000000781c */ /* 0x000fe40003f2f008 */
[----:B------:R-:W-:Y:S02]  /*aef0*/  IADD3 R69, P2, R8, R70, RZ ;  /* 0x0000004608457210 */ /* 0x000fe40007f5e0ff */
[C---:B------:R-:W-:Y:S02]  /*af00*/  IADD3.X R80, R79.reuse, R5, R0, P0, !PT ;  /* 0x000000054f507210 */ /* 0x040fe400007fe400 */
[----:B------:R-:W-:-:S07]  /*af10*/  IADD3.X R84, R79, R0, R9, P2, !PT ;  /* 0x000000004f547210 */ /* 0x000fce00017fe409 */
        /* <DEDUP_REMOVED lines=17> */
.L_x_2315:
[----:B------:R-:W0:Y:S01]  /*b030*/  LDC.64 R14, c[0x0][0x3d8] ;  /* 0x0000f600ff0e7b82 */ /* 0x000e220000000a00 */
[----:B------:R-:W-:Y:S01]  /*b040*/  SHF.R.S32.HI R3, RZ, 0x1f, R213 ;  /* 0x0000001fff037819 */ /* 0x000fe200000114d5 */
[----:B------:R-:W-:Y:S01]  /*b050*/  ULDC.U8 UR4, c[0x0][0x3f0] ;  /* 0x0000fc0000047ab9 */ /* 0x000fe20000000000 */
[----:B------:R-:W-:Y:S01]  /*b060*/  BSSY B0, `(.L_x_2316) ;  /* 0x0000688000007945 */ /* 0x000fe20003800000 */
[----:B------:R-:W-:-:S04]  /*b070*/  ISETP.NE.AND P0, PT, RZ, UR4, PT ;  /* 0x00000004ff007c0c */ /* 0x000fc8000bf05270 */
[----:B------:R-:W1:Y:S01]  /*b080*/  LDC.64 R12, c[0x0][0x3e8] ;  /* 0x0000fa00ff0c7b82 */ /* 0x000e620000000a00 */
[-C--:B0-----:R-:W-:Y:S02]  /*b090*/  IMAD R0, R3, R14.reuse, RZ ;  /* 0x0000000e03007224 */ /* 0x081fe400078e02ff */
[----:B------:R-:W-:-:S04]  /*b0a0*/  IMAD.WIDE.U32 R4, R213, R14, RZ ;  /* 0x0000000ed5047225 */ /* 0x000fc800078e00ff */
[----:B------:R-:W-:Y:S02]  /*b0b0*/  IMAD.SHL.U32 R85, R4, 0x80, RZ ;  /* 0x0000008004557824 */ /* 0x000fe400078e00ff */
[-C--:B-1----:R-:W-:Y:S02]  /*b0c0*/  IMAD R8, R3, R12.reuse, RZ ;  /* 0x0000000c03087224 */ /* 0x082fe400078e02ff */
[C---:B------:R-:W-:Y:S02]  /*b0d0*/  IMAD R3, R213.reuse, R15, R0 ;  /* 0x0000000fd5037224 */ /* 0x040fe400078e0200 */
[----:B------:R-:W-:-:S03]  /*b0e0*/  IMAD.WIDE.U32 R6, R213, R12, RZ ;  /* 0x0000000cd5067225 */ /* 0x000fc600078e00ff */
[----:B------:R-:W-:Y:S01]  /*b0f0*/  IADD3 R5, R5, R3, RZ ;  /* 0x0000000305057210 */ /* 0x000fe20007ffe0ff */
[C---:B------:R-:W-:Y:S02]  /*b100*/  IMAD R9, R213.reuse, R13, R8 ;  /* 0x0000000dd5097224 */ /* 0x040fe400078e0208 */
[----:B------:R-:W-:Y:S01]  /*b110*/  IMAD R0, R213, -0x80, R215 ;  /* 0xffffff80d5007824 */ /* 0x000fe200078e02d7 */
[----:B------:R-:W-:Y:S01]  /*b120*/  SHF.L.U64.HI R83, R4, 0x7, R5 ;  /* 0x0000000704537819 */ /* 0x000fe20000010205 */
[----:B------:R-:W-:Y:S02]  /*b130*/  IMAD.IADD R3, R7, 0x1, R9 ;  /* 0x0000000107037824 */ /* 0x000fe400078e0209 */
[----:B------:R-:W-:Y:S01]  /*b140*/  IMAD.SHL.U32 R86, R6, 0x80, RZ ;  /* 0x0000008006567824 */ /* 0x000fe200078e00ff */
[----:B------:R-:W-:Y:S02]  /*b150*/  VIMNMX R8, R0, 0x80, PT ;  /* 0x0000008000087848 */ /* 0x000fe40003fe0100 */
        /* <DEDUP_REMOVED lines=21> */
[C---:B------:R-:W-:Y:S01]  /*b2b0*/  VIADD R7, R16.reuse, 0x20 ;  /* 0x0000002010077836 */ /* 0x040fe20000000000 */
[----:B------:R-:W-:Y:S01]  /*b2c0*/  IADD3 R6, R16, 0x10, RZ ;  /* 0x0000001010067810 */ /* 0x000fe20007ffe0ff */
[----:B------:R-:W-:Y:S01]  /*b2d0*/  ULDC UR4, c[0x0][0x3d4] ;  /* 0x0000f50000047ab9 */ /* 0x000fe20000000800 */
[----:B------:R-:W-:Y:S01]  /*b2e0*/  IMAD.X R5, R83, 0x1, R78, P1 ;  /* 0x0000000153057824 */ /* 0x000fe200008e064e */
[----:B------:R-:W-:Y:S01]  /*b2f0*/  LEA R4, P3, R0, UR6, 0x1 ;  /* 0x0000000600047c11 */ /* 0x000fe2000f8608ff */
[C---:B------:R-:W-:Y:S01]  /*b300*/  VIADD R9, R16.reuse, 0x30 ;  /* 0x0000003010097836 */ /* 0x040fe20000000000 */
[----:B------:R-:W-:Y:S01]  /*b310*/  ISETP.GE.AND P1, PT, R7, UR4, PT ;  /* 0x0000000407007c0c */ /* 0x000fe2000bf26270 */
[----:B------:R-:W-:Y:S01]  /*b320*/  VIADD R11, R16, 0x50 ;  /* 0x00000050100b7836 */ /* 0x000fe20000000000 */
[----:B------:R-:W-:Y:S01]  /*b330*/  LEA.HI.X R5, R0, UR7, R5, 0x1, P3 ;  /* 0x0000000700057c11 */ /* 0x000fe200098f0c05 */
[----:B------:R-:W-:Y:S01]  /*b340*/  ULDC.64 UR6, c[0x0][0x3e0] ;  /* 0x0000f80000067ab9 */ /* 0x000fe20000000a00 */
[----:B------:R-:W-:-:S02]  /*b350*/  IADD3 R0, P4, R86, R81, RZ ;  /* 0x0000005156007210 */ /* 0x000fc40007f9e0ff */
[----:B------:R-:W-:Y:S02]  /*b360*/  CS2R R66, SRZ ;  /* 0x0000000000427805 */ /* 0x000fe4000001ff00 */
[----:B------:R-:W-:Y:S02]  /*b370*/  ISETP.GE.AND P2, PT, R6, UR4, PT ;  /* 0x0000000406007c0c */ /* 0x000fe4000bf46270 */
[----:B------:R-:W-:Y:S02]  /*b380*/  CS2R R62, SRZ ;  /* 0x00000000003e7805 */ /* 0x000fe4000001ff00 */
[----:B------:R-:W-:Y:S01]  /*b390*/  LEA R6, P6, R0, UR6, 0x1 ;  /* 0x0000000600067c11 */ /* 0x000fe2000f8c08ff */
[----:B------:R-:W-:Y:S01]  /*b3a0*/  IMAD.X R7, R3, 0x1, R80, P4 ;  /* 0x0000000103077824 */ /* 0x000fe200020e0650 */
[----:B------:R-:W-:Y:S02]  /*b3b0*/  IADD3 R10, R16, 0x40, RZ ;  /* 0x00000040100a7810 */ /* 0x000fe40007ffe0ff */
[----:B------:R-:W-:-:S02]  /*b3c0*/  CS2R R58, SRZ ;  /* 0x00000000003a7805 */ /* 0x000fc4000001ff00 */
[----:B------:R-:W-:Y:S02]  /*b3d0*/  ISETP.GE.AND P3, PT, R16, UR4, PT ;  /* 0x0000000410007c0c */ /* 0x000fe4000bf66270 */
[----:B------:R-:W-:Y:S02]  /*b3e0*/  CS2R R54, SRZ ;  /* 0x0000000000367805 */ /* 0x000fe4000001ff00 */
[----:B------:R-:W-:Y:S02]  /*b3f0*/  LEA.HI.X R7, R0, UR7, R7, 0x1, P6 ;  /* 0x0000000700077c11 */ /* 0x000fe4000b0f0c07 */
        /* <DEDUP_REMOVED lines=23> */
.L_x_2319:
[----:B------:R-:W-:Y:S05]  /*b570*/  BSYNC B1 ;  /* 0x0000000000017941 */ /* 0x000fea0003800000 */
.L_x_2318:
[----:B------:R-:W-:Y:S01]  /*b580*/  ISETP.GE.AND P1, PT, R231, R8, PT ;  /* 0x00000008e700720c */ /* 0x000fe20003f26270 */
[----:B------:R-:W-:Y:S01]  /*b590*/  BSSY B1, `(.L_x_2320) ;  /* 0x000003d000017945 */ /* 0x000fe20003800000 */
[----:B-1----:R-:W-:Y:S02]  /*b5a0*/  LOP3.LUT R5, R211, 0x18, R22, 0xf8, !PT ;  /* 0x00000018d3057812 */ /* 0x002fe400078ef816 */
        /* <DEDUP_REMOVED lines=14> */
[----:B------:R-:W-:Y:S01]  /*b690*/  VIADD R4, R16, 0x10 ;  /* 0x0000001010047836 */ /* 0x000fe20000000000 */
[----:B------:R-:W-:Y:S01]  /*b6a0*/  IADD3 R77, P2, P3, R56, R77, R85 ;  /* 0x0000004d384d7210 */ /* 0x000fe20007b5e055 */
[----:B------:R-:W-:Y:S01]  /*b6b0*/  ULDC UR4, c[0x0][0x3d4] ;  /* 0x0000f50000047ab9 */ /* 0x000fe20000000800 */
[----:B------:R-:W-:Y:S01]  /*b6c0*/  IADD3.X R3, R80, R74, R3, P4, P5 ;  /* 0x0000004a50037210 */ /* 0x000fe200027ea403 */
[----:B------:R-:W-:Y:S01]  /*b6d0*/  ULDC.64 UR6, c[0x0][0x3c8] ;  /* 0x0000f20000067ab9 */ /* 0x000fe20000000a00 */
[----:B------:R-:W-:Y:S01]  /*b6e0*/  IADD3.X R0, R78, R75, R83, P2, P3 ;  /* 0x0000004b4e007210 */ /* 0x000fe200017e6453 */
[----:B------:R-:W-:Y:S01]  /*b6f0*/  ULDC.64 UR8, c[0x0][0x3e0] ;  /* 0x0000f80000087ab9 */ /* 0x000fe20000000a00 */
[C---:B------:R-:W-:Y:S01]  /*b700*/  ISETP.GE.AND P5, PT, R16.reuse, UR4, PT ;  /* 0x0000000410007c0c */ /* 0x040fe2000bfa6270 */
[C---:B------:R-:W-:Y:S01]  /*b710*/  VIADD R7, R16.reuse, 0x30 ;  /* 0x0000003010077836 */ /* 0x040fe20000000000 */
[----:B------:R-:W-:-:S02]  /*b720*/  IADD3 R5, R16, 0x20, RZ ;  /* 0x0000002010057810 */ /* 0x000fc40007ffe0ff */
[----:B------:R-:W-:Y:S02]  /*b730*/  CS2R R40, SRZ ;  /* 0x0000000000287805 */ /* 0x000fe4000001ff00 */
[----:B------:R-:W-:Y:S02]  /*b740*/  ISETP.GE.AND P2, PT, R4, UR4, PT ;  /* 0x0000000404007c0c */ /* 0x000fe4000bf46270 */
[----:B------:R-:W-:Y:S02]  /*b750*/  CS2R R42, SRZ ;  /* 0x00000000002a7805 */ /* 0x000fe4000001ff00 */
[----:B------:R-:W-:Y:S01]  /*b760*/  LEA R4, P3, R77, UR6, 0x1 ;  /* 0x000000064d047c11 */ /* 0x000fe2000f8608ff */
[----:B------:R-:W-:Y:S01]  /*b770*/  VIADD R8, R16, 0x40 ;  /* 0x0000004010087836 */ /* 0x000fe20000000000 */
[----:B------:R-:W-:Y:S02]  /*b780*/  LEA R6, P6, R76, UR8, 0x1 ;  /* 0x000000084c067c11 */ /* 0x000fe4000f8c08ff */
[----:B------:R-:W-:-:S02]  /*b790*/  ISETP.GE.AND P4, PT, R5, UR4, PT ;  /* 0x0000000405007c0c */ /* 0x000fc4000bf86270 */
[----:B------:R-:W-:Y:S01]  /*b7a0*/  LEA.HI.X R5, R77, UR7, R0, 0x1, P3 ;  /* 0x000000074d057c11 */ /* 0x000fe200098f0c00 */
[----:B------:R-:W-:Y:S01]  /*b7b0*/  VIADD R0, R16, 0x50 ;  /* 0x0000005010007836 */ /* 0x000fe20000000000 */
[----:B------:R-:W-:Y:S02]  /*b7c0*/  ISETP.GE.AND P3, PT, R7, UR4, PT ;  /* 0x0000000407007c0c */ /* 0x000fe4000bf66270 */
[----:B------:R-:W-:Y:S01]  /*b7d0*/  LEA.HI.X R7, R76, UR9, R3, 0x1, P6 ;  /* 0x000000094c077c11 */ /* 0x000fe2000b0f0c03 */
        /* <DEDUP_REMOVED lines=24> */
.L_x_2321:
[----:B------:R-:W-:Y:S05]  /*b960*/  BSYNC B1 ;  /* 0x0000000000017941 */ /* 0x000fea0003800000 */
.L_x_2320:
[----:B------:R-:W-:Y:S01]  /*b970*/  LOP3.LUT P2, RZ, R221, 0x4, RZ, 0xc0, !PT ;  /* 0x00000004ddff7812 */ /* 0x000fe2000784c0ff */
[----:B-----5:R-:W-:Y:S01]  /*b980*/  IMAD.MOV.U32 R0, RZ, RZ, R64 ;  /* 0x000000ffff007224 */ /* 0x020fe200078e0040 */
[----:B------:R-:W-:Y:S01]  /*b990*/  IADD3 R3, R217, R10, RZ ;  /* 0x0000000ad9037210 */ /* 0x000fe20007ffe0ff */
[----:B-1----:R-:W-:Y:S01]  /*b9a0*/  IMAD.MOV.U32 R4, RZ, RZ, R68 ;  /* 0x000000ffff047224 */ /* 0x002fe200078e0044 */
[----:B------:R-:W-:Y:S01]  /*b9b0*/  MOV R71, R79 ;  /* 0x0000004f00477202 */ /* 0x000fe20000000f00 */
[----:B------:R-:W-:Y:S01]  /*b9c0*/  IMAD.MOV.U32 R11, RZ, RZ, R67 ;  /* 0x000000ffff0b7224 */ /* 0x000fe200078e0043 */
[----:B------:R-:W-:Y:S01]  /*b9d0*/  PRMT R83, R0, 0x7610, R83 ;  /* 0x0000761000537816 */ /* 0x000fe20000000053 */
[----:B------:R-:W-:Y:S01]  /*b9e0*/  IMAD R56, R3, 0x2, R18 ;  /* 0x0000000203387824 */ /* 0x000fe200078e0212 */
[----:B------:R-:W-:Y:S01]  /*b9f0*/  MOV R3, R65 ;  /* 0x0000004100037202 */ /* 0x000fe20000000f00 */
[----:B------:R-:W-:Y:S01]  /*ba00*/  IMAD.MOV.U32 R0, RZ, RZ, R69 ;  /* 0x000000ffff007224 */ /* 0x000fe200078e0045 */
[----:B------:R-:W-:Y:S01]  /*ba10*/  PRMT R87, R4, 0x7610, R87 ;  /* 0x0000761004577816 */ /* 0x000fe20000000057 */
[----:B------:R-:W-:Y:S01]  /*ba20*/  VIADD R5, R56, 0x15400 ;  /* 0x0001540038057836 */ /* 0x000fe20000000000 */
[----:B------:R-:W-:Y:S01]  /*ba30*/  PRMT R82, R82, 0x5410, R3 ;  /* 0x0000541052527816 */ /* 0x000fe20000000003 */
[----:B------:R-:W-:Y:S01]  /*ba40*/  IMAD.MOV.U32 R4, RZ, RZ, R61 ;  /* 0x000000ffff047224 */ /* 0x000fe200078e003d */
[----:B------:R-:W-:Y:S01]  /*ba50*/  MOV R3, R60 ;  /* 0x0000003c00037202 */ /* 0x000fe20000000f00 */
[----:B------:R-:W-:Y:S01]  /*ba60*/  VIADD R10, R56, 0x15440 ;  /* 0x00015440380a7836 */ /* 0x000fe20000000000 */
[----:B------:R-:W-:Y:S01]  /*ba70*/  ULDC.64 UR4, c[0x0][0x3c8] ;  /* 0x0000f20000047ab9 */ /* 0x000fe20000000a00 */
[----:B------:R-:W-:Y:S01]  /*ba80*/  @P2 VIADD R10, R5, 0xffffffc0 ;  /* 0xffffffc0050a2836 */ /* 0x000fe20000000000 */
[----:B0-----:R-:W-:Y:S01]  /*ba90*/  ISETP.NE.AND P2, PT, R84, 0x1, PT ;  /* 0x000000015400780c */ /* 0x001fe20003f45270 */
[----:B------:R-:W-:Y:S01]  /*baa0*/  IMAD.MOV.U32 R7, RZ, RZ, R57 ;  /* 0x000000ffff077224 */ /* 0x000fe200078e0039 */
[----:B------:R-:W-:Y:S01]  /*bab0*/  PRMT R84, R0, 0x7610, R84 ;  /* 0x0000761000547816 */ /* 0x000fe20000000054 */
        /* <DEDUP_REMOVED lines=9> */
[----:B------:R-:W-:Y:S01]  /*bb50*/  MOV R0, R48 ;  /* 0x0000003000007202 */ /* 0x000fe20000000f00 */
[----:B------:R-:W0:Y:S01]  /*bb60*/  @P2 LDC R5, c[0x0][0x430] ;  /* 0x00010c00ff052b82 */ /* 0x000e220000000800 */
[----:B------:R-:W-:Y:S01]  /*bb70*/  PRMT R81, R11, 0x7610, R81 ;  /* 0x000076100b517816 */ /* 0x000fe20000000051 */
[----:B------:R-:W-:Y:S01]  /*bb80*/  IMAD.MOV.U32 R6, RZ, RZ, R72 ;  /* 0x000000ffff067224 */ /* 0x000fe200078e0048 */
[----:B------:R-:W-:Y:S01]  /*bb90*/  PRMT R75, R0, 0x5410, R4 ;  /* 0x00005410004b7816 */ /* 0x000fe20000000004 */
[----:B------:R-:W-:Y:S01]  /*bba0*/  IMAD.MOV.U32 R78, RZ, RZ, R37 ;  /* 0x000000ffff4e7224 */ /* 0x000fe200078e0025 */
[----:B------:R-:W-:Y:S01]  /*bbb0*/  PRMT R73, R3, 0x7610, R73 ;  /* 0x0000761003497816 */ /* 0x000fe20000000049 */
[----:B------:R-:W-:Y:S01]  /*bbc0*/  IMAD.MOV.U32 R3, RZ, RZ, R45 ;  /* 0x000000ffff037224 */ /* 0x000fe200078e002d */
[----:B------:R-:W-:Y:S01]  /*bbd0*/  MOV R4, R66 ;  /* 0x0000004200047202 */ /* 0x000fe20000000f00 */
[----:B------:R-:W1:Y:S01]  /*bbe0*/  @P2 LDC R0, c[0x0][0x42c] ;  /* 0x00010b00ff002b82 */ /* 0x000e620000000800 */
[----:B------:R-:W-:Y:S01]  /*bbf0*/  MOV R11, R54 ;  /* 0x00000036000b7202 */ /* 0x000fe20000000f00 */
[----:B------:R-:W-:Y:S01]  /*bc00*/  ULDC.64 UR6, c[0x0][0x3e0] ;  /* 0x0000f80000067ab9 */ /* 0x000fe20000000a00 */
        /* <DEDUP_REMOVED lines=9> */
[----:B------:R-:W-:Y:S01]  /*bca0*/  IMAD R3, R213, 0x80, R204 ;  /* 0x00000080d5037824 */ /* 0x000fe200078e02cc */
[----:B------:R-:W-:-:S02]  /*bcb0*/  MOV R11, R46 ;  /* 0x0000002e000b7202 */ /* 0x000fc40000000f00 */
[----:B------:R-:W-:Y:S01]  /*bcc0*/  PRMT R81, R81, 0x5410, R4 ;  /* 0x0000541051517816 */ /* 0x000fe20000000004 */
[----:B------:R-:W-:Y:S01]  /*bcd0*/  IMAD R3, R234, 0x40, R3 ;  /* 0x00000040ea037824 */ /* 0x000fe200078e0203 */
[----:B------:R-:W-:Y:S01]  /*bce0*/  PRMT R74, R11, 0x5410, R57 ;  /* 0x000054100b4a7816 */ /* 0x000fe20000000039 */
[----:B------:R-:W-:Y:S01]  /*bcf0*/  IMAD.MOV.U32 R4, RZ, RZ, R50 ;  /* 0x000000ffff047224 */ /* 0x000fe200078e0032 */
[----:B------:R-:W-:-:S04]  /*bd00*/  MOV R11, R36 ;  /* 0x00000024000b7202 */ /* 0x000fc80000000f00 */
[----:B------:R-:W-:Y:S01]  /*bd10*/  PRMT R76, R4, 0x7610, R76 ;  /* 0x00007610044c7816 */ /* 0x000fe2000000004c */
[----:B-1----:R-:W-:Y:S01]  /*bd20*/  @P2 IMAD.HI.U32 R0, R3, R0, RZ ;  /* 0x0000000003002227 */ /* 0x002fe200078e00ff */
[----:B------:R-:W-:-:S03]  /*bd30*/  PRMT R57, R11, 0x5410, R78 ;  /* 0x000054100b397816 */ /* 0x000fc6000000004e */
[----:B------:R-:W-:Y:S01]  /*bd40*/  IMAD.MOV.U32 R4, RZ, RZ, R51 ;  /* 0x000000ffff047224 */ /* 0x000fe200078e0033 */
[----:B0-----:R-:W-:Y:S01]  /*bd50*/  @P2 SHF.R.U32.HI R3, RZ, R5, R0 ;  /* 0x00000005ff032219 */ /* 0x001fe20000011600 */
[----:B------:R-:W-:Y:S02]  /*bd60*/  IMAD.MOV.U32 R0, RZ, RZ, R42 ;  /* 0x000000ffff007224 */ /* 0x000fe400078e002a */
[----:B------:R-:W-:Y:S01]  /*bd70*/  IMAD.MOV.U32 R11, RZ, RZ, R32 ;  /* 0x000000ffff0b7224 */ /* 0x000fe200078e0020 */
[----:B------:R-:W-:Y:S01]  /*bd80*/  PRMT R76, R76, 0x5410, R4 ;  /* 0x000054104c4c7816 */ /* 0x000fe20000000004 */
[----:B------:R-:W-:Y:S01]  /*bd90*/  IMAD.MOV.U32 R4, RZ, RZ, R43 ;  /* 0x000000ffff047224 */ /* 0x000fe200078e002b */
[----:B------:R-:W-:Y:S01]  /*bda0*/  SHF.R.S32.HI R5, RZ, 0x1f, R3 ;  /* 0x0000001fff057819 */ /* 0x000fe20000011403 */
[----:B------:R-:W-:-:S03]  /*bdb0*/  IMAD.WIDE.U32 R6, R3, R14, R6 ;  /* 0x0000000e03067225 */ /* 0x000fc600078e0006 */
[----:B------:R-:W-:Y:S01]  /*bdc0*/  PRMT R72, R0, 0x5410, R4 ;  /* 0x0000541000487816 */ /* 0x000fe20000000004 */
[C---:B------:R-:W-:Y:S02]  /*bdd0*/  IMAD R0, R5.reuse, R14, RZ ;  /* 0x0000000e05007224 */ /* 0x040fe400078e02ff */
[-C--:B------:R-:W-:Y:S02]  /*bde0*/  IMAD R4, R5, R12.reuse, RZ ;  /* 0x0000000c05047224 */ /* 0x080fe400078e02ff */
[----:B------:R-:W-:-:S04]  /*bdf0*/  IMAD.WIDE.U32 R70, R3, R12, R70 ;  /* 0x0000000c03467225 */ /* 0x000fc800078e0046 */
[C---:B------:R-:W-:Y:S01]  /*be00*/  IMAD R5, R3.reuse, R15, R0 ;  /* 0x0000000f03057224 */ /* 0x040fe200078e0200 */
[----:B------:R-:W-:Y:S01]  /*be10*/  LEA R0, P3, R70, UR6, 0x1 ;  /* 0x0000000646007c11 */ /* 0x000fe2000f8608ff */
[----:B------:R-:W-:Y:S01]  /*be20*/  IMAD R3, R3, R13, R4 ;  /* 0x0000000d03037224 */ /* 0x000fe200078e0204 */
[C---:B------:R-:W-:Y:S01]  /*be30*/  LEA R4, P2, R6.reuse, UR4, 0x1 ;  /* 0x0000000406047c11 */ /* 0x040fe2000f8408ff */
[----:B------:R-:W-:Y:S01]  /*be40*/  IMAD.MOV.U32 R12, RZ, RZ, R33 ;  /* 0x000000ffff0c7224 */ /* 0x000fe200078e0021 */
[----:B------:R-:W-:Y:S01]  /*be50*/  IADD3 R5, R7, R5, RZ ;  /* 0x0000000507057210 */ /* 0x000fe20007ffe0ff */
[----:B------:R-:W-:Y:S01]  /*be60*/  IMAD.IADD R3, R71, 0x1, R3 ;  /* 0x0000000147037824 */ /* 0x000fe200078e0203 */
[----:B------:R-:W-:Y:S02]  /*be70*/  UMOV UR4, 0xffffffff ;  /* 0xffffffff00047882 */ /* 0x000fe40000000000 */
[----:B------:R-:W-:Y:S02]  /*be80*/  LEA.HI.X R5, R6, UR5, R5, 0x1, P2 ;  /* 0x0000000506057c11 */ /* 0x000fe400090f0c05 */
[----:B------:R-:W-:-:S02]  /*be90*/  LEA.HI.X R3, R70, UR7, R3, 0x1, P3 ;  /* 0x0000000746037c11 */ /* 0x000fc400098f0c03 */
[----:B------:R-:W-:Y:S02]  /*bea0*/  PRMT R71, R11, 0x5410, R12 ;  /* 0x000054100b477816 */ /* 0x000fe4000000000c */
[----:B------:R-:W-:Y:S01]  /*beb0*/  LEA.HI R6, R230, R230, RZ, 0x1 ;  /* 0x000000e6e6067211 */ /* 0x000fe200078f08ff */
[----:B------:R-:W-:Y:S06]  /*bec0*/  BRA.DIV UR4, `(.L_x_2322) ;  /* 0x000001ee04007947 */ /* 0x000fec000b800000 */
.L_x_2544:
[----:B------:R-:W-:-:S03]  /*bed0*/  UMOV UR4, 0xffffffff ;  /* 0xffffffff00047882 */ /* 0x000fc60000000000 */
[----:B------:R-:W-:Y:S05]  /*bee0*/  BRA.DIV UR4, `(.L_x_2323) ;  /* 0x000001ee04207947 */ /* 0x000fea000b800000 */
.L_x_2547:
[----:B------:R-:W-:-:S03]  /*bef0*/  UMOV UR4, 0xffffffff ;  /* 0xffffffff00047882 */ /* 0x000fc60000000000 */
[----:B------:R-:W-:Y:S05]  /*bf00*/  BRA.DIV UR4, `(.L_x_2324) ;  /* 0x000001ee04407947 */ /* 0x000fea000b800000 */
.L_x_2550:
[----:B------:R-:W-:-:S03]  /*bf10*/  UMOV UR4, 0xffffffff ;  /* 0xffffffff00047882 */ /* 0x000fc60000000000 */
[----:B------:R-:W-:Y:S05]  /*bf20*/  BRA.DIV UR4, `(.L_x_2325) ;  /* 0x000001ee04607947 */ /* 0x000fea000b800000 */
.L_x_2553:
[----:B------:R-:W-:-:S03]  /*bf30*/  UMOV UR4, 0xffffffff ;  /* 0xffffffff00047882 */ /* 0x000fc60000000000 */
[----:B------:R-:W-:Y:S05]  /*bf40*/  BRA.DIV UR4, `(.L_x_2326) ;  /* 0x000001ee04807947 */ /* 0x000fea000b800000 */
.L_x_2556:
[----:B------:R-:W-:Y:S01]  /*bf50*/  UMOV UR4, 0xffffffff ;  /* 0xffffffff00047882 */ /* 0x000fe20000000000 */
[----:B------:R-:W-:Y:S02]  /*bf60*/  LOP3.LUT R5, R6, 0xfffffffe, RZ, 0xc0, !PT ;  /* 0xfffffffe06057812 */ /* 0x000fe400078ec0ff */
[----:B------:R-:W-:Y:S05]  /*bf70*/  BRA.DIV UR4, `(.L_x_2327) ;  /* 0x000001ee049c7947 */ /* 0x000fea000b800000 */
.L_x_2559:
[----:B------:R-:W-:Y:S01]  /*bf80*/  UMOV UR4, 0xffffffff ;  /* 0xffffffff00047882 */ /* 0x000fe20000000000 */
[----:B------:R-:W-:Y:S02]  /*bf90*/  IMAD.IADD R5, R230, 0x1, -R5 ;  /* 0x00000001e6057824 */ /* 0x000fe400078e0a05 */
[----:B------:R-:W-:Y:S05]  /*bfa0*/  BRA.DIV UR4, `(.L_x_2328) ;  /* 0x000001ee04b87947 */ /* 0x000fea000b800000 */
.L_x_2562:
[----:B------:R-:W-:Y:S01]  /*bfb0*/  UMOV UR4, 0xffffffff ;  /* 0xffffffff00047882 */ /* 0x000fe20000000000 */
[----:B------:R-:W-:Y:S02]  /*bfc0*/  SHF.L.U32 R3, R5, 0x1f, RZ ;  /* 0x0000001f05037819 */ /* 0x000fe400000006ff */
[----:B------:R-:W-:Y:S05]  /*bfd0*/  BRA.DIV UR4, `(.L_x_2329) ;  /* 0x000001ee04d47947 */ /* 0x000fea000b800000 */
.L_x_2565:
[----:B------:R-:W0:Y:S01]  /*bfe0*/  SYNCS.PHASECHK.TRANS64.TRYWAIT P2, [R18+URZ+0x36800], R3 ;  /* 0x03680003120075a7 */ /* 0x000e22000804017f */
[----:B------:R-:W-:Y:S01]  /*bff0*/  IMAD.MOV.U32 R0, RZ, RZ, R28 ;  /* 0x000000ffff007224 */ /* 0x000fe200078e001c */
[----:B------:R-:W-:Y:S01]  /*c000*/  MOV R4, R29 ;  /* 0x0000001d00047202 */ /* 0x000fe20000000f00 */
[----:B------:R-:W-:Y:S01]  /*c010*/  IMAD.MOV.U32 R5, RZ, RZ, R24 ;  /* 0x000000ffff057224 */ /* 0x000fe200078e0018 */
[----:B------:R-:W-:Y:S01]  /*c020*/  BSSY B1, `(.L_x_2330) ;  /* 0x0000019000017945 */ /* 0x000fe20003800000 */
        /* <DEDUP_REMOVED lines=8> */
[----:B------:R-:W-:-:S02]  /*c0b0*/  IMAD.MOV.U32 R6, RZ, RZ, R41 ;  /* 0x000000ffff067224 */ /* 0x000fc400078e0029 */
[----:B------:R-:W-:-:S03]  /*c0c0*/  IMAD.MOV.U32 R4, RZ, RZ, R38 ;  /* 0x000000ffff047224 */ /* 0x000fc600078e0026 */
        /* <DEDUP_REMOVED lines=11> */
[----:B------:R-:W-:Y:S02]  /*c180*/  PRMT R12, R6, 0x5410, R7 ;  /* 0x00005410060c7816 */ /* 0x000fe40000000007 */
[----:B------:R-:W-:Y:S01]  /*c190*/  MOV R5, R9 ;  /* 0x0000000900057202 */ /* 0x000fe20000000f00 */
[----:B0-----:R-:W-:Y:S06]  /*c1a0*/  @!P2 BRA `(.L_x_2331) ;  /* 0x000001ec0088a947 */ /* 0x001fec0003800000 */
.L_x_2566:
[----:B------:R-:W-:Y:S05]  /*c1b0*/  BSYNC B1 ;  /* 0x0000000000017941 */ /* 0x000fea0003800000 */
.L_x_2330:
[----:B------:R-:W-:Y:S01]  /*c1c0*/  BSSY B1, `(.L_x_2332) ;  /* 0x000011b000017945 */ /* 0x000fe20003800000 */
[----:B0-----:R-:W-:-:S03]  /*c1d0*/  PRMT R3, R4, 0x5410, R5 ;  /* 0x0000541004037816 */ /* 0x001fc60000000005 */
[----:B------:R-:W-:Y:S05]  /*c1e0*/  @P0 BRA `(.L_x_2333) ;  /* 0x0000001000600947 */ /* 0x000fea0003800000 */
[----:B------:R-:W0:Y:S01]  /*c1f0*/  LDC R5, c[0x0][0x3d4] ;  /* 0x0000f500ff057b82 */ /* 0x000e220000000800 */
[C---:B------:R-:W-:Y:S01]  /*c200*/  VIADD R6, R16.reuse, 0x20 ;  /* 0x0000002010067836 */ /* 0x040fe20000000000 */
[----:B------:R-:W-:Y:S01]  /*c210*/  BSSY B2, `(.L_x_2334) ;  /* 0x0000036000027945 */ /* 0x000fe20003800000 */
[C---:B------:R-:W-:Y:S02]  /*c220*/  VIADD R4, R16.reuse, 0x10 ;  /* 0x0000001010047836 */ /* 0x040fe40000000000 */
[C---:B------:R-:W-:Y:S01]  /*c230*/  VIADD R86, R16.reuse, 0x30 ;  /* 0x0000003010567836 */ /* 0x040fe20000000000 */
[-C--:B0-----:R-:W-:Y:S02]  /*c240*/  ISETP.GE.AND P0, PT, R16, R5.reuse, PT ;  /* 0x000000051000720c */ /* 0x081fe40003f06270 */
[-C--:B------:R-:W-:Y:S01]  /*c250*/  ISETP.GE.AND P3, PT, R6, R5.reuse, PT ;  /* 0x000000050600720c */ /* 0x080fe20003f66270 */
[----:B------:R-:W-:Y:S01]  /*c260*/  VIADD R6, R16, 0x50 ;  /* 0x0000005010067836 */ /* 0x000fe20000000000 */
[----:B------:R-:W-:-:S02]  /*c270*/  ISETP.GE.AND P2, PT, R4, R5, PT ;  /* 0x000000050400720c */ /* 0x000fc40003f46270 */
[----:B------:R-:W-:Y:S02]  /*c280*/  IADD3 R4, R16, 0x40, RZ ;  /* 0x0000004010047810 */ /* 0x000fe40007ffe0ff */
[-C--:B------:R-:W-:Y:S02]  /*c290*/  ISETP.GE.AND P4, PT, R86, R5.reuse, PT ;  /* 0x000000055600720c */ /* 0x080fe40003f86270 */
[-C--:B------:R-:W-:Y:S02]  /*c2a0*/  ISETP.GE.AND P5, PT, R4, R5.reuse, PT ;  /* 0x000000050400720c */ /* 0x080fe40003fa6270 */
[----:B------:R-:W-:Y:S01]  /*c2b0*/  ISETP.GE.AND P6, PT, R6, R5, PT ;  /* 0x000000050600720c */ /* 0x000fe20003fc6270 */
[----:B------:R-:W-:-:S12]  /*c2c0*/  @P0 BRA `(.L_x_2335) ;  /* 0x0000000000a80947 */ /* 0x000fd80003800000 */
[----:B------:R-:W0:Y:S01]  /*c2d0*/  LDS.128 R4, [R56+0x15400] ;  /* 0x0154000038047984 */ /* 0x000e220000000c00 */
        /* <DEDUP_REMOVED lines=11> */
[C---:B------:R-:W-:Y:S01]  /*c390*/  FMUL.FTZ R89, R69.reuse, R88 ;  /* 0x0000005845597220 */ /* 0x040fe20000410000 */
[----:B------:R-:W-:Y:S01]  /*c3a0*/  FMUL.FTZ R69, R69, R86 ;  /* 0x0000005645457220 */ /* 0x000fe20000410000 */
[----:B------:R-:W-:Y:S02]  /*c3b0*/  HADD2.F32 R4, -RZ, R4.H1_H1 ;  /* 0x30000004ff047230 */ /* 0x000fe40000004100 */
[--C-:B------:R-:W-:Y:S02]  /*c3c0*/  HADD2.F32 R66, -RZ, R6.reuse.H0_H0 ;  /* 0x20000006ff427230 */ /* 0x100fe40000004100 */
[----:B------:R-:W-:Y:S01]  /*c3d0*/  FFMA.FTZ R88, R68, R88, R69 ;  /* 0x0000005844587223 */ /* 0x000fe20000010045 */
[----:B------:R-:W-:-:S02]  /*c3e0*/  HADD2.F32 R67, -RZ, R6.H1_H1 ;  /* 0x30000006ff437230 */ /* 0x000fc40000004100 */
[----:B------:R-:W-:Y:S01]  /*c3f0*/  FFMA.FTZ R89, R68, R86, -R89 ;  /* 0x0000005644597223 */ /* 0x000fe20000010859 */
[--C-:B------:R-:W-:Y:S02]  /*c400*/  HADD2.F32 R69, -RZ, R84.reuse.H0_H0 ;  /* 0x20000054ff457230 */ /* 0x100fe40000004100 */
[C---:B------:R-:W-:Y:S01]  /*c410*/  FMUL.FTZ R90, R4.reuse, R87 ;  /* 0x00000057045a7220 */ /* 0x040fe20000410000 */
[--C-:B------:R-:W-:Y:S02]  /*c420*/  HADD2.F32 R6, -RZ, R5.reuse.H0_H0 ;  /* 0x20000005ff067230 */ /* 0x100fe40000004100 */
[-C--:B------:R-:W-:Y:S01]  /*c430*/  FMUL.FTZ R86, R4, R85.reuse ;  /* 0x0000005504567220 */ /* 0x080fe20000410000 */
[----:B------:R-:W-:Y:S02]  /*c440*/  HADD2.F32 R84, -RZ, R84.H1_H1 ;  /* 0x30000054ff547230 */ /* 0x000fe40000004100 */
        /* <DEDUP_REMOVED lines=18> */
.L_x_2335:
[----:B------:R-:W-:Y:S05]  /*c570*/  BSYNC B2 ;  /* 0x0000000000027941 */ /* 0x000fea0003800000 */
.L_x_2334:
        /* <DEDUP_REMOVED lines=44> */
.L_x_2337:
[----:B------:R-:W-:Y:S05]  /*c840*/  BSYNC B2 ;  /* 0x0000000000027941 */ /* 0x000fea0003800000 */
.L_x_2336:
        /* <DEDUP_REMOVED lines=44> */
.L_x_2339:
[----:B------:R-:W-:Y:S05]  /*cb10*/  BSYNC B2 ;  /* 0x0000000000027941 */ /* 0x000fea0003800000 */
.L_x_2338:
[----:B------:R-:W-:Y:S04]  /*cb20*/  BSSY B2, `(.L_x_2340) ;  /* 0x000002c000027945 */ /* 0x000fe80003800000 */
[----:B------:R-:W-:Y:S05]  /*cb30*/  @P4 BRA `(.L_x_2341) ;  /* 0x0000000000a84947 */ /* 0x000fea0003800000 */
[----:B012---:R-:W0:Y:S01]  /*cb40*/  LDS.128 R4, [R10+0x4000] ;  /* 0x004000000a047984 */ /* 0x007e220000000c00 */
        /* <DEDUP_REMOVED lines=41> */
.L_x_2341:
[----:B------:R-:W-:Y:S05]  /*cde0*/  BSYNC B2 ;  /* 0x0000000000027941 */ /* 0x000fea0003800000 */
.L_x_2340:
[----:B------:R-:W-:Y:S04]  /*cdf0*/  BSSY B2, `(.L_x_2342) ;  /* 0x000002c000027945 */ /* 0x000fe80003800000 */
[----:B------:R-:W-:Y:S05]  /*ce00*/  @P5 BRA `(.L_x_2343) ;  /* 0x0000000000a85947 */ /* 0x000fea0003800000 */
[----:B0123--:R-:W0:Y:S01]  /*ce10*/  LDS.128 R4, [R56+0x1d400] ;  /* 0x01d4000038047984 */ /* 0x00fe220000000c00 */
        /* <DEDUP_REMOVED lines=41> */
.L_x_2343:
[----:B------:R-:W-:Y:S05]  /*d0b0*/  BSYNC B2 ;  /* 0x0000000000027941 */ /* 0x000fea0003800000 */
.L_x_2342:
        /* <DEDUP_REMOVED lines=43> */
.L_x_2333:
[----:B------:R-:W-:Y:S05]  /*d370*/  BSYNC B1 ;  /* 0x0000000000017941 */ /* 0x000fea0003800000 */
.L_x_2332:
        /* <DEDUP_REMOVED lines=57> */
.L_x_2346:
[----:B------:R-:W-:Y:S05]  /*d710*/  BSYNC B1 ;  /* 0x0000000000017941 */ /* 0x000fea0003800000 */
.L_x_2345:
        /* <DEDUP_REMOVED lines=44> */
.L_x_2348:
[----:B------:R-:W-:Y:S05]  /*d9e0*/  BSYNC B1 ;  /* 0x0000000000017941 */ /* 0x000fea0003800000 */
.L_x_2347:
[----:B------:R-:W-:Y:S04]  /*d9f0*/  BSSY B1, `(.L_x_2349) ;  /* 0x000002c000017945 */ /* 0x000fe80003800000 */
[----:B------:R-:W-:Y:S05]  /*da00*/  @P2 BRA `(.L_x_2350) ;  /* 0x0000000000a82947 */ /* 0x000fea0003800000 */
[----:B01----:R-:W0:Y:S01]  /*da10*/  LDS.128 R4, [R56+0x1b400] ;  /* 0x01b4000038047984 */ /* 0x003e220000000c00 */
        /* <DEDUP_REMOVED lines=41> */
.L_x_2350:
[----:B------:R-:W-:Y:S05]  /*dcb0*/  BSYNC B1 ;  /* 0x0000000000017941 */ /* 0x000fea0003800000 */
.L_x_2349:
[----:B------:R-:W-:Y:S04]  /*dcc0*/  BSSY B1, `(.L_x_2351) ;  /* 0x000002c000017945 */ /* 0x000fe80003800000 */
[----:B------:R-:W-:Y:S05]  /*dcd0*/  @P3 BRA `(.L_x_2352) ;  /* 0x0000000000a83947 */ /* 0x000fea0003800000 */
[----:B012---:R-:W0:Y:S01]  /*dce0*/  LDS.128 R4, [R10+0x6000] ;  /* 0x006000000a047984 */ /* 0x007e220000000c00 */
[----:B------:R-:W-:Y:S01]  /*dcf0*/  SHF.R.U32.HI R32, RZ, 0x10, R31 ;  /* 0x00000010ff207819 */ /* 0x000fe2000001161f */
[----:B------:R-:W-:Y:S01]  /*dd00*/  HADD2.F32 R33, -RZ, R13.H0_H0 ;  /* 0x2000000dff217230 */ /* 0x000fe20000004100 */
[----:B------:R-:W-:Y:S02]  /*dd10*/  SHF.R.U32.HI R34, RZ, 0x10, R29 ;  /* 0x00000010ff227819 */ /* 0x000fe4000001161d */
        /* <DEDUP_REMOVED lines=16> */
[----:B------:R-:W-:Y:S02]  /*de20*/  HADD2.F32 R6, -RZ, R5.H0_H0 ;  /* 0x20000005ff067230 */ /* 0x000fe40000004100 */
[C---:B------:R-:W-:Y:S01]  /*de30*/  FMUL.FTZ R30, R4.reuse, R33 ;  /* 0x00000021041e7220 */ /* 0x040fe20000410000 */
[----:B------:R-:W-:Y:S01]  /*de40*/  FMUL.FTZ R32, R4, R31 ;  /* 0x0000001f04207220 */ /* 0x000fe20000410000 */
[----:B------:R-:W-:Y:S02]  /*de50*/  HADD2.F32 R29, -RZ, R13.H1_H1 ;  /* 0x3000000dff1d7230 */ /* 0x000fe40000004100 */
[----:B------:R-:W-:Y:S01]  /*de60*/  FMUL.FTZ R34, R28, R14 ;  /* 0x0000000e1c227220 */ /* 0x000fe20000410000 */
[----:B------:R-:W-:-:S02]  /*de70*/  HADD2.F32 R5, -RZ, R5.H1_H1 ;  /* 0x30000005ff057230 */ /* 0x000fc40000004100 */
[C---:B------:R-:W-:Y:S01]  /*de80*/  FFMA.FTZ R33, R7.reuse, R33, R32 ;  /* 0x0000002107217223 */ /* 0x040fe20000010020 */
[----:B------:R-:W-:Y:S02]  /*de90*/  HADD2.F32 R13, -RZ, R37.H0_H0 ;  /* 0x20000025ff0d7230 */ /* 0x000fe40000004100 */
[----:B------:R-:W-:Y:S01]  /*dea0*/  FFMA.FTZ R30, R7, R31, -R30 ;  /* 0x0000001f071e7223 */ /* 0x000fe2000001081e */
        /* <DEDUP_REMOVED lines=13> */
.L_x_2352:
[----:B------:R-:W-:Y:S05]  /*df80*/  BSYNC B1 ;  /* 0x0000000000017941 */ /* 0x000fea0003800000 */
.L_x_2351:
[----:B------:R-:W-:Y:S04]  /*df90*/  BSSY B1, `(.L_x_2353) ;  /* 0x000002c000017945 */ /* 0x000fe80003800000 */
[----:B------:R-:W-:Y:S05]  /*dfa0*/  @P4 BRA `(.L_x_2354) ;  /* 0x0000000000a84947 */ /* 0x000fea0003800000 */
[----:B0123--:R-:W0:Y:S01]  /*dfb0*/  LDS.128 R4, [R56+0x1f400] ;  /* 0x01f4000038047984 */ /* 0x00fe220000000c00 */
[--C-:B------:R-:W-:Y:S02]  /*dfc0*/  SHF.R.U64 R32, R26, 0x10, R27.reuse ;  /* 0x000000101a207819 */ /* 0x100fe4000000121b */
[----:B------:R-:W-:Y:S01]  /*dfd0*/  SHF.R.U32.HI R26, RZ, 0x10, R27 ;  /* 0x00000010ff1a7819 */ /* 0x000fe2000001161b */
[----:B------:R-:W-:Y:S01]  /*dfe0*/  HADD2.F32 R27, -RZ, R11.H0_H0 ;  /* 0x2000000bff1b7230 */ /* 0x000fe20000004100 */
        /* <DEDUP_REMOVED lines=20> */
[C---:B------:R-:W-:Y:S01]  /*e130*/  FMUL.FTZ R28, R14.reuse, R12 ;  /* 0x0000000c0e1c7220 */ /* 0x040fe20000410000 */
[----:B------:R-:W-:Y:S02]  /*e140*/  HADD2.F32 R5, -RZ, R5.H1_H1 ;  /* 0x30000005ff057230 */ /* 0x000fe40000004100 */
[C---:B------:R-:W-:Y:S01]  /*e150*/  FFMA.FTZ R27, R7.reuse, R27, R26 ;  /* 0x0000001b071b7223 */ /* 0x040fe2000001001a */
[----:B------:R-:W-:Y:S02]  /*e160*/  HADD2.F32 R11, -RZ, R31.H0_H0 ;  /* 0x2000001fff0b7230 */ /* 0x000fe40000004100 */
[----:B------:R-:W-:Y:S01]  /*e170*/  FFMA.FTZ R24, R7, R25, -R24 ;  /* 0x0000001907187223 */ /* 0x000fe20000010818 */
[----:B------:R-:W-:Y:S02]  /*e180*/  HADD2.F32 R4, -RZ, R32.H0_H0 ;  /* 0x20000020ff047230 */ /* 0x000fe40000004100 */
[----:B------:R-:W-:Y:S01]  /*e190*/  FMUL.FTZ R26, R14, R15 ;  /* 0x0000000f0e1a7220 */ /* 0x000fe20000410000 */
[----:B------:R-:W-:-:S02]  /*e1a0*/  FMUL.FTZ R7, R5, R11 ;  /* 0x0000000b05077220 */ /* 0x000fc40000410000 */
        /* <DEDUP_REMOVED lines=8> */
[----:B------:R-:W-:-:S05]  /*e230*/  F2FP.F16.F32.PACK_AB R5, R14, R5 ;  /* 0x000000050e05723e */ /* 0x000fca00000000ff */
[----:B------:R4:W-:Y:S02]  /*e240*/  STS.128 [R56+0x1f400], R4 ;  /* 0x01f4000438007388 */ /* 0x0009e40000000c00 */
.L_x_2354:
[----:B------:R-:W-:Y:S05]  /*e250*/  BSYNC B1 ;  /* 0x0000000000017941 */ /* 0x000fea0003800000 */
.L_x_2353:
[----:B------:R-:W-:Y:S05]  /*e260*/  @P5 BRA `(.L_x_2344) ;  /* 0x00000034009c5947 */ /* 0x000fea0003800000 */
[----:B01234-:R-:W0:Y:S01]  /*e270*/  LDS.128 R4, [R10+0xa000] ;  /* 0x00a000000a047984 */ /* 0x01fe220000000c00 */
        /* <DEDUP_REMOVED lines=27> */
[C---:B------:R-:W-:Y:S01]  /*e430*/  FMUL.FTZ R14, R9.reuse, R3 ;  /* 0x00000003090e7220 */ /* 0x040fe20000410000 */
[----:B------:R-:W-:Y:S02]  /*e440*/  HADD2.F32 R0, -RZ, R26.H0_H0 ;  /* 0x2000001aff007230 */ /* 0x000fe40000004100 */
[-C--:B------:R-:W-:Y:S01]  /*e450*/  FMUL.FTZ R13, R9, R11.reuse ;  /* 0x0000000b090d7220 */ /* 0x080fe20000410000 */
[C---:B------:R-:W-:Y:S01]  /*e460*/  FMUL.FTZ R7, R5.reuse, R4 ;  /* 0x0000000405077220 */ /* 0x040fe20000410000 */
[C---:B------:R-:W-:Y:S01]  /*e470*/  FFMA.FTZ R14, R8.reuse, R11, R14 ;  /* 0x0000000b080e7223 */ /* 0x040fe2000001000e */
[-C--:B------:R-:W-:Y:S01]  /*e480*/  FMUL.FTZ R9, R5, R0.reuse ;  /* 0x0000000005097220 */ /* 0x080fe20000410000 */
[----:B------:R-:W-:Y:S01]  /*e490*/  FFMA.FTZ R13, R8, R3, -R13 ;  /* 0x00000003080d7223 */ /* 0x000fe2000001080d */
[C---:B------:R-:W-:Y:S01]  /*e4a0*/  FFMA.FTZ R5, R6.reuse, R0, -R7 ;  /* 0x0000000006057223 */ /* 0x040fe20000010807 */
[----:B------:R-:W-:Y:S01]  /*e4b0*/  F2FP.F16.F32.PACK_AB R7, R21, R24 ;  /* 0x000000181507723e */ /* 0x000fe200000000ff */
[----:B------:R-:W-:Y:S01]  /*e4c0*/  FFMA.FTZ R0, R6, R4, R9 ;  /* 0x0000000406007223 */ /* 0x000fe20000010009 */
[----:B------:R-:W-:-:S02]  /*e4d0*/  F2FP.F16.F32.PACK_AB R4, R15, R12 ;  /* 0x0000000c0f04723e */ /* 0x000fc400000000ff */
[----:B------:R-:W-:Y:S02]  /*e4e0*/  F2FP.F16.F32.PACK_AB R6, R14, R13 ;  /* 0x0000000d0e06723e */ /* 0x000fe400000000ff */
[----:B------:R-:W-:-:S05]  /*e4f0*/  F2FP.F16.F32.PACK_AB R5, R0, R5 ;  /* 0x000000050005723e */ /* 0x000fca00000000ff */
[----:B------:R0:W-:Y:S01]  /*e500*/  STS.128 [R10+0xa000], R4 ;  /* 0x00a000040a007388 */ /* 0x0001e20000000c00 */
[----:B------:R-:W-:Y:S05]  /*e510*/  BRA `(.L_x_2344) ;  /* 0x0000003000f07947 */ /* 0x000fea0003800000 */
.L_x_2317:
        /* <DEDUP_REMOVED lines=64> */
.L_x_2356:
[----:B------:R-:W-:Y:S05]  /*e920*/  BSYNC B1 ;  /* 0x0000000000017941 */ /* 0x000fea0003800000 */
.L_x_2355:
[----:B------:R-:W-:Y:S01]  /*e930*/  BSSY B1, `(.L_x_2357) ;  /* 0x0000026000017945 */ /* 0x000fe20003800000 */
[----:B-----5:R-:W-:Y:S01]  /*e940*/  IMAD.MOV.U32 R70, RZ, RZ, R4 ;  /* 0x000000ffff467224 */ /* 0x020fe200078e0004 */
[----:B0-----:R-:W-:Y:S01]  /*e950*/  CS2R R66, SRZ ;  /* 0x0000000000427805 */ /* 0x001fe2000001ff00 */
[----:B------:R-:W-:Y:S02]  /*e960*/  IMAD.MOV.U32 R71, RZ, RZ, R5 ;  /* 0x000000ffff477224 */ /* 0x000fe400078e0005 */
[----:B------:R-:W-:Y:S01]  /*e970*/  IMAD.MOV.U32 R72, RZ, RZ, R6 ;  /* 0x000000ffff487224 */ /* 0x000fe200078e0006 */
[----:B------:R-:W-:Y:S06]  /*e980*/  @P1 BRA `(.L_x_2358) ;  /* 0x0000000000801947 */ /* 0x000fec0003800000 */
[----:B------:R-:W-:Y:S01]  /*e990*/  IADD3 R77, P2, P3, R68, R77, R85 ;  /* 0x0000004d444d7210 */ /* 0x000fe20007b5e055 */
[----:B------:R-:W-:Y:S01]  /*e9a0*/  ULDC.64 UR4, c[0x0][0x3c8] ;  /* 0x0000f20000047ab9 */ /* 0x000fe20000000a00 */
[----:B------:R-:W-:Y:S01]  /*e9b0*/  IADD3 R76, P4, P5, R69, R76, R86 ;  /* 0x0000004c454c7210 */ /* 0x000fe20007d9e056 */
[----:B------:R-:W-:Y:S01]  /*e9c0*/  ULDC.64 UR6, c[0x0][0x3e0] ;  /* 0x0000f80000067ab9 */ /* 0x000fe20000000a00 */
[----:B------:R-:W-:Y:S02]  /*e9d0*/  IADD3.X R0, R82, R75, R83, P2, P3 ;  /* 0x0000004b52007210 */ /* 0x000fe400017e6453 */
        /* <DEDUP_REMOVED lines=27> */
.L_x_2358:
[----:B------:R-:W-:Y:S05]  /*eb90*/  BSYNC B1 ;  /* 0x0000000000017941 */ /* 0x000fea0003800000 */
.L_x_2357:
[----:B------:R-:W-:Y:S01]  /*eba0*/  MOV R0, R7 ;  /* 0x0000000700007202 */ /* 0x000fe20000000f00 */
[----:B------:R-:W-:Y:S01]  /*ebb0*/  IMAD.MOV.U32 R3, RZ, RZ, R24 ;  /* 0x000000ffff037224 */ /* 0x000fe200078e0018 */
[----:B------:R-:W-:Y:S01]  /*ebc0*/  ISETP.NE.AND P2, PT, R73, 0x1, PT ;  /* 0x000000014900780c */ /* 0x000fe20003f45270 */
[----:B0-----:R-:W-:Y:S01]  /*ebd0*/  IMAD.MOV.U32 R20, RZ, RZ, R25 ;  /* 0x000000ffff147224 */ /* 0x001fe200078e0019 */
        /* <DEDUP_REMOVED lines=9> */
[----:B-----5:R-:W-:Y:S01]  /*ec70*/  IMAD.MOV.U32 R71, RZ, RZ, R43 ;  /* 0x000000ffff477224 */ /* 0x020fe200078e002b */
[----:B------:R-:W-:Y:S01]  /*ec80*/  PRMT R82, R0, 0x5410, R3 ;  /* 0x0000541000527816 */ /* 0x000fe20000000003 */
[----:B------:R-:W-:Y:S01]  /*ec90*/  IMAD.MOV.U32 R0, RZ, RZ, R28 ;  /* 0x000000ffff007224 */ /* 0x000fe200078e001c */
[----:B------:R-:W0:Y:S01]  /*eca0*/  @P2 LDC R21, c[0x0][0x430] ;  /* 0x00010c00ff152b82 */ /* 0x000e220000000800 */
[----:B------:R-:W-:Y:S01]  /*ecb0*/  IMAD.MOV.U32 R3, RZ, RZ, R30 ;  /* 0x000000ffff037224 */ /* 0x000fe200078e001e */
[----:B------:R-:W-:Y:S01]  /*ecc0*/  PRMT R88, R88, 0x5410, R72 ;  /* 0x0000541058587816 */ /* 0x000fe20000000048 */
[----:B------:R-:W-:Y:S01]  /*ecd0*/  ULDC.64 UR4, c[0x0][0x3c8] ;  /* 0x0000f20000047ab9 */ /* 0x000fe20000000a00 */
[----:B------:R-:W-:Y:S01]  /*ece0*/  PRMT R74, R0, 0x5410, R20 ;  /* 0x00005410004a7816 */ /* 0x000fe20000000014 */
[----:B------:R-:W-:Y:S01]  /*ecf0*/  IMAD.MOV.U32 R20, RZ, RZ, R32 ;  /* 0x000000ffff147224 */ /* 0x000fe200078e0020 */
[----:B------:R-:W-:Y:S01]  /*ed00*/  PRMT R75, R3, 0x7610, R75 ;  /* 0x00007610034b7816 */ /* 0x000fe2000000004b */
[----:B------:R-:W-:Y:S01]  /*ed10*/  ULDC.64 UR6, c[0x0][0x3e0] ;  /* 0x0000f80000067ab9 */ /* 0x000fe20000000a00 */
[----:B------:R-:W1:Y:S01]  /*ed20*/  @P2 LDC R0, c[0x0][0x42c] ;  /* 0x00010b00ff002b82 */ /* 0x000e620000000800 */
[----:B------:R-:W-:-:S02]  /*ed30*/  MOV R3, R31 ;  /* 0x0000001f00037202 */ /* 0x000fc40000000f00 */
[----:B------:R-:W-:Y:S02]  /*ed40*/  PRMT R89, R89, 0x5410, R20 ;  /* 0x0000541059597816 */ /* 0x000fe40000000014 */
[----:B------:R-:W-:Y:S01]  /*ed50*/  PRMT R75, R75, 0x5410, R3 ;  /* 0x000054104b4b7816 */ /* 0x000fe20000000003 */
[----:B------:R-:W-:Y:S01]  /*ed60*/  IMAD.MOV.U32 R3, RZ, RZ, R34 ;  /* 0x000000ffff037224 */ /* 0x000fe200078e0022 */
[----:B------:R-:W-:Y:S01]  /*ed70*/  PRMT R90, R90, 0x5410, R68 ;  /* 0x000054105a5a7816 */ /* 0x000fe20000000044 */
[----:B------:R-:W-:Y:S01]  /*ed80*/  IMAD.MOV.U32 R68, RZ, RZ, R36 ;  /* 0x000000ffff447224 */ /* 0x000fe200078e0024 */
[----:B------:R-:W-:Y:S02]  /*ed90*/  MOV R20, R35 ;  /* 0x0000002300147202 */ /* 0x000fe40000000f00 */
[----:B------:R-:W-:Y:S01]  /*eda0*/  PRMT R88, R3, 0x7610, R88 ;  /* 0x0000761003587816 */ /* 0x000fe20000000058 */
[----:B------:R-:W-:Y:S01]  /*edb0*/  IMAD R3, R213, 0x80, R204 ;  /* 0x00000080d5037824 */ /* 0x000fe200078e02cc */
[----:B------:R-:W-:Y:S01]  /*edc0*/  PRMT R87, R87, 0x5410, R20 ;  /* 0x0000541057577816 */ /* 0x000fe20000000014 */
[----:B------:R-:W-:Y:S01]  /*edd0*/  IMAD.MOV.U32 R20, RZ, RZ, R37 ;  /* 0x000000ffff147224 */ /* 0x000fe200078e0025 */
[----:B------:R-:W-:Y:S01]  /*ede0*/  PRMT R83, R68, 0x7610, R83 ;  /* 0x0000761044537816 */ /* 0x000fe20000000053 */
[----:B------:R-:W-:Y:S01]  /*edf0*/  IMAD.MOV.U32 R68, RZ, RZ, R38 ;  /* 0x000000ffff447224 */ /* 0x000fe200078e0026 */
[----:B------:R-:W-:-:S02]  /*ee00*/  LEA R3, R234, R3, 0x6 ;  /* 0x00000003ea037211 */ /* 0x000fc400078e30ff */
[----:B------:R-:W-:Y:S01]  /*ee10*/  PRMT R83, R83, 0x5410, R20 ;  /* 0x0000541053537816 */ /* 0x000fe20000000014 */
[----:B------:R-:W-:Y:S01]  /*ee20*/  IMAD.MOV.U32 R20, RZ, RZ, R60 ;  /* 0x000000ffff147224 */ /* 0x000fe200078e003c */
[----:B------:R-:W-:Y:S01]  /*ee30*/  PRMT R84, R68, 0x5410, R69 ;  /* 0x0000541044547816 */ /* 0x000fe20000000045 */
[----:B------:R-:W-:Y:S02]  /*ee40*/  IMAD.MOV.U32 R68, RZ, RZ, R62 ;  /* 0x000000ffff447224 */ /* 0x000fe400078e003e */
[----:B-1----:R-:W-:Y:S01]  /*ee50*/  @P2 IMAD.HI.U32 R0, R3, R0, RZ ;  /* 0x0000000003002227 */ /* 0x002fe200078e00ff */
[----:B------:R-:W-:Y:S02]  /*ee60*/  PRMT R76, R20, 0x7610, R76 ;  /* 0x00007610144c7816 */ /* 0x000fe4000000004c */
[----:B------:R-:W-:Y:S01]  /*ee70*/  MOV R20, R61 ;  /* 0x0000003d00147202 */ /* 0x000fe20000000f00 */
[----:B------:R-:W-:Y:S01]  /*ee80*/  IMAD.MOV.U32 R69, RZ, RZ, R63 ;  /* 0x000000ffff457224 */ /* 0x000fe200078e003f */
[----:B0-----:R-:W-:Y:S01]  /*ee90*/  @P2 SHF.R.U32.HI R3, RZ, R21, R0 ;  /* 0x00000015ff032219 */ /* 0x001fe20000011600 */
[----:B------:R-:W-:Y:S01]  /*eea0*/  IMAD.MOV.U32 R0, RZ, RZ, R40 ;  /* 0x000000ffff007224 */ /* 0x000fe200078e0028 */
[----:B------:R-:W-:-:S02]  /*eeb0*/  PRMT R76, R76, 0x5410, R20 ;  /* 0x000054104c4c7816 */ /* 0x000fc40000000014 */
[----:B------:R-:W-:Y:S01]  /*eec0*/  PRMT R78, R68, 0x5410, R69 ;  /* 0x00005410444e7816 */ /* 0x000fe20000000045 */
[----:B------:R-:W-:Y:S01]  /*eed0*/  IMAD.MOV.U32 R68, RZ, RZ, R42 ;  /* 0x000000ffff447224 */ /* 0x000fe200078e002a */
[----:B------:R-:W-:Y:S01]  /*eee0*/  SHF.R.S32.HI R21, RZ, 0x1f, R3 ;  /* 0x0000001fff157819 */ /* 0x000fe20000011403 */
[----:B------:R-:W-:Y:S01]  /*eef0*/  IMAD.WIDE.U32 R10, R3, R14, R10 ;  /* 0x0000000e030a7225 */ /* 0x000fe200078e000a */
[----:B------:R-:W-:Y:S02]  /*ef00*/  MOV R20, R41 ;  /* 0x0000002900147202 */ /* 0x000fe40000000f00 */
[----:B------:R-:W-:Y:S01]  /*ef10*/  PRMT R70, R68, 0x5410, R71 ;  /* 0x0000541044467816 */ /* 0x000fe20000000047 */
[C---:B------:R-:W-:Y:S01]  /*ef20*/  IMAD R68, R21.reuse, R12, RZ ;  /* 0x0000000c15447224 */ /* 0x040fe200078e02ff */
[----:B------:R-:W-:Y:S01]  /*ef30*/  PRMT R69, R0, 0x5410, R20 ;  /* 0x0000541000457816 */ /* 0x000fe20000000014 */
[----:B------:R-:W-:Y:S02]  /*ef40*/  IMAD R0, R21, R14, RZ ;  /* 0x0000000e15007224 */ /* 0x000fe400078e02ff */
[----:B------:R-:W-:Y:S01]  /*ef50*/  IMAD.WIDE.U32 R20, R3, R12, R8 ;  /* 0x0000000c03147225 */ /* 0x000fe200078e0008 */
[----:B------:R-:W-:Y:S01]  /*ef60*/  LEA R8, P2, R10, UR4, 0x1 ;  /* 0x000000040a087c11 */ /* 0x000fe2000f8408ff */
[----:B------:R-:W-:-:S02]  /*ef70*/  UMOV UR4, 0xffffffff ;  /* 0xffffffff00047882 */ /* 0x000fc40000000000 */
[C---:B------:R-:W-:Y:S01]  /*ef80*/  IMAD R9, R3.reuse, R15, R0 ;  /* 0x0000000f03097224 */ /* 0x040fe200078e0200 */
[----:B------:R-:W-:Y:S01]  /*ef90*/  LEA R0, P3, R20, UR6, 0x1 ;  /* 0x0000000614007c11 */ /* 0x000fe2000f8608ff */
[----:B------:R-:W-:Y:S01]  /*efa0*/  IMAD R3, R3, R13, R68 ;  /* 0x0000000d03037224 */ /* 0x000fe200078e0244 */
[----:B------:R-:W-:Y:S01]  /*efb0*/  MOV R13, R45 ;  /* 0x0000002d000d7202 */ /* 0x000fe20000000f00 */
[----:B------:R-:W-:Y:S02]  /*efc0*/  IMAD.IADD R9, R11, 0x1, R9 ;  /* 0x000000010b097824 */ /* 0x000fe400078e0209 */
[----:B------:R-:W-:Y:S02]  /*efd0*/  IMAD.IADD R3, R21, 0x1, R3 ;  /* 0x0000000115037824 */ /* 0x000fe400078e0203 */
[----:B------:R-:W-:Y:S01]  /*efe0*/  IMAD.MOV.U32 R12, RZ, RZ, R44 ;  /* 0x000000ffff0c7224 */ /* 0x000fe200078e002c */
[----:B------:R-:W-:Y:S02]  /*eff0*/  LEA.HI.X R9, R10, UR5, R9, 0x1, P2 ;  /* 0x000000050a097c11 */ /* 0x000fe400090f0c09 */
[----:B------:R-:W-:-:S02]  /*f000*/  LEA.HI.X R3, R20, UR7, R3, 0x1, P3 ;  /* 0x0000000714037c11 */ /* 0x000fc400098f0c03 */
[----:B------:R-:W-:Y:S02]  /*f010*/  PRMT R68, R12, 0x5410, R13 ;  /* 0x000054100c447816 */ /* 0x000fe4000000000d */
[----:B------:R-:W-:Y:S01]  /*f020*/  LEA.HI R10, R230, R230, RZ, 0x1 ;  /* 0x000000e6e60a7211 */ /* 0x000fe200078f08ff */
[----:B------:R-:W-:Y:S06]  /*f030*/  BRA.DIV UR4, `(.L_x_2359) ;  /* 0x000001be04f87947 */ /* 0x000fec000b800000 */
.L_x_2569:
[----:B------:R-:W-:-:S03]  /*f040*/  UMOV UR4, 0xffffffff ;  /* 0xffffffff00047882 */ /* 0x000fc60000000000 */
[----:B------:R-:W-:Y:S05]  /*f050*/  BRA.DIV UR4, `(.L_x_2360) ;  /* 0x000001c204187947 */ /* 0x000fea000b800000 */
.L_x_2572:
[----:B------:R-:W-:-:S03]  /*f060*/  UMOV UR4, 0xffffffff ;  /* 0xffffffff00047882 */ /* 0x000fc60000000000 */
[----:B------:R-:W-:Y:S05]  /*f070*/  BRA.DIV UR4, `(.L_x_2361) ;  /* 0x000001c204387947 */ /* 0x000fea000b800000 */
.L_x_2575:
[----:B------:R-:W-:-:S03]  /*f080*/  UMOV UR4, 0xffffffff ;  /* 0xffffffff00047882 */ /* 0x000fc60000000000 */
[----:B------:R-:W-:Y:S05]  /*f090*/  BRA.DIV UR4, `(.L_x_2362) ;  /* 0x000001c204587947 */ /* 0x000fea000b800000 */
.L_x_2578:
[----:B------:R-:W-:-:S03]  /*f0a0*/  UMOV UR4, 0xffffffff ;  /* 0xffffffff00047882 */ /* 0x000fc60000000000 */
[----:B------:R-:W-:Y:S05]  /*f0b0*/  BRA.DIV UR4, `(.L_x_2363) ;  /* 0x000001c204787947 */ /* 0x000fea000b800000 */
.L_x_2581:
[----:B------:R-:W-:Y:S01]  /*f0c0*/  UMOV UR4, 0xffffffff ;  /* 0xffffffff00047882 */ /* 0x000fe20000000000 */
[----:B------:R-:W-:Y:S02]  /*f0d0*/  LOP3.LUT R9, R10, 0xfffffffe, RZ, 0xc0, !PT ;  /* 0xfffffffe0a097812 */ /* 0x000fe400078ec0ff */
[----:B------:R-:W-:Y:S05]  /*f0e0*/  BRA.DIV UR4, `(.L_x_2364) ;  /* 0x000001c204947947 */ /* 0x000fea000b800000 */
.L_x_2584:
[----:B------:R-:W-:Y:S01]  /*f0f0*/  UMOV UR4, 0xffffffff ;  /* 0xffffffff00047882 */ /* 0x000fe20000000000 */
[----:B------:R-:W-:Y:S02]  /*f100*/  IMAD.IADD R9, R230, 0x1, -R9 ;  /* 0x00000001e6097824 */ /* 0x000fe400078e0a09 */
[----:B------:R-:W-:Y:S05]  /*f110*/  BRA.DIV UR4, `(.L_x_2365) ;  /* 0x000001c204b07947 */ /* 0x000fea000b800000 */
.L_x_2587:
[----:B------:R-:W-:Y:S01]  /*f120*/  UMOV UR4, 0xffffffff ;  /* 0xffffffff00047882 */ /* 0x000fe20000000000 */
[----:B------:R-:W-:Y:S02]  /*f130*/  SHF.L.U32 R9, R9, 0x1f, RZ ;  /* 0x0000001f09097819 */ /* 0x000fe400000006ff */
[----:B------:R-:W-:Y:S05]  /*f140*/  BRA.DIV UR4, `(.L_x_2366) ;  /* 0x000001c204cc7947 */ /* 0x000fea000b800000 */
.L_x_2590:
        /* <DEDUP_REMOVED lines=29> */
.L_x_2591:
[----:B------:R-:W-:Y:S05]  /*f320*/  BSYNC B1 ;  /* 0x0000000000017941 */ /* 0x000fea0003800000 */
.L_x_2367:
        /* <DEDUP_REMOVED lines=17> */
[----:B------:R-:W-:Y:S01]  /*f440*/  LOP3.LUT R9, R211, 0x38, R12, 0xf8, !PT ;  /* 0x00000038d3097812 */ /* 0x000fe200078ef80c */
[----:B------:R-:W-:Y:S01]  /*f450*/  IMAD.IADD R85, R217, 0x1, R8 ;  /* 0x00000001d9557824 */ /* 0x000fe200078e0208 */
[----:B------:R-:W-:-:S02]  /*f460*/  SHF.L.U32 R11, R11, 0xa, RZ ;  /* 0x0000000a0b0b7819 */ /* 0x000fc400000006ff */
[----:B------:R-:W-:Y:S01]  /*f470*/  LOP3.LUT R13, R9, R216, RZ, 0x3c, !PT ;  /* 0x000000d8090d7212 */ /* 0x000fe200078e3cff */
[--C-:B------:R-:W-:Y:S01]  /*f480*/  IMAD R85, R85, 0x2, R18.reuse ;  /* 0x0000000255557824 */ /* 0x100fe200078e0212 */
[----:B------:R-:W-:Y:S02]  /*f490*/  LOP3.LUT R12, R11, 0x7fffe000, RZ, 0xc0, !PT ;  /* 0x7fffe0000b0c7812 */ /* 0x000fe400078ec0ff */
[----:B------:R-:W-:Y:S02]  /*f4a0*/  SHF.R.U64 R32, R32, 0x10, R33 ;  /* 0x0000001020207819 */ /* 0x000fe40000001221 */
[----:B------:R-:W-:Y:S01]  /*f4b0*/  IADD3 R13, R13, R12, R217 ;  /* 0x0000000c0d0d7210 */ /* 0x000fe20007ffe0d9 */
[----:B------:R-:W0:Y:S01]  /*f4c0*/  LDS.128 R8, [R85+0x15400] ;  /* 0x0154000055087984 */ /* 0x000e220000000c00 */
[----:B------:R-:W-:Y:S02]  /*f4d0*/  SHF.R.U32.HI R91, RZ, 0x10, R33 ;  /* 0x00000010ff5b7819 */ /* 0x000fe40000011621 */
[--C-:B------:R-:W-:Y:S01]  /*f4e0*/  SHF.R.U32.HI R93, RZ, 0x10, R5.reuse ;  /* 0x00000010ff5d7819 */ /* 0x100fe20000011605 */
[----:B------:R-:W-:Y:S01]  /*f4f0*/  IMAD R86, R13, 0x2, R18 ;  /* 0x000000020d567824 */ /* 0x000fe200078e0212 */
[----:B------:R-:W-:-:S02]  /*f500*/  SHF.R.U64 R100, R4, 0x10, R5 ;  /* 0x0000001004647819 */ /* 0x000fc40000001205 */
[--C-:B------:R-:W-:Y:S01]  /*f510*/  SHF.R.U64 R102, R34, 0x10, R35.reuse ;  /* 0x0000001022667819 */ /* 0x100fe20000001223 */
[----:B------:R-:W-:Y:S01]  /*f520*/  HADD2.F32 R93, -RZ, R93.H0_H0 ;  /* 0x2000005dff5d7230 */ /* 0x000fe20000004100 */
[----:B------:R-:W1:Y:S01]  /*f530*/  LDS.128 R12, [R86+0x15400] ;  /* 0x01540000560c7984 */ /* 0x000e620000000c00 */
[----:B------:R-:W-:Y:S02]  /*f540*/  SHF.R.U32.HI R101, RZ, 0x10, R35 ;  /* 0x00000010ff657819 */ /* 0x000fe40000011623 */
[--C-:B------:R-:W-:Y:S02]  /*f550*/  SHF.R.U64 R99, R6, 0x10, R7.reuse ;  /* 0x0000001006637819 */ /* 0x100fe40000001207 */
[----:B------:R-:W-:Y:S01]  /*f560*/  SHF.R.U32.HI R97, RZ, 0x10, R7 ;  /* 0x00000010ff617819 */ /* 0x000fe20000011607 */
[--C-:B0-----:R-:W-:Y:S02]  /*f570*/  HADD2.F32 R5, -RZ, R9.reuse.H0_H0 ;  /* 0x20000009ff057230 */ /* 0x101fe40000004100 */
[----:B------:R-:W-:-:S02]  /*f580*/  HADD2.F32 R9, -RZ, R9.H1_H1 ;  /* 0x30000009ff097230 */ /* 0x000fc40000004100 */
[----:B------:R-:W-:Y:S02]  /*f590*/  HADD2.F32 R4, -RZ, R8.H0_H0 ;  /* 0x20000008ff047230 */ /* 0x000fe40000004100 */
[----:B------:R-:W-:Y:S02]  /*f5a0*/  HADD2.F32 R6, -RZ, R10.H0_H0 ;  /* 0x2000000aff067230 */ /* 0x000fe40000004100 */
[----:B------:R-:W-:Y:S02]  /*f5b0*/  HADD2.F32 R7, -RZ, R11.H0_H0 ;  /* 0x2000000bff077230 */ /* 0x000fe40000004100 */
[--C-:B-1----:R-:W-:Y:S02]  /*f5c0*/  HADD2.F32 R33, -RZ, R13.reuse.H0_H0 ;  /* 0x2000000dff217230 */ /* 0x102fe40000004100 */
[----:B------:R-:W-:Y:S02]  /*f5d0*/  HADD2.F32 R34, -RZ, R13.H1_H1 ;  /* 0x3000000dff227230 */ /* 0x000fe40000004100 */
[----:B------:R-:W-:-:S02]  /*f5e0*/  HADD2.F32 R13, -RZ, R12.H0_H0 ;  /* 0x2000000cff0d7230 */ /* 0x000fc40000004100 */
[C---:B------:R-:W-:Y:S01]  /*f5f0*/  FMUL.FTZ R96, R33.reuse, R94 ;  /* 0x0000005e21607220 */ /* 0x040fe20000410000 */
[-C--:B------:R-:W-:Y:S01]  /*f600*/  FMUL.FTZ R98, R33, R92.reuse ;  /* 0x0000005c21627220 */ /* 0x080fe20000410000 */
[----:B------:R-:W-:Y:S02]  /*f610*/  HADD2.F32 R33, -RZ, R91.H0_H0 ;  /* 0x2000005bff217230 */ /* 0x000fe40000004100 */
[C---:B------:R-:W-:Y:S01]  /*f620*/  FFMA.FTZ R96, R5.reuse, R92, -R96 ;  /* 0x0000005c05607223 */ /* 0x040fe20000010860 */
[--C-:B------:R-:W-:Y:S02]  /*f630*/  HADD2.F32 R91, -RZ, R89.reuse.H0_H0 ;  /* 0x20000059ff5b7230 */ /* 0x100fe40000004100 */
[C---:B------:R-:W-:Y:S01]  /*f640*/  FMUL.FTZ R92, R34.reuse, R93 ;  /* 0x0000005d225c7220 */ /* 0x040fe20000410000 */
[----:B------:R-:W-:Y:S02]  /*f650*/  HADD2.F32 R89, -RZ, R89.H1_H1 ;  /* 0x30000059ff597230 */ /* 0x000fe40000004100 */
[----:B------:R-:W-:Y:S01]  /*f660*/  FFMA.FTZ R98, R5, R94, R98 ;  /* 0x0000005e05627223 */ /* 0x000fe20000010062 */
[-C--:B------:R-:W-:Y:S01]  /*f670*/  FMUL.FTZ R94, R34, R33.reuse ;  /* 0x00000021225e7220 */ /* 0x080fe20000410000 */
[----:B------:R-:W-:Y:S01]  /*f680*/  FFMA.FTZ R95, R9, R33, -R92 ;  /* 0x00000021095f7223 */ /* 0x000fe2000001085c */
[C---:B------:R-:W-:Y:S01]  /*f690*/  FMUL.FTZ R33, R13.reuse, R91 ;  /* 0x0000005b0d217220 */ /* 0x040fe20000410000 */
[----:B------:R-:W-:Y:S01]  /*f6a0*/  FMUL.FTZ R34, R13, R89 ;  /* 0x000000590d227220 */ /* 0x000fe20000410000 */
[----:B------:R-:W-:-:S02]  /*f6b0*/  HADD2.F32 R35, -RZ, R14.H0_H0 ;  /* 0x2000000eff237230 */ /* 0x000fc40000004100 */
[----:B------:R-:W-:Y:S01]  /*f6c0*/  FFMA.FTZ R93, R9, R93, R94 ;  /* 0x0000005d095d7223 */ /* 0x000fe2000001005e */
[--C-:B------:R-:W-:Y:S02]  /*f6d0*/  HADD2.F32 R5, -RZ, R88.reuse.H1_H1 ;  /* 0x30000058ff057230 */ /* 0x100fe40000004100 */
[C---:B------:R-:W-:Y:S01]  /*f6e0*/  FFMA.FTZ R33, R4.reuse, R89, -R33 ;  /* 0x0000005904217223 */ /* 0x040fe20000010821 */
[----:B------:R-:W-:Y:S02]  /*f6f0*/  HADD2.F32 R88, -RZ, R88.H0_H0 ;  /* 0x20000058ff587230 */ /* 0x000fe40000004100 */
[----:B------:R-:W-:Y:S01]  /*f700*/  FFMA.FTZ R91, R4, R91, R34 ;  /* 0x0000005b045b7223 */ /* 0x000fe20000010022 */
        /* <DEDUP_REMOVED lines=8> */
[----:B------:R-:W-:Y:S02]  /*f790*/  HADD2.F32 R88, -RZ, R97.H0_H0 ;  /* 0x20000061ff587230 */ /* 0x000fe40000004100 */
[----:B------:R-:W-:Y:S01]  /*f7a0*/  FMUL.FTZ R92, R90, R87 ;  /* 0x000000575a5c7220 */ /* 0x000fe20000410000 */
[----:B------:R-:W-:-:S02]  /*f7b0*/  HADD2.F32 R34, -RZ, R101.H0_H0 ;  /* 0x20000065ff227230 */ /* 0x000fc40000004100 */
[-C--:B------:R-:W-:Y:S01]  /*f7c0*/  FMUL.FTZ R90, R90, R4.reuse ;  /* 0x000000045a5a7220 */ /* 0x080fe20000410000 */
[----:B------:R-:W-:Y:S02]  /*f7d0*/  HADD2.F32 R11, -RZ, R11.H1_H1 ;  /* 0x3000000bff0b7230 */ /* 0x000fe40000004100 */
[----:B------:R-:W-:Y:S01]  /*f7e0*/  FFMA.FTZ R92, R7, R4, -R92 ;  /* 0x00000004075c7223 */ /* 0x000fe2000001085c */
[----:B------:R-:W-:Y:S02]  /*f7f0*/  HADD2.F32 R12, -RZ, R12.H1_H1 ;  /* 0x3000000cff0c7230 */ /* 0x000fe40000004100 */
[----:B------:R-:W-:Y:S01]  /*f800*/  FMUL.FTZ R6, R15, R88 ;  /* 0x000000580f067220 */ /* 0x000fe20000410000 */
[----:B------:R-:W-:Y:S02]  /*f810*/  HADD2.F32 R14, -RZ, R14.H1_H1 ;  /* 0x3000000eff0e7230 */ /* 0x000fe40000004100 */
[----:B------:R-:W-:Y:S01]  /*f820*/  FFMA.FTZ R90, R7, R87, R90 ;  /* 0x00000057075a7223 */ /* 0x000fe2000001005a */
[----:B------:R-:W-:Y:S01]  /*f830*/  FMUL.FTZ R4, R15, R34 ;  /* 0x000000220f047220 */ /* 0x000fe20000410000 */
[----:B------:R-:W-:-:S02]  /*f840*/  HADD2.F32 R9, -RZ, R100.H0_H0 ;  /* 0x20000064ff097230 */ /* 0x000fc40000004100 */
[C---:B------:R-:W-:Y:S01]  /*f850*/  FFMA.FTZ R87, R11.reuse, R34, -R6 ;  /* 0x000000220b577223 */ /* 0x040fe20000010806 */
[----:B------:R-:W-:Y:S02]  /*f860*/  HADD2.F32 R13, -RZ, R99.H0_H0 ;  /* 0x20000063ff0d7230 */ /* 0x000fe40000004100 */
[----:B------:R-:W-:Y:S01]  /*f870*/  FFMA.FTZ R97, R11, R88, R4 ;  /* 0x000000580b617223 */ /* 0x000fe20000010004 */
        /* <DEDUP_REMOVED lines=19> */
[----:B------:R-:W-:Y:S02]  /*f9b0*/  F2FP.F16.F32.PACK_AB R8, R8, R91 ;  /* 0x0000005b0808723e */ /* 0x000fe400000000ff */
[----:B------:R-:W-:-:S05]  /*f9c0*/  F2FP.F16.F32.PACK_AB R10, R10, R89 ;  /* 0x000000590a0a723e */ /* 0x000fca00000000ff */
[----:B------:R1:W-:Y:S02]  /*f9d0*/  STS.128 [R86+0x15400], R8 ;  /* 0x0154000856007388 */ /* 0x0003e40000000c00 */
.L_x_2372:
[----:B------:R-:W-:Y:S05]  /*f9e0*/  BSYNC B2 ;  /* 0x0000000000027941 */ /* 0x000fea0003800000 */
.L_x_2371:
[----:B------:R-:W-:Y:S04]  /*f9f0*/  BSSY B2, `(.L_x_2373) ;  /* 0x0000061000027945 */ /* 0x000fe80003800000 */
[----:B------:R-:W-:Y:S05]  /*fa00*/  @P2 BRA `(.L_x_2374) ;  /* 0x00000004007c2947 */ /* 0x000fea0003800000 */
[----:B------:R-:W2:Y:S01]  /*fa10*/  LDL R92, [R1+0x64] ;  /* 0x00006400015c7983 */ /* 0x000ea20000100800 */
[----:B-1----:R-:W-:Y:S01]  /*fa20*/  LEA.HI R4, R77, R236, RZ, 0x1d ;  /* 0x000000ec4d047211 */ /* 0x002fe200078fe8ff */
[----:B------:R-:W-:Y:S01]  /*fa30*/  HADD2.F32 R34, -RZ, R83.H1_H1 ;  /* 0x30000053ff227230 */ /* 0x000fe20000004100 */
[--C-:B------:R-:W-:Y:S02]  /*fa40*/  SHF.R.U64 R87, R24, 0x10, R25.reuse ;  /* 0x0000001018577819 */ /* 0x100fe40000001219 */
[----:B------:R-:W-:Y:S01]  /*fa50*/  SHF.R.S32.HI R5, RZ, 0x1f, R4 ;  /* 0x0000001fff057819 */ /* 0x000fe20000011404 */
[----:B------:R-:W-:Y:S01]  /*fa60*/  IMAD.SHL.U32 R6, R4, 0x8, RZ ;  /* 0x0000000804067824 */ /* 0x000fe200078e00ff */
[----:B------:R-:W-:Y:S02]  /*fa70*/  SHF.R.U32.HI R33, RZ, 0x10, R25 ;  /* 0x00000010ff217819 */ /* 0x000fe40000011619 */
[----:B------:R-:W-:Y:S02]  /*fa80*/  LEA.HI R4, R5, R4, RZ, 0x3 ;  /* 0x0000000405047211 */ /* 0x000fe400078f18ff */
[----:B------:R-:W-:Y:S01]  /*fa90*/  LOP3.LUT R5, R211, 0x38, R6, 0xf8, !PT ;  /* 0x00000038d3057812 */ /* 0x000fe200078ef806 */
[----:B------:R-:W-:Y:S01]  /*faa0*/  HADD2.F32 R33, -RZ, R33.H0_H0 ;  /* 0x20000021ff217230 */ /* 0x000fe20000004100 */
[----:B------:R-:W-:-:S02]  /*fab0*/  SHF.L.U32 R4, R4, 0xa, RZ ;  /* 0x0000000a04047819 */ /* 0x000fc400000006ff */
[----:B0-----:R-:W-:Y:S02]  /*fac0*/  LOP3.LUT R9, R5, R216, RZ, 0x3c, !PT ;  /* 0x000000d805097212 */ /* 0x001fe400078e3cff */
[----:B------:R-:W-:Y:S02]  /*fad0*/  LOP3.LUT R8, R4, 0x7fffe000, RZ, 0xc0, !PT ;  /* 0x7fffe00004087812 */ /* 0x000fe400078ec0ff */
[----:B------:R-:W-:Y:S01]  /*fae0*/  SHF.R.U64 R90, R38, 0x10, R39 ;  /* 0x00000010265a7819 */ /* 0x000fe20000001227 */
[----:B------:R-:W-:Y:S01]  /*faf0*/  HADD2.F32 R38, -RZ, R81.H1_H1 ;  /* 0x30000051ff267230 */ /* 0x000fe20000004100 */
[----:B------:R-:W-:Y:S02]  /*fb00*/  IADD3 R9, R9, R8, R217 ;  /* 0x0000000809097210 */ /* 0x000fe40007ffe0d9 */
[--C-:B------:R-:W-:Y:S02]  /*fb10*/  SHF.R.U64 R91, R36, 0x10, R37.reuse ;  /* 0x00000010245b7819 */ /* 0x100fe40000001225 */
[----:B------:R-:W-:Y:S01]  /*fb20*/  SHF.R.U32.HI R37, RZ, 0x10, R37 ;  /* 0x00000010ff257819 */ /* 0x000fe20000011625 */
[----:B------:R-:W-:Y:S01]  /*fb30*/  IMAD R12, R9, 0x2, R18 ;  /* 0x00000002090c7824 */ /* 0x000fe200078e0212 */
[----:B------:R-:W-:-:S02]  /*fb40*/  SHF.R.U64 R85, R26, 0x10, R27 ;  /* 0x000000101a557819 */ /* 0x000fc4000000121b */
[----:B------:R-:W-:Y:S02]  /*fb50*/  SHF.R.U32.HI R89, RZ, 0x10, R39 ;  /* 0x00000010ff597819 */ /* 0x000fe40000011627 */
[----:B------:R-:W0:Y:S01]  /*fb60*/  LDS.128 R8, [R12+0x15400] ;  /* 0x015400000c087984 */ /* 0x000e220000000c00 */
[----:B------:R-:W-:Y:S01]  /*fb70*/  SHF.R.U32.HI R39, RZ, 0x10, R27 ;  /* 0x00000010ff277819 */ /* 0x000fe2000001161b */
[--C-:B0-----:R-:W-:Y:S02]  /*fb80*/  HADD2.F32 R25, -RZ, R9.reuse.H0_H0 ;  /* 0x20000009ff197230 */ /* 0x101fe40000004100 */
[----:B------:R-:W-:Y:S02]  /*fb90*/  HADD2.F32 R26, -RZ, R9.H1_H1 ;  /* 0x30000009ff1a7230 */ /* 0x000fe40000004100 */
[----:B------:R-:W-:Y:S02]  /*fba0*/  HADD2.F32 R9, -RZ, R8.H0_H0 ;  /* 0x20000008ff097230 */ /* 0x000fe40000004100 */
[C---:B------:R-:W-:Y:S01]  /*fbb0*/  FMUL.FTZ R36, R25.reuse, R38 ;  /* 0x0000002619247220 */ /* 0x040fe20000410000 */
[----:B------:R-:W-:Y:S01]  /*fbc0*/  FMUL.FTZ R86, R25, R34 ;  /* 0x0000002219567220 */ /* 0x000fe20000410000 */
[----:B------:R-:W-:-:S02]  /*fbd0*/  HADD2.F32 R25, -RZ, R37.H0_H0 ;  /* 0x20000025ff197230 */ /* 0x000fc40000004100 */
[----:B------:R-:W-:Y:S01]  /*fbe0*/  FMUL.FTZ R37, R26, R33 ;  /* 0x000000211a257220 */ /* 0x000fe20000410000 */
[----:B------:R-:W-:Y:S02]  /*fbf0*/  HADD2.F32 R27, -RZ, R10.H0_H0 ;  /* 0x2000000aff1b7230 */ /* 0x000fe40000004100 */
[--C-:B------:R-:W-:Y:S02]  /*fc00*/  HADD2.F32 R32, -RZ, R11.reuse.H0_H0 ;  /* 0x2000000bff207230 */ /* 0x100fe40000004100 */
[----:B------:R-:W-:Y:S02]  /*fc10*/  HADD2.F32 R11, -RZ, R11.H1_H1 ;  /* 0x3000000bff0b7230 */ /* 0x000fe40000004100 */
[----:B------:R-:W-:Y:S02]  /*fc20*/  HADD2.F32 R8, -RZ, R8.H1_H1 ;  /* 0x30000008ff087230 */ /* 0x000fe40000004100 */
[----:B------:R-:W-:Y:S01]  /*fc30*/  HADD2.F32 R10, -RZ, R10.H1_H1 ;  /* 0x3000000aff0a7230 */ /* 0x000fe20000004100 */
[----:B--2---:R-:W0:Y:S02]  /*fc40*/  LDS.128 R4, [R92] ;  /* 0x000000005c047984 */ /* 0x004e240000000c00 */
[----:B0-----:R-:W-:-:S02]  /*fc50*/  HADD2.F32 R13, -RZ, R5.H0_H0 ;  /* 0x20000005ff0d7230 */ /* 0x001fc40000004100 */
[----:B------:R-:W-:Y:S02]  /*fc60*/  HADD2.F32 R14, -RZ, R5.H1_H1 ;  /* 0x30000005ff0e7230 */ /* 0x000fe40000004100 */
[----:B------:R-:W-:Y:S02]  /*fc70*/  HADD2.F32 R5, -RZ, R4.H0_H0 ;  /* 0x20000004ff057230 */ /* 0x000fe40000004100 */
[C---:B------:R-:W-:Y:S01]  /*fc80*/  FFMA.FTZ R35, R13.reuse, R34, -R36 ;  /* 0x000000220d237223 */ /* 0x040fe20000010824 */
[----:B------:R-:W-:Y:S02]  /*fc90*/  HADD2.F32 R36, -RZ, R81.H0_H0 ;  /* 0x20000051ff247230 */ /* 0x000fe40000004100 */
[----:B------:R-:W-:Y:S01]  /*fca0*/  FFMA.FTZ R86, R13, R38, R86 ;  /* 0x000000260d567223 */ /* 0x000fe20000010056 */
[----:B------:R-:W-:Y:S02]  /*fcb0*/  HADD2.F32 R34, -RZ, R83.H0_H0 ;  /* 0x20000053ff227230 */ /* 0x000fe40000004100 */
[----:B------:R-:W-:Y:S01]  /*fcc0*/  FMUL.FTZ R13, R26, R25 ;  /* 0x000000191a0d7220 */ /* 0x000fe20000410000 */
[----:B------:R-:W-:-:S02]  /*fcd0*/  HADD2.F32 R26, -RZ, R82.H0_H0 ;  /* 0x20000052ff1a7230 */ /* 0x000fc40000004100 */
[C---:B------:R-:W-:Y:S01]  /*fce0*/  FMUL.FTZ R38, R9.reuse, R36 ;  /* 0x0000002409267220 */ /* 0x040fe20000410000 */
[C---:B------:R-:W-:Y:S01]  /*fcf0*/  FFMA.FTZ R88, R14.reuse, R25, -R37 ;  /* 0x000000190e587223 */ /* 0x040fe20000010825 */
[-C--:B------:R-:W-:Y:S01]  /*fd00*/  FMUL.FTZ R9, R9, R34.reuse ;  /* 0x0000002209097220 */ /* 0x080fe20000410000 */
[----:B------:R-:W-:Y:S01]  /*fd10*/  FFMA.FTZ R33, R14, R33, R13 ;  /* 0x000000210e217223 */ /* 0x000fe2000001000d */
[----:B------:R-:W-:Y:S02]  /*fd20*/  HADD2.F32 R14, -RZ, R84.H0_H0 ;  /* 0x20000054ff0e7230 */ /* 0x000fe40000004100 */
[C---:B------:R-:W-:Y:S01]  /*fd30*/  FFMA.FTZ R38, R5.reuse, R34, -R38 ;  /* 0x0000002205267223 */ /* 0x040fe20000010826 */
[----:B------:R-:W-:Y:S01]  /*fd40*/  FFMA.FTZ R36, R5, R36, R9 ;  /* 0x0000002405247223 */ /* 0x000fe20000010009 */
[----:B------:R-:W-:Y:S02]  /*fd50*/  HADD2.F32 R15, -RZ, R6.H0_H0 ;  /* 0x20000006ff0f7230 */ /* 0x000fe40000004100 */
[----:B------:R-:W-:Y:S01]  /*fd60*/  FMUL.FTZ R34, R27, R26 ;  /* 0x0000001a1b227220 */ /* 0x000fe20000410000 */
[----:B------:R-:W-:-:S02]  /*fd70*/  HADD2.F32 R9, -RZ, R82.H1_H1 ;  /* 0x30000052ff097230 */ /* 0x000fc40000004100 */
[-C--:B------:R-:W-:Y:S01]  /*fd80*/  FMUL.FTZ R82, R27, R14.reuse ;  /* 0x0000000e1b527220 */ /* 0x080fe20000410000 */
[----:B------:R-:W-:Y:S02]  /*fd90*/  HADD2.F32 R5, -RZ, R84.H1_H1 ;  /* 0x30000054ff057230 */ /* 0x000fe40000004100 */
[----:B------:R-:W-:Y:S01]  /*fda0*/  FFMA.FTZ R27, R15, R14, -R34 ;  /* 0x0000000e0f1b7223 */ /* 0x000fe20000010822 */
[----:B------:R-:W-:Y:S02]  /*fdb0*/  HADD2.F32 R24, -RZ, R7.H0_H0 ;  /* 0x20000007ff187230 */ /* 0x000fe40000004100 */
[C---:B------:R-:W-:Y:S01]  /*fdc0*/  FMUL.FTZ R13, R32.reuse, R9 ;  /* 0x00000009200d7220 */ /* 0x040fe20000410000 */
[----:B------:R-:W-:Y:S02]  /*fdd0*/  HADD2.F32 R34, -RZ, R39.H0_H0 ;  /* 0x20000027ff227230 */ /* 0x000fe40000004100 */
[----:B------:R-:W-:Y:S01]  /*fde0*/  FMUL.FTZ R32, R32, R5 ;  /* 0x0000000520207220 */ /* 0x000fe20000410000 */
[----:B------:R-:W-:-:S02]  /*fdf0*/  HADD2.F32 R14, -RZ, R89.H0_H0 ;  /* 0x20000059ff0e7230 */ /* 0x000fc40000004100 */
[----:B------:R-:W-:Y:S01]  /*fe00*/  FFMA.FTZ R82, R15, R26, R82 ;  /* 0x0000001a0f527223 */ /* 0x000fe20000010052 */
[C---:B------:R-:W-:Y:S01]  /*fe10*/  FFMA.FTZ R26, R24.reuse, R5, -R13 ;  /* 0x00000005181a7223 */ /* 0x040fe2000001080d */
[----:B------:R-:W-:Y:S01]  /*fe20*/  FFMA.FTZ R32, R24, R9, R32 ;  /* 0x0000000918207223 */ /* 0x000fe20000010020 */
[----:B------:R-:W-:Y:S02]  /*fe30*/  HADD2.F32 R7, -RZ, R7.H1_H1 ;  /* 0x30000007ff077230 */ /* 0x000fe40000004100 */
[C---:B------:R-:W-:Y:S01]  /*fe40*/  FMUL.FTZ R84, R11.reuse, R34 ;  /* 0x000000220b547220 */ /* 0x040fe20000410000 */
[-C--:B------:R-:W-:Y:S01]  /*fe50*/  FMUL.FTZ R24, R11, R14.reuse ;  /* 0x0000000e0b187220 */ /* 0x080fe20000410000 */
[----:B------:R-:W-:Y:S02]  /*fe60*/  HADD2.F32 R11, -RZ, R87.H0_H0 ;  /* 0x20000057ff0b7230 */ /* 0x000fe40000004100 */
[----:B------:R-:W-:Y:S02]  /*fe70*/  HADD2.F32 R13, -RZ, R85.H0_H0 ;  /* 0x20000055ff0d7230 */ /* 0x000fe40000004100 */
[----:B------:R-:W-:Y:S01]  /*fe80*/  FFMA.FTZ R39, R7, R14, -R84 ;  /* 0x0000000e07277223 */ /* 0x000fe20000010854 */
[----:B------:R-:W-:-:S02]  /*fe90*/  HADD2.F32 R5, -RZ, R91.H0_H0 ;  /* 0x2000005bff057230 */ /* 0x000fc40000004100 */
[----:B------:R-:W-:Y:S01]  /*fea0*/  FFMA.FTZ R81, R7, R34, R24 ;  /* 0x0000002207517223 */ /* 0x000fe20000010018 */
[----:B------:R-:W-:Y:S02]  /*feb0*/  HADD2.F32 R9, -RZ, R90.H0_H0 ;  /* 0x2000005aff097230 */ /* 0x000fe40000004100 */
[----:B------:R-:W-:Y:S01]  /*fec0*/  FMUL.FTZ R7, R8, R11 ;  /* 0x0000000b08077220 */ /* 0x000fe20000410000 */
[----:B------:R-:W-:Y:S02]  /*fed0*/  HADD2.F32 R4, -RZ, R4.H1_H1 ;  /* 0x30000004ff047230 */ /* 0x000fe40000004100 */
[----:B------:R-:W-:Y:S01]  /*fee0*/  FMUL.FTZ R37, R10, R13 ;  /* 0x0000000d0a257220 */ /* 0x000fe20000410000 */
[----:B------:R-:W-:Y:S02]  /*fef0*/  HADD2.F32 R6, -RZ, R6.H1_H1 ;  /* 0x30000006ff067230 */ /* 0x000fe40000004100 */
[----:B------:R-:W-:Y:S01]  /*ff00*/  FMUL.FTZ R8, R8, R5 ;  /* 0x0000000508087220 */ /* 0x000fe20000410000 */
[----:B------:R-:W-:Y:S01]  /*ff10*/  FMUL.FTZ R14, R10, R9 ;  /* 0x000000090a0e7220 */ /* 0x000fe20000410000 */
[----:B------:R-:W-:Y:S01]  /*ff20*/  FFMA.FTZ R15, R4, R5, -R7 ;  /* 0x00000005040f7223 */ /* 0x000fe20000010807 */
        /* <DEDUP_REMOVED lines=13> */
.L_x_2374:
[----:B------:R-:W-:Y:S05]  /*10000*/  BSYNC B2 ;  /* 0x0000000000027941 */ /* 0x000fea0003800000 */
.L_x_2373:
[----:B------:R-:W-:Y:S05]  /*10010*/  @P3 BRA `(.L_x_2370) ;  /* 0x0000000400803947 */ /* 0x000fea0003800000 */
[----:B-12---:R-:W2:Y:S04]  /*10020*/  LDL R4, [R1+0x5c] ;  /* 0x00005c0001047983 */ /* 0x006ea80000100800 */
[----:B------:R-:W3:Y:S01]  /*10030*/  LDL R81, [R1+0x58] ;  /* 0x0000580001517983 */ /* 0x000ee20000100800 */
[----:B------:R-:W-:Y:S01]  /*10040*/  SHF.R.U64 R37, R30, 0x10, R31 ;  /* 0x000000101e257819 */ /* 0x000fe2000000121f */
[----:B------:R-:W-:Y:S01]  /*10050*/  HADD2.F32 R30, -RZ, R76.H1_H1 ;  /* 0x3000004cff1e7230 */ /* 0x000fe20000004100 */
[--C-:B------:R-:W-:Y:S01]  /*10060*/  SHF.R.U64 R39, R28, 0x10, R29.reuse ;  /* 0x000000101c277819 */ /* 0x100fe2000000121d */
[--C-:B------:R-:W-:Y:S01]  /*10070*/  HADD2.F32 R32, -RZ, R74.reuse.H1_H1 ;  /* 0x3000004aff207230 */ /* 0x100fe20000004100 */
[----:B------:R-:W-:Y:S01]  /*10080*/  SHF.R.U32.HI R29, RZ, 0x10, R29 ;  /* 0x00000010ff1d7819 */ /* 0x000fe2000001161d */
[----:B------:R-:W-:Y:S01]  /*10090*/  HADD2.F32 R74, -RZ, R74.H0_H0 ;  /* 0x2000004aff4a7230 */ /* 0x000fe20000004100 */
[----:B------:R-:W-:Y:S01]  /*100a0*/  SHF.R.U32.HI R33, RZ, 0x10, R31 ;  /* 0x00000010ff217819 */ /* 0x000fe2000001161f */
[----:B------:R-:W-:-:S02]  /*100b0*/  HADD2.F32 R76, -RZ, R76.H0_H0 ;  /* 0x2000004cff4c7230 */ /* 0x000fc40000004100 */
[----:B------:R-:W-:Y:S01]  /*100c0*/  HADD2.F32 R29, -RZ, R29.H0_H0 ;  /* 0x2000001dff1d7230 */ /* 0x000fe20000004100 */
[----:B--2---:R-:W-:-:S04]  /*100d0*/  LEA.HI R77, R77, R4, RZ, 0x1d ;  /* 0x000000044d4d7211 */ /* 0x004fc800078fe8ff */
[----:B------:R-:W-:Y:S01]  /*100e0*/  SHF.R.S32.HI R6, RZ, 0x1f, R77 ;  /* 0x0000001fff067819 */ /* 0x000fe2000001144d */
[----:B------:R-:W-:-:S03]  /*100f0*/  IMAD.SHL.U32 R4, R77, 0x8, RZ ;  /* 0x000000084d047824 */ /* 0x000fc600078e00ff */
[----:B------:R-:W-:Y:S02]  /*10100*/  LEA.HI R6, R6, R77, RZ, 0x3 ;  /* 0x0000004d06067211 */ /* 0x000fe400078f18ff */
[----:B------:R-:W-:Y:S02]  /*10110*/  LOP3.LUT R5, R211, 0x38, R4, 0xf8, !PT ;  /* 0x00000038d3057812 */ /* 0x000fe400078ef804 */
[--C-:B------:R-:W-:Y:S01]  /*10120*/  SHF.R.U64 R77, R60, 0x10, R61.reuse ;  /* 0x000000103c4d7819 */ /* 0x100fe2000000123d */
[----:B------:R-:W-:Y:S01]  /*10130*/  IMAD.SHL.U32 R6, R6, 0x400, RZ ;  /* 0x0000040006067824 */ /* 0x000fe200078e00ff */
[----:B0-----:R-:W-:Y:S02]  /*10140*/  LOP3.LUT R9, R5, R216, RZ, 0x3c, !PT ;  /* 0x000000d805097212 */ /* 0x001fe400078e3cff */
[----:B------:R-:W-:Y:S02]  /*10150*/  SHF.R.U32.HI R61, RZ, 0x10, R61 ;  /* 0x00000010ff3d7819 */ /* 0x000fe4000001163d */
[----:B------:R-:W-:-:S02]  /*10160*/  LOP3.LUT R8, R6, 0x7fffe000, RZ, 0xc0, !PT ;  /* 0x7fffe00006087812 */ /* 0x000fc400078ec0ff */
[----:B---3--:R-:W0:Y:S01]  /*10170*/  LDS.128 R4, [R81] ;  /* 0x0000000051047984 */ /* 0x008e220000000c00 */
[----:B------:R-:W-:Y:S02]  /*10180*/  SHF.R.U64 R60, R62, 0x10, R63 ;  /* 0x000000103e3c7819 */ /* 0x000fe4000000123f */
[----:B------:R-:W-:Y:S02]  /*10190*/  IADD3 R9, R9, R8, R217 ;  /* 0x0000000809097210 */ /* 0x000fe40007ffe0d9 */
[----:B------:R-:W-:Y:S02]  /*101a0*/  SHF.R.U32.HI R62, RZ, 0x10, R63 ;  /* 0x00000010ff3e7819 */ /* 0x000fe4000001163f */
[----:B------:R-:W-:-:S05]  /*101b0*/  LEA R12, R9, R18, 0x1 ;  /* 0x00000012090c7211 */ /* 0x000fca00078e08ff */
[----:B------:R-:W1:Y:S01]  /*101c0*/  LDS.128 R8, [R12+0x15400] ;  /* 0x015400000c087984 */ /* 0x000e620000000c00 */
[--C-:B0-----:R-:W-:Y:S02]  /*101d0*/  HADD2.F32 R13, -RZ, R5.reuse.H0_H0 ;  /* 0x20000005ff0d7230 */ /* 0x101fe40000004100 */
[----:B------:R-:W-:Y:S02]  /*101e0*/  HADD2.F32 R14, -RZ, R5.H1_H1 ;  /* 0x30000005ff0e7230 */ /* 0x000fe40000004100 */
[----:B------:R-:W-:Y:S02]  /*101f0*/  HADD2.F32 R5, -RZ, R4.H0_H0 ;  /* 0x20000004ff057230 */ /* 0x000fe40000004100 */
[----:B------:R-:W-:Y:S02]  /*10200*/  HADD2.F32 R15, -RZ, R6.H0_H0 ;  /* 0x20000006ff0f7230 */ /* 0x000fe40000004100 */
        /* <DEDUP_REMOVED lines=8> */
[C---:B------:R-:W-:Y:S01]  /*10290*/  FMUL.FTZ R31, R26.reuse, R29 ;  /* 0x0000001d1a1f7220 */ /* 0x040fe20000410000 */
[C---:B------:R-:W-:Y:S01]  /*102a0*/  FFMA.FTZ R34, R13.reuse, R30, -R34 ;  /* 0x0000001e0d227223 */ /* 0x040fe20000010822 */
[----:B------:R-:W-:Y:S01]  /*102b0*/  FFMA.FTZ R36, R13, R32, R36 ;  /* 0x000000200d247223 */ /* 0x000fe20000010024 */
[----:B------:R-:W-:Y:S01]  /*102c0*/  FMUL.FTZ R30, R9, R74 ;  /* 0x0000004a091e7220 */ /* 0x000fe20000410000 */
[----:B------:R-:W-:Y:S01]  /*102d0*/  FMUL.FTZ R13, R26, R25 ;  /* 0x000000191a0d7220 */ /* 0x000fe20000410000 */
[----:B------:R-:W-:-:S02]  /*102e0*/  HADD2.F32 R27, -RZ, R10.H0_H0 ;  /* 0x2000000aff1b7230 */ /* 0x000fc40000004100 */
[-C--:B------:R-:W-:Y:S01]  /*102f0*/  FMUL.FTZ R9, R9, R76.reuse ;  /* 0x0000004c09097220 */ /* 0x080fe20000410000 */
[----:B------:R-:W-:Y:S02]  /*10300*/  HADD2.F32 R26, -RZ, R75.H0_H0 ;  /* 0x2000004bff1a7230 */ /* 0x000fe40000004100 */
[C---:B------:R-:W-:Y:S01]  /*10310*/  FFMA.FTZ R31, R14.reuse, R25, -R31 ;  /* 0x000000190e1f7223 */ /* 0x040fe2000001081f */
        /* <DEDUP_REMOVED lines=10> */
[----:B------:R-:W-:Y:S01]  /*103c0*/  FFMA.FTZ R27, R15, R14, -R30 ;  /* 0x0000000e0f1b7223 */ /* 0x000fe2000001081e */
[C---:B------:R-:W-:Y:S01]  /*103d0*/  FMUL.FTZ R9, R28.reuse, R75 ;  /* 0x0000004b1c097220 */ /* 0x040fe20000410000 */
[----:B------:R-:W-:Y:S02]  /*103e0*/  HADD2.F32 R30, -RZ, R33.H0_H0 ;  /* 0x20000021ff1e7230 */ /* 0x000fe40000004100 */
[----:B------:R-:W-:Y:S01]  /*103f0*/  FMUL.FTZ R28, R28, R5 ;  /* 0x000000051c1c7220 */ /* 0x000fe20000410000 */
[----:B------:R-:W-:-:S02]  /*10400*/  HADD2.F32 R14, -RZ, R62.H0_H0 ;  /* 0x2000003eff0e7230 */ /* 0x000fc40000004100 */
[----:B------:R-:W-:Y:S01]  /*10410*/  FFMA.FTZ R32, R15, R26, R32 ;  /* 0x0000001a0f207223 */ /* 0x000fe20000010020 */
[C---:B------:R-:W-:Y:S01]  /*10420*/  FFMA.FTZ R26, R24.reuse, R5, -R9 ;  /* 0x00000005181a7223 */ /* 0x040fe20000010809 */
[----:B------:R-:W-:Y:S01]  /*10430*/  FFMA.FTZ R28, R24, R75, R28 ;  /* 0x0000004b181c7223 */ /* 0x000fe2000001001c */
[C---:B------:R-:W-:Y:S01]  /*10440*/  FMUL.FTZ R38, R11.reuse, R30 ;  /* 0x0000001e0b267220 */ /* 0x040fe20000410000 */
[-C--:B------:R-:W-:Y:S01]  /*10450*/  FMUL.FTZ R24, R11, R14.reuse ;  /* 0x0000000e0b187220 */ /* 0x080fe20000410000 */
[----:B------:R-:W-:Y:S02]  /*10460*/  HADD2.F32 R8, -RZ, R8.H1_H1 ;  /* 0x30000008ff087230 */ /* 0x000fe40000004100 */
[----:B------:R-:W-:Y:S02]  /*10470*/  HADD2.F32 R10, -RZ, R10.H1_H1 ;  /* 0x3000000aff0a7230 */ /* 0x000fe40000004100 */
[----:B------:R-:W-:Y:S01]  /*10480*/  FFMA.FTZ R35, R7, R14, -R38 ;  /* 0x0000000e07237223 */ /* 0x000fe20000010826 */
[----:B------:R-:W-:-:S02]  /*10490*/  HADD2.F32 R11, -RZ, R39.H0_H0 ;  /* 0x20000027ff0b7230 */ /* 0x000fc40000004100 */
[----:B------:R-:W-:Y:S02]  /*104a0*/  HADD2.F32 R13, -RZ, R37.H0_H0 ;  /* 0x20000025ff0d7230 */ /* 0x000fe40000004100 */
[----:B------:R-:W-:Y:S01]  /*104b0*/  FFMA.FTZ R37, R7, R30, R24 ;  /* 0x0000001e07257223 */ /* 0x000fe20000010018 */
        /* <DEDUP_REMOVED lines=22> */
.L_x_2370:
[----:B------:R-:W-:Y:S05]  /*10620*/  BSYNC B1 ;  /* 0x0000000000017941 */ /* 0x000fea0003800000 */
.L_x_2369:
[----:B------:R-:W-:Y:S05]  /*10630*/  @P1 BRA `(.L_x_2344) ;  /* 0x0000001000a81947 */ /* 0x000fea0003800000 */
[----:B------:R-:W4:Y:S01]  /*10640*/  LDC R13, c[0x0][0x3d4] ;  /* 0x0000f500ff0d7b82 */ /* 0x000f220000000800 */
[----:B------:R-:W-:Y:S01]  /*10650*/  BSSY B1, `(.L_x_2375) ;  /* 0x0000065000017945 */ /* 0x000fe20003800000 */
[----:B------:R-:W-:Y:S02]  /*10660*/  SHF.R.U32.HI R61, RZ, 0x3, R210 ;  /* 0x00000003ff3d7819 */ /* 0x000fe400000116d2 */
[-C--:B----4-:R-:W-:Y:S02]  /*10670*/  ISETP.GE.AND P0, PT, R22, R13.reuse, PT ;  /* 0x0000000d1600720c */ /* 0x090fe40003f06270 */
[-C--:B------:R-:W-:Y:S02]  /*10680*/  ISETP.GE.AND P1, PT, R206, R13.reuse, PT ;  /* 0x0000000dce00720c */ /* 0x080fe40003f26270 */
[----:B------:R-:W-:-:S09]  /*10690*/  ISETP.GE.AND P2, PT, R207, R13, PT ;  /* 0x0000000dcf00720c */ /* 0x000fd20003f46270 */
[----:B------:R-:W-:Y:S05]  /*106a0*/  @P0 BRA `(.L_x_2376) ;  /* 0x00000004007c0947 */ /* 0x000fea0003800000 */
[----:B------:R-:W4:Y:S01]  /*106b0*/  LDL R62, [R1+0x60] ;  /* 0x00006000013e7983 */ /* 0x000f220000100800 */
[----:B-123--:R-:W-:Y:S01]  /*106c0*/  LEA.HI R4, R13, R234, RZ, 0x1d ;  /* 0x000000ea0d047211 */ /* 0x00efe200078fe8ff */
[----:B------:R-:W-:Y:S01]  /*106d0*/  HADD2.F32 R31, -RZ, R79.H1_H1 ;  /* 0x3000004fff1f7230 */ /* 0x000fe20000004100 */
[----:B------:R-:W-:Y:S01]  /*106e0*/  SHF.R.U32.HI R32, RZ, 0x10, R41 ;  /* 0x00000010ff207819 */ /* 0x000fe20000011629 */
        /* <DEDUP_REMOVED lines=8> */
[----:B------:R-:W-:Y:S01]  /*10770*/  SHF.R.U32.HI R52, RZ, 0x10, R53 ;  /* 0x00000010ff347819 */ /* 0x000fe20000011635 */
[----:B------:R-:W-:Y:S01]  /*10780*/  IMAD.SHL.U32 R7, R7, 0x400, RZ ;  /* 0x0000040007077824 */ /* 0x000fe200078e00ff */
[----:B0-----:R-:W-:Y:S02]  /*10790*/  LOP3.LUT R9, R4, R61, RZ, 0x3c, !PT ;  /* 0x0000003d04097212 */ /* 0x001fe400078e3cff */
[----:B------:R-:W-:Y:S02]  /*107a0*/  SHF.R.U64 R40, R40, 0x10, R41 ;  /* 0x0000001028287819 */ /* 0x000fe40000001229 */
[----:B------:R-:W-:Y:S02]  /*107b0*/  LOP3.LUT R8, R7, 0x7fffe000, RZ, 0xc0, !PT ;  /* 0x7fffe00007087812 */ /* 0x000fe400078ec0ff */
[----:B------:R-:W-:Y:S02]  /*107c0*/  SHF.R.U64 R41, R54, 0x10, R55 ;  /* 0x0000001036297819 */ /* 0x000fe40000001237 */
[----:B------:R-:W-:-:S02]  /*107d0*/  IADD3 R9, R9, R8, R218 ;  /* 0x0000000809097210 */ /* 0x000fc40007ffe0da */
[----:B------:R-:W-:Y:S02]  /*107e0*/  SHF.R.U64 R39, R42, 0x10, R43 ;  /* 0x000000102a277819 */ /* 0x000fe4000000122b */
[----:B------:R-:W-:Y:S01]  /*107f0*/  SHF.R.U32.HI R54, RZ, 0x10, R55 ;  /* 0x00000010ff367819 */ /* 0x000fe20000011637 */
[----:B------:R-:W-:Y:S01]  /*10800*/  IMAD R12, R9, 0x2, R18 ;  /* 0x00000002090c7824 */ /* 0x000fe200078e0212 */
[----:B------:R-:W-:-:S04]  /*10810*/  SHF.R.U32.HI R42, RZ, 0x10, R43 ;  /* 0x00000010ff2a7819 */ /* 0x000fc8000001162b */
[----:B------:R-:W0:Y:S02]  /*10820*/  LDS.128 R8, [R12+0x15400] ;  /* 0x015400000c087984 */ /* 0x000e240000000c00 */
[--C-:B0-----:R-:W-:Y:S02]  /*10830*/  HADD2.F32 R26, -RZ, R9.reuse.H0_H0 ;  /* 0x20000009ff1a7230 */ /* 0x101fe40000004100 */
[----:B------:R-:W-:Y:S02]  /*10840*/  HADD2.F32 R27, -RZ, R9.H1_H1 ;  /* 0x30000009ff1b7230 */ /* 0x000fe40000004100 */
[----:B------:R-:W-:Y:S02]  /*10850*/  HADD2.F32 R9, -RZ, R8.H0_H0 ;  /* 0x20000008ff097230 */ /* 0x000fe40000004100 */
[C---:B------:R-:W-:Y:S01]  /*10860*/  FMUL.FTZ R35, R26.reuse, R33 ;  /* 0x000000211a237220 */ /* 0x040fe20000410000 */
[----:B------:R-:W-:Y:S01]  /*10870*/  FMUL.FTZ R37, R26, R31 ;  /* 0x0000001f1a257220 */ /* 0x000fe20000410000 */
[----:B------:R-:W-:-:S02]  /*10880*/  HADD2.F32 R26, -RZ, R52.H0_H0 ;  /* 0x20000034ff1a7230 */ /* 0x000fc40000004100 */
[C---:B------:R-:W-:Y:S01]  /*10890*/  FMUL.FTZ R34, R27.reuse, R32 ;  /* 0x000000201b227220 */ /* 0x040fe20000410000 */
[----:B------:R-:W-:Y:S02]  /*108a0*/  HADD2.F32 R28, -RZ, R10.H0_H0 ;  /* 0x2000000aff1c7230 */ /* 0x000fe40000004100 */
[--C-:B------:R-:W-:Y:S02]  /*108b0*/  HADD2.F32 R29, -RZ, R11.reuse.H0_H0 ;  /* 0x2000000bff1d7230 */ /* 0x100fe40000004100 */
[----:B------:R-:W-:Y:S01]  /*108c0*/  FMUL.FTZ R36, R27, R26 ;  /* 0x0000001a1b247220 */ /* 0x000fe20000410000 */
[--C-:B------:R-:W-:Y:S02]  /*108d0*/  HADD2.F32 R27, -RZ, R70.reuse.H0_H0 ;  /* 0x20000046ff1b7230 */ /* 0x100fe40000004100 */
[----:B------:R-:W-:Y:S02]  /*108e0*/  HADD2.F32 R11, -RZ, R11.H1_H1 ;  /* 0x3000000bff0b7230 */ /* 0x000fe40000004100 */
[----:B------:R-:W-:-:S02]  /*108f0*/  HADD2.F32 R70, -RZ, R70.H1_H1 ;  /* 0x30000046ff467230 */ /* 0x000fc40000004100 */
[----:B------:R-:W-:Y:S02]  /*10900*/  HADD2.F32 R8, -RZ, R8.H1_H1 ;  /* 0x30000008ff087230 */ /* 0x000fe40000004100 */
[----:B------:R-:W-:Y:S01]  /*10910*/  HADD2.F32 R10, -RZ, R10.H1_H1 ;  /* 0x3000000aff0a7230 */ /* 0x000fe20000004100 */
[----:B----4-:R-:W0:Y:S02]  /*10920*/  LDS.128 R4, [R62] ;  /* 0x000000003e047984 */ /* 0x010e240000000c00 */
[--C-:B0-----:R-:W-:Y:S02]  /*10930*/  HADD2.F32 R14, -RZ, R5.reuse.H0_H0 ;  /* 0x20000005ff0e7230 */ /* 0x101fe40000004100 */
[----:B------:R-:W-:Y:S02]  /*10940*/  HADD2.F32 R15, -RZ, R5.H1_H1 ;  /* 0x30000005ff0f7230 */ /* 0x000fe40000004100 */
[----:B------:R-:W-:Y:S02]  /*10950*/  HADD2.F32 R5, -RZ, R4.H0_H0 ;  /* 0x20000004ff057230 */ /* 0x000fe40000004100 */
[C---:B------:R-:W-:Y:S01]  /*10960*/  FFMA.FTZ R35, R14.reuse, R31, -R35 ;  /* 0x0000001f0e237223 */ /* 0x040fe20000010823 */
[----:B------:R-:W-:Y:S01]  /*10970*/  FFMA.FTZ R37, R14, R33, R37 ;  /* 0x000000210e257223 */ /* 0x000fe20000010025 */
[----:B------:R-:W-:-:S02]  /*10980*/  HADD2.F32 R14, -RZ, R79.H0_H0 ;  /* 0x2000004fff0e7230 */ /* 0x000fc40000004100 */
[----:B------:R-:W-:Y:S01]  /*10990*/  FFMA.FTZ R34, R15, R26, -R34 ;  /* 0x0000001a0f227223 */ /* 0x000fe20000010822 */
[----:B------:R-:W-:Y:S01]  /*109a0*/  FMUL.FTZ R26, R9, R30 ;  /* 0x0000001e091a7220 */ /* 0x000fe20000410000 */
[----:B------:R-:W-:Y:S02]  /*109b0*/  HADD2.F32 R24, -RZ, R6.H0_H0 ;  /* 0x20000006ff187230 */ /* 0x000fe40000004100 */
[----:B------:R-:W-:Y:S01]  /*109c0*/  FFMA.FTZ R36, R15, R32, R36 ;  /* 0x000000200f247223 */ /* 0x000fe20000010024 */
[-C--:B------:R-:W-:Y:S01]  /*109d0*/  FMUL.FTZ R33, R9, R14.reuse ;  /* 0x0000000e09217220 */ /* 0x080fe20000410000 */
[----:B------:R-:W-:Y:S02]  /*109e0*/  HADD2.F32 R9, -RZ, R80.H0_H0 ;  /* 0x20000050ff097230 */ /* 0x000fe40000004100 */
[C---:B------:R-:W-:Y:S01]  /*109f0*/  FFMA.FTZ R31, R5.reuse, R14, -R26 ;  /* 0x0000000e051f7223 */ /* 0x040fe2000001081a */
[----:B------:R-:W-:Y:S02]  /*10a00*/  HADD2.F32 R26, -RZ, R42.H0_H0 ;  /* 0x2000002aff1a7230 */ /* 0x000fe40000004100 */
[----:B------:R-:W-:Y:S01]  /*10a10*/  FFMA.FTZ R33, R5, R30, R33 ;  /* 0x0000001e05217223 */ /* 0x000fe20000010021 */
[----:B------:R-:W-:Y:S01]  /*10a20*/  FMUL.FTZ R5, R28, R27 ;  /* 0x0000001b1c057220 */ /* 0x000fe20000410000 */
[----:B------:R-:W-:-:S02]  /*10a30*/  HADD2.F32 R14, -RZ, R54.H0_H0 ;  /* 0x20000036ff0e7230 */ /* 0x000fc40000004100 */
[-C--:B------:R-:W-:Y:S01]  /*10a40*/  FMUL.FTZ R15, R28, R9.reuse ;  /* 0x000000091c0f7220 */ /* 0x080fe20000410000 */
[----:B------:R-:W-:Y:S02]  /*10a50*/  HADD2.F32 R80, -RZ, R80.H1_H1 ;  /* 0x30000050ff507230 */ /* 0x000fe40000004100 */
[C---:B------:R-:W-:Y:S01]  /*10a60*/  FFMA.FTZ R28, R24.reuse, R9, -R5 ;  /* 0x00000009181c7223 */ /* 0x040fe20000010805 */
[--C-:B------:R-:W-:Y:S02]  /*10a70*/  HADD2.F32 R25, -RZ, R7.reuse.H0_H0 ;  /* 0x20000007ff197230 */ /* 0x100fe40000004100 */
[----:B------:R-:W-:Y:S01]  /*10a80*/  FMUL.FTZ R30, R29, R70 ;  /* 0x000000461d1e7220 */ /* 0x000fe20000410000 */
[----:B------:R-:W-:Y:S02]  /*10a90*/  HADD2.F32 R7, -RZ, R7.H1_H1 ;  /* 0x30000007ff077230 */ /* 0x000fe40000004100 */
[----:B------:R-:W-:Y:S01]  /*10aa0*/  FFMA.FTZ R24, R24, R27, R15 ;  /* 0x0000001b18187223 */ /* 0x000fe2000001000f */
[C---:B------:R-:W-:Y:S01]  /*10ab0*/  FMUL.FTZ R32, R11.reuse, R26 ;  /* 0x0000001a0b207220 */ /* 0x040fe20000410000 */
[----:B------:R-:W-:Y:S01]  /*10ac0*/  FMUL.FTZ R38, R11, R14 ;  /* 0x0000000e0b267220 */ /* 0x000fe20000410000 */
[----:B------:R-:W-:Y:S01]  /*10ad0*/  FMUL.FTZ R29, R29, R80 ;  /* 0x000000501d1d7220 */ /* 0x000fe20000410000 */
[----:B------:R-:W-:-:S02]  /*10ae0*/  HADD2.F32 R11, -RZ, R40.H0_H0 ;  /* 0x20000028ff0b7230 */ /* 0x000fc40000004100 */
[C---:B------:R-:W-:Y:S01]  /*10af0*/  FFMA.FTZ R30, R25.reuse, R80, -R30 ;  /* 0x00000050191e7223 */ /* 0x040fe2000001081e */
[----:B------:R-:W-:Y:S02]  /*10b00*/  HADD2.F32 R15, -RZ, R39.H0_H0 ;  /* 0x20000027ff0f7230 */ /* 0x000fe40000004100 */
[----:B------:R-:W-:Y:S01]  /*10b10*/  FFMA.FTZ R29, R25, R70, R29 ;  /* 0x00000046191d7223 */ /* 0x000fe2000001001d */
[----:B------:R-:W-:Y:S02]  /*10b20*/  HADD2.F32 R5, -RZ, R60.H0_H0 ;  /* 0x2000003cff057230 */ /* 0x000fe40000004100 */
[C---:B------:R-:W-:Y:S01]  /*10b30*/  FFMA.FTZ R27, R7.reuse, R14, -R32 ;  /* 0x0000000e071b7223 */ /* 0x040fe20000010820 */
[----:B------:R-:W-:Y:S02]  /*10b40*/  HADD2.F32 R9, -RZ, R41.H0_H0 ;  /* 0x20000029ff097230 */ /* 0x000fe40000004100 */
[----:B------:R-:W-:Y:S01]  /*10b50*/  FFMA.FTZ R38, R7, R26, R38 ;  /* 0x0000001a07267223 */ /* 0x000fe20000010026 */
[----:B------:R-:W-:-:S02]  /*10b60*/  HADD2.F32 R4, -RZ, R4.H1_H1 ;  /* 0x30000004ff047230 */ /* 0x000fc40000004100 */
[----:B------:R-:W-:Y:S01]  /*10b70*/  FMUL.FTZ R7, R8, R11 ;  /* 0x0000000b08077220 */ /* 0x000fe20000410000 */
[----:B------:R-:W-:Y:S02]  /*10b80*/  HADD2.F32 R6, -RZ, R6.H1_H1 ;  /* 0x30000006ff067230 */ /* 0x000fe40000004100 */
[----:B------:R-:W-:Y:S01]  /*10b90*/  FMUL.FTZ R25, R10, R15 ;  /* 0x0000000f0a197220 */ /* 0x000fe20000410000 */
[----:B------:R-:W-:Y:S01]  /*10ba0*/  FMUL.FTZ R14, R8, R5 ;  /* 0x00000005080e7220 */ /* 0x000fe20000410000 */
        /* <DEDUP_REMOVED lines=15> */
.L_x_2376:
[----:B------:R-:W-:Y:S05]  /*10ca0*/  BSYNC B1 ;  /* 0x0000000000017941 */ /* 0x000fea0003800000 */
.L_x_2375:
[----:B------:R-:W-:Y:S04]  /*10cb0*/  BSSY B1, `(.L_x_2377) ;  /* 0x0000061000017945 */ /* 0x000fe80003800000 */
[----:B------:R-:W-:Y:S05]  /*10cc0*/  @P1 BRA `(.L_x_2378) ;  /* 0x00000004007c1947 */ /* 0x000fea0003800000 */
[----:B------:R-:W5:Y:S01]  /*10cd0*/  LDL R52, [R1+0x54] ;  /* 0x0000540001347983 */ /* 0x000f620000100800 */
[----:B-1234-:R-:W-:Y:S01]  /*10ce0*/  LEA.HI R4, R13, R236, RZ, 0x1d ;  /* 0x000000ec0d047211 */ /* 0x01efe200078fe8ff */
[----:B------:R-:W-:Y:S01]  /*10cf0*/  HADD2.F32 R31, -RZ, R72.H1_H1 ;  /* 0x30000048ff1f7230 */ /* 0x000fe20000004100 */
        /* <DEDUP_REMOVED lines=13> */
[----:B------:R-:W-:Y:S01]  /*10dd0*/  SHF.R.U64 R42, R58, 0x10, R59 ;  /* 0x000000103a2a7819 */ /* 0x000fe2000000123b */
[----:B------:R-:W-:Y:S01]  /*10de0*/  HADD2.F32 R30, -RZ, R30.H0_H0 ;  /* 0x2000001eff1e7230 */ /* 0x000fe20000004100 */
[----:B------:R-:W-:-:S02]  /*10df0*/  IADD3 R9, R9, R8, R218 ;  /* 0x0000000809097210 */ /* 0x000fc40007ffe0da */
[----:B------:R-:W-:Y:S02]  /*10e00*/  SHF.R.U64 R40, R46, 0x10, R47 ;  /* 0x000000102e287819 */ /* 0x000fe4000000122f */
[----:B------:R-:W-:Y:S01]  /*10e10*/  SHF.R.U32.HI R58, RZ, 0x10, R59 ;  /* 0x00000010ff3a7819 */ /* 0x000fe2000001163b */
[----:B------:R-:W-:Y:S01]  /*10e20*/  IMAD R12, R9, 0x2, R18 ;  /* 0x00000002090c7824 */ /* 0x000fe200078e0212 */
[----:B------:R-:W-:Y:S02]  /*10e30*/  SHF.R.U32.HI R46, RZ, 0x10, R47 ;  /* 0x00000010ff2e7819 */ /* 0x000fe4000001162f */
[----:B------:R-:W-:Y:S02]  /*10e40*/  SHF.R.U64 R41, R44, 0x10, R45 ;  /* 0x000000102c297819 */ /* 0x000fe4000000122d */
[----:B------:R-:W0:Y:S02]  /*10e50*/  LDS.128 R8, [R12+0x15400] ;  /* 0x015400000c087984 */ /* 0x000e240000000c00 */
[----:B0-----:R-:W-:-:S02]  /*10e60*/  HADD2.F32 R26, -RZ, R9.H0_H0 ;  /* 0x20000009ff1a7230 */ /* 0x001fc40000004100 */
[----:B------:R-:W-:Y:S02]  /*10e70*/  HADD2.F32 R27, -RZ, R9.H1_H1 ;  /* 0x30000009ff1b7230 */ /* 0x000fe40000004100 */
[----:B------:R-:W-:Y:S02]  /*10e80*/  HADD2.F32 R9, -RZ, R8.H0_H0 ;  /* 0x20000008ff097230 */ /* 0x000fe40000004100 */
[C---:B------:R-:W-:Y:S01]  /*10e90*/  FMUL.FTZ R35, R26.reuse, R33 ;  /* 0x000000211a237220 */ /* 0x040fe20000410000 */
[----:B------:R-:W-:Y:S01]  /*10ea0*/  FMUL.FTZ R37, R26, R31 ;  /* 0x0000001f1a257220 */ /* 0x000fe20000410000 */
[----:B------:R-:W-:Y:S02]  /*10eb0*/  HADD2.F32 R26, -RZ, R56.H0_H0 ;  /* 0x20000038ff1a7230 */ /* 0x000fe40000004100 */
[----:B------:R-:W-:Y:S01]  /*10ec0*/  FMUL.FTZ R32, R27, R30 ;  /* 0x0000001e1b207220 */ /* 0x000fe20000410000 */
[----:B------:R-:W-:Y:S02]  /*10ed0*/  HADD2.F32 R28, -RZ, R10.H0_H0 ;  /* 0x2000000aff1c7230 */ /* 0x000fe40000004100 */
[----:B------:R-:W-:-:S02]  /*10ee0*/  HADD2.F32 R29, -RZ, R11.H0_H0 ;  /* 0x2000000bff1d7230 */ /* 0x000fc40000004100 */
[----:B------:R-:W-:Y:S01]  /*10ef0*/  FMUL.FTZ R34, R27, R26 ;  /* 0x0000001a1b227220 */ /* 0x000fe20000410000 */
[----:B------:R-:W-:Y:S02]  /*10f00*/  HADD2.F32 R27, -RZ, R71.H0_H0 ;  /* 0x20000047ff1b7230 */ /* 0x000fe40000004100 */
[----:B------:R-:W-:Y:S02]  /*10f10*/  HADD2.F32 R11, -RZ, R11.H1_H1 ;  /* 0x3000000bff0b7230 */ /* 0x000fe40000004100 */
[----:B------:R-:W-:Y:S02]  /*10f20*/  HADD2.F32 R8, -RZ, R8.H1_H1 ;  /* 0x30000008ff087230 */ /* 0x000fe40000004100 */
[----:B------:R-:W-:Y:S01]  /*10f30*/  HADD2.F32 R10, -RZ, R10.H1_H1 ;  /* 0x3000000aff0a7230 */ /* 0x000fe20000004100 */
[----:B-----5:R-:W0:Y:S02]  /*10f40*/  LDS.128 R4, [R52] ;  /* 0x0000000034047984 */ /* 0x020e240000000c00 */
[----:B0-----:R-:W-:-:S02]  /*10f50*/  HADD2.F32 R14, -RZ, R5.H0_H0 ;  /* 0x20000005ff0e7230 */ /* 0x001fc40000004100 */
[----:B------:R-:W-:Y:S02]  /*10f60*/  HADD2.F32 R15, -RZ, R5.H1_H1 ;  /* 0x30000005ff0f7230 */ /* 0x000fe40000004100 */
[----:B------:R-:W-:Y:S02]  /*10f70*/  HADD2.F32 R5, -RZ, R4.H0_H0 ;  /* 0x20000004ff057230 */ /* 0x000fe40000004100 */
[C---:B------:R-:W-:Y:S01]  /*10f80*/  FFMA.FTZ R35, R14.reuse, R31, -R35 ;  /* 0x0000001f0e237223 */ /* 0x040fe20000010823 */
[----:B------:R-:W-:Y:S01]  /*10f90*/  FFMA.FTZ R37, R14, R33, R37 ;  /* 0x000000210e257223 */ /* 0x000fe20000010025 */
[C---:B------:R-:W-:Y:S01]  /*10fa0*/  FMUL.FTZ R14, R9.reuse, R68 ;  /* 0x00000044090e7220 */ /* 0x040fe20000410000 */
[----:B------:R-:W-:Y:S01]  /*10fb0*/  FMUL.FTZ R31, R9, R72 ;  /* 0x00000048091f7220 */ /* 0x000fe20000410000 */
[C---:B------:R-:W-:Y:S01]  /*10fc0*/  FFMA.FTZ R34, R15.reuse, R30, R34 ;  /* 0x0000001e0f227223 */ /* 0x040fe20000010022 */
[----:B------:R-:W-:Y:S02]  /*10fd0*/  HADD2.F32 R9, -RZ, R73.H0_H0 ;  /* 0x20000049ff097230 */ /* 0x000fe40000004100 */
[----:B------:R-:W-:Y:S01]  /*10fe0*/  FFMA.FTZ R32, R15, R26, -R32 ;  /* 0x0000001a0f207223 */ /* 0x000fe20000010820 */
[----:B------:R-:W-:-:S02]  /*10ff0*/  HADD2.F32 R30, -RZ, R71.H1_H1 ;  /* 0x30000047ff1e7230 */ /* 0x000fc40000004100 */
[C---:B------:R-:W-:Y:S01]  /*11000*/  FFMA.FTZ R72, R5.reuse, R72, -R14 ;  /* 0x0000004805487223 */ /* 0x040fe2000001080e */
[----:B------:R-:W-:Y:S01]  /*11010*/  FFMA.FTZ R31, R5, R68, R31 ;  /* 0x00000044051f7223 */ /* 0x000fe2000001001f */
[----:B------:R-:W-:Y:S02]  /*11020*/  HADD2.F32 R24, -RZ, R6.H0_H0 ;  /* 0x20000006ff187230 */ /* 0x000fe40000004100 */
[C---:B------:R-:W-:Y:S01]  /*11030*/  FMUL.FTZ R5, R28.reuse, R27 ;  /* 0x0000001b1c057220 */ /* 0x040fe20000410000 */
[----:B------:R-:W-:Y:S02]  /*11040*/  HADD2.F32 R25, -RZ, R7.H0_H0 ;  /* 0x20000007ff197230 */ /* 0x000fe40000004100 */
        /* <DEDUP_REMOVED lines=8> */
[----:B------:R-:W-:Y:S02]  /*110d0*/  HADD2.F32 R7, -RZ, R7.H1_H1 ;  /* 0x30000007ff077230 */ /* 0x000fe40000004100 */
[----:B------:R-:W-:Y:S01]  /*110e0*/  FFMA.FTZ R24, R24, R27, R15 ;  /* 0x0000001b18187223 */ /* 0x000fe2000001000f */
[C---:B------:R-:W-:Y:S01]  /*110f0*/  FMUL.FTZ R38, R11.reuse, R28 ;  /* 0x0000001c0b267220 */ /* 0x040fe20000410000 */
[----:B------:R-:W-:Y:S01]  /*11100*/  FMUL.FTZ R14, R11, R26 ;  /* 0x0000001a0b0e7220 */ /* 0x000fe20000410000 */
[----:B------:R-:W-:-:S02]  /*11110*/  HADD2.F32 R11, -RZ, R41.H0_H0 ;  /* 0x20000029ff0b7230 */ /* 0x000fc40000004100 */
[----:B------:R-:W-:Y:S01]  /*11120*/  FFMA.FTZ R29, R25, R30, R29 ;  /* 0x0000001e191d7223 */ /* 0x000fe2000001001d */
[----:B------:R-:W-:Y:S02]  /*11130*/  HADD2.F32 R15, -RZ, R40.H0_H0 ;  /* 0x20000028ff0f7230 */ /* 0x000fe40000004100 */
[C---:B------:R-:W-:Y:S01]  /*11140*/  FFMA.FTZ R39, R7.reuse, R26, -R38 ;  /* 0x0000001a07277223 */ /* 0x040fe20000010826 */
[----:B------:R-:W-:Y:S02]  /*11150*/  HADD2.F32 R5, -RZ, R43.H0_H0 ;  /* 0x2000002bff057230 */ /* 0x000fe40000004100 */
[----:B------:R-:W-:Y:S01]  /*11160*/  FFMA.FTZ R28, R7, R28, R14 ;  /* 0x0000001c071c7223 */ /* 0x000fe2000001000e */
[----:B------:R-:W-:Y:S02]  /*11170*/  HADD2.F32 R9, -RZ, R42.H0_H0 ;  /* 0x2000002aff097230 */ /* 0x000fe40000004100 */
[----:B------:R-:W-:Y:S01]  /*11180*/  FMUL.FTZ R7, R8, R11 ;  /* 0x0000000b08077220 */ /* 0x000fe20000410000 */
[----:B------:R-:W-:-:S02]  /*11190*/  HADD2.F32 R4, -RZ, R4.H1_H1 ;  /* 0x30000004ff047230 */ /* 0x000fc40000004100 */
        /* <DEDUP_REMOVED lines=18> */
.L_x_2378:
[----:B------:R-:W-:Y:S05]  /*112c0*/  BSYNC B1 ;  /* 0x0000000000017941 */ /* 0x000fea0003800000 */
.L_x_2377:
[----:B------:R-:W-:Y:S05]  /*112d0*/  @P2 BRA `(.L_x_2344) ;  /* 0x0000000400802947 */ /* 0x000fea0003800000 */
[----:B01234-:R-:W2:Y:S04]  /*112e0*/  LDL R4, [R1+0x5c] ;  /* 0x00005c0001047983 */ /* 0x01fea80000100800 */
[----:B------:R-:W3:Y:S01]  /*112f0*/  LDL R39, [R1+0x50] ;  /* 0x0000500001277983 */ /* 0x000ee20000100800 */
[----:B------:R-:W-:Y:S01]  /*11300*/  HADD2.F32 R32, -RZ, R0.H1_H1 ;  /* 0x30000000ff207230 */ /* 0x000fe20000004100 */
[--C-:B------:R-:W-:Y:S01]  /*11310*/  SHF.R.U64 R38, R64, 0x10, R65.reuse ;  /* 0x0000001040267819 */ /* 0x100fe20000001241 */
[--C-:B------:R-:W-:Y:S01]  /*11320*/  HADD2.F32 R30, -RZ, R20.reuse.H1_H1 ;  /* 0x30000014ff1e7230 */ /* 0x100fe20000004100 */
[----:B------:R-:W-:Y:S01]  /*11330*/  SHF.R.U32.HI R64, RZ, 0x10, R65 ;  /* 0x00000010ff407819 */ /* 0x000fe20000011641 */
[----:B------:R-:W-:Y:S01]  /*11340*/  HADD2.F32 R20, -RZ, R20.H0_H0 ;  /* 0x20000014ff147230 */ /* 0x000fe20000004100 */
[----:B------:R-:W-:-:S02]  /*11350*/  SHF.R.U32.HI R29, RZ, 0x10, R49 ;  /* 0x00000010ff1d7819 */ /* 0x000fc40000011631 */
[----:B------:R-:W-:Y:S02]  /*11360*/  SHF.R.U64 R37, R66, 0x10, R67 ;  /* 0x0000001042257819 */ /* 0x000fe40000001243 */
[----:B------:R-:W-:Y:S01]  /*11370*/  SHF.R.U64 R33, R50, 0x10, R51 ;  /* 0x0000001032217819 */ /* 0x000fe20000001233 */
[----:B------:R-:W-:Y:S01]  /*11380*/  HADD2.F32 R29, -RZ, R29.H0_H0 ;  /* 0x2000001dff1d7230 */ /* 0x000fe20000004100 */
[----:B------:R-:W-:Y:S02]  /*11390*/  SHF.R.U32.HI R66, RZ, 0x10, R67 ;  /* 0x00000010ff427819 */ /* 0x000fe40000011643 */
[----:B------:R-:W-:Y:S02]  /*113a0*/  SHF.R.U32.HI R50, RZ, 0x10, R51 ;  /* 0x00000010ff327819 */ /* 0x000fe40000011633 */
[----:B------:R-:W-:Y:S02]  /*113b0*/  SHF.R.U64 R35, R48, 0x10, R49 ;  /* 0x0000001030237819 */ /* 0x000fe40000001231 */
[----:B--2---:R-:W-:-:S04]  /*113c0*/  LEA.HI R13, R13, R4, RZ, 0x1d ;  /* 0x000000040d0d7211 */ /* 0x004fc800078fe8ff */
[----:B------:R-:W-:Y:S01]  /*113d0*/  SHF.R.S32.HI R4, RZ, 0x1f, R13 ;  /* 0x0000001fff047819 */ /* 0x000fe2000001140d */
[----:B------:R-:W-:-:S03]  /*113e0*/  IMAD.SHL.U32 R5, R13, 0x8, RZ ;  /* 0x000000080d057824 */ /* 0x000fc600078e00ff */
[----:B------:R-:W-:Y:S02]  /*113f0*/  LEA.HI R13, R4, R13, RZ, 0x3 ;  /* 0x0000000d040d7211 */ /* 0x000fe400078f18ff */
[----:B------:R-:W-:Y:S02]  /*11400*/  LOP3.LUT R4, R210, 0x38, R5, 0xf8, !PT ;  /* 0x00000038d2047812 */ /* 0x000fe400078ef805 */
[----:B------:R-:W-:Y:S02]  /*11410*/  SHF.L.U32 R13, R13, 0xa, RZ ;  /* 0x0000000a0d0d7819 */ /* 0x000fe400000006ff */
[----:B------:R-:W-:Y:S02]  /*11420*/  LOP3.LUT R9, R4, R61, RZ, 0x3c, !PT ;  /* 0x0000003d04097212 */ /* 0x000fe400078e3cff */
[----:B------:R-:W-:Y:S01]  /*11430*/  LOP3.LUT R13, R13, 0x7fffe000, RZ, 0xc0, !PT ;  /* 0x7fffe0000d0d7812 */ /* 0x000fe200078ec0ff */
[----:B---3--:R-:W0:Y:S03]  /*11440*/  LDS.128 R4, [R39] ;  /* 0x0000000027047984 */ /* 0x008e260000000c00 */
[----:B------:R-:W-:-:S05]  /*11450*/  IADD3 R9, R9, R13, R218 ;  /* 0x0000000d09097210 */ /* 0x000fca0007ffe0da */
[----:B------:R-:W-:-:S05]  /*11460*/  IMAD R12, R9, 0x2, R18 ;  /* 0x00000002090c7824 */ /* 0x000fca00078e0212 */
        /* <DEDUP_REMOVED lines=16> */
[----:B------:R-:W-:Y:S02]  /*11570*/  HADD2.F32 R30, -RZ, R0.H0_H0 ;  /* 0x20000000ff1e7230 */ /* 0x000fe40000004100 */
[----:B------:R-:W-:Y:S01]  /*11580*/  FFMA.FTZ R36, R13, R32, R36 ;  /* 0x000000200d247223 */ /* 0x000fe20000010024 */
[-C--:B------:R-:W-:Y:S01]  /*11590*/  FMUL.FTZ R13, R26, R25.reuse ;  /* 0x000000191a0d7220 */ /* 0x080fe20000410000 */
[----:B------:R-:W-:Y:S02]  /*115a0*/  HADD2.F32 R27, -RZ, R10.H0_H0 ;  /* 0x2000000aff1b7230 */ /* 0x000fe40000004100 */
[----:B------:R-:W-:Y:S01]  /*115b0*/  FFMA.FTZ R31, R14, R25, -R31 ;  /* 0x000000190e1f7223 */ /* 0x000fe2000001081f */
[----:B------:R-:W-:Y:S01]  /*115c0*/  FMUL.FTZ R0, R9, R30 ;  /* 0x0000001e09007220 */ /* 0x000fe20000410000 */
[----:B------:R-:W-:-:S02]  /*115d0*/  HADD2.F32 R26, -RZ, R3.H0_H0 ;  /* 0x20000003ff1a7230 */ /* 0x000fc40000004100 */
[-C--:B------:R-:W-:Y:S01]  /*115e0*/  FMUL.FTZ R9, R9, R20.reuse ;  /* 0x0000001409097220 */ /* 0x080fe20000410000 */
[----:B------:R-:W-:Y:S02]  /*115f0*/  HADD2.F32 R28, -RZ, R11.H0_H0 ;  /* 0x2000000bff1c7230 */ /* 0x000fe40000004100 */
[----:B------:R-:W-:Y:S01]  /*11600*/  FFMA.FTZ R20, R5, R20, -R0 ;  /* 0x0000001405147223 */ /* 0x000fe20000010800 */
[----:B------:R-:W-:Y:S01]  /*11610*/  FFMA.FTZ R29, R14, R29, R13 ;  /* 0x0000001d0e1d7223 */ /* 0x000fe2000001000d */
        /* <DEDUP_REMOVED lines=21> */
[----:B------:R-:W-:Y:S01]  /*11770*/  FFMA.FTZ R27, R7, R14, R24 ;  /* 0x0000000e071b7223 */ /* 0x000fe20000010018 */
[----:B------:R-:W-:Y:S02]  /*11780*/  HADD2.F32 R11, -RZ, R33.H0_H0 ;  /* 0x20000021ff0b7230 */ /* 0x000fe40000004100 */
        /* <DEDUP_REMOVED lines=21> */
.L_x_2344:
[----:B------:R-:W-:Y:S05]  /*118e0*/  BSYNC B0 ;  /* 0x0000000000007941 */ /* 0x000fea0003800000 */
.L_x_2316:
        /* <DEDUP_REMOVED lines=8> */
.L_x_2314:
[----:B------:R-:W5:Y:S02]  /*11970*/  LDL R0, [R1+0x4c] ;  /* 0x00004c0001007983 */ /* 0x000f640000100800 */
[----:B-----5:R-:W-:-:S13]  /*11980*/  R2UR UR4, R0 ;  /* 0x00000000000472ca */ /* 0x020fda00000e0000 */
[----:B------:R-:W-:-:S05]  /*11990*/  IMAD.U32 R0, RZ, RZ, UR4 ;  /* 0x00000004ff007e24 */ /* 0x000fca000f8e00ff */
[----:B------:R-:W-:-:S13]  /*119a0*/  ISETP.NE.AND P0, PT, R0, 0x3, PT ;  /* 0x000000030000780c */ /* 0x000fda0003f05270 */
[----:B------:R-:W-:Y:S05]  /*119b0*/  @!P0 BRA `(.L_x_2379) ;  /* 0x0000000000048947 */ /* 0x000fea0003800000 */
[----:B------:R-:W-:Y:S01]  /*119c0*/  BPT.TRAP 0x1 ;  /* 0x000000040000795c */ /* 0x000fe20000300000 */
.L_x_2379:
[----:B01234-:R-:W-:Y:S01]  /*119d0*/  IMAD R6, R205, 0x8, R18 ;  /* 0x00000008cd067824 */ /* 0x01ffe200078e0212 */
[----:B------:R-:W-:-:S04]  /*119e0*/  SHF.L.U32 R3, R208, 0x1f, RZ ;  /* 0x0000001fd0037819 */ /* 0x000fc800000006ff */
[----:B------:R0:W1:Y:S01]  /*119f0*/  SYNCS.PHASECHK.TRANS64.TRYWAIT P2, [R6+URZ+0x36830], R3 ;  /* 0x03683003060075a7 */ /* 0x000062000804017f */
[----:B------:R-:W-:Y:S05]  /*11a00*/  @!P0 BRA `(.L_x_2380) ;  /* 0x0000000000048947 */ /* 0x000fea0003800000 */
[----:B------:R-:W-:Y:S01]  /*11a10*/  BPT.TRAP 0x1 ;  /* 0x000000040000795c */ /* 0x000fe20000300000 */
.L_x_2380:
[----:B------:R-:W2:Y:S01]  /*11a20*/  S2R R0, SR_TID.X ;  /* 0x0000000000007919 */ /* 0x000ea20000002100 */
[----:B------:R-:W-:Y:S02]  /*11a30*/  MOV R119, RZ ;  /* 0x000000ff00777202 */ /* 0x000fe40000000f00 */
[----:B--2---:R-:W-:-:S04]  /*11a40*/  LOP3.LUT R0, R0, 0x7f, RZ, 0xc0, !PT ;  /* 0x0000007f00007812 */ /* 0x004fc800078ec0ff */
[----:B------:R-:W-:Y:S01]  /*11a50*/  ISETP.NE.AND P1, PT, R0, RZ, PT ;  /* 0x000000ff0000720c */ /* 0x000fe20003f25270 */
[----:B-1----:R-:W-:-:S12]  /*11a60*/  @P2 BRA `(.L_x_2381) ;  /* 0x0000000000082947 */ /* 0x002fd80003800000 */
[----:B------:R-:W1:Y:S02]  /*11a70*/  SYNCS.PHASECHK.TRANS64.TRYWAIT P2, [R6+URZ+0x36830], R3 ;  /* 0x03683003060075a7 */ /* 0x000e64000804017f */
[----:B-1----:R-:W-:Y:S05]  /*11a80*/  @!P2 BRA `(.L_x_2382) ;  /* 0x0000019800b8a947 */ /* 0x002fea0003800000 */
.L_x_2381:
[----:B------:R-:W-:Y:S05]  /*11a90*/  WARPSYNC.ALL ;  /* 0x0000000000007948 */ /* 0x000fea0003800000 */
[----:B------:R-:W-:Y:S01]  /*11aa0*/  VIADD R0, R18, 0x21400 ;  /* 0x0002140012007836 */ /* 0x000fe20000000000 */
[----:B------:R-:W-:Y:S01]  /*11ab0*/  R2UR UR20, R2 ;  /* 0x00000000021472ca */ /* 0x000fe200000e0000 */
[----:B01----:R-:W-:Y:S01]  /*11ac0*/  IMAD.MOV.U32 R3, RZ, RZ, 0x40000040 ;  /* 0x40000040ff037424 */ /* 0x003fe200078e00ff */
[----:B------:R-:W-:Y:S01]  /*11ad0*/  WARPGROUP.ARRIVE ;  /* 0x00000000000079c5 */ /* 0x000fe20000000000 */
[----:B------:R-:W-:Y:S01]  /*11ae0*/  UMOV UR9, 0x40000040 ;  /* 0x4000004000097882 */ /* 0x000fe20000000000 */
[----:B------:R-:W-:Y:S01]  /*11af0*/  SHF.R.U32.HI R0, RZ, 0x4, R0 ;  /* 0x00000004ff007819 */ /* 0x000fe20000011600 */
[----:B------:R-:W-:Y:S01]  /*11b00*/  UMOV UR17, UR9 ;  /* 0x0000000900117c82 */ /* 0x000fe20008000000 */
[----:B------:R-:W-:Y:S01]  /*11b10*/  R2UR UR11, R3 ;  /* 0x00000000030b72ca */ /* 0x000fe200000e0000 */
[----:B------:R-:W-:Y:S01]  /*11b20*/  UMOV UR5, UR17 ;  /* 0x0000001100057c82 */ /* 0x000fe20008000000 */
[----:B------:R-:W-:Y:S01]  /*11b30*/  LOP3.LUT R0, R0, 0x3fff, RZ, 0xc0, !PT ;  /* 0x00003fff00007812 */ /* 0x000fe200078ec0ff */
[----:B------:R-:W-:Y:S01]  /*11b40*/  IMAD.U32 R11, RZ, RZ, UR9 ;  /* 0x00000009ff0b7e24 */ /* 0x000fe2000f8e00ff */
[----:B------:R-:W-:Y:S01]  /*11b50*/  MOV R5, 0x40000040 ;  /* 0x4000004000057802 */ /* 0x000fe20000000f00 */
[----:B------:R-:W-:Y:S01]  /*11b60*/  IMAD.MOV.U32 R9, RZ, RZ, 0x40000040 ;  /* 0x40000040ff097424 */ /* 0x000fe200078e00ff */
[----:B------:R-:W-:Y:S01]  /*11b70*/  LOP3.LUT R212, R0, 0x10000, RZ, 0xfc, !PT ;  /* 0x0001000000d47812 */ /* 0x000fe200078efcff */
[----:B------:R-:W-:Y:S01]  /*11b80*/  ULOP3.LUT UR20, UR20, 0x10000, URZ, 0xfc, !UPT ;  /* 0x0001000014147892 */ /* 0x000fe2000f8efc3f */
[----:B------:R-:W-:Y:S01]  /*11b90*/  R2UR UR7, R5 ;  /* 0x00000000050772ca */ /* 0x000fe200000e0000 */
[----:B------:R-:W-:Y:S01]  /*11ba0*/  UMOV UR13, UR17 ;  /* 0x00000011000d7c82 */ /* 0x000fe20008000000 */
[----:B------:R-:W-:Y:S01]  /*11bb0*/  MOV R5, 0x40000040 ;  /* 0x4000004000057802 */ /* 0x000fe20000000f00 */
[----:B------:R-:W-:Y:S01]  /*11bc0*/  IMAD R2, R205, 0xa80, R212 ;  /* 0x00000a80cd027824 */ /* 0x000fe200078e02d4 */
[----:B------:R-:W-:Y:S01]  /*11bd0*/  R2UR UR15, R9 ;  /* 0x00000000090f72ca */ /* 0x000fe200000e0000 */
[----:B------:R-:W-:Y:S01]  /*11be0*/  IMAD.MOV.U32 R9, RZ, RZ, 0x40000040 ;  /* 0x40000040ff097424 */ /* 0x000fe200078e00ff */
[----:B------:R-:W-:Y:S01]  /*11bf0*/  UMOV UR8, UR20 ;  /* 0x0000001400087c82 */ /* 0x000fe20008000000 */
[C---:B------:R-:W-:Y:S01]  /*11c00*/  VIADD R4, R2.reuse, 0x80 ;  /* 0x0000008002047836 */ /* 0x040fe20000000000 */
[----:B------:R-:W-:Y:S01]  /*11c10*/  R2UR UR10, R2 ;  /* 0x00000000020a72ca */ /* 0x000fe200000e0000 */
[----:B------:R-:W-:Y:S01]  /*11c20*/  UMOV UR16, UR8 ;  /* 0x0000000800107c82 */ /* 0x000fe20008000000 */
[----:B------:R-:W-:Y:S01]  /*11c30*/  IMAD.U32 R10, RZ, RZ, UR8 ;  /* 0x00000008ff0a7e24 */ /* 0x000fe2000f8e00ff */
[----:B------:R-:W-:Y:S01]  /*11c40*/  UMOV UR4, UR16 ;  /* 0x0000001000047c82 */ /* 0x000fe20008000000 */
[----:B------:R-:W-:Y:S01]  /*11c50*/  R2UR UR6, R4 ;  /* 0x00000000040672ca */ /* 0x000fe200000e0000 */
[C---:B------:R-:W-:Y:S01]  /*11c60*/  VIADD R4, R2.reuse, 0x100 ;  /* 0x0000010002047836 */ /* 0x040fe20000000000 */
[----:B------:R-:W-:Y:S01]  /*11c70*/  UMOV UR12, UR16 ;  /* 0x00000010000c7c82 */ /* 0x000fe20008000000 */
[----:B------:R-:W-:Y:S01]  /*11c80*/  VIADD R8, R2, 0x200 ;  /* 0x0000020002087836 */ /* 0x000fe20000000000 */
[----:B------:R-:W-:Y:S01]  /*11c90*/  R2UR UR19, R9 ;  /* 0x00000000091372ca */ /* 0x000fe200000e0000 */
[----:B------:R-:W-:Y:S01]  /*11ca0*/  UMOV UR25, 0x40000040 ;  /* 0x4000004000197882 */ /* 0x000fe20000000000 */
[----:B------:R-:W-:Y:S01]  /*11cb0*/  IMAD.MOV.U32 R9, RZ, RZ, 0x40000040 ;  /* 0x40000040ff097424 */ /* 0x000fe200078e00ff */
[----:B------:R-:W-:Y:S01]  /*11cc0*/  UMOV UR23, UR25 ;  /* 0x0000001900177c82 */ /* 0x000fe20008000000 */
[----:B------:R-:W-:Y:S01]  /*11cd0*/  R2UR UR14, R8 ;  /* 0x00000000080e72ca */ /* 0x000fe200000e0000 */
[----:B------:R-:W-:Y:S01]  /*11ce0*/  HGMMA.64x16x16.F32 R72, gdesc[UR8], RZ, !UPT, gsb0 ;  /* 0x00200000084879f0 */ /* 0x000fe2000c0008ff */
[----:B------:R-:W-:Y:S01]  /*11cf0*/  UMOV UR8, UR16 ;  /* 0x0000001000087c82 */ /* 0x000fe20008000000 */
[----:B------:R-:W-:Y:S01]  /*11d00*/  UMOV UR9, UR17 ;  /* 0x0000001100097c82 */ /* 0x000fe20008000000 */
[----:B------:R-:W-:Y:S01]  /*11d10*/  VIADD R8, R2, 0x300 ;  /* 0x0000030002087836 */ /* 0x000fe20000000000 */
[----:B------:R0:W-:Y:S01]  /*11d20*/  STL.64 [R1+0x38], R10 ;  /* 0x0000380a01007387 */ /* 0x0001e20000100a00 */
[----:B------:R-:W-:Y:S01]  /*11d30*/  UIADD3 UR52, UR20, 0x406, URZ ;  /* 0x0000040614347890 */ /* 0x000fe2000fffe03f */
[----:B------:R-:W-:Y:S01]  /*11d40*/  IMAD R0, R148, -0x70, R220 ;  /* 0xffffff9094007824 */ /* 0x000fe200078e02dc */
[----:B------:R-:W-:Y:S01]  /*11d50*/  UMOV UR53, 0x40000040 ;  /* 0x4000004000357882 */ /* 0x000fe20000000000 */
[----:B------:R-:W-:Y:S01]  /*11d60*/  R2UR UR18, R8 ;  /* 0x00000000081272ca */ /* 0x000fe200000e0000 */
[C---:B------:R-:W-:Y:S01]  /*11d70*/  VIADD R8, R2.reuse, 0x202 ;  /* 0x0000020202087836 */ /* 0x040fe20000000000 */
[----:B------:R-:W-:Y:S01]  /*11d80*/  UIADD3 UR48, UR20, 0x800, URZ ;  /* 0x0000080014307890 */ /* 0x000fe2000fffe03f */
[----:B------:R-:W-:Y:S01]  /*11d90*/  IMAD.MOV.U32 R13, RZ, RZ, 0x40000040 ;  /* 0x40000040ff0d7424 */ /* 0x000fe200078e00ff */
[----:B------:R-:W-:Y:S01]  /*11da0*/  UMOV UR49, 0x40000040 ;  /* 0x4000004000317882 */ /* 0x000fe20000000000 */
[----:B------:R-:W-:Y:S01]  /*11db0*/  UIADD3 UR44, UR20, 0x802, URZ ;  /* 0x00000802142c7890 */ /* 0x000fe2000fffe03f */
[----:B------:R-:W-:Y:S01]  /*11dc0*/  IADD3 R12, R2, 0x986, RZ ;  /* 0x00000986020c7810 */ /* 0x000fe20007ffe0ff */
[----:B------:R-:W-:Y:S01]  /*11dd0*/  UMOV UR45, 0x40000040 ;  /* 0x40000040002d7882 */ /* 0x000fe20000000000 */
[----:B0-----:R-:W-:Y:S01]  /*11de0*/  IMAD.U32 R11, RZ, RZ, UR25 ;  /* 0x00000019ff0b7e24 */ /* 0x001fe2000f8e00ff */
[----:B------:R-:W-:Y:S01]  /*11df0*/  UIADD3 UR40, UR20, 0x804, URZ ;  /* 0x0000080414287890 */ /* 0x000fe2000fffe03f */
[----:B------:R-:W-:Y:S01]  /*11e00*/  VIADD R3, R0, 0x70 ;  /* 0x0000007000037836 */ /* 0x000fe20000000000 */
[----:B------:R-:W-:Y:S01]  /*11e10*/  UMOV UR41, 0x40000040 ;  /* 0x4000004000297882 */ /* 0x000fe20000000000 */
[----:B------:R-:W-:Y:S01]  /*11e20*/  UIADD3 UR36, UR20, 0x806, URZ ;  /* 0x0000080614247890 */ /* 0x000fe2000fffe03f */
[----:B------:R-:W-:Y:S01]  /*11e30*/  @!P1 VIADD R6, R6, 0x36840 ;  /* 0x0003684006069836 */ /* 0x000fe20000000000 */
[----:B------:R-:W-:Y:S01]  /*11e40*/  UMOV UR37, 0x40000040 ;  /* 0x4000004000257882 */ /* 0x000fe20000000000 */
[----:B------:R-:W-:Y:S01]  /*11e50*/  BSSY B0, `(.L_x_2383) ;  /* 0x0000a50000007945 */ /* 0x000fe20003800000 */
[--C-:B------:R-:W-:Y:S01]  /*11e60*/  IMAD.MOV.U32 R118, RZ, RZ, R119.reuse ;  /* 0x000000ffff767224 */ /* 0x100fe200078e0077 */
[-C--:B------:R-:W-:Y:S01]  /*11e70*/  MOV R115, R119.reuse ;  /* 0x0000007700737202 */ /* 0x080fe20000000f00 */
[--C-:B------:R-:W-:Y:S01]  /*11e80*/  IMAD.MOV.U32 R117, RZ, RZ, R119.reuse ;  /* 0x000000ffff757224 */ /* 0x100fe200078e0077 */
[----:B------:R-:W-:Y:S01]  /*11e90*/  @!P1 PRMT R6, RZ, 0x654, R6 ;  /* 0x00000654ff069816 */ /* 0x000fe20000000006 */
        /* <DEDUP_REMOVED lines=15> */
[--C-:B------:R-:W-:Y:S01]  /*11f90*/  IMAD.MOV.U32 R101, RZ, RZ, R119.reuse ;  /* 0x000000ffff657224 */ /* 0x100fe200078e0077 */
[----:B------:R-:W-:Y:S02]  /*11fa0*/  WARPGROUP.DEPBAR.LE gsb0, 0x0 ;  /* 0x00008000000079c5 */ /* 0x000fe40000010000 */
[----:B------:R-:W-:Y:S01]  /*11fb0*/  WARPGROUP.ARRIVE ;  /* 0x00000000000079c5 */ /* 0x000fe20000000000 */
[--C-:B------:R-:W-:Y:S02]  /*11fc0*/  IMAD.MOV.U32 R100, RZ, RZ, R119.reuse ;  /* 0x000000ffff647224 */ /* 0x100fe400078e0077 */
[--C-:B------:R-:W-:Y:S02]  /*11fd0*/  IMAD.MOV.U32 R98, RZ, RZ, R119.reuse ;  /* 0x000000ffff627224 */ /* 0x100fe400078e0077 */
[----:B------:R-:W-:Y:S01]  /*11fe0*/  IMAD.MOV.U32 R96, RZ, RZ, R119 ;  /* 0x000000ffff607224 */ /* 0x000fe200078e0077 */
[----:B------:R-:W-:Y:S01]  /*11ff0*/  HGMMA.64x16x16.F32 R64, gdesc[UR4], RZ, !UPT, gsb0 ;  /* 0x00200000044079f0 */ /* 0x000fe2000c0008ff */
[----:B------:R-:W-:Y:S01]  /*12000*/  R2UR UR6, R4 ;  /* 0x00000000040672ca */ /* 0x000fe200000e0000 */
[----:B------:R-:W-:Y:S01]  /*12010*/  UMOV UR4, UR16 ;  /* 0x0000001000047c82 */ /* 0x000fe20008000000 */
[----:B------:R-:W-:Y:S01]  /*12020*/  R2UR UR7, R5 ;  /* 0x00000000050772ca */ /* 0x000fe200000e0000 */
[----:B------:R-:W-:Y:S01]  /*12030*/  UMOV UR5, UR17 ;  /* 0x0000001100057c82 */ /* 0x000fe20008000000 */
[----:B------:R-:W-:-:S02]  /*12040*/  VIADD R4, R2, 0x180 ;  /* 0x0000018002047836 */ /* 0x000fc40000000000 */
[----:B------:R-:W-:Y:S02]  /*12050*/  IMAD.MOV.U32 R5, RZ, RZ, 0x40000040 ;  /* 0x40000040ff057424 */ /* 0x000fe400078e00ff */
[--C-:B------:R-:W-:Y:S01]  /*12060*/  IMAD.MOV.U32 R94, RZ, RZ, R119.reuse ;  /* 0x000000ffff5e7224 */ /* 0x100fe200078e0077 */
[----:B------:R-:W-:Y:S01]  /*12070*/  R2UR UR10, R4 ;  /* 0x00000000040a72ca */ /* 0x000fe200000e0000 */
[--C-:B------:R-:W-:Y:S01]  /*12080*/  IMAD.MOV.U32 R92, RZ, RZ, R119.reuse ;  /* 0x000000ffff5c7224 */ /* 0x100fe200078e0077 */
[----:B------:R-:W-:Y:S01]  /*12090*/  R2UR UR11, R5 ;  /* 0x00000000050b72ca */ /* 0x000fe200000e0000 */
[----:B------:R-:W-:Y:S01]  /*120a0*/  IMAD.MOV.U32 R5, RZ, RZ, 0x40000040 ;  /* 0x40000040ff057424 */ /* 0x000fe200078e00ff */
[----:B------:R-:W-:Y:S01]  /*120b0*/  IADD3 R4, R2, 0x280, RZ ;  /* 0x0000028002047810 */ /* 0x000fe20007ffe0ff */
[--C-:B------:R-:W-:Y:S02]  /*120c0*/  IMAD.MOV.U32 R90, RZ, RZ, R119.reuse ;  /* 0x000000ffff5a7224 */ /* 0x100fe400078e0077 */
[----:B------:R-:W-:-:S02]  /*120d0*/  IMAD.MOV.U32 R88, RZ, RZ, R119 ;  /* 0x000000ffff587224 */ /* 0x000fc400078e0077 */
[--C-:B------:R-:W-:Y:S02]  /*120e0*/  IMAD.MOV.U32 R86, RZ, RZ, R119.reuse ;  /* 0x000000ffff567224 */ /* 0x100fe400078e0077 */
[--C-:B------:R-:W-:Y:S02]  /*120f0*/  IMAD.MOV.U32 R84, RZ, RZ, R119.reuse ;  /* 0x000000ffff547224 */ /* 0x100fe400078e0077 */
[--C-:B------:R-:W-:Y:S02]  /*12100*/  IMAD.MOV.U32 R82, RZ, RZ, R119.reuse ;  /* 0x000000ffff527224 */ /* 0x100fe400078e0077 */
[----:B------:R-:W-:Y:S01]  /*12110*/  IMAD.MOV.U32 R80, RZ, RZ, R119 ;  /* 0x000000ffff507224 */ /* 0x000fe200078e0077 */
        /* <DEDUP_REMOVED lines=9> */
[----:B------:R-:W-:Y:S01]  /*121b0*/  R2UR UR26, R4 ;  /* 0x00000000041a72ca */ /* 0x000fe200000e0000 */
[----:B------:R-:W-:Y:S01]  /*121c0*/  VIADD R4, R2, 0x82 ;  /* 0x0000008202047836 */ /* 0x000fe20000000000 */
[----:B------:R-:W-:Y:S02]  /*121d0*/  R2UR UR27, R5 ;  /* 0x00000000051b72ca */ /* 0x000fe400000e0000 */
[----:B------:R-:W-:Y:S01]  /*121e0*/  MOV R5, 0x40000040 ;  /* 0x4000004000057802 */ /* 0x000fe20000000f00 */
[----:B------:R-:W-:Y:S02]  /*121f0*/  WARPGROUP.DEPBAR.LE gsb0, 0x0 ;  /* 0x00008000000079c5 */ /* 0x000fe40000010000 */
[----:B------:R-:W-:-:S06]  /*12200*/  WARPGROUP.ARRIVE ;  /* 0x00000000000079c5 */ /* 0x000fcc0000000000 */
[----:B------:R-:W-:Y:S01]  /*12210*/  HGMMA.64x16x16.F32 R48, gdesc[UR8], RZ, !UPT, gsb0 ;  /* 0x00200000083079f0 */ /* 0x000fe2000c0008ff */
[----:B------:R-:W-:Y:S02]  /*12220*/  UMOV UR9, UR23 ;  /* 0x0000001700097c82 */ /* 0x000fe40008000000 */
[----:B------:R-:W-:Y:S02]  /*12230*/  WARPGROUP.DEPBAR.LE gsb0, 0x0 ;  /* 0x00008000000079c5 */ /* 0x000fe40000010000 */
[----:B------:R-:W-:-:S06]  /*12240*/  WARPGROUP.ARRIVE ;  /* 0x00000000000079c5 */ /* 0x000fcc0000000000 */
[----:B------:R-:W-:Y:S01]  /*12250*/  HGMMA.64x16x16.F32 R40, gdesc[UR12], RZ, !UPT, gsb0 ;  /* 0x002000000c2879f0 */ /* 0x000fe2000c0008ff */
[----:B------:R-:W-:Y:S02]  /*12260*/  UMOV UR13, UR23 ;  /* 0x00000017000d7c82 */ /* 0x000fe40008000000 */
[----:B------:R-:W-:Y:S02]  /*12270*/  WARPGROUP.DEPBAR.LE gsb0, 0x0 ;  /* 0x00008000000079c5 */ /* 0x000fe40000010000 */
[----:B------:R-:W-:-:S06]  /*12280*/  WARPGROUP.ARRIVE ;  /* 0x00000000000079c5 */ /* 0x000fcc0000000000 */
[----:B------:R-:W-:Y:S01]  /*12290*/  HGMMA.64x16x16.F32 R32, gdesc[UR4], RZ, !UPT, gsb0 ;  /* 0x00200000042079f0 */ /* 0x000fe2000c0008ff */
        /* <DEDUP_REMOVED lines=8> */
[----:B------:R-:W-:Y:S01]  /*12320*/  R2UR UR10, R4 ;  /* 0x00000000040a72ca */ /* 0x000fe200000e0000 */
[----:B------:R-:W-:Y:S01]  /*12330*/  UMOV UR4, UR22 ;  /* 0x0000001600047c82 */ /* 0x000fe20008000000 */
[----:B------:R-:W-:Y:S01]  /*12340*/  R2UR UR11, R5 ;  /* 0x00000000050b72ca */ /* 0x000fe200000e0000 */
[----:B------:R-:W-:Y:S01]  /*12350*/  UMOV UR8, UR22 ;  /* 0x0000001600087c82 */ /* 0x000fe20008000000 */
[----:B------:R-:W-:Y:S01]  /*12360*/  VIADD R4, R2, 0x182 ;  /* 0x0000018202047836 */ /* 0x000fe20000000000 */
[----:B------:R-:W-:Y:S01]  /*12370*/  UMOV UR12, UR22 ;  /* 0x00000016000c7c82 */ /* 0x000fe20008000000 */
[----:B------:R-:W-:-:S02]  /*12380*/  IMAD.MOV.U32 R5, RZ, RZ, 0x40000040 ;  /* 0x40000040ff057424 */ /* 0x000fc400078e00ff */
[----:B------:R-:W-:Y:S01]  /*12390*/  IMAD.U32 R10, RZ, RZ, UR24 ;  /* 0x00000018ff0a7e24 */ /* 0x000fe2000f8e00ff */
[----:B------:R-:W-:Y:S02]  /*123a0*/  R2UR UR14, R4 ;  /* 0x00000000040e72ca */ /* 0x000fe400000e0000 */
[----:B------:R-:W-:Y:S01]  /*123b0*/  R2UR UR15, R5 ;  /* 0x00000000050f72ca */ /* 0x000fe200000e0000 */
[----:B------:R-:W-:Y:S01]  /*123c0*/  IMAD.MOV.U32 R5, RZ, RZ, 0x40000040 ;  /* 0x40000040ff057424 */ /* 0x000fe200078e00ff */
[----:B------:R-:W-:Y:S01]  /*123d0*/  IADD3 R4, R2, 0x282, RZ ;  /* 0x0000028202047810 */ /* 0x000fe20007ffe0ff */
        /* <DEDUP_REMOVED lines=40> */
[----:B------:R-:W-:Y:S02]  /*12660*/  UMOV UR13, UR25 ;  /* 0x00000019000d7c82 */ /* 0x000fe40008000000 */
        /* <DEDUP_REMOVED lines=12> */
[----:B------:R-:W-:-:S04]  /*12730*/  UMOV UR4, UR12 ;  /* 0x0000000c00047c82 */ /* 0x000fc80008000000 */
[----:B------:R0:W-:Y:S01]  /*12740*/  STL.64 [R1+0x28], R10 ;  /* 0x0000280a01007387 */ /* 0x0001e20000100a00 */
[----:B------:R-:W-:Y:S02]  /*12750*/  WARPGROUP.DEPBAR.LE gsb0, 0x0 ;  /* 0x00008000000079c5 */ /* 0x000fe40000010000 */
[----:B------:R-:W-:-:S06]  /*12760*/  WARPGROUP.ARRIVE ;  /* 0x00000000000079c5 */ /* 0x000fcc0000000000 */
[----:B------:R-:W-:Y:S01]  /*12770*/  HGMMA.64x16x16.F32 R32, gdesc[UR16], R32, gsb0 ;  /* 0x00200000102079f0 */ /* 0x000fe20008000820 */
[----:B------:R-:W-:Y:S01]  /*12780*/  UMOV UR16, UR12 ;  /* 0x0000000c00107c82 */ /* 0x000fe20008000000 */
        /* <DEDUP_REMOVED lines=9> */
[----:B------:R-:W-:-:S03]  /*12820*/  IMAD.MOV.U32 R5, RZ, RZ, 0x40000040 ;  /* 0x40000040ff057424 */ /* 0x000fc600078e00ff */
[----:B------:R-:W-:Y:S02]  /*12830*/  R2UR UR18, R4 ;  /* 0x00000000041272ca */ /* 0x000fe400000e0000 */
[----:B------:R-:W-:Y:S01]  /*12840*/  R2UR UR19, R5 ;  /* 0x00000000051372ca */ /* 0x000fe200000e0000 */
[----:B------:R-:W-:Y:S01]  /*12850*/  IMAD.MOV.U32 R5, RZ, RZ, 0x40000040 ;  /* 0x40000040ff057424 */ /* 0x000fe200078e00ff */
[----:B------:R-:W-:Y:S01]  /*12860*/  IADD3 R4, R2, 0x284, RZ ;  /* 0x0000028402047810 */ /* 0x000fe20007ffe0ff */
[----:B------:R-:W-:Y:S02]  /*12870*/  WARPGROUP.DEPBAR.LE gsb0, 0x0 ;  /* 0x00008000000079c5 */ /* 0x000fe40000010000 */
[----:B------:R-:W-:-:S06]  /*12880*/  WARPGROUP.ARRIVE ;  /* 0x00000000000079c5 */ /* 0x000fcc0000000000 */
[----:B------:R-:W-:Y:S01]  /*12890*/  HGMMA.64x16x16.F32 R72, gdesc[UR24], R72, gsb0 ;  /* 0x00200000184879f0 */ /* 0x000fe20008000848 */
[----:B------:R-:W-:Y:S02]  /*128a0*/  UMOV UR25, 0x40000040 ;  /* 0x4000004000197882 */ /* 0x000fe40000000000 */
        /* <DEDUP_REMOVED lines=10> */
[----:B------:R-:W-:Y:S01]  /*12950*/  R2UR UR14, R8 ;  /* 0x00000000080e72ca */ /* 0x000fe200000e0000 */
[----:B------:R-:W-:Y:S01]  /*12960*/  VIADD R8, R2, 0x206 ;  /* 0x0000020602087836 */ /* 0x000fe20000000000 */
[----:B------:R-:W-:Y:S01]  /*12970*/  R2UR UR15, R9 ;  /* 0x00000000090f72ca */ /* 0x000fe200000e0000 */
        /* <DEDUP_REMOVED lines=16> */
[----:B------:R-:W-:Y:S03]  /*12a80*/  HGMMA.64x16x16.F32 R48, gdesc[UR16], R48, gsb0 ;  /* 0x00200000103079f0 */ /* 0x000fe60008000830 */
[----:B------:R-:W-:Y:S02]  /*12a90*/  WARPGROUP.DEPBAR.LE gsb0, 0x0 ;  /* 0x00008000000079c5 */ /* 0x000fe40000010000 */
[----:B------:R-:W-:-:S06]  /*12aa0*/  WARPGROUP.ARRIVE ;  /* 0x00000000000079c5 */ /* 0x000fcc0000000000 */
[----:B------:R-:W-:Y:S01]  /*12ab0*/  HGMMA.64x16x16.F32 R40, gdesc[UR4], R40, gsb0 ;  /* 0x00200000042879f0 */ /* 0x000fe20008000828 */
[----:B------:R-:W-:Y:S01]  /*12ac0*/  UIADD3 UR4, UR20, 0x6, URZ ;  /* 0x0000000614047890 */ /* 0x000fe2000fffe03f */
[----:B------:R-:W-:Y:S01]  /*12ad0*/  R2UR UR6, R4 ;  /* 0x00000000040672ca */ /* 0x000fe200000e0000 */
[----:B------:R-:W-:Y:S01]  /*12ae0*/  VIADD R4, R2, 0x106 ;  /* 0x0000010602047836 */ /* 0x000fe20000000000 */
[----:B------:R-:W-:Y:S02]  /*12af0*/  R2UR UR7, R5 ;  /* 0x00000000050772ca */ /* 0x000fe400000e0000 */
[----:B------:R-:W-:Y:S02]  /*12b00*/  MOV R5, 0x40000040 ;  /* 0x4000004000057802 */ /* 0x000fe40000000f00 */
[----:B------:R-:W-:Y:S02]  /*12b10*/  UMOV UR24, UR4 ;  /* 0x0000000400187c82 */ /* 0x000fe40008000000 */
[----:B------:R-:W-:-:S05]  /*12b20*/  IMAD.U32 R10, RZ, RZ, UR24 ;  /* 0x00000018ff0a7e24 */ /* 0x000fca000f8e00ff */
[----:B------:R0:W-:Y:S01]  /*12b30*/  STL.64 [R1+0x20], R10 ;  /* 0x0000200a01007387 */ /* 0x0001e20000100a00 */
[----:B------:R-:W-:Y:S02]  /*12b40*/  WARPGROUP.DEPBAR.LE gsb0, 0x0 ;  /* 0x00008000000079c5 */ /* 0x000fe40000010000 */
[----:B------:R-:W-:-:S06]  /*12b50*/  WARPGROUP.ARRIVE ;  /* 0x00000000000079c5 */ /* 0x000fcc0000000000 */
[----:B------:R-:W-:Y:S01]  /*12b60*/  HGMMA.64x16x16.F32 R32, gdesc[UR8], R32, gsb0 ;  /* 0x00200000082079f0 */ /* 0x000fe20008000820 */
[----:B------:R-:W-:Y:S01]  /*12b70*/  R2UR UR10, R4 ;  /* 0x00000000040a72ca */ /* 0x000fe200000e0000 */
[----:B------:R-:W-:Y:S01]  /*12b80*/  VIADD R4, R2, 0x186 ;  /* 0x0000018602047836 */ /* 0x000fe20000000000 */
[----:B------:R-:W-:Y:S01]  /*12b90*/  R2UR UR11, R5 ;  /* 0x00000000050b72ca */ /* 0x000fe200000e0000 */
        /* <DEDUP_REMOVED lines=8> */
[----:B------:R-:W-:Y:S01]  /*12c20*/  UMOV UR12, UR24 ;  /* 0x00000018000c7c82 */ /* 0x000fe20008000000 */
[----:B------:R-:W-:Y:S01]  /*12c30*/  UMOV UR13, UR25 ;  /* 0x00000019000d7c82 */ /* 0x000fe20008000000 */
[----:B------:R-:W-:Y:S01]  /*12c40*/  UMOV UR4, UR12 ;  /* 0x0000000c00047c82 */ /* 0x000fe20008000000 */
[----:B------:R-:W-:Y:S01]  /*12c50*/  UMOV UR5, UR13 ;  /* 0x0000000d00057c82 */ /* 0x000fe20008000000 */
[----:B------:R-:W-:Y:S01]  /*12c60*/  UMOV UR8, UR12 ;  /* 0x0000000c00087c82 */ /* 0x000fe20008000000 */
[----:B------:R-:W-:Y:S01]  /*12c70*/  UMOV UR9, UR13 ;  /* 0x0000000d00097c82 */ /* 0x000fe20008000000 */
[----:B------:R-:W-:Y:S01]  /*12c80*/  UMOV UR16, UR12 ;  /* 0x0000000c00107c82 */ /* 0x000fe20008000000 */
[----:B------:R-:W-:Y:S01]  /*12c90*/  UMOV UR17, UR13 ;  /* 0x0000000d00117c82 */ /* 0x000fe20008000000 */
        /* <DEDUP_REMOVED lines=178> */
[----:B------:R0:W-:Y:S02]  /*137c0*/  STL.64 [R1+0x8], R10 ;  /* 0x0000080a01007387 */ /* 0x0001e40000100a00 */
[----:B0-----:R-:W-:Y:S01]  /*137d0*/  IMAD R10, R213, 0x80, R225 ;  /* 0x00000080d50a7824 */ /* 0x001fe200078e02e1 */
        /* <DEDUP_REMOVED lines=24> */
[----:B------:R-:W-:Y:S03]  /*13960*/  HGMMA.64x16x16.F32 R72, gdesc[UR24], R72, gsb0 ;  /* 0x00200000184879f0 */ /* 0x000fe60008000848 */
        /* <DEDUP_REMOVED lines=82> */
[----:B------:R-:W-:-:S04]  /*13e90*/  MOV R5, 0x40000040 ;  /* 0x4000004000057802 */ /* 0x000fc80000000f00 */
        /* <DEDUP_REMOVED lines=108> */
[----:B------:R-:W-:-:S03]  /*14560*/  IMAD.MOV.U32 R5, RZ, RZ, 0x40000040 ;  /* 0x40000040ff057424 */ /* 0x000fc600078e00ff */
[----:B------:R-:W-:Y:S01]  /*14570*/  R2UR UR14, R4 ;  /* 0x00000000040e72ca */ /* 0x000fe200000e0000 */
[----:B------:R-:W-:Y:S01]  /*14580*/  VIADD R4, R2, 0x704 ;  /* 0x0000070402047836 */ /* 0x000fe20000000000 */
[----:B------:R-:W-:Y:S02]  /*14590*/  R2UR UR15, R5 ;  /* 0x00000000050f72ca */ /* 0x000fe400000e0000 */
[----:B------:R-:W-:Y:S02]  /*145a0*/  MOV R5, 0x40000040 ;  /* 0x4000004000057802 */ /* 0x000fe40000000f00 */
[----:B------:R-:W-:Y:S01]  /*145b0*/  R2UR UR42, R4 ;  /* 0x00000000042a72ca */ /* 0x000fe200000e0000 */
[----:B------:R-:W-:Y:S01]  /*145c0*/  VIADD R4, R2, 0x784 ;  /* 0x0000078402047836 */ /* 0x000fe20000000000 */
[----:B------:R-:W-:Y:S01]  /*145d0*/  R2UR UR43, R5 ;  /* 0x00000000052b72ca */ /* 0x000fe200000e0000 */
[----:B------:R-:W-:Y:S01]  /*145e0*/  IMAD.MOV.U32 R5, RZ, RZ, 0x40000040 ;  /* 0x40000040ff057424 */ /* 0x000fe200078e00ff */
[----:B------:R-:W-:-:S02]  /*145f0*/  WARPGROUP.DEPBAR.LE gsb0, 0x0 ;  /* 0x00008000000079c5 */ /* 0x000fc40000010000 */
        /* <DEDUP_REMOVED lines=51> */
[----:B------:R-:W-:-:S04]  /*14930*/  IADD3 R4, R2, 0x984, RZ ;  /* 0x0000098402047810 */ /* 0x000fc80007ffe0ff */
[----:B------:R-:W-:Y:S02]  /*14940*/  R2UR UR10, R4 ;  /* 0x00000000040a72ca */ /* 0x000fe400000e0000 */
[----:B------:R-:W-:Y:S01]  /*14950*/  R2UR UR11, R5 ;  /* 0x00000000050b72ca */ /* 0x000fe200000e0000 */
        /* <DEDUP_REMOVED lines=45> */
[----:B------:R-:W-:Y:S01]  /*14c30*/  IADD3 R5, -R215, 0x71, R0 ;  /* 0x00000071d7057810 */ /* 0x000fe20007ffe100 */
[C---:B------:R-:W-:Y:S02]  /*14c40*/  VIADD R4, R2.reuse, 0x906 ;  /* 0x0000090602047836 */ /* 0x040fe40000000000 */
[----:B------:R-:W-:Y:S02]  /*14c50*/  VIADD R2, R2, 0xa06 ;  /* 0x00000a0602027836 */ /* 0x000fe40000000000 */
[----:B------:R-:W-:Y:S01]  /*14c60*/  IMAD R81, R224, -0x2, R5 ;  /* 0xfffffffee0517824 */ /* 0x000fe200078e0205 */
[----:B------:R-:W-:Y:S01]  /*14c70*/  R2UR UR10, R4 ;  /* 0x00000000040a72ca */ /* 0x000fe200000e0000 */
[----:B------:R-:W-:-:S05]  /*14c80*/  IMAD.MOV.U32 R5, RZ, RZ, 0x40000040 ;  /* 0x40000040ff057424 */ /* 0x000fca00078e00ff */
[----:B------:R-:W-:Y:S01]  /*14c90*/  R2UR UR11, R5 ;  /* 0x00000000050b72ca */ /* 0x000fe200000e0000 */
[----:B------:R-:W-:Y:S02]  /*14ca0*/  WARPGROUP.DEPBAR.LE gsb0, 0x0 ;  /* 0x00008000000079c5 */ /* 0x000fe40000010000 */
[----:B------:R-:W-:-:S06]  /*14cb0*/  WARPGROUP.ARRIVE ;  /* 0x00000000000079c5 */ /* 0x000fcc0000000000 */
[----:B------:R-:W-:Y:S01]  /*14cc0*/  HGMMA.64x16x16.F32 R56, gdesc[UR4], R56, gsb0 ;  /* 0x00200000043879f0 */ /* 0x000fe20008000838 */
[----:B------:R-:W-:Y:S01]  /*14cd0*/  R2UR UR6, R8 ;  /* 0x00000000080672ca */ /* 0x000fe200000e0000 */
[----:B------:R-:W-:Y:S01]  /*14ce0*/  UMOV UR4, UR36 ;  /* 0x0000002400047c82 */ /* 0x000fe20008000000 */
[----:B------:R-:W-:Y:S01]  /*14cf0*/  R2UR UR7, R9 ;  /* 0x00000000090772ca */ /* 0x000fe200000e0000 */
[----:B------:R-:W-:Y:S01]  /*14d00*/  UMOV UR5, UR37 ;  /* 0x0000002500057c82 */ /* 0x000fe20008000000 */
[----:B------:R-:W-:Y:S01]  /*14d10*/  IMAD R8, R224, -0x2, R3 ;  /* 0xfffffffee0087824 */ /* 0x000fe200078e0203 */
[----:B------:R-:W-:-:S04]  /*14d20*/  IADD3 R3, R81, 0x8, R10 ;  /* 0x0000000851037810 */ /* 0x000fc80007ffe00a */
[----:B------:R-:W-:Y:S02]  /*14d30*/  VIMNMX R0, R8, R3, PT ;  /* 0x0000000308007248 */ /* 0x000fe40003fe0100 */
[----:B------:R-:W-:Y:S02]  /*14d40*/  MOV R3, 0x40000040 ;  /* 0x4000004000037802 */ /* 0x000fe40000000f00 */
[C---:B------:R-:W-:Y:S02]  /*14d50*/  ISETP.GT.AND P2, PT, R0.reuse, RZ, PT ;  /* 0x000000ff0000720c */ /* 0x040fe40003f44270 */
[C---:B------:R-:W-:Y:S02]  /*14d60*/  ISETP.GT.AND P3, PT, R0.reuse, 0x1, PT ;  /* 0x000000010000780c */ /* 0x040fe40003f64270 */
[----:B------:R-:W-:Y:S02]  /*14d70*/  ISETP.GT.AND P4, PT, R0, 0x8, PT ;  /* 0x000000080000780c */ /* 0x000fe40003f84270 */
[----:B------:R-:W-:Y:S01]  /*14d80*/  FSEL R83, R74, -INF , P2 ;  /* 0xff8000004a537808 */ /* 0x000fe20001000000 */
[----:B------:R-:W-:Y:S01]  /*14d90*/  IMAD.MOV.U32 R74, RZ, RZ, R119 ;  /* 0x000000ffff4a7224 */ /* 0x000fe200078e0077 */
[----:B------:R-:W-:-:S02]  /*14da0*/  FSEL R75, R75, -INF , P3 ;  /* 0xff8000004b4b7808 */ /* 0x000fc40001800000 */
[----:B------:R-:W-:Y:S02]  /*14db0*/  ISETP.GT.AND P2, PT, R0, 0x9, PT ;  /* 0x000000090000780c */ /* 0x000fe40003f44270 */
[----:B------:R-:W-:Y:S01]  /*14dc0*/  FSEL R85, R78, -INF , P4 ;  /* 0xff8000004e557808 */ /* 0x000fe20002000000 */
[----:B------:R-:W-:Y:S01]  /*14dd0*/  IMAD.MOV.U32 R78, RZ, RZ, R119 ;  /* 0x000000ffff4e7224 */ /* 0x000fe200078e0077 */
[----:B------:R-:W-:Y:S02]  /*14de0*/  FMNMX.FTZ R4, R83, R75, !PT ;  /* 0x0000004b53047209 */ /* 0x000fe40007810000 */
[----:B------:R-:W-:Y:S02]  /*14df0*/  ISETP.GT.AND P3, PT, R0, 0x10, PT ;  /* 0x000000100000780c */ /* 0x000fe40003f64270 */
[----:B------:R-:W-:Y:S02]  /*14e00*/  FSEL R79, R79, -INF , P2 ;  /* 0xff8000004f4f7808 */ /* 0x000fe40001000000 */
[----:B------:R-:W-:-:S02]  /*14e10*/  FMNMX.FTZ R4, R85, R4, !PT ;  /* 0x0000000455047209 */ /* 0x000fc40007810000 */
        /* <DEDUP_REMOVED lines=10> */
[----:B------:R-:W-:Y:S02]  /*14ec0*/  WARPGROUP.DEPBAR.LE gsb0, 0x0 ;  /* 0x00008000000079c5 */ /* 0x000fe40000010000 */
[----:B------:R-:W-:Y:S01]  /*14ed0*/  WARPGROUP.ARRIVE ;  /* 0x00000000000079c5 */ /* 0x000fe20000000000 */
[----:B------:R-:W-:Y:S02]  /*14ee0*/  FMNMX.FTZ R4, R89, R4, !PT ;  /* 0x0000000459047209 */ /* 0x000fe40007810000 */
[----:B------:R-:W-:Y:S02]  /*14ef0*/  ISETP.GT.AND P4, PT, R0, 0x20, PT ;  /* 0x000000200000780c */ /* 0x000fe40003f84270 */
[----:B------:R-:W-:Y:S01]  /*14f00*/  FSEL R93, R71, -INF , P2 ;  /* 0xff800000475d7808 */ /* 0x000fe20001000000 */
[----:B------:R-:W-:Y:S01]  /*14f10*/  HGMMA.64x16x16.F32 R48, gdesc[UR4], R48, gsb0 ;  /* 0x00200000043079f0 */ /* 0x000fe20008000830 */
[----:B------:R-:W-:Y:S01]  /*14f20*/  R2UR UR6, R12 ;  /* 0x000000000c0672ca */ /* 0x000fe200000e0000 */
[----:B------:R-:W-:Y:S01]  /*14f30*/  UMOV UR4, UR36 ;  /* 0x0000002400047c82 */ /* 0x000fe20008000000 */
[----:B------:R-:W-:Y:S01]  /*14f40*/  R2UR UR7, R13 ;  /* 0x000000000d0772ca */ /* 0x000fe200000e0000 */
[----:B------:R-:W-:Y:S01]  /*14f50*/  UMOV UR5, UR37 ;  /* 0x0000002500057c82 */ /* 0x000fe20008000000 */
        /* <DEDUP_REMOVED lines=16> */
[----:B------:R-:W-:Y:S01]  /*15060*/  FMNMX.FTZ R4, R63, R4, !PT ;  /* 0x000000043f047209 */ /* 0x000fe20007810000 */
[----:B------:R-:W-:Y:S02]  /*15070*/  WARPGROUP.DEPBAR.LE gsb0, 0x0 ;  /* 0x00008000000079c5 */ /* 0x000fe40000010000 */
[----:B------:R-:W-:Y:S01]  /*15080*/  WARPGROUP.ARRIVE ;  /* 0x00000000000079c5 */ /* 0x000fe20000000000 */
[----:B------:R-:W-:Y:S01]  /*15090*/  FSEL R13, R50, -INF , P3 ;  /* 0xff800000320d7808 */ /* 0x000fe20001800000 */
[----:B------:R-:W-:Y:S01]  /*150a0*/  IMAD.MOV.U32 R50, RZ, RZ, R119 ;  /* 0x000000ffff327224 */ /* 0x000fe200078e0077 */
[----:B------:R-:W-:Y:S02]  /*150b0*/  ISETP.GT.AND P3, PT, R0, 0x38, PT ;  /* 0x000000380000780c */ /* 0x000fe40003f64270 */
[----:B------:R-:W-:Y:S01]  /*150c0*/  FSEL R51, R51, -INF , P2 ;  /* 0xff80000033337808 */ /* 0x000fe20001000000 */
[----:B------:R-:W-:Y:S01]  /*150d0*/  HGMMA.64x16x16.F32 R40, gdesc[UR8], R40, gsb0 ;  /* 0x00200000082879f0 */ /* 0x000fe20008000828 */
[----:B------:R-:W-:-:S02]  /*150e0*/  FMNMX.FTZ R4, R13, R4, !PT ;  /* 0x000000040d047209 */ /* 0x000fc40007810000 */
[C---:B------:R-:W-:Y:S02]  /*150f0*/  ISETP.GT.AND P2, PT, R0.reuse, 0x39, PT ;  /* 0x000000390000780c */ /* 0x040fe40003f44270 */
[----:B------:R-:W-:Y:S02]  /*15100*/  FMNMX.FTZ R4, R51, R4, !PT ;  /* 0x0000000433047209 */ /* 0x000fe40007810000 */
[----:B------:R-:W-:Y:S02]  /*15110*/  FSEL R55, R55, -INF , P2 ;  /* 0xff80000037377808 */ /* 0x000fe40001000000 */
[----:B------:R-:W-:Y:S01]  /*15120*/  ISETP.GT.AND P2, PT, R0, 0x41, PT ;  /* 0x000000410000780c */ /* 0x000fe20003f44270 */
[----:B------:R-:W-:Y:S02]  /*15130*/  WARPGROUP.DEPBAR.LE gsb0, 0x0 ;  /* 0x00008000000079c5 */ /* 0x000fe40000010000 */
[----:B------:R-:W-:Y:S01]  /*15140*/  WARPGROUP.ARRIVE ;  /* 0x00000000000079c5 */ /* 0x000fe20000000000 */
[----:B------:R-:W-:-:S02]  /*15150*/  FSEL R43, R43, -INF , P2 ;  /* 0xff8000002b2b7808 */ /* 0x000fc40001000000 */
[----:B------:R-:W-:-:S03]  /*15160*/  ISETP.GT.AND P2, PT, R0, 0x49, PT ;  /* 0x000000490000780c */ /* 0x000fc60003f44270 */
[----:B------:R-:W-:Y:S01]  /*15170*/  HGMMA.64x16x16.F32 R32, gdesc[UR4], R32, gsb0 ;  /* 0x00200000042079f0 */ /* 0x000fe20008000820 */
[----:B------:R-:W-:Y:S01]  /*15180*/  R2UR UR6, R2 ;  /* 0x00000000020672ca */ /* 0x000fe200000e0000 */
[----:B------:R-:W-:Y:S01]  /*15190*/  UMOV UR4, UR36 ;  /* 0x0000002400047c82 */ /* 0x000fe20008000000 */
[----:B------:R-:W-:Y:S01]  /*151a0*/  R2UR UR7, R3 ;  /* 0x00000000030772ca */ /* 0x000fe200000e0000 */
[----:B------:R-:W-:Y:S01]  /*151b0*/  UMOV UR5, UR37 ;  /* 0x0000002500057c82 */ /* 0x000fe20008000000 */
[----:B------:R-:W-:Y:S01]  /*151c0*/  FSEL R3, R54, -INF , P3 ;  /* 0xff80000036037808 */ /* 0x000fe20001800000 */
[----:B------:R-:W-:Y:S01]  /*151d0*/  IMAD.MOV.U32 R54, RZ, RZ, R119 ;  /* 0x000000ffff367224 */ /* 0x000fe200078e0077 */
[----:B------:R-:W-:Y:S02]  /*151e0*/  ISETP.GT.AND P3, PT, R0, 0x40, PT ;  /* 0x000000400000780c */ /* 0x000fe40003f64270 */
[----:B------:R-:W-:Y:S02]  /*151f0*/  FMNMX.FTZ R4, R3, R4, !PT ;  /* 0x0000000403047209 */ /* 0x000fe40007810000 */
[----:B------:R-:W-:-:S02]  /*15200*/  FSEL R5, R42, -INF , P3 ;  /* 0xff8000002a057808 */ /* 0x000fc40001800000 */
[----:B------:R-:W-:Y:S02]  /*15210*/  FMNMX.FTZ R4, R55, R4, !PT ;  /* 0x0000000437047209 */ /* 0x000fe40007810000 */
[----:B------:R-:W-:Y:S02]  /*15220*/  ISETP.GT.AND P3, PT, R0, 0x48, PT ;  /* 0x000000480000780c */ /* 0x000fe40003f64270 */
[----:B------:R-:W-:Y:S02]  /*15230*/  FMNMX.FTZ R4, R5, R4, !PT ;  /* 0x0000000405047209 */ /* 0x000fe40007810000 */
[----:B------:R-:W-:Y:S02]  /*15240*/  FSEL R7, R46, -INF , P3 ;  /* 0xff8000002e077808 */ /* 0x000fe40001800000 */
[----:B------:R-:W-:Y:S02]  /*15250*/  FMNMX.FTZ R4, R43, R4, !PT ;  /* 0x000000042b047209 */ /* 0x000fe40007810000 */
[----:B------:R-:W-:-:S02]  /*15260*/  ISETP.GT.AND P3, PT, R0, 0x50, PT ;  /* 0x000000500000780c */ /* 0x000fc40003f64270 */
        /* <DEDUP_REMOVED lines=10> */
[----:B------:R-:W-:Y:S01]  /*15310*/  FMNMX.FTZ R4, R9, R4, !PT ;  /* 0x0000000409047209 */ /* 0x000fe20007810000 */
[----:B------:R-:W-:Y:S01]  /*15320*/  ULDC UR4, c[0x0][0x988] ;  /* 0x0002620000047ab9 */ /* 0x000fe20000000800 */
[----:B------:R-:W-:Y:S02]  /*15330*/  ISETP.GT.AND P2, PT, R0, 0x59, PT ;  /* 0x000000590000780c */ /* 0x000fe40003f44270 */
[----:B------:R-:W-:Y:S02]  /*15340*/  FSEL R11, R38, -INF , P3 ;  /* 0xff800000260b7808 */ /* 0x000fe40001800000 */
[----:B------:R-:W-:-:S02]  /*15350*/  FMNMX.FTZ R4, R35, R4, !PT ;  /* 0x0000000423047209 */ /* 0x000fc40007810000 */
[C---:B------:R-:W-:Y:S02]  /*15360*/  ISETP.GT.AND P3, PT, R0.reuse, 0x60, PT ;  /* 0x000000600000780c */ /* 0x040fe40003f64270 */
[----:B------:R-:W-:Y:S02]  /*15370*/  FSEL R39, R39, -INF , P2 ;  /* 0xff80000027277808 */ /* 0x000fe40001000000 */
[----:B------:R-:W-:Y:S02]  /*15380*/  FMNMX.FTZ R4, R11, R4, !PT ;  /* 0x000000040b047209 */ /* 0x000fe40007810000 */
[----:B------:R-:W-:Y:S02]  /*15390*/  ISETP.GT.AND P2, PT, R0, 0x61, PT ;  /* 0x000000610000780c */ /* 0x000fe40003f44270 */
[----:B------:R-:W-:Y:S02]  /*153a0*/  FMNMX.FTZ R4, R39, R4, !PT ;  /* 0x0000000427047209 */ /* 0x000fe40007810000 */
[----:B------:R-:W-:-:S04]  /*153b0*/  VIADDMNMX R34, R10, R81, R8, PT ;  /* 0x000000510a227246 */ /* 0x000fc80003800108 */
[----:B------:R-:W-:Y:S01]  /*153c0*/  ISETP.GT.AND P4, PT, R34, 0x8, PT ;  /* 0x000000082200780c */ /* 0x000fe20003f84270 */
[----:B------:R-:W-:Y:S02]  /*153d0*/  WARPGROUP.DEPBAR.LE gsb0, 0x0 ;  /* 0x00008000000079c5 */ /* 0x000fe40000010000 */
        /* <DEDUP_REMOVED lines=12> */
[----:B------:R-:W-:-:S05]  /*154a0*/  FMNMX.FTZ R2, R31, R4, !PT ;  /* 0x000000041f027209 */ /* 0x000fca0007810000 */
[----:B------:R-:W1:Y:S02]  /*154b0*/  SHFL.BFLY PT, R67, R2, 0x2, 0x1f ;  /* 0x0c401f0002437f89 */ /* 0x000e6400000e0000 */
[----:B-1----:R-:W-:Y:S02]  /*154c0*/  FMNMX.FTZ R67, R2, R67, !PT ;  /* 0x0000004302437209 */ /* 0x002fe40007810000 */
        /* <DEDUP_REMOVED lines=11> */
[----:B-1----:R-:W-:Y:S02]  /*15580*/  FMNMX.FTZ R4, R67, R4, !PT ;  /* 0x0000000443047209 */ /* 0x002fe40007810000 */
[----:B------:R-:W-:Y:S01]  /*15590*/  FSEL R67, R76, -INF , P4 ;  /* 0xff8000004c437808 */ /* 0x000fe20002000000 */
[----:B------:R-:W-:Y:S01]  /*155a0*/  IMAD.MOV.U32 R76, RZ, RZ, R119 ;  /* 0x000000ffff4c7224 */ /* 0x000fe200078e0077 */
[C---:B------:R-:W-:Y:S01]  /*155b0*/  FSETP.NEU.FTZ.AND P2, PT, R4.reuse, -INF , PT ;  /* 0xff8000000400780b */ /* 0x040fe20003f5d000 */
[----:B------:R-:W-:Y:S01]  /*155c0*/  FMUL.FTZ R26, R4, R0 ;  /* 0x00000000041a7220 */ /* 0x000fe20000410000 */
[----:B------:R-:W-:-:S02]  /*155d0*/  FSEL R49, R49, -INF , P3 ;  /* 0xff80000031317808 */ /* 0x000fc40001800000 */
[----:B------:R-:W-:Y:S02]  /*155e0*/  ISETP.GT.AND P3, PT, R34, 0x39, PT ;  /* 0x000000392200780c */ /* 0x000fe40003f64270 */
[----:B------:R-:W-:Y:S02]  /*155f0*/  FSEL R26, R26, RZ, P2 ;  /* 0x000000ff1a1a7208 */ /* 0x000fe40001000000 */
[----:B------:R-:W-:-:S03]  /*15600*/  ISETP.GT.AND P2, PT, R34, RZ, PT ;  /* 0x000000ff2200720c */ /* 0x000fc60003f44270 */
[-CC-:B------:R-:W-:Y:S01]  /*15610*/  FFMA.FTZ R8, R75, R0.reuse, -R26.reuse ;  /* 0x000000004b087223 */ /* 0x180fe2000001081a */
[----:B------:R-:W-:Y:S01]  /*15620*/  FSEL R71, R72, -INF , P2 ;  /* 0xff80000048477808 */ /* 0x000fe20001000000 */
[-CC-:B------:R-:W-:Y:S01]  /*15630*/  FFMA.FTZ R14, R79, R0.reuse, -R26.reuse ;  /* 0x000000004f0e7223 */ /* 0x180fe2000001081a */
[C---:B------:R-:W-:Y:S01]  /*15640*/  ISETP.GT.AND P2, PT, R34.reuse, 0x9, PT ;  /* 0x000000092200780c */ /* 0x040fe20003f44270 */
[--C-:B------:R-:W-:Y:S01]  /*15650*/  FFMA.FTZ R201, R83, R0, -R26.reuse ;  /* 0x0000000053c97223 */ /* 0x100fe2000001081a */
[----:B------:R-:W-:Y:S01]  /*15660*/  FMNMX.FTZ R10, R71, R2, !PT ;  /* 0x00000002470a7209 */ /* 0x000fe20007810000 */
[-CC-:B------:R-:W-:Y:S01]  /*15670*/  FFMA.FTZ R203, R85, R0.reuse, -R26.reuse ;  /* 0x0000000055cb7223 */ /* 0x180fe2000001081a */
[----:B------:R-:W-:Y:S01]  /*15680*/  FSEL R77, R77, -INF , P2 ;  /* 0xff8000004d4d7808 */ /* 0x000fe20001000000 */
[-CC-:B------:R-:W-:Y:S01]  /*15690*/  FFMA.FTZ R197, R87, R0.reuse, -R26.reuse ;  /* 0x0000000057c57223 */ /* 0x180fe2000001081a */
[----:B------:R-:W-:Y:S01]  /*156a0*/  ISETP.GT.AND P2, PT, R34, 0x10, PT ;  /* 0x000000102200780c */ /* 0x000fe20003f44270 */
[--C-:B------:R-:W-:Y:S01]  /*156b0*/  FFMA.FTZ R199, R91, R0, -R26.reuse ;  /* 0x000000005bc77223 */ /* 0x100fe2000001081a */
[----:B------:R-:W-:Y:S01]  /*156c0*/  FMNMX.FTZ R10, R67, R10, !PT ;  /* 0x0000000a430a7209 */ /* 0x000fe20007810000 */
[-CC-:B------:R-:W-:Y:S01]  /*156d0*/  FFMA.FTZ R89, R89, R0.reuse, -R26.reuse ;  /* 0x0000000059597223 */ /* 0x180fe2000001081a */
[----:B------:R-:W-:Y:S01]  /*156e0*/  FSEL R73, R64, -INF , P2 ;  /* 0xff80000040497808 */ /* 0x000fe20001000000 */
[--C-:B------:R-:W-:Y:S01]  /*156f0*/  FFMA.FTZ R195, R59, R0, -R26.reuse ;  /* 0x000000003bc37223 */ /* 0x100fe2000001081a */
[----:B------:R-:W-:Y:S01]  /*15700*/  FMNMX.FTZ R10, R77, R10, !PT ;  /* 0x0000000a4d0a7209 */ /* 0x000fe20007810000 */
        /* <DEDUP_REMOVED lines=20> */
[-CC-:B------:R-:W-:Y:S01]  /*15850*/  FFMA.FTZ R93, R93, R0.reuse, -R26.reuse ;  /* 0x000000005d5d7223 */ /* 0x180fe2000001081a */
[----:B------:R-:W-:Y:S01]  /*15860*/  FSEL R81, R60, -INF , P2 ;  /* 0xff8000003c517808 */ /* 0x000fe20001000000 */
[--C-:B------:R-:W-:Y:S01]  /*15870*/  FFMA.FTZ R193, R95, R0, -R26.reuse ;  /* 0x000000005fc17223 */ /* 0x100fe2000001081a */
[----:B------:R-:W-:Y:S01]  /*15880*/  ISETP.GT.AND P2, PT, R34, 0x30, PT ;  /* 0x000000302200780c */ /* 0x000fe20003f44270 */
[----:B------:R-:W2:Y:S01]  /*15890*/  MUFU.EX2 R8, R8 ;  /* 0x0000000800087308 */ /* 0x000ea20000000800 */
[----:B-1----:R-:W-:Y:S01]  /*158a0*/  FMNMX.FTZ R14, R57, R12, !PT ;  /* 0x0000000c390e7209 */ /* 0x002fe20007810000 */
[-CC-:B------:R-:W-:Y:S01]  /*158b0*/  FFMA.FTZ R179, R21, R0.reuse, -R26.reuse ;  /* 0x0000000015b37223 */ /* 0x180fe2000001081a */
[----:B------:R-:W-:Y:S01]  /*158c0*/  FSEL R83, R48, -INF , P2 ;  /* 0xff80000030537808 */ /* 0x000fe20001000000 */
[--C-:B------:R-:W-:Y:S01]  /*158d0*/  FFMA.FTZ R97, R97, R0, -R26.reuse ;  /* 0x0000000061617223 */ /* 0x100fe2000001081a */
[----:B------:R-:W-:Y:S01]  /*158e0*/  FMNMX.FTZ R14, R81, R14, !PT ;  /* 0x0000000e510e7209 */ /* 0x000fe20007810000 */
[----:B------:R-:W-:Y:S01]  /*158f0*/  FFMA.FTZ R27, R27, R0, -R26 ;  /* 0x000000001b1b7223 */ /* 0x000fe2000001081a */
[----:B------:R-:W-:Y:S01]  /*15900*/  ISETP.GT.AND P2, PT, R34, 0x38, PT ;  /* 0x000000382200780c */ /* 0x000fe20003f44270 */
[----:B------:R1:W-:Y:S01]  /*15910*/  MUFU.EX2 R12, R89 ;  /* 0x00000059000c7308 */ /* 0x0003e20000000800 */
[----:B------:R-:W-:Y:S01]  /*15920*/  FMNMX.FTZ R14, R61, R14, !PT ;  /* 0x0000000e3d0e7209 */ /* 0x000fe20007810000 */
[--C-:B------:R-:W-:Y:S01]  /*15930*/  IMAD.MOV.U32 R72, RZ, RZ, R119.reuse ;  /* 0x000000ffff487224 */ /* 0x100fe200078e0077 */
[----:B------:R-:W-:Y:S01]  /*15940*/  FSEL R85, R52, -INF , P2 ;  /* 0xff80000034557808 */ /* 0x000fe20001000000 */
[--C-:B------:R-:W-:Y:S01]  /*15950*/  IMAD.MOV.U32 R68, RZ, RZ, R119.reuse ;  /* 0x000000ffff447224 */ /* 0x100fe200078e0077 */
[----:B------:R-:W-:Y:S01]  /*15960*/  FMNMX.FTZ R14, R83, R14, !PT ;  /* 0x0000000e530e7209 */ /* 0x000fe20007810000 */
[--C-:B------:R-:W-:Y:S01]  /*15970*/  IMAD.MOV.U32 R64, RZ, RZ, R119.reuse ;  /* 0x000000ffff407224 */ /* 0x100fe200078e0077 */
[----:B------:R-:W-:Y:S01]  /*15980*/  FSEL R87, R53, -INF , P3 ;  /* 0xff80000035577808 */ /* 0x000fe20001800000 */
[----:B------:R-:W3:Y:S01]  /*15990*/  MUFU.EX2 R203, R203 ;  /* 0x000000cb00cb7308 */ /* 0x000ee20000000800 */
[----:B------:R-:W-:Y:S01]  /*159a0*/  FMNMX.FTZ R20, R49, R14, !PT ;  /* 0x0000000e31147209 */ /* 0x000fe20007810000 */
[--C-:B------:R-:W-:Y:S01]  /*159b0*/  IMAD.MOV.U32 R60, RZ, RZ, R119.reuse ;  /* 0x000000ffff3c7224 */ /* 0x100fe200078e0077 */
[C---:B------:R-:W-:Y:S01]  /*159c0*/  ISETP.GT.AND P2, PT, R34.reuse, 0x40, PT ;  /* 0x000000402200780c */ /* 0x040fe20003f44270 */
[--C-:B------:R-:W-:Y:S01]  /*159d0*/  IMAD.MOV.U32 R56, RZ, RZ, R119.reuse ;  /* 0x000000ffff387224 */ /* 0x100fe200078e0077 */
[----:B------:R-:W-:Y:S01]  /*159e0*/  FMNMX.FTZ R20, R85, R20, !PT ;  /* 0x0000001455147209 */ /* 0x000fe20007810000 */
[--C-:B------:R-:W-:Y:S01]  /*159f0*/  IMAD.MOV.U32 R52, RZ, RZ, R119.reuse ;  /* 0x000000ffff347224 */ /* 0x100fe200078e0077 */
[----:B------:R-:W-:Y:S01]  /*15a00*/  ISETP.GT.AND P3, PT, R34, 0x41, PT ;  /* 0x000000412200780c */ /* 0x000fe20003f64270 */
[----:B------:R-:W4:Y:S01]  /*15a10*/  MUFU.EX2 R197, R197 ;  /* 0x000000c500c57308 */ /* 0x000f220000000800 */
[----:B------:R-:W-:Y:S01]  /*15a20*/  FSEL R91, R40, -INF , P2 ;  /* 0xff800000285b7808 */ /* 0x000fe20001000000 */
[----:B------:R-:W-:Y:S01]  /*15a30*/  IMAD.MOV.U32 R48, RZ, RZ, R119 ;  /* 0x000000ffff307224 */ /* 0x000fe200078e0077 */
[----:B------:R-:W-:-:S02]  /*15a40*/  FMNMX.FTZ R20, R87, R20, !PT ;  /* 0x0000001457147209 */ /* 0x000fc40007810000 */
[C---:B------:R-:W-:Y:S02]  /*15a50*/  ISETP.GT.AND P2, PT, R34.reuse, 0x48, PT ;  /* 0x000000482200780c */ /* 0x040fe40003f44270 */
[----:B------:R-:W-:Y:S01]  /*15a60*/  FSEL R53, R41, -INF , P3 ;  /* 0xff80000029357808 */ /* 0x000fe20001800000 */
[----:B------:R-:W5:Y:S01]  /*15a70*/  MUFU.EX2 R199, R199 ;  /* 0x000000c700c77308 */ /* 0x000f620000000800 */
[----:B------:R-:W-:Y:S02]  /*15a80*/  FMNMX.FTZ R20, R91, R20, !PT ;  /* 0x000000145b147209 */ /* 0x000fe40007810000 */
[----:B------:R-:W-:Y:S02]  /*15a90*/  ISETP.GT.AND P3, PT, R34, 0x49, PT ;  /* 0x000000492200780c */ /* 0x000fe40003f64270 */
[----:B-1----:R-:W-:Y:S01]  /*15aa0*/  FSEL R89, R44, -INF , P2 ;  /* 0xff8000002c597808 */ /* 0x002fe20001000000 */
[----:B------:R-:W-:Y:S01]  /*15ab0*/  IMAD.IADD R44, R220, 0x1, -R215 ;  /* 0x00000001dc2c7824 */ /* 0x000fe200078e0ad7 */
[----:B------:R-:W-:Y:S01]  /*15ac0*/  FMNMX.FTZ R30, R53, R20, !PT ;  /* 0x00000014351e7209 */ /* 0x000fe20007810000 */
[----:B------:R1:W0:Y:S01]  /*15ad0*/  MUFU.EX2 R14, R93 ;  /* 0x0000005d000e7308 */ /* 0x0002220000000800 */
[----:B------:R-:W-:-:S02]  /*15ae0*/  FSEL R45, R45, -INF , P3 ;  /* 0xff8000002d2d7808 */ /* 0x000fc40001800000 */
[C---:B------:R-:W-:Y:S02]  /*15af0*/  ISETP.GT.AND P2, PT, R34.reuse, 0x50, PT ;  /* 0x000000502200780c */ /* 0x040fe40003f44270 */
[----:B------:R-:W-:Y:S02]  /*15b00*/  FMNMX.FTZ R30, R89, R30, !PT ;  /* 0x0000001e591e7209 */ /* 0x000fe40007810000 */
[----:B------:R-:W-:Y:S01]  /*15b10*/  ISETP.GT.AND P3, PT, R34, 0x51, PT ;  /* 0x000000512200780c */ /* 0x000fe20003f64270 */
[----:B------:R-:W-:Y:S01]  /*15b20*/  MUFU.EX2 R193, R193 ;  /* 0x000000c100c17308 */ /* 0x000fe20000000800 */
[----:B------:R-:W-:Y:S01]  /*15b30*/  FSEL R41, R32, -INF , P2 ;  /* 0xff80000020297808 */ /* 0x000fe20001000000 */
[----:B-1----:R-:W-:Y:S01]  /*15b40*/  IMAD.MOV.U32 R93, RZ, RZ, R119 ;  /* 0x000000ffff5d7224 */ /* 0x002fe200078e0077 */
[----:B------:R-:W-:Y:S02]  /*15b50*/  FMNMX.FTZ R30, R45, R30, !PT ;  /* 0x0000001e2d1e7209 */ /* 0x000fe40007810000 */
[----:B------:R-:W-:-:S02]  /*15b60*/  ISETP.GT.AND P2, PT, R34, 0x58, PT ;  /* 0x000000582200780c */ /* 0x000fc40003f44270 */
[----:B------:R-:W-:Y:S01]  /*15b70*/  FSEL R33, R33, -INF , P3 ;  /* 0xff80000021217808 */ /* 0x000fe20001800000 */
[----:B------:R1:W-:Y:S01]  /*15b80*/  MUFU.EX2 R20, R97 ;  /* 0x0000006100147308 */ /* 0x0003e20000000800 */
[----:B------:R-:W-:Y:S02]  /*15b90*/  FMNMX.FTZ R30, R41, R30, !PT ;  /* 0x0000001e291e7209 */ /* 0x000fe40007810000 */
[----:B------:R-:W-:Y:S02]  /*15ba0*/  ISETP.GT.AND P3, PT, R34, 0x59, PT ;  /* 0x000000592200780c */ /* 0x000fe40003f64270 */
[----:B------:R-:W-:Y:S01]  /*15bb0*/  FSEL R59, R36, -INF , P2 ;  /* 0xff800000243b7808 */ /* 0x000fe20001000000 */
[----:B------:R-:W-:Y:S01]  /*15bc0*/  FFMA.FTZ R36, R63, R0, -R26 ;  /* 0x000000003f247223 */ /* 0x000fe2000001081a */
[----:B------:R-:W-:Y:S01]  /*15bd0*/  FMNMX.FTZ R32, R33, R30, !PT ;  /* 0x0000001e21207209 */ /* 0x000fe20007810000 */
[----:B------:R-:W-:Y:S01]  /*15be0*/  MUFU.EX2 R195, R195 ;  /* 0x000000c300c37308 */ /* 0x000fe20000000800 */
[----:B------:R-:W-:Y:S01]  /*15bf0*/  FSEL R37, R37, -INF , P3 ;  /* 0xff80000025257808 */ /* 0x000fe20001800000 */
[----:B-1----:R-:W-:Y:S01]  /*15c00*/  IMAD.MOV.U32 R97, RZ, RZ, R119 ;  /* 0x000000ffff617224 */ /* 0x002fe200078e0077 */
[----:B------:R-:W-:-:S02]  /*15c10*/  ISETP.GT.AND P2, PT, R34, 0x60, PT ;  /* 0x000000602200780c */ /* 0x000fc40003f44270 */
[----:B------:R-:W-:Y:S02]  /*15c20*/  FMNMX.FTZ R32, R59, R32, !PT ;  /* 0x000000203b207209 */ /* 0x000fe40007810000 */
[----:B------:R-:W-:Y:S01]  /*15c30*/  ISETP.GT.AND P3, PT, R34, 0x61, PT ;  /* 0x000000612200780c */ /* 0x000fe20003f64270 */
[----:B------:R1:W-:Y:S01]  /*15c40*/  MUFU.EX2 R30, R36 ;  /* 0x00000024001e7308 */ /* 0x0003e20000000800 */
[----:B------:R-:W-:Y:S01]  /*15c50*/  FSEL R63, R24, -INF , P2 ;  /* 0xff800000183f7808 */ /* 0x000fe20001000000 */
[----:B------:R-:W-:Y:S01]  /*15c60*/  FFMA.FTZ R24, R51, R0, -R26 ;  /* 0x0000000033187223 */ /* 0x000fe2000001081a */
[----:B------:R-:W-:Y:S02]  /*15c70*/  FMNMX.FTZ R32, R37, R32, !PT ;  /* 0x0000002025207209 */ /* 0x000fe40007810000 */
[----:B------:R-:W-:Y:S02]  /*15c80*/  ISETP.GT.AND P2, PT, R34, 0x68, PT ;  /* 0x000000682200780c */ /* 0x000fe40003f44270 */
[----:B------:R-:W-:Y:S01]  /*15c90*/  FSEL R25, R25, -INF , P3 ;  /* 0xff80000019197808 */ /* 0x000fe20001800000 */
[----:B------:R-:W-:Y:S01]  /*15ca0*/  MUFU.EX2 R189, R189 ;  /* 0x000000bd00bd7308 */ /* 0x000fe20000000800 */
[----:B------:R-:W-:-:S02]  /*15cb0*/  FMNMX.FTZ R32, R63, R32, !PT ;  /* 0x000000203f207209 */ /* 0x000fc40007810000 */
[----:B------:R-:W-:Y:S01]  /*15cc0*/  ISETP.GT.AND P3, PT, R34, 0x69, PT ;  /* 0x000000692200780c */ /* 0x000fe20003f64270 */
[-CC-:B------:R-:W-:Y:S01]  /*15cd0*/  FFMA.FTZ R34, R47, R0.reuse, -R26.reuse ;  /* 0x000000002f227223 */ /* 0x180fe2000001081a */
[----:B------:R-:W-:Y:S01]  /*15ce0*/  FSEL R13, R28, -INF , P2 ;  /* 0xff8000001c0d7808 */ /* 0x000fe20001000000 */
[----:B------:R-:W-:Y:S01]  /*15cf0*/  FFMA.FTZ R28, R55, R0, -R26 ;  /* 0x00000000371c7223 */ /* 0x000fe2000001081a */
[----:B------:R-:W-:Y:S01]  /*15d00*/  FMNMX.FTZ R32, R25, R32, !PT ;  /* 0x0000002019207209 */ /* 0x000fe20007810000 */
[----:B------:R-:W-:Y:S01]  /*15d10*/  MUFU.EX2 R24, R24 ;  /* 0x0000001800187308 */ /* 0x000fe20000000800 */
[----:B------:R-:W-:Y:S02]  /*15d20*/  FSEL R29, R29, -INF , P3 ;  /* 0xff8000001d1d7808 */ /* 0x000fe40001800000 */
[----:B------:R-:W-:Y:S02]  /*15d30*/  FMNMX.FTZ R32, R13, R32, !PT ;  /* 0x000000200d207209 */ /* 0x000fe40007810000 */
[----:B------:R-:W-:-:S02]  /*15d40*/  MOV R95, R119 ;  /* 0x00000077005f7202 */ /* 0x000fc40000000f00 */
[----:B------:R-:W-:Y:S01]  /*15d50*/  FMNMX.FTZ R3, R29, R32, !PT ;  /* 0x000000201d037209 */ /* 0x000fe20007810000 */
[----:B------:R-:W-:Y:S01]  /*15d60*/  FFMA.FTZ R32, R43, R0, -R26 ;  /* 0x000000002b207223 */ /* 0x000fe2000001081a */
[----:B------:R-:W-:Y:S01]  /*15d70*/  MUFU.EX2 R191, R191 ;  /* 0x000000bf00bf7308 */ /* 0x000fe20000000800 */
[-C--:B------:R-:W-:Y:S02]  /*15d80*/  MOV R55, R119.reuse ;  /* 0x0000007700377202 */ /* 0x080fe40000000f00 */
[----:B-1----:R-:W1:Y:S01]  /*15d90*/  SHFL.BFLY PT, R36, R3, 0x2, 0x1f ;  /* 0x0c401f0003247f89 */ /* 0x002e6200000e0000 */
[-C--:B------:R-:W-:Y:S02]  /*15da0*/  MOV R51, R119.reuse ;  /* 0x0000007700337202 */ /* 0x080fe40000000f00 */
[-C--:B------:R-:W-:Y:S02]  /*15db0*/  MOV R47, R119.reuse ;  /* 0x00000077002f7202 */ /* 0x080fe40000000f00 */
[----:B------:R-:W-:Y:S01]  /*15dc0*/  MUFU.EX2 R28, R28 ;  /* 0x0000001c001c7308 */ /* 0x000fe20000000800 */
[----:B------:R-:W-:-:S07]  /*15dd0*/  MOV R43, R119 ;  /* 0x00000077002b7202 */ /* 0x000fce0000000f00 */
[----:B------:R-:W-:Y:S08]  /*15de0*/  MUFU.EX2 R185, R185 ;  /* 0x000000b900b97308 */ /* 0x000ff00000000800 */
[----:B------:R-:W-:Y:S01]  /*15df0*/  MUFU.EX2 R32, R32 ;  /* 0x0000002000207308 */ /* 0x000fe20000000800 */
[----:B-1----:R-:W-:Y:S01]  /*15e00*/  FMNMX.FTZ R7, R3, R36, !PT ;  /* 0x0000002403077209 */ /* 0x002fe20007810000 */
[-CC-:B------:R-:W-:Y:S01]  /*15e10*/  FFMA.FTZ R36, R35, R0.reuse, -R26.reuse ;  /* 0x0000000023247223 */ /* 0x180fe2000001081a */
[----:B------:R-:W-:-:S03]  /*15e20*/  FFMA.FTZ R26, R31, R0, -R26 ;  /* 0x000000001f1a7223 */ /* 0x000fc6000001081a */
[----:B------:R-:W1:Y:S02]  /*15e30*/  SHFL.BFLY PT, R40, R7, 0x1, 0x1f ;  /* 0x0c201f0007287f89 */ /* 0x000e6400000e0000 */
[----:B------:R-:W-:Y:S08]  /*15e40*/  MUFU.EX2 R187, R187 ;  /* 0x000000bb00bb7308 */ /* 0x000ff00000000800 */
[----:B------:R-:W-:Y:S08]  /*15e50*/  MUFU.EX2 R34, R34 ;  /* 0x0000002200227308 */ /* 0x000ff00000000800 */
[----:B------:R-:W-:Y:S01]  /*15e60*/  MUFU.EX2 R181, R181 ;  /* 0x000000b500b57308 */ /* 0x000fe20000000800 */
[----:B-1----:R-:W-:-:S07]  /*15e70*/  FMNMX.FTZ R5, R7, R40, !PT ;  /* 0x0000002807057209 */ /* 0x002fce0007810000 */
[----:B------:R-:W-:Y:S01]  /*15e80*/  MUFU.EX2 R36, R36 ;  /* 0x0000002400247308 */ /* 0x000fe20000000800 */
[C---:B------:R-:W-:Y:S01]  /*15e90*/  FSETP.NEU.FTZ.AND P2, PT, R5.reuse, -INF , PT ;  /* 0xff8000000500780b */ /* 0x040fe20003f5d000 */
[----:B------:R-:W-:-:S06]  /*15ea0*/  FMUL.FTZ R3, R5, R0 ;  /* 0x0000000005037220 */ /* 0x000fcc0000410000 */
[----:B------:R1:W-:Y:S01]  /*15eb0*/  MUFU.EX2 R40, R27 ;  /* 0x0000001b00287308 */ /* 0x0003e20000000800 */
[----:B------:R-:W-:-:S05]  /*15ec0*/  FSEL R42, R3, RZ, P2 ;  /* 0x000000ff032a7208 */ /* 0x000fca0001000000 */
[-CC-:B------:R-:W-:Y:S01]  /*15ed0*/  FFMA.FTZ R200, R71, R0.reuse, -R42.reuse ;  /* 0x0000000047c87223 */ /* 0x180fe2000001082a */
[-CC-:B------:R-:W-:Y:S01]  /*15ee0*/  FFMA.FTZ R7, R2, R0.reuse, -R42.reuse ;  /* 0x0000000002077223 */ /* 0x180fe2000001082a */
[-C--:B------:R-:W-:Y:S01]  /*15ef0*/  FFMA.FTZ R202, R67, R0.reuse, -R42 ;  /* 0x0000000043ca7223 */ /* 0x080fe2000001082a */
[----:B--2---:R-:W-:Y:S01]  /*15f00*/  FADD.FTZ R2, R201, R8 ;  /* 0x00000008c9027221 */ /* 0x004fe20000010000 */
[-CC-:B------:R-:W-:Y:S01]  /*15f10*/  FFMA.FTZ R9, R77, R0.reuse, -R42.reuse ;  /* 0x000000004d097223 */ /* 0x180fe2000001082a */
[-C--:B------:R-:W-:Y:S01]  /*15f20*/  FFMA.FTZ R196, R73, R0.reuse, -R42 ;  /* 0x0000000049c47223 */ /* 0x080fe2000001082a */
[----:B------:R-:W-:Y:S01]  /*15f30*/  MUFU.EX2 R200, R200 ;  /* 0x000000c800c87308 */ /* 0x000fe20000000800 */
[----:B---3--:R-:W-:Y:S01]  /*15f40*/  FADD.FTZ R3, R203, R2 ;  /* 0x00000002cb037221 */ /* 0x008fe20000010000 */
[-CC-:B------:R-:W-:Y:S01]  /*15f50*/  FFMA.FTZ R11, R65, R0.reuse, -R42.reuse ;  /* 0x00000000410b7223 */ /* 0x180fe2000001082a */
[-CC-:B------:R-:W-:Y:S01]  /*15f60*/  FFMA.FTZ R198, R75, R0.reuse, -R42.reuse ;  /* 0x000000004bc67223 */ /* 0x180fe2000001082a */
[----:B------:R-:W-:Y:S01]  /*15f70*/  FFMA.FTZ R15, R69, R0, -R42 ;  /* 0x00000000450f7223 */ /* 0x000fe2000001082a */
[----:B------:R-:W-:Y:S01]  /*15f80*/  FADD.FTZ R2, R10, R3 ;  /* 0x000000030a027221 */ /* 0x000fe20000010000 */
[----:B------:R-:W-:-:S02]  /*15f90*/  IMAD R3, R213, 0x80, R44 ;  /* 0x00000080d5037824 */ /* 0x000fc400078e022c */
[-C--:B------:R-:W-:Y:S01]  /*15fa0*/  FFMA.FTZ R192, R79, R0.reuse, -R42 ;  /* 0x000000004fc07223 */ /* 0x080fe2000001082a */
[----:B------:R-:W2:Y:S01]  /*15fb0*/  MUFU.EX2 R7, R7 ;  /* 0x0000000700077308 */ /* 0x000ea20000000800 */
[----:B----4-:R-:W-:Y:S01]  /*15fc0*/  FADD.FTZ R35, R197, R2 ;  /* 0x00000002c5237221 */ /* 0x010fe20000010000 */
[-CC-:B------:R-:W-:Y:S01]  /*15fd0*/  FFMA.FTZ R21, R57, R0.reuse, -R42.reuse ;  /* 0x0000000039157223 */ /* 0x180fe2000001082a */
[-CC-:B------:R-:W-:Y:S01]  /*15fe0*/  FFMA.FTZ R194, R81, R0.reuse, -R42.reuse ;  /* 0x0000000051c27223 */ /* 0x180fe2000001082a */
[-CC-:B-1----:R-:W-:Y:S01]  /*15ff0*/  FFMA.FTZ R27, R61, R0.reuse, -R42.reuse ;  /* 0x000000003d1b7223 */ /* 0x182fe2000001082a */
[----:B------:R-:W-:Y:S01]  /*16000*/  FADD.FTZ R2, R12, R35 ;  /* 0x000000230c027221 */ /* 0x000fe20000010000 */
[-CC-:B------:R-:W-:Y:S01]  /*16010*/  FFMA.FTZ R188, R83, R0.reuse, -R42.reuse ;  /* 0x0000000053bc7223 */ /* 0x180fe2000001082a */
[-C--:B------:R-:W-:Y:S01]  /*16020*/  FFMA.FTZ R31, R49, R0.reuse, -R42 ;  /* 0x00000000311f7223 */ /* 0x080fe2000001082a */
[----:B------:R-:W1:Y:S01]  /*16030*/  MUFU.EX2 R202, R202 ;  /* 0x000000ca00ca7308 */ /* 0x000e620000000800 */
[----:B-----5:R-:W-:Y:S01]  /*16040*/  FADD.FTZ R39, R199, R2 ;  /* 0x00000002c7277221 */ /* 0x020fe20000010000 */
[----:B------:R-:W-:Y:S01]  /*16050*/  MOV R2, RZ ;  /* 0x000000ff00027202 */ /* 0x000fe20000000f00 */
[-CC-:B------:R-:W-:Y:S01]  /*16060*/  FFMA.FTZ R190, R85, R0.reuse, -R42.reuse ;  /* 0x0000000055be7223 */ /* 0x180fe2000001082a */
[-CC-:B------:R-:W-:Y:S01]  /*16070*/  FFMA.FTZ R87, R87, R0.reuse, -R42.reuse ;  /* 0x0000000057577223 */ /* 0x180fe2000001082a */
[----:B0-----:R-:W-:Y:S01]  /*16080*/  FADD.FTZ R46, R14, R39 ;  /* 0x000000270e2e7221 */ /* 0x001fe20000010000 */
[-C--:B------:R-:W-:Y:S01]  /*16090*/  FFMA.FTZ R91, R91, R0.reuse, -R42 ;  /* 0x000000005b5b7223 */ /* 0x080fe2000001082a */
[----:B------:R-:W-:Y:S01]  /*160a0*/  IMAD.HI R214, R3, -0x6db6db6d, R2 ;  /* 0x9249249303d67827 */ /* 0x000fe200078e0202 */
[----:B------:R-:W0:Y:S03]  /*160b0*/  MUFU.EX2 R9, R9 ;  /* 0x0000000900097308 */ /* 0x000e260000000800 */
[----:B--2---:R-:W-:Y:S01]  /*160c0*/  FADD.FTZ R35, R200, R7 ;  /* 0x00000007c8237221 */ /* 0x004fe20000010000 */
[-CC-:B------:R-:W-:Y:S01]  /*160d0*/  FFMA.FTZ R53, R53, R0.reuse, -R42.reuse ;  /* 0x0000000035357223 */ /* 0x180fe2000001082a */
[-CC-:B------:R-:W-:Y:S01]  /*160e0*/  FFMA.FTZ R89, R89, R0.reuse, -R42.reuse ;  /* 0x0000000059597223 */ /* 0x180fe2000001082a */
[-CC-:B------:R-:W-:Y:S01]  /*160f0*/  FFMA.FTZ R45, R45, R0.reuse, -R42.reuse ;  /* 0x000000002d2d7223 */ /* 0x180fe2000001082a */
[-CC-:B------:R-:W-:Y:S01]  /*16100*/  FFMA.FTZ R41, R41, R0.reuse, -R42.reuse ;  /* 0x0000000029297223 */ /* 0x180fe2000001082a */
[-CC-:B------:R-:W-:Y:S01]  /*16110*/  FFMA.FTZ R33, R33, R0.reuse, -R42.reuse ;  /* 0x0000000021217223 */ /* 0x180fe2000001082a */
[-C--:B------:R-:W-:Y:S01]  /*16120*/  FFMA.FTZ R59, R59, R0.reuse, -R42 ;  /* 0x000000003b3b7223 */ /* 0x080fe2000001082a */
[----:B------:R-:W2:Y:S01]  /*16130*/  MUFU.EX2 R196, R196 ;  /* 0x000000c400c47308 */ /* 0x000ea20000000800 */
[----:B-1----:R-:W-:Y:S01]  /*16140*/  FADD.FTZ R44, R202, R35 ;  /* 0x00000023ca2c7221 */ /* 0x002fe20000010000 */
[----:B------:R-:W-:Y:S01]  /*16150*/  FADD.FTZ R35, R193, R46 ;  /* 0x0000002ec1237221 */ /* 0x000fe20000010000 */
[-CC-:B------:R-:W-:Y:S01]  /*16160*/  FFMA.FTZ R37, R37, R0.reuse, -R42.reuse ;  /* 0x0000000025257223 */ /* 0x180fe2000001082a */
[-CC-:B------:R-:W-:Y:S01]  /*16170*/  FFMA.FTZ R63, R63, R0.reuse, -R42.reuse ;  /* 0x000000003f3f7223 */ /* 0x180fe2000001082a */
[-CC-:B------:R-:W-:Y:S01]  /*16180*/  FFMA.FTZ R25, R25, R0.reuse, -R42.reuse ;  /* 0x0000000019197223 */ /* 0x180fe2000001082a */
[-C--:B------:R-:W-:Y:S01]  /*16190*/  FFMA.FTZ R13, R13, R0.reuse, -R42 ;  /* 0x000000000d0d7223 */ /* 0x080fe2000001082a */
[----:B------:R-:W-:Y:S01]  /*161a0*/  SHF.R.U32.HI R39, RZ, 0x1f, R214 ;  /* 0x0000001fff277819 */ /* 0x000fe200000116d6 */
[----:B------:R-:W1:Y:S01]  /*161b0*/  MUFU.EX2 R11, R11 ;  /* 0x0000000b000b7308 */ /* 0x000e620000000800 */
[----:B0-----:R-:W-:Y:S01]  /*161c0*/  FADD.FTZ R3, R9, R44 ;  /* 0x0000002c09037221 */ /* 0x001fe20000010000 */
[----:B------:R-:W-:Y:S01]  /*161d0*/  FADD.FTZ R44, R20, R35 ;  /* 0x00000023142c7221 */ /* 0x000fe20000010000 */
[----:B------:R-:W-:Y:S01]  /*161e0*/  LEA.HI.SX32 R214, R214, R39, 0x1a ;  /* 0x00000027d6d67211 */ /* 0x000fe200078fd2ff */
[----:B------:R-:W-:Y:S01]  /*161f0*/  FFMA.FTZ R29, R29, R0, -R42 ;  /* 0x000000001d1d7223 */ /* 0x000fe2000001082a */
[----:B------:R-:W-:Y:S01]  /*16200*/  F2FP.F16.F32.PACK_AB R203, R10, R203 ;  /* 0x000000cb0acb723e */ /* 0x000fe200000000ff */
[----:B------:R-:W-:Y:S01]  /*16210*/  FADD.FTZ R35, R195, R44 ;  /* 0x0000002cc3237221 */ /* 0x000fe20000010000 */
[----:B------:R-:W-:Y:S01]  /*16220*/  VIADD R10, R148, 0xfffffffe ;  /* 0xfffffffe940a7836 */ /* 0x000fe20000000000 */
[----:B------:R-:W0:Y:S01]  /*16230*/  MUFU.EX2 R198, R198 ;  /* 0x000000c600c67308 */ /* 0x000e220000000800 */
[----:B--2---:R-:W-:Y:S01]  /*16240*/  FADD.FTZ R2, R196, R3 ;  /* 0x00000003c4027221 */ /* 0x004fe20000010000 */
[----:B------:R-:W-:Y:S01]  /*16250*/  FADD.FTZ R44, R30, R35 ;  /* 0x000000231e2c7221 */ /* 0x000fe20000010000 */
[----:B------:R-:W-:Y:S01]  /*16260*/  VIMNMX R214, RZ, R214, !PT ;  /* 0x000000d6ffd67248 */ /* 0x000fe20007fe0100 */
[----:B------:R-:W-:Y:S01]  /*16270*/  IMAD.MOV.U32 R85, RZ, RZ, R119 ;  /* 0x000000ffff557224 */ /* 0x000fe200078e0077 */
[----:B------:R-:W-:Y:S01]  /*16280*/  F2FP.F16.F32.PACK_AB R200, R7, R200 ;  /* 0x000000c807c8723e */ /* 0x000fe200000000ff */
[----:B------:R-:W-:Y:S01]  /*16290*/  FADD.FTZ R35, R189, R44 ;  /* 0x0000002cbd237221 */ /* 0x000fe20000010000 */
[----:B------:R-:W-:Y:S01]  /*162a0*/  ISETP.GE.AND P2, PT, R10, R214, PT ;  /* 0x000000d60a00720c */ /* 0x000fe20003f46270 */
[----:B------:R-:W2:Y:S01]  /*162b0*/  MUFU.EX2 R15, R15 ;  /* 0x0000000f000f7308 */ /* 0x000ea20000000800 */
[----:B-1----:R-:W-:Y:S01]  /*162c0*/  FADD.FTZ R3, R11, R2 ;  /* 0x000000020b037221 */ /* 0x002fe20000010000 */
[----:B------:R-:W-:Y:S01]  /*162d0*/  FADD.FTZ R44, R24, R35 ;  /* 0x00000023182c7221 */ /* 0x000fe20000010000 */
[----:B------:R-:W-:Y:S01]  /*162e0*/  F2FP.F16.F32.PACK_AB R195, R30, R195 ;  /* 0x000000c31ec3723e */ /* 0x000fe200000000ff */
[----:B------:R-:W-:Y:S01]  /*162f0*/  IMAD.MOV.U32 R81, RZ, RZ, R119 ;  /* 0x000000ffff517224 */ /* 0x000fe200078e0077 */
[----:B------:R-:W-:Y:S01]  /*16300*/  F2FP.F16.F32.PACK_AB R189, R24, R189 ;  /* 0x000000bd18bd723e */ /* 0x000fe200000000ff */
[----:B------:R-:W-:Y:S01]  /*16310*/  FADD.FTZ R35, R191, R44 ;  /* 0x0000002cbf237221 */ /* 0x000fe20000010000 */
[----:B------:R-:W-:Y:S01]  /*16320*/  F2FP.F16.F32.PACK_AB R191, R28, R191 ;  /* 0x000000bf1cbf723e */ /* 0x000fe200000000ff */
[----:B------:R-:W1:Y:S01]  /*16330*/  MUFU.EX2 R192, R192 ;  /* 0x000000c000c07308 */ /* 0x000e620000000800 */
[----:B0-----:R-:W-:Y:S01]  /*16340*/  FADD.FTZ R2, R198, R3 ;  /* 0x00000003c6027221 */ /* 0x001fe20000010000 */
[----:B------:R-:W-:Y:S01]  /*16350*/  FADD.FTZ R6, R28, R35 ;  /* 0x000000231c067221 */ /* 0x000fe20000010000 */
[----:B------:R-:W-:Y:S01]  /*16360*/  F2FP.F16.F32.PACK_AB R201, R8, R201 ;  /* 0x000000c908c9723e */ /* 0x000fe200000000ff */
[----:B------:R-:W-:Y:S01]  /*16370*/  IMAD.MOV.U32 R77, RZ, RZ, R119 ;  /* 0x000000ffff4d7224 */ /* 0x000fe200078e0077 */
[----:B------:R-:W-:Y:S01]  /*16380*/  F2FP.F16.F32.PACK_AB R197, R12, R197 ;  /* 0x000000c50cc5723e */ /* 0x000fe200000000ff */
[----:B------:R-:W-:Y:S01]  /*16390*/  FADD.FTZ R35, R185, R6 ;  /* 0x00000006b9237221 */ /* 0x000fe20000010000 */
[C---:B------:R-:W-:Y:S01]  /*163a0*/  F2FP.F16.F32.PACK_AB R185, R32.reuse, R185 ;  /* 0x000000b920b9723e */ /* 0x040fe200000000ff */
[----:B------:R-:W0:Y:S01]  /*163b0*/  MUFU.EX2 R21, R21 ;  /* 0x0000001500157308 */ /* 0x000e220000000800 */
[----:B--2---:R-:W-:Y:S01]  /*163c0*/  FADD.FTZ R3, R15, R2 ;  /* 0x000000020f037221 */ /* 0x004fe20000010000 */
[----:B------:R-:W-:Y:S01]  /*163d0*/  FADD.FTZ R6, R32, R35 ;  /* 0x0000002320067221 */ /* 0x000fe20000010000 */
[----:B------:R-:W-:Y:S01]  /*163e0*/  F2FP.F16.F32.PACK_AB R199, R14, R199 ;  /* 0x000000c70ec7723e */ /* 0x000fe200000000ff */
[----:B------:R-:W-:Y:S01]  /*163f0*/  IMAD.MOV.U32 R73, RZ, RZ, R119 ;  /* 0x000000ffff497224 */ /* 0x000fe200078e0077 */
[----:B------:R-:W-:Y:S01]  /*16400*/  F2FP.F16.F32.PACK_AB R193, R20, R193 ;  /* 0x000000c114c1723e */ /* 0x000fe200000000ff */
[----:B------:R-:W-:Y:S01]  /*16410*/  FADD.FTZ R35, R187, R6 ;  /* 0x00000006bb237221 */ /* 0x000fe20000010000 */
[----:B------:R-:W-:Y:S01]  /*16420*/  F2FP.F16.F32.PACK_AB R187, R34, R187 ;  /* 0x000000bb22bb723e */ /* 0x000fe200000000ff */
[----:B------:R-:W2:Y:S01]  /*16430*/  MUFU.EX2 R194, R194 ;  /* 0x000000c200c27308 */ /* 0x000ea20000000800 */
[----:B-1----:R-:W-:Y:S01]  /*16440*/  FADD.FTZ R2, R192, R3 ;  /* 0x00000003c0027221 */ /* 0x002fe20000010000 */
[----:B------:R-:W-:Y:S01]  /*16450*/  FADD.FTZ R6, R34, R35 ;  /* 0x0000002322067221 */ /* 0x000fe20000010000 */
[----:B------:R-:W-:Y:S01]  /*16460*/  F2FP.F16.F32.PACK_AB R202, R9, R202 ;  /* 0x000000ca09ca723e */ /* 0x000fe200000000ff */
[--C-:B------:R-:W-:Y:S01]  /*16470*/  IMAD.MOV.U32 R69, RZ, RZ, R119.reuse ;  /* 0x000000ffff457224 */ /* 0x100fe200078e0077 */
[----:B------:R-:W-:Y:S01]  /*16480*/  F2FP.F16.F32.PACK_AB R196, R11, R196 ;  /* 0x000000c40bc4723e */ /* 0x000fe200000000ff */
[--C-:B------:R-:W-:Y:S01]  /*16490*/  IMAD.MOV.U32 R65, RZ, RZ, R119.reuse ;  /* 0x000000ffff417224 */ /* 0x100fe200078e0077 */
[----:B------:R-:W-:Y:S01]  /*164a0*/  F2FP.F16.F32.PACK_AB R198, R15, R198 ;  /* 0x000000c60fc6723e */ /* 0x000fe200000000ff */
[----:B------:R-:W1:Y:S01]  /*164b0*/  MUFU.EX2 R27, R27 ;  /* 0x0000001b001b7308 */ /* 0x000e620000000800 */
[C---:B0-----:R-:W-:Y:S01]  /*164c0*/  FADD.FTZ R3, R21.reuse, R2 ;  /* 0x0000000215037221 */ /* 0x041fe20000010000 */
[----:B------:R-:W-:Y:S01]  /*164d0*/  F2FP.F16.F32.PACK_AB R192, R21, R192 ;  /* 0x000000c015c0723e */ /* 0x000fe200000000ff */
[--C-:B------:R-:W-:Y:S01]  /*164e0*/  IMAD.MOV.U32 R61, RZ, RZ, R119.reuse ;  /* 0x000000ffff3d7224 */ /* 0x100fe200078e0077 */
[-C--:B------:R-:W-:Y:S01]  /*164f0*/  MOV R83, R119.reuse ;  /* 0x0000007700537202 */ /* 0x080fe20000000f00 */
[--C-:B------:R-:W-:Y:S01]  /*16500*/  IMAD.MOV.U32 R57, RZ, RZ, R119.reuse ;  /* 0x000000ffff397224 */ /* 0x100fe200078e0077 */
[-C--:B------:R-:W-:Y:S01]  /*16510*/  MOV R79, R119.reuse ;  /* 0x00000077004f7202 */ /* 0x080fe20000000f00 */
[----:B------:R-:W-:Y:S01]  /*16520*/  IMAD.MOV.U32 R49, RZ, RZ, R119 ;  /* 0x000000ffff317224 */ /* 0x000fe200078e0077 */
[----:B------:R-:W0:Y:S01]  /*16530*/  MUFU.EX2 R188, R188 ;  /* 0x000000bc00bc7308 */ /* 0x000e220000000800 */
[----:B--2---:R-:W-:Y:S01]  /*16540*/  FADD.FTZ R2, R194, R3 ;  /* 0x00000003c2027221 */ /* 0x004fe20000010000 */
[-C--:B------:R-:W-:Y:S01]  /*16550*/  MOV R75, R119.reuse ;  /* 0x00000077004b7202 */ /* 0x080fe20000000f00 */
[--C-:B------:R-:W-:Y:S01]  /*16560*/  IMAD.MOV.U32 R46, RZ, RZ, R119.reuse ;  /* 0x000000ffff2e7224 */ /* 0x100fe200078e0077 */
[-C--:B------:R-:W-:Y:S01]  /*16570*/  MOV R71, R119.reuse ;  /* 0x0000007700477202 */ /* 0x080fe20000000f00 */
[--C-:B------:R-:W-:Y:S01]  /*16580*/  IMAD.MOV.U32 R44, RZ, RZ, R119.reuse ;  /* 0x000000ffff2c7224 */ /* 0x100fe200078e0077 */
[-C--:B------:R-:W-:Y:S01]  /*16590*/  MOV R67, R119.reuse ;  /* 0x0000007700437202 */ /* 0x080fe20000000f00 */
[--C-:B------:R-:W-:Y:S01]  /*165a0*/  IMAD.MOV.U32 R42, RZ, RZ, R119.reuse ;  /* 0x000000ffff2a7224 */ /* 0x100fe200078e0077 */
[----:B------:R-:W2:Y:S01]  /*165b0*/  MUFU.EX2 R31, R31 ;  /* 0x0000001f001f7308 */ /* 0x000ea20000000800 */
[C---:B-1----:R-:W-:Y:S01]  /*165c0*/  FADD.FTZ R3, R27.reuse, R2 ;  /* 0x000000021b037221 */ /* 0x042fe20000010000 */
[----:B------:R-:W-:Y:S01]  /*165d0*/  F2FP.F16.F32.PACK_AB R194, R27, R194 ;  /* 0x000000c21bc2723e */ /* 0x000fe200000000ff */
[--C-:B------:R-:W-:Y:S01]  /*165e0*/  IMAD.MOV.U32 R34, RZ, RZ, R119.reuse ;  /* 0x000000ffff227224 */ /* 0x100fe200078e0077 */
[-C--:B------:R-:W-:Y:S01]  /*165f0*/  MOV R39, R119.reuse ;  /* 0x0000007700277202 */ /* 0x080fe20000000f00 */
[--C-:B------:R-:W-:Y:S01]  /*16600*/  IMAD.MOV.U32 R32, RZ, RZ, R119.reuse ;  /* 0x000000ffff207224 */ /* 0x100fe200078e0077 */
[-C--:B------:R-:W-:Y:S01]  /*16610*/  MOV R35, R119.reuse ;  /* 0x0000007700237202 */ /* 0x080fe20000000f00 */
[----:B------:R-:W-:Y:S01]  /*16620*/  IMAD.MOV.U32 R30, RZ, RZ, R119 ;  /* 0x000000ffff1e7224 */ /* 0x000fe200078e0077 */
[----:B------:R-:W1:Y:S01]  /*16630*/  MUFU.EX2 R190, R190 ;  /* 0x000000be00be7308 */ /* 0x000e620000000800 */
[----:B0-----:R-:W-:Y:S01]  /*16640*/  FADD.FTZ R2, R188, R3 ;  /* 0x00000003bc027221 */ /* 0x001fe20000010000 */
[--C-:B------:R-:W-:Y:S01]  /*16650*/  IMAD.MOV.U32 R28, RZ, RZ, R119.reuse ;  /* 0x000000ffff1c7224 */ /* 0x100fe200078e0077 */
[----:B------:R-:W-:Y:S01]  /*16660*/  MOV R27, R119 ;  /* 0x00000077001b7202 */ /* 0x000fe20000000f00 */
[----:B------:R-:W-:-:S04]  /*16670*/  IMAD.MOV.U32 R24, RZ, RZ, R119 ;  /* 0x000000ffff187224 */ /* 0x000fc800078e0077 */
[----:B------:R-:W0:Y:S01]  /*16680*/  MUFU.EX2 R87, R87 ;  /* 0x0000005700577308 */ /* 0x000e220000000800 */
[C---:B--2---:R-:W-:Y:S01]  /*16690*/  FADD.FTZ R3, R31.reuse, R2 ;  /* 0x000000021f037221 */ /* 0x044fe20000010000 */
[----:B------:R-:W-:Y:S02]  /*166a0*/  F2FP.F16.F32.PACK_AB R188, R31, R188 ;  /* 0x000000bc1fbc723e */ /* 0x000fe400000000ff */
[----:B------:R-:W-:-:S04]  /*166b0*/  MOV R31, R119 ;  /* 0x00000077001f7202 */ /* 0x000fc80000000f00 */
[----:B------:R-:W2:Y:S01]  /*166c0*/  MUFU.EX2 R91, R91 ;  /* 0x0000005b005b7308 */ /* 0x000ea20000000800 */
[----:B-1----:R-:W-:-:S07]  /*166d0*/  FADD.FTZ R2, R190, R3 ;  /* 0x00000003be027221 */ /* 0x002fce0000010000 */
[----:B------:R1:W3:Y:S01]  /*166e0*/  MUFU.EX2 R184, R53 ;  /* 0x0000003500b87308 */ /* 0x0002e20000000800 */
[C---:B0-----:R-:W-:Y:S01]  /*166f0*/  FADD.FTZ R2, R87.reuse, R2 ;  /* 0x0000000257027221 */ /* 0x041fe20000010000 */
[----:B------:R-:W-:Y:S02]  /*16700*/  F2FP.F16.F32.PACK_AB R190, R87, R190 ;  /* 0x000000be57be723e */ /* 0x000fe400000000ff */
[----:B------:R-:W-:-:S04]  /*16710*/  MOV R87, R119 ;  /* 0x0000007700577202 */ /* 0x000fc80000000f00 */
[----:B------:R-:W0:Y:S01]  /*16720*/  MUFU.EX2 R89, R89 ;  /* 0x0000005900597308 */ /* 0x000e220000000800 */
[----:B--2---:R-:W-:Y:S01]  /*16730*/  FADD.FTZ R3, R91, R2 ;  /* 0x000000025b037221 */ /* 0x004fe20000010000 */
[----:B-1----:R-:W-:-:S06]  /*16740*/  IMAD.MOV.U32 R53, RZ, RZ, R119 ;  /* 0x000000ffff357224 */ /* 0x002fcc00078e0077 */
[----:B------:R1:W2:Y:S01]  /*16750*/  MUFU.EX2 R186, R45 ;  /* 0x0000002d00ba7308 */ /* 0x0002a20000000800 */
[C---:B---3--:R-:W-:Y:S01]  /*16760*/  FADD.FTZ R2, R184.reuse, R3 ;  /* 0x00000003b8027221 */ /* 0x048fe20000010000 */
[----:B------:R-:W-:Y:S02]  /*16770*/  F2FP.F16.F32.PACK_AB R184, R184, R91 ;  /* 0x0000005bb8b8723e */ /* 0x000fe400000000ff */
[----:B------:R-:W-:-:S04]  /*16780*/  MOV R91, R119 ;  /* 0x00000077005b7202 */ /* 0x000fc80000000f00 */
        /* <DEDUP_REMOVED lines=8> */
[----:B0-----:R-:W-:Y:S01]  /*16810*/  FADD.FTZ R33, R181, R6 ;  /* 0x00000006b5217221 */ /* 0x001fe20000010000 */
[----:B---3--:R-:W-:Y:S01]  /*16820*/  FADD.FTZ R3, R41, R2 ;  /* 0x0000000229037221 */ /* 0x008fe20000010000 */
[C---:B------:R-:W-:Y:S02]  /*16830*/  F2FP.F16.F32.PACK_AB R181, R36.reuse, R181 ;  /* 0x000000b524b5723e */ /* 0x040fe400000000ff */
[----:B------:R-:W-:Y:S01]  /*16840*/  FADD.FTZ R6, R36, R33 ;  /* 0x0000002124067221 */ /* 0x000fe20000010000 */
[----:B------:R-:W-:Y:S02]  /*16850*/  IMAD.MOV.U32 R36, RZ, RZ, R119 ;  /* 0x000000ffff247224 */ /* 0x000fe400078e0077 */
[----:B------:R-:W0:Y:S01]  /*16860*/  MUFU.EX2 R59, R59 ;  /* 0x0000003b003b7308 */ /* 0x000e220000000800 */
[C---:B-1----:R-:W-:Y:S01]  /*16870*/  FADD.FTZ R2, R180.reuse, R3 ;  /* 0x00000003b4027221 */ /* 0x042fe20000010000 */
[----:B------:R-:W-:Y:S01]  /*16880*/  F2FP.F16.F32.PACK_AB R180, R180, R41 ;  /* 0x00000029b4b4723e */ /* 0x000fe200000000ff */
[----:B------:R-:W-:-:S05]  /*16890*/  IMAD.MOV.U32 R41, RZ, RZ, R119 ;  /* 0x000000ffff297224 */ /* 0x000fca00078e0077 */
[----:B------:R-:W1:Y:S01]  /*168a0*/  MUFU.EX2 R38, R38 ;  /* 0x0000002600267308 */ /* 0x000e620000000800 */
[----:B--2---:R-:W-:-:S07]  /*168b0*/  FADD.FTZ R33, R183, R6 ;  /* 0x00000006b7217221 */ /* 0x004fce0000010000 */
[----:B------:R2:W3:Y:S01]  /*168c0*/  MUFU.EX2 R182, R37 ;  /* 0x0000002500b67308 */ /* 0x0004e20000000800 */
[----:B0-----:R-:W-:-:S07]  /*168d0*/  FADD.FTZ R3, R59, R2 ;  /* 0x000000023b037221 */ /* 0x001fce0000010000 */
[----:B------:R-:W0:Y:S01]  /*168e0*/  MUFU.EX2 R177, R177 ;  /* 0x000000b100b17308 */ /* 0x000e220000000800 */
[C---:B-1----:R-:W-:Y:S01]  /*168f0*/  FADD.FTZ R6, R38.reuse, R33 ;  /* 0x0000002126067221 */ /* 0x042fe20000010000 */
[----:B------:R-:W-:Y:S01]  /*16900*/  F2FP.F16.F32.PACK_AB R183, R38, R183 ;  /* 0x000000b726b7723e */ /* 0x000fe200000000ff */
[--C-:B------:R-:W-:Y:S02]  /*16910*/  IMAD.MOV.U32 R38, RZ, RZ, R119.reuse ;  /* 0x000000ffff267224 */ /* 0x100fe400078e0077 */
[----:B--2---:R-:W-:-:S03]  /*16920*/  IMAD.MOV.U32 R37, RZ, RZ, R119 ;  /* 0x000000ffff257224 */ /* 0x004fc600078e0077 */
[----:B------:R-:W1:Y:S01]  /*16930*/  MUFU.EX2 R63, R63 ;  /* 0x0000003f003f7308 */ /* 0x000e620000000800 */
[C---:B---3--:R-:W-:Y:S01]  /*16940*/  FADD.FTZ R2, R182.reuse, R3 ;  /* 0x00000003b6027221 */ /* 0x048fe20000010000 */
[----:B------:R-:W-:Y:S02]  /*16950*/  F2FP.F16.F32.PACK_AB R182, R182, R59 ;  /* 0x0000003bb6b6723e */ /* 0x000fe400000000ff */
[----:B------:R-:W-:-:S04]  /*16960*/  MOV R59, R119 ;  /* 0x00000077003b7202 */ /* 0x000fc80000000f00 */
[----:B------:R2:W3:Y:S01]  /*16970*/  MUFU.EX2 R176, R25 ;  /* 0x0000001900b07308 */ /* 0x0004e20000000800 */
[----:B0-----:R-:W-:Y:S01]  /*16980*/  FADD.FTZ R33, R177, R6 ;  /* 0x00000006b1217221 */ /* 0x001fe20000010000 */
[----:B------:R-:W-:-:S03]  /*16990*/  F2FP.F16.F32.PACK_AB R177, R40, R177 ;  /* 0x000000b128b1723e */ /* 0x000fc600000000ff */
[----:B------:R-:W-:Y:S01]  /*169a0*/  FADD.FTZ R6, R40, R33 ;  /* 0x0000002128067221 */ /* 0x000fe20000010000 */
[--C-:B------:R-:W-:Y:S02]  /*169b0*/  IMAD.MOV.U32 R40, RZ, RZ, R119.reuse ;  /* 0x000000ffff287224 */ /* 0x100fe400078e0077 */
[----:B------:R-:W0:Y:S01]  /*169c0*/  MUFU.EX2 R179, R179 ;  /* 0x000000b300b37308 */ /* 0x000e220000000800 */
[----:B-1----:R-:W-:Y:S01]  /*169d0*/  FADD.FTZ R3, R63, R2 ;  /* 0x000000023f037221 */ /* 0x002fe20000010000 */
[----:B--2---:R-:W-:-:S06]  /*169e0*/  IMAD.MOV.U32 R25, RZ, RZ, R119 ;  /* 0x000000ffff197224 */ /* 0x004fcc00078e0077 */
[----:B------:R-:W1:Y:S01]  /*169f0*/  MUFU.EX2 R13, R13 ;  /* 0x0000000d000d7308 */ /* 0x000e620000000800 */
[C---:B---3--:R-:W-:Y:S01]  /*16a00*/  FADD.FTZ R2, R176.reuse, R3 ;  /* 0x00000003b0027221 */ /* 0x048fe20000010000 */
[----:B------:R-:W-:Y:S01]  /*16a10*/  F2FP.F16.F32.PACK_AB R176, R176, R63 ;  /* 0x0000003fb0b0723e */ /* 0x000fe200000000ff */
[----:B------:R-:W-:Y:S01]  /*16a20*/  IMAD.MOV.U32 R3, RZ, RZ, 0x3f800000 ;  /* 0x3f800000ff037424 */ /* 0x000fe200078e00ff */
[----:B------:R-:W-:-:S04]  /*16a30*/  MOV R63, R119 ;  /* 0x00000077003f7202 */ /* 0x000fc80000000f00 */
[----:B------:R-:W2:Y:S01]  /*16a40*/  MUFU.EX2 R26, R26 ;  /* 0x0000001a001a7308 */ /* 0x000ea20000000800 */
[----:B0-----:R-:W-:-:S07]  /*16a50*/  FADD.FTZ R33, R179, R6 ;  /* 0x00000006b3217221 */ /* 0x001fce0000010000 */
[----:B------:R0:W3:Y:S01]  /*16a60*/  MUFU.EX2 R178, R29 ;  /* 0x0000001d00b27308 */ /* 0x0000e20000000800 */
[----:B-1----:R-:W-:Y:S01]  /*16a70*/  FADD.FTZ R7, R13, R2 ;  /* 0x000000020d077221 */ /* 0x002fe20000010000 */
[----:B------:R-:W-:Y:S01]  /*16a80*/  MOV R2, 0x3f800000 ;  /* 0x3f80000000027802 */ /* 0x000fe20000000f00 */
[C---:B--2---:R-:W-:Y:S01]  /*16a90*/  FADD.FTZ R6, R26.reuse, R33 ;  /* 0x000000211a067221 */ /* 0x044fe20000010000 */
[----:B------:R-:W-:Y:S01]  /*16aa0*/  F2FP.F16.F32.PACK_AB R179, R26, R179 ;  /* 0x000000b31ab3723e */ /* 0x000fe200000000ff */
[--C-:B------:R-:W-:Y:S02]  /*16ab0*/  IMAD.MOV.U32 R33, RZ, RZ, R119.reuse ;  /* 0x000000ffff217224 */ /* 0x100fe400078e0077 */
[--C-:B0-----:R-:W-:Y:S02]  /*16ac0*/  IMAD.MOV.U32 R29, RZ, RZ, R119.reuse ;  /* 0x000000ffff1d7224 */ /* 0x101fe400078e0077 */
[----:B------:R-:W-:Y:S02]  /*16ad0*/  IMAD.MOV.U32 R26, RZ, RZ, R119 ;  /* 0x000000ffff1a7224 */ /* 0x000fe400078e0077 */
[C---:B---3--:R-:W-:Y:S01]  /*16ae0*/  FADD.FTZ R7, R178.reuse, R7 ;  /* 0x00000007b2077221 */ /* 0x048fe20000010000 */
[----:B------:R-:W-:Y:S01]  /*16af0*/  F2FP.F16.F32.PACK_AB R178, R178, R13 ;  /* 0x0000000db2b2723e */ /* 0x000fe200000000ff */
[----:B------:R-:W-:Y:S06]  /*16b00*/  @!P2 BRA `(.L_x_2384) ;  /* 0x000000580010a947 */ /* 0x000fec0003800000 */
[----:B------:R-:W-:Y:S01]  /*16b10*/  BSSY B1, `(.L_x_2384) ;  /* 0x0000583000017945 */ /* 0x000fe20003800000 */
[----:B------:R-:W-:Y:S01]  /*16b20*/  MOV R8, R4 ;  /* 0x0000000400087202 */ /* 0x000fe20000000f00 */
[----:B------:R-:W-:Y:S01]  /*16b30*/  IMAD.MOV.U32 R9, RZ, RZ, R5 ;  /* 0x000000ffff097224 */ /* 0x000fe200078e0005 */
[----:B------:R-:W-:Y:S01]  /*16b40*/  MOV R3, 0x3f800000 ;  /* 0x3f80000000037802 */ /* 0x000fe20000000f00 */
[----:B------:R-:W-:Y:S01]  /*16b50*/  IMAD.MOV.U32 R11, RZ, RZ, R208 ;  /* 0x000000ffff0b7224 */ /* 0x000fe200078e00d0 */
[----:B------:R-:W-:Y:S01]  /*16b60*/  CS2R R118, SRZ ;  /* 0x0000000000767805 */ /* 0x000fe2000001ff00 */
[----:B------:R-:W-:Y:S01]  /*16b70*/  IMAD.MOV.U32 R12, RZ, RZ, R205 ;  /* 0x000000ffff0c7224 */ /* 0x000fe200078e00cd */
        /* <DEDUP_REMOVED lines=47> */
.L_x_2395:
[----:B------:R-:W-:-:S05]  /*16e70*/  VIADD R0, R12, 0x1 ;  /* 0x000000010c007836 */ /* 0x000fca0000000000 */
[----:B------:R-:W-:-:S04]  /*16e80*/  ISETP.NE.AND P2, PT, R0, 0x2, PT ;  /* 0x000000020000780c */ /* 0x000fc80003f45270 */
[----:B------:R-:W-:Y:S02]  /*16e90*/  SEL R208, RZ, 0x1, P2 ;  /* 0x00000001ffd07807 */ /* 0x000fe40001000000 */
[----:B------:R-:W-:Y:S02]  /*16ea0*/  SEL R205, R0, RZ, P2 ;  /* 0x000000ff00cd7207 */ /* 0x000fe40001000000 */
[----:B------:R-:W-:Y:S01]  /*16eb0*/  LOP3.LUT R208, R11, R208, RZ, 0x3c, !PT ;  /* 0x000000d00bd07212 */ /* 0x000fe200078e3cff */
[----:B------:R-:W-:Y:S06]  /*16ec0*/  @!P0 BRA `(.L_x_2385) ;  /* 0x0000000000048947 */ /* 0x000fec0003800000 */
[----:B------:R-:W-:Y:S01]  /*16ed0*/  BPT.TRAP 0x1 ;  /* 0x000000040000795c */ /* 0x000fe20000300000 */
.L_x_2385:
[----:B------:R-:W-:Y:S01]  /*16ee0*/  IMAD R13, R205, 0x8, R18 ;  /* 0x00000008cd0d7824 */ /* 0x000fe200078e0212 */
[----:B------:R-:W-:-:S04]  /*16ef0*/  SHF.L.U32 R4, R208, 0x1f, RZ ;  /* 0x0000001fd0047819 */ /* 0x000fc800000006ff */
[----:B------:R0:W1:Y:S01]  /*16f00*/  SYNCS.PHASECHK.TRANS64.TRYWAIT P2, [R13+URZ+0x36830], R4 ;  /* 0x036830040d0075a7 */ /* 0x000062000804017f */
[----:B------:R-:W-:Y:S05]  /*16f10*/  @!P0 BRA `(.L_x_2386) ;  /* 0x0000000000048947 */ /* 0x000fea0003800000 */
[----:B------:R-:W-:Y:S01]  /*16f20*/  BPT.TRAP 0x1 ;  /* 0x000000040000795c */ /* 0x000fe20000300000 */
.L_x_2386:
[----:B------:R-:W-:Y:S01]  /*16f30*/  IMAD R0, R205, 0xa80, R212 ;  /* 0x00000a80cd007824 */ /* 0x000fe200078e02d4 */
[----:B------:R-:W-:Y:S03]  /*16f40*/  BSSY B2, `(.L_x_2387) ;  /* 0x0000006000027945 */ /* 0x000fe60003800000 */
[C---:B------:R-:W-:Y:S01]  /*16f50*/  VIADD R20, R0.reuse, 0x80 ;  /* 0x0000008000147836 */ /* 0x040fe20000000000 */
[----:B------:R-:W-:Y:S01]  /*16f60*/  IADD3 R120, R0, 0x100, RZ ;  /* 0x0000010000787810 */ /* 0x000fe20007ffe0ff */
[----:B-1----:R-:W-:Y:S06]  /*16f70*/  @P2 BRA `(.L_x_2388) ;  /* 0x0000000000082947 */ /* 0x002fec0003800000 */
[----:B------:R-:W1:Y:S02]  /*16f80*/  SYNCS.PHASECHK.TRANS64.TRYWAIT P2, [R13+URZ+0x36830], R4 ;  /* 0x036830040d0075a7 */ /* 0x000e64000804017f */
[----:B-1----:R-:W-:Y:S05]  /*16f90*/  @!P2 BRA `(.L_x_2389) ;  /* 0x000001440088a947 */ /* 0x002fea0003800000 */
.L_x_2388:
[----:B------:R-:W-:Y:S05]  /*16fa0*/  BSYNC B2 ;  /* 0x0000000000027941 */ /* 0x000fea0003800000 */
.L_x_2387:
[----:B------:R-:W2:Y:S04]  /*16fb0*/  LDL.64 R14, [R1+0x30] ;  /* 0x00003000010e7983 */ /* 0x000ea80000100a00 */
[----:B------:R-:W3:Y:S01]  /*16fc0*/  LDL.64 R122, [R1+0x38] ;  /* 0x00003800017a7983 */ /* 0x000ee20000100a00 */
[----:B------:R-:W-:Y:S01]  /*16fd0*/  WARPGROUP.ARRIVE ;  /* 0x00000000000079c5 */ /* 0x000fe20000000000 */
[----:B------:R-:W-:Y:S01]  /*16fe0*/  IMAD.MOV.U32 R21, RZ, RZ, 0x40000040 ;  /* 0x40000040ff157424 */ /* 0x000fe200078e00ff */
[----:B------:R-:W-:-:S04]  /*16ff0*/  R2UR UR6, R20 ;  /* 0x00000000140672ca */ /* 0x000fc800000e0000 */
[C---:B------:R-:W-:Y:S01]  /*17000*/  R2UR UR7, R21.reuse ;  /* 0x00000000150772ca */ /* 0x040fe200000e0000 */
[----:B------:R-:W-:Y:S01]  /*17010*/  IMAD.MOV.U32 R20, RZ, RZ, R120 ;  /* 0x000000ffff147224 */ /* 0x000fe200078e0078 */
[----:B------:R-:W-:-:S04]  /*17020*/  R2UR UR19, R21 ;  /* 0x00000000151372ca */ /* 0x000fc800000e0000 */
[----:B------:R-:W-:Y:S01]  /*17030*/  R2UR UR18, R20 ;  /* 0x00000000141272ca */ /* 0x000fe200000e0000 */
[----:B------:R-:W-:Y:S01]  /*17040*/  VIADD R20, R0, 0x200 ;  /* 0x0000020000147836 */ /* 0x000fe20000000000 */
[----:B------:R-:W-:-:S04]  /*17050*/  R2UR UR15, R21 ;  /* 0x00000000150f72ca */ /* 0x000fc800000e0000 */
[----:B------:R-:W-:Y:S02]  /*17060*/  R2UR UR14, R20 ;  /* 0x00000000140e72ca */ /* 0x000fe400000e0000 */
[----:B--2---:R-:W-:Y:S01]  /*17070*/  R2UR UR42, R14 ;  /* 0x000000000e2a72ca */ /* 0x004fe200000e0000 */
[----:B------:R-:W-:Y:S01]  /*17080*/  IMAD.MOV.U32 R14, RZ, RZ, R0 ;  /* 0x000000ffff0e7224 */ /* 0x000fe200078e0000 */
[----:B------:R-:W-:Y:S01]  /*17090*/  R2UR UR43, R15 ;  /* 0x000000000f2b72ca */ /* 0x000fe200000e0000 */
[----:B------:R-:W-:Y:S01]  /*170a0*/  IMAD.MOV.U32 R15, RZ, RZ, 0x40000040 ;  /* 0x40000040ff0f7424 */ /* 0x000fe200078e00ff */
[----:B---3--:R-:W-:Y:S02]  /*170b0*/  R2UR UR28, R122 ;  /* 0x000000007a1c72ca */ /* 0x008fe400000e0000 */
        /* <DEDUP_REMOVED lines=27> */
[----:B------:R-:W-:Y:S01]  /*17270*/  VIADD R120, R0, 0x280 ;  /* 0x0000028000787836 */ /* 0x000fe20000000000 */
[----:B------:R-:W-:Y:S02]  /*17280*/  WARPGROUP.DEPBAR.LE gsb0, 0x0 ;  /* 0x00008000000079c5 */ /* 0x000fe40000010000 */
[----:B------:R-:W-:-:S06]  /*17290*/  WARPGROUP.ARRIVE ;  /* 0x00000000000079c5 */ /* 0x000fcc0000000000 */
[----:B------:R-:W-:Y:S01]  /*172a0*/  HGMMA.64x16x16.F32 R136, gdesc[UR12], RZ, !UPT, gsb0 ;  /* 0x002000000c8879f0 */ /* 0x000fe2000c0008ff */
[----:B------:R-:W-:Y:S01]  /*172b0*/  IMAD.MOV.U32 R121, RZ, RZ, 0x40000040 ;  /* 0x40000040ff797424 */ /* 0x000fe200078e00ff */
[----:B------:R-:W-:-:S04]  /*172c0*/  R2UR UR10, R120 ;  /* 0x00000000780a72ca */ /* 0x000fc800000e0000 */
[----:B------:R-:W-:Y:S01]  /*172d0*/  R2UR UR11, R121 ;  /* 0x00000000790b72ca */ /* 0x000fe200000e0000 */
[----:B------:R-:W-:Y:S01]  /*172e0*/  UMOV UR8, UR28 ;  /* 0x0000001c00087c82 */ /* 0x000fe20008000000 */
[----:B------:R-:W-:Y:S01]  /*172f0*/  UMOV UR9, UR29 ;  /* 0x0000001d00097c82 */ /* 0x000fe20008000000 */
[----:B------:R-:W-:Y:S02]  /*17300*/  WARPGROUP.DEPBAR.LE gsb0, 0x0 ;  /* 0x00008000000079c5 */ /* 0x000fe40000010000 */
[----:B------:R-:W-:-:S08]  /*17310*/  WARPGROUP.ARRIVE ;  /* 0x00000000000079c5 */ /* 0x000fd00000000000 */
[----:B------:R-:W-:Y:S01]  /*17320*/  HGMMA.64x16x16.F32 R128, gdesc[UR8], RZ, !UPT, gsb0 ;  /* 0x00200000088079f0 */ /* 0x000fe2000c0008ff */
[C---:B------:R-:W-:Y:S01]  /*17330*/  VIADD R120, R0.reuse, 0x182 ;  /* 0x0000018200787836 */ /* 0x040fe20000000000 */
[----:B------:R-:W-:Y:S01]  /*17340*/  IADD3 R14, R0, 0x300, RZ ;  /* 0x00000300000e7810 */ /* 0x000fe20007ffe0ff */
[----:B------:R-:W-:Y:S01]  /*17350*/  IMAD.MOV.U32 R121, RZ, RZ, 0x40000040 ;  /* 0x40000040ff797424 */ /* 0x000fe200078e00ff */
[----:B------:R-:W-:Y:S02]  /*17360*/  R2UR UR59, R15 ;  /* 0x000000000f3b72ca */ /* 0x000fe400000e0000 */
[----:B------:R-:W-:Y:S02]  /*17370*/  R2UR UR58, R14 ;  /* 0x000000000e3a72ca */ /* 0x000fe400000e0000 */
[----:B------:R-:W-:Y:S02]  /*17380*/  R2UR UR26, R120 ;  /* 0x00000000781a72ca */ /* 0x000fe400000e0000 */
[----:B------:R-:W-:-:S02]  /*17390*/  R2UR UR27, R121 ;  /* 0x00000000791b72ca */ /* 0x000fc400000e0000 */
[----:B------:R-:W-:Y:S02]  /*173a0*/  IADD3 R120, R0, 0x302, RZ ;  /* 0x0000030200787810 */ /* 0x000fe40007ffe0ff */
[----:B------:R-:W-:Y:S02]  /*173b0*/  MOV R121, 0x40000040 ;  /* 0x4000004000797802 */ /* 0x000fe40000000f00 */
[----:B------:R-:W-:Y:S02]  /*173c0*/  R2UR UR46, R120 ;  /* 0x00000000782e72ca */ /* 0x000fe400000e0000 */
[----:B------:R-:W-:Y:S02]  /*173d0*/  R2UR UR47, R121 ;  /* 0x00000000792f72ca */ /* 0x000fe400000e0000 */
[----:B--2---:R-:W-:Y:S02]  /*173e0*/  R2UR UR38, R122 ;  /* 0x000000007a2672ca */ /* 0x004fe400000e0000 */
[----:B------:R-:W-:Y:S01]  /*173f0*/  R2UR UR39, R123 ;  /* 0x000000007b2772ca */ /* 0x000fe200000e0000 */
[----:B------:R-:W-:Y:S01]  /*17400*/  UMOV UR56, UR28 ;  /* 0x0000001c00387c82 */ /* 0x000fe20008000000 */
[----:B------:R-:W-:Y:S01]  /*17410*/  UMOV UR57, UR29 ;  /* 0x0000001d00397c82 */ /* 0x000fe20008000000 */
[----:B------:R-:W-:-:S02]  /*17420*/  WARPGROUP.DEPBAR.LE gsb0, 0x0 ;  /* 0x00008000000079c5 */ /* 0x000fc40000010000 */
[----:B------:R-:W-:-:S06]  /*17430*/  WARPGROUP.ARRIVE ;  /* 0x00000000000079c5 */ /* 0x000fcc0000000000 */
[----:B------:R-:W-:Y:S01]  /*17440*/  HGMMA.64x16x16.F32 R120, gdesc[UR56], RZ, !UPT, gsb0 ;  /* 0x00200000387879f0 */ /* 0x000fe2000c0008ff */
        /* <DEDUP_REMOVED lines=47> */
[----:B------:R-:W-:Y:S01]  /*17740*/  MOV R5, UR45 ;  /* 0x0000002d00057c02 */ /* 0x000fe20008000f00 */
[----:B------:R-:W-:Y:S02]  /*17750*/  WARPGROUP.DEPBAR.LE gsb0, 0x0 ;  /* 0x00008000000079c5 */ /* 0x000fe40000010000 */
[----:B------:R-:W-:Y:S01]  /*17760*/  WARPGROUP.ARRIVE ;  /* 0x00000000000079c5 */ /* 0x000fe20000000000 */
[----:B01----:R-:W-:Y:S01]  /*17770*/  MOV R4, UR44 ;  /* 0x0000002c00047c02 */ /* 0x003fe20008000f00 */
[----:B------:R-:W-:Y:S01]  /*17780*/  VIADD R14, R0, 0x4 ;  /* 0x00000004000e7836 */ /* 0x000fe20000000000 */
[----:B------:R-:W-:Y:S01]  /*17790*/  UMOV UR12, UR38 ;  /* 0x00000026000c7c82 */ /* 0x000fe20008000000 */
[----:B------:R-:W-:Y:S01]  /*177a0*/  IMAD.MOV.U32 R15, RZ, RZ, 0x40000040 ;  /* 0x40000040ff0f7424 */ /* 0x000fe200078e00ff */
[----:B------:R-:W-:-:S02]  /*177b0*/  UMOV UR13, UR39 ;  /* 0x00000027000d7c82 */ /* 0x000fc40008000000 */
[----:B------:R-:W-:Y:S01]  /*177c0*/  HGMMA.64x16x16.F32 R128, gdesc[UR16], R128, gsb0 ;  /* 0x00200000108079f0 */ /* 0x000fe20008000880 */
[----:B------:R-:W-:Y:S01]  /*177d0*/  UMOV UR44, UR42 ;  /* 0x0000002a002c7c82 */ /* 0x000fe20008000000 */
[----:B------:R-:W-:Y:S01]  /*177e0*/  UMOV UR45, UR43 ;  /* 0x0000002b002d7c82 */ /* 0x000fe20008000000 */
[----:B------:R-:W-:Y:S01]  /*177f0*/  UMOV UR8, UR38 ;  /* 0x0000002600087c82 */ /* 0x000fe20008000000 */
[----:B------:R-:W-:Y:S01]  /*17800*/  UMOV UR9, UR39 ;  /* 0x0000002700097c82 */ /* 0x000fe20008000000 */
[----:B------:R-:W2:Y:S01]  /*17810*/  LDL.64 R20, [R1+0x20] ;  /* 0x0000200001147983 */ /* 0x000ea20000100a00 */
[----:B------:R-:W-:Y:S02]  /*17820*/  WARPGROUP.DEPBAR.LE gsb0, 0x0 ;  /* 0x00008000000079c5 */ /* 0x000fe40000010000 */
[----:B------:R-:W-:-:S06]  /*17830*/  WARPGROUP.ARRIVE ;  /* 0x00000000000079c5 */ /* 0x000fcc0000000000 */
[----:B------:R-:W-:Y:S01]  /*17840*/  HGMMA.64x16x16.F32 R120, gdesc[UR44], R120, gsb0 ;  /* 0x002000002c7879f0 */ /* 0x000fe20008000878 */
[----:B------:R-:W-:Y:S02]  /*17850*/  R2UR UR14, R14 ;  /* 0x000000000e0e72ca */ /* 0x000fe400000e0000 */
[----:B------:R-:W-:Y:S01]  /*17860*/  R2UR UR15, R15 ;  /* 0x000000000f0f72ca */ /* 0x000fe200000e0000 */
[----:B------:R-:W-:Y:S01]  /*17870*/  VIADD R14, R0, 0x84 ;  /* 0x00000084000e7836 */ /* 0x000fe20000000000 */
[----:B------:R-:W-:Y:S02]  /*17880*/  WARPGROUP.DEPBAR.LE gsb0, 0x0 ;  /* 0x00008000000079c5 */ /* 0x000fe40000010000 */
[----:B------:R-:W-:-:S09]  /*17890*/  WARPGROUP.ARRIVE ;  /* 0x00000000000079c5 */ /* 0x000fd20000000000 */
[----:B------:R-:W-:Y:S01]  /*178a0*/  HGMMA.64x16x16.F32 R168, gdesc[UR12], R168, gsb0 ;  /* 0x002000000ca879f0 */ /* 0x000fe200080008a8 */
[----:B------:R-:W-:Y:S01]  /*178b0*/  IMAD.MOV.U32 R15, RZ, RZ, 0x40000040 ;  /* 0x40000040ff0f7424 */ /* 0x000fe200078e00ff */
[----:B------:R-:W-:-:S04]  /*178c0*/  R2UR UR10, R14 ;  /* 0x000000000e0a72ca */ /* 0x000fc800000e0000 */
        /* <DEDUP_REMOVED lines=321> */
[----:B------:R-:W-:Y:S01]  /*18ce0*/  R2UR UR45, R5 ;  /* 0x00000000052d72ca */ /* 0x000fe200000e0000 */
[----:B------:R-:W-:Y:S01]  /*18cf0*/  IMAD.MOV.U32 R5, RZ, RZ, 0x40000040 ;  /* 0x40000040ff057424 */ /* 0x000fe200078e00ff */
[----:B------:R-:W-:Y:S02]  /*18d00*/  R2UR UR44, R4 ;  /* 0x00000000042c72ca */ /* 0x000fe400000e0000 */
[----:B------:R-:W-:Y:S02]  /*18d10*/  IADD3 R4, R0, 0x406, RZ ;  /* 0x0000040600047810 */ /* 0x000fe40007ffe0ff */
        /* <DEDUP_REMOVED lines=395> */
.L_x_2390:
[----:B------:R-:W-:Y:S02]  /*1a5d0*/  SHF.L.U32 R0, R11, 0x1f, RZ ;  /* 0x0000001f0b007819 */ /* 0x000fe400000006ff */
[----:B------:R-:W-:-:S04]  /*1a5e0*/  LEA R11, R12, R18, 0x3 ;  /* 0x000000120c0b7211 */ /* 0x000fc800078e18ff */
[----:B------:R0:W1:Y:S01]  /*1a5f0*/  SYNCS.PHASECHK.TRANS64.TRYWAIT P2, [R11+URZ+0x36850], R0 ;  /* 0x036850000b0075a7 */ /* 0x000062000804017f */
[----:B------:R-:W-:Y:S05]  /*1a600*/  @!P0 BRA `(.L_x_2391) ;  /* 0x0000000000048947 */ /* 0x000fea0003800000 */
[----:B------:R-:W-:Y:S01]  /*1a610*/  BPT.TRAP 0x1 ;  /* 0x000000040000795c */ /* 0x000fe20000300000 */
.L_x_2391:
[----:B------:R-:W-:Y:S04]  /*1a620*/  BSSY B2, `(.L_x_2392) ;  /* 0x0000004000027945 */ /* 0x000fe80003800000 */
[----:B-1----:R-:W-:Y:S05]  /*1a630*/  @P2 BRA `(.L_x_2393) ;  /* 0x0000000000082947 */ /* 0x002fea0003800000 */
[----:B------:R-:W1:Y:S02]  /*1a640*/  SYNCS.PHASECHK.TRANS64.TRYWAIT P2, [R11+URZ+0x36850], R0 ;  /* 0x036850000b0075a7 */ /* 0x000e64000804017f */
[----:B-1----:R-:W-:Y:S05]  /*1a650*/  @!P2 BRA `(.L_x_2394) ;  /* 0x0000010c00eca947 */ /* 0x002fea0003800000 */
.L_x_2393:
[----:B------:R-:W-:Y:S05]  /*1a660*/  BSYNC B2 ;  /* 0x0000000000027941 */ /* 0x000fea0003800000 */
.L_x_2392:
[----:B01----:R-:W-:Y:S01]  /*1a670*/  VIADD R0, R18, 0x400 ;  /* 0x0000040012007836 */ /* 0x003fe20000000000 */
[----:B------:R-:W-:Y:S01]  /*1a680*/  WARPGROUP.ARRIVE ;  /* 0x00000000000079c5 */ /* 0x000fe20000000000 */
[----:B------:R-:W-:Y:S01]  /*1a690*/  IMAD.MOV.U32 R15, RZ, RZ, 0x40000040 ;  /* 0x40000040ff0f7424 */ /* 0x000fe200078e00ff */
[----:B------:R-:W-:Y:S01]  /*1a6a0*/  MOV R3, 0x40000040 ;  /* 0x4000004000037802 */ /* 0x000fe20000000f00 */
[----:B------:R-:W-:Y:S01]  /*1a6b0*/  IMAD.MOV.U32 R5, RZ, RZ, 0x40000040 ;  /* 0x40000040ff057424 */ /* 0x000fe200078e00ff */
[----:B------:R-:W-:Y:S01]  /*1a6c0*/  SHF.R.U32.HI R0, RZ, 0x4, R0 ;  /* 0x00000004ff007819 */ /* 0x000fe20000011600 */
[----:B------:R-:W-:Y:S01]  /*1a6d0*/  ULDC UR4, c[0x0][0x988] ;  /* 0x0002620000047ab9 */ /* 0x000fe20000000800 */
[----:B------:R-:W-:Y:S01]  /*1a6e0*/  R2UR UR7, R15 ;  /* 0x000000000f0772ca */ /* 0x000fe200000e0000 */
[----:B------:R-:W-:Y:S01]  /*1a6f0*/  @!P1 VIADD R11, R11, 0x36860 ;  /* 0x000368600b0b9836 */ /* 0x000fe20000000000 */
[----:B------:R-:W-:Y:S02]  /*1a700*/  LOP3.LUT R0, R0, 0x3fff, RZ, 0xc0, !PT ;  /* 0x00003fff00007812 */ /* 0x000fe400078ec0ff */
[----:B------:R-:W-:-:S02]  /*1a710*/  MOV R21, 0x40000040 ;  /* 0x4000004000157802 */ /* 0x000fc40000000f00 */
[----:B------:R-:W-:Y:S02]  /*1a720*/  LOP3.LUT R0, R0, 0x3800000, RZ, 0xfc, !PT ;  /* 0x0380000000007812 */ /* 0x000fe400078efcff */
[----:B------:R-:W-:-:S03]  /*1a730*/  @!P1 IADD3 R13, R13, 0x36840, RZ ;  /* 0x000368400d0d9810 */ /* 0x000fc60007ffe0ff */
[----:B------:R-:W-:Y:S01]  /*1a740*/  IMAD R14, R12, 0xa80, R0 ;  /* 0x00000a800c0e7824 */ /* 0x000fe200078e0200 */
[----:B------:R-:W-:Y:S01]  /*1a750*/  @!P1 PRMT R13, RZ, 0x654, R13 ;  /* 0x00000654ff0d9816 */ /* 0x000fe2000000000d */
[----:B------:R-:W-:Y:S02]  /*1a760*/  IMAD.SHL.U32 R0, R213, 0x80, RZ ;  /* 0x00000080d5007824 */ /* 0x000fe400078e00ff */
[C---:B------:R-:W-:Y:S01]  /*1a770*/  VIADD R2, R14.reuse, 0x80 ;  /* 0x000000800e027836 */ /* 0x040fe20000000000 */
[----:B------:R-:W-:Y:S01]  /*1a780*/  R2UR UR6, R14 ;  /* 0x000000000e0672ca */ /* 0x000fe200000e0000 */
[----:B------:R-:W-:Y:S01]  /*1a790*/  IMAD R0, R10, -0x70, R0 ;  /* 0xffffff900a007824 */ /* 0x000fe200078e0200 */
[C---:B------:R-:W-:Y:S01]  /*1a7a0*/  IADD3 R4, R14.reuse, 0x200, RZ ;  /* 0x000002000e047810 */ /* 0x040fe20007ffe0ff */
[----:B------:R-:W-:-:S03]  /*1a7b0*/  VIADD R20, R14, 0x280 ;  /* 0x000002800e147836 */ /* 0x000fc60000000000 */
[----:B------:R-:W-:-:S05]  /*1a7c0*/  IADD3 R0, R0, 0x1, R220 ;  /* 0x0000000100007810 */ /* 0x000fca0007ffe0dc */
[----:B------:R-:W-:Y:S02]  /*1a7d0*/  IMAD.IADD R0, R0, 0x1, -R215 ;  /* 0x0000000100007824 */ /* 0x000fe400078e0ad7 */
[----:B------:R-:W-:Y:S01]  /*1a7e0*/  HGMMA.64x192x16.F32 R24, R200, gdesc[UR4].tnspB, R24, gsb0 ;  /* 0x42e00004c8187df0 */ /* 0x000fe20008000818 */
[----:B------:R-:W-:Y:S01]  /*1a7f0*/  R2UR UR6, R2 ;  /* 0x00000000020672ca */ /* 0x000fe200000e0000 */
[----:B------:R-:W-:Y:S01]  /*1a800*/  VIADD R2, R14, 0x100 ;  /* 0x000001000e027836 */ /* 0x000fe20000000000 */
[----:B------:R-:W-:Y:S01]  /*1a810*/  R2UR UR7, R3 ;  /* 0x00000000030772ca */ /* 0x000fe200000e0000 */
[----:B------:R-:W-:Y:S02]  /*1a820*/  IMAD.MOV.U32 R3, RZ, RZ, 0x40000040 ;  /* 0x40000040ff037424 */ /* 0x000fe400078e00ff */
[----:B------:R-:W-:Y:S01]  /*1a830*/  IMAD R0, R224, -0x2, R0 ;  /* 0xfffffffee0007824 */ /* 0x000fe200078e0200 */
[----:B------:R-:W-:Y:S02]  /*1a840*/  WARPGROUP.DEPBAR.LE gsb0, 0x0 ;  /* 0x00008000000079c5 */ /* 0x000fe40000010000 */
[----:B------:R-:W-:-:S11]  /*1a850*/  WARPGROUP.ARRIVE ;  /* 0x00000000000079c5 */ /* 0x000fd60000000000 */
        /* <DEDUP_REMOVED lines=9> */
[----:B------:R-:W-:Y:S01]  /*1a8f0*/  IMAD.IADD R2, R225, 0x1, R0 ;  /* 0x00000001e1027824 */ /* 0x000fe200078e0200 */
[----:B------:R-:W-:-:S04]  /*1a900*/  R2UR UR7, R3 ;  /* 0x00000000030772ca */ /* 0x000fc800000e0000 */
        /* <DEDUP_REMOVED lines=78> */
[C---:B------:R-:W-:Y:S01]  /*1adf0*/  ISETP.GT.AND P3, PT, R2.reuse, 0x69, PT ;  /* 0x000000690200780c */ /* 0x040fe20003f64270 */
[----:B------:R-:W-:Y:S01]  /*1ae00*/  VIADD R2, R2, 0x8 ;  /* 0x0000000802027836 */ /* 0x000fe20000000000 */
[----:B------:R-:W-:Y:S02]  /*1ae10*/  FSEL R124, R124, -INF , P2 ;  /* 0xff8000007c7c7808 */ /* 0x000fe40001000000 */
[----:B------:R-:W-:Y:S02]  /*1ae20*/  FMNMX.FTZ R0, R121, R0, !PT ;  /* 0x0000000079007209 */ /* 0x000fe40007810000 */
[----:B------:R-:W-:Y:S02]  /*1ae30*/  FSEL R125, R125, -INF , P3 ;  /* 0xff8000007d7d7808 */ /* 0x000fe40001800000 */
[----:B------:R-:W-:Y:S02]  /*1ae40*/  FMNMX.FTZ R0, R124, R0, !PT ;  /* 0x000000007c007209 */ /* 0x000fe40007810000 */
[----:B------:R-:W-:-:S02]  /*1ae50*/  ISETP.GT.AND P3, PT, R2, RZ, PT ;  /* 0x000000ff0200720c */ /* 0x000fc40003f64270 */
[----:B------:R-:W-:Y:S02]  /*1ae60*/  FMNMX.FTZ R3, R125, R0, !PT ;  /* 0x000000007d037209 */ /* 0x000fe40007810000 */
[----:B------:R-:W-:Y:S02]  /*1ae70*/  ISETP.GT.AND P4, PT, R2, 0x1, PT ;  /* 0x000000010200780c */ /* 0x000fe40003f84270 */
[----:B------:R-:W-:Y:S01]  /*1ae80*/  FSEL R170, R170, -INF , P3 ;  /* 0xff800000aaaa7808 */ /* 0x000fe20001800000 */
[----:B------:R-:W0:Y:S01]  /*1ae90*/  SHFL.BFLY PT, R0, R3, 0x2, 0x1f ;  /* 0x0c401f0003007f89 */ /* 0x000e2200000e0000 */
[C---:B------:R-:W-:Y:S02]  /*1aea0*/  ISETP.GT.AND P5, PT, R2.reuse, 0x8, PT ;  /* 0x000000080200780c */ /* 0x040fe40003fa4270 */
[----:B------:R-:W-:Y:S02]  /*1aeb0*/  FSEL R171, R171, -INF , P4 ;  /* 0xff800000abab7808 */ /* 0x000fe40002000000 */
[----:B------:R-:W-:-:S02]  /*1aec0*/  ISETP.GT.AND P6, PT, R2, 0x9, PT ;  /* 0x000000090200780c */ /* 0x000fc40003fc4270 */
[----:B------:R-:W-:Y:S02]  /*1aed0*/  FSEL R174, R174, -INF , P5 ;  /* 0xff800000aeae7808 */ /* 0x000fe40002800000 */
[----:B------:R-:W-:Y:S02]  /*1aee0*/  FSEL R175, R175, -INF , P6 ;  /* 0xff800000afaf7808 */ /* 0x000fe40003000000 */
[C---:B------:R-:W-:Y:S02]  /*1aef0*/  ISETP.GT.AND P3, PT, R2.reuse, 0x10, PT ;  /* 0x000000100200780c */ /* 0x040fe40003f64270 */
[----:B------:R-:W-:Y:S02]  /*1af00*/  ISETP.GT.AND P4, PT, R2, 0x11, PT ;  /* 0x000000110200780c */ /* 0x000fe40003f84270 */
[----:B------:R-:W-:Y:S02]  /*1af10*/  FSEL R162, R162, -INF , P3 ;  /* 0xff800000a2a27808 */ /* 0x000fe40001800000 */
[----:B------:R-:W-:-:S02]  /*1af20*/  ISETP.GT.AND P5, PT, R2, 0x18, PT ;  /* 0x000000180200780c */ /* 0x000fc40003fa4270 */
[----:B------:R-:W-:Y:S02]  /*1af30*/  FSEL R163, R163, -INF , P4 ;  /* 0xff800000a3a37808 */ /* 0x000fe40002000000 */
[----:B------:R-:W-:Y:S02]  /*1af40*/  ISETP.GT.AND P6, PT, R2, 0x19, PT ;  /* 0x000000190200780c */ /* 0x000fe40003fc4270 */
[----:B------:R-:W-:Y:S02]  /*1af50*/  FSEL R166, R166, -INF , P5 ;  /* 0xff800000a6a67808 */ /* 0x000fe40002800000 */
[----:B0-----:R-:W-:Y:S01]  /*1af60*/  FMNMX.FTZ R3, R3, R0, !PT ;  /* 0x0000000003037209 */ /* 0x001fe20007810000 */
[----:B------:R-:W-:Y:S02]  /*1af70*/  WARPGROUP.DEPBAR.LE gsb0, 0x0 ;  /* 0x00008000000079c5 */ /* 0x000fe40000010000 */
[----:B------:R-:W-:Y:S01]  /*1af80*/  WARPGROUP.ARRIVE ;  /* 0x00000000000079c5 */ /* 0x000fe20000000000 */
[----:B------:R-:W-:Y:S01]  /*1af90*/  FSEL R167, R167, -INF , P6 ;  /* 0xff800000a7a77808 */ /* 0x000fe20003000000 */
[----:B------:R-:W0:Y:S01]  /*1afa0*/  SHFL.BFLY PT, R12, R3, 0x1, 0x1f ;  /* 0x0c201f00030c7f89 */ /* 0x000e2200000e0000 */
[C---:B------:R-:W-:Y:S01]  /*1afb0*/  ISETP.GT.AND P3, PT, R2.reuse, 0x20, PT ;  /* 0x000000200200780c */ /* 0x040fe20003f64270 */
[----:B------:R-:W-:Y:S01]  /*1afc0*/  IMAD.U32 R0, RZ, RZ, UR4 ;  /* 0x00000004ff007e24 */ /* 0x000fe2000f8e00ff */
[----:B------:R-:W-:Y:S01]  /*1afd0*/  ISETP.GT.AND P4, PT, R2, 0x21, PT ;  /* 0x000000210200780c */ /* 0x000fe20003f84270 */
[----:B------:R-:W-:Y:S01]  /*1afe0*/  HGMMA.64x192x16.F32 R24, R188, gdesc[UR4].tnspB, R24, gsb0 ;  /* 0x42e00004bc187df0 */ /* 0x000fe20008000818 */
[----:B------:R-:W-:-:S02]  /*1aff0*/  R2UR UR6, R4 ;  /* 0x00000000040672ca */ /* 0x000fc400000e0000 */
[----:B------:R-:W-:Y:S02]  /*1b000*/  R2UR UR7, R5 ;  /* 0x00000000050772ca */ /* 0x000fe400000e0000 */
[----:B------:R-:W-:Y:S02]  /*1b010*/  FMNMX.FTZ R4, R170, R8, !PT ;  /* 0x00000008aa047209 */ /* 0x000fe40007810000 */
[----:B------:R-:W-:Y:S02]  /*1b020*/  FSEL R154, R154, -INF , P3 ;  /* 0xff8000009a9a7808 */ /* 0x000fe40001800000 */
[----:B------:R-:W-:Y:S02]  /*1b030*/  FMNMX.FTZ R4, R171, R4, !PT ;  /* 0x00000004ab047209 */ /* 0x000fe40007810000 */
[----:B------:R-:W-:Y:S02]  /*1b040*/  ISETP.GT.AND P5, PT, R2, 0x28, PT ;  /* 0x000000280200780c */ /* 0x000fe40003fa4270 */
[----:B------:R-:W-:-:S02]  /*1b050*/  FMNMX.FTZ R4, R174, R4, !PT ;  /* 0x00000004ae047209 */ /* 0x000fc40007810000 */
[----:B------:R-:W-:Y:S02]  /*1b060*/  FSEL R155, R155, -INF , P4 ;  /* 0xff8000009b9b7808 */ /* 0x000fe40002000000 */
[----:B------:R-:W-:Y:S02]  /*1b070*/  FMNMX.FTZ R4, R175, R4, !PT ;  /* 0x00000004af047209 */ /* 0x000fe40007810000 */
[----:B------:R-:W-:Y:S02]  /*1b080*/  ISETP.GT.AND P6, PT, R2, 0x29, PT ;  /* 0x000000290200780c */ /* 0x000fe40003fc4270 */
[----:B------:R-:W-:Y:S02]  /*1b090*/  FMNMX.FTZ R4, R162, R4, !PT ;  /* 0x00000004a2047209 */ /* 0x000fe40007810000 */
[----:B------:R-:W-:Y:S02]  /*1b0a0*/  FSEL R158, R158, -INF , P5 ;  /* 0xff8000009e9e7808 */ /* 0x000fe40002800000 */
[----:B------:R-:W-:-:S02]  /*1b0b0*/  FMNMX.FTZ R4, R163, R4, !PT ;  /* 0x00000004a3047209 */ /* 0x000fc40007810000 */
[----:B------:R-:W-:Y:S02]  /*1b0c0*/  FSEL R159, R159, -INF , P6 ;  /* 0xff8000009f9f7808 */ /* 0x000fe40003000000 */
[----:B------:R-:W-:Y:S02]  /*1b0d0*/  FMNMX.FTZ R4, R166, R4, !PT ;  /* 0x00000004a6047209 */ /* 0x000fe40007810000 */
[----:B------:R-:W-:Y:S02]  /*1b0e0*/  ISETP.GT.AND P3, PT, R2, 0x30, PT ;  /* 0x000000300200780c */ /* 0x000fe40003f64270 */
[----:B------:R-:W-:Y:S02]  /*1b0f0*/  FMNMX.FTZ R4, R167, R4, !PT ;  /* 0x00000004a7047209 */ /* 0x000fe40007810000 */
[----:B0-----:R-:W-:Y:S02]  /*1b100*/  FMNMX.FTZ R5, R3, R12, !PT ;  /* 0x0000000c03057209 */ /* 0x001fe40007810000 */
[----:B------:R-:W-:-:S02]  /*1b110*/  FMNMX.FTZ R4, R154, R4, !PT ;  /* 0x000000049a047209 */ /* 0x000fc40007810000 */
[----:B------:R-:W-:Y:S01]  /*1b120*/  ISETP.GT.AND P4, PT, R2, 0x31, PT ;  /* 0x000000310200780c */ /* 0x000fe20003f84270 */
[----:B------:R-:W-:Y:S01]  /*1b130*/  FMUL.FTZ R3, R5, R0 ;  /* 0x0000000005037220 */ /* 0x000fe20000410000 */
[----:B------:R-:W-:Y:S02]  /*1b140*/  FMNMX.FTZ R4, R155, R4, !PT ;  /* 0x000000049b047209 */ /* 0x000fe40007810000 */
[----:B------:R-:W-:Y:S02]  /*1b150*/  FSEL R146, R146, -INF , P3 ;  /* 0xff80000092927808 */ /* 0x000fe40001800000 */
[----:B------:R-:W-:Y:S02]  /*1b160*/  FMNMX.FTZ R4, R158, R4, !PT ;  /* 0x000000049e047209 */ /* 0x000fe40007810000 */
[----:B------:R-:W-:Y:S02]  /*1b170*/  ISETP.GT.AND P5, PT, R2, 0x38, PT ;  /* 0x000000380200780c */ /* 0x000fe40003fa4270 */
[----:B------:R-:W-:-:S02]  /*1b180*/  FMNMX.FTZ R4, R159, R4, !PT ;  /* 0x000000049f047209 */ /* 0x000fc40007810000 */
[----:B------:R-:W-:Y:S02]  /*1b190*/  FSEL R147, R147, -INF , P4 ;  /* 0xff80000093937808 */ /* 0x000fe40002000000 */
[----:B------:R-:W-:Y:S02]  /*1b1a0*/  FMNMX.FTZ R4, R146, R4, !PT ;  /* 0x0000000492047209 */ /* 0x000fe40007810000 */
[----:B------:R-:W-:Y:S02]  /*1b1b0*/  FSETP.NEU.FTZ.AND P2, PT, R5, -INF , PT ;  /* 0xff8000000500780b */ /* 0x000fe40003f5d000 */
[----:B------:R-:W-:Y:S02]  /*1b1c0*/  ISETP.GT.AND P6, PT, R2, 0x39, PT ;  /* 0x000000390200780c */ /* 0x000fe40003fc4270 */
[----:B------:R-:W-:Y:S02]  /*1b1d0*/  FSEL R150, R150, -INF , P5 ;  /* 0xff80000096967808 */ /* 0x000fe40002800000 */
[----:B------:R-:W-:-:S02]  /*1b1e0*/  FMNMX.FTZ R4, R147, R4, !PT ;  /* 0x0000000493047209 */ /* 0x000fc40007810000 */
[----:B------:R-:W-:Y:S02]  /*1b1f0*/  FSEL R3, R3, RZ, P2 ;  /* 0x000000ff03037208 */ /* 0x000fe40001000000 */
[----:B------:R-:W-:Y:S02]  /*1b200*/  FSEL R151, R151, -INF , P6 ;  /* 0xff80000097977808 */ /* 0x000fe40003000000 */
[----:B------:R-:W-:Y:S01]  /*1b210*/  ISETP.GT.AND P3, PT, R2, 0x40, PT ;  /* 0x000000400200780c */ /* 0x000fe20003f64270 */
[--C-:B------:R-:W-:Y:S01]  /*1b220*/  FFMA.FTZ R192, R152, R0, -R3.reuse ;  /* 0x0000000098c07223 */ /* 0x100fe20000010803 */
[----:B------:R-:W-:Y:S01]  /*1b230*/  FMNMX.FTZ R4, R150, R4, !PT ;  /* 0x0000000496047209 */ /* 0x000fe20007810000 */
[-CC-:B------:R-:W-:Y:S01]  /*1b240*/  FFMA.FTZ R153, R153, R0.reuse, -R3.reuse ;  /* 0x0000000099997223 */ /* 0x180fe20000010803 */
[----:B------:R-:W-:Y:S01]  /*1b250*/  ISETP.GT.AND P4, PT, R2, 0x41, PT ;  /* 0x000000410200780c */ /* 0x000fe20003f84270 */
[-CC-:B------:R-:W-:Y:S01]  /*1b260*/  FFMA.FTZ R145, R145, R0.reuse, -R3.reuse ;  /* 0x0000000091917223 */ /* 0x180fe20000010803 */
[----:B------:R-:W-:Y:S01]  /*1b270*/  FSEL R152, R138, -INF , P3 ;  /* 0xff8000008a987808 */ /* 0x000fe20001800000 */
[--C-:B------:R-:W-:Y:S01]  /*1b280*/  FFMA.FTZ R194, R156, R0, -R3.reuse ;  /* 0x000000009cc27223 */ /* 0x100fe20000010803 */
[----:B------:R-:W-:Y:S01]  /*1b290*/  FMNMX.FTZ R4, R151, R4, !PT ;  /* 0x0000000497047209 */ /* 0x000fe20007810000 */
[----:B------:R0:W-:Y:S01]  /*1b2a0*/  MUFU.EX2 R138, R153 ;  /* 0x00000099008a7308 */ /* 0x0001e20000000800 */
[----:B------:R-:W-:Y:S01]  /*1b2b0*/  ISETP.GT.AND P5, PT, R2, 0x48, PT ;  /* 0x000000480200780c */ /* 0x000fe20003fa4270 */
[-CC-:B------:R-:W-:Y:S01]  /*1b2c0*/  FFMA.FTZ R200, R168, R0.reuse, -R3.reuse ;  /* 0x00000000a8c87223 */ /* 0x180fe20000010803 */
[----:B------:R-:W-:Y:S01]  /*1b2d0*/  FSEL R139, R139, -INF , P4 ;  /* 0xff8000008b8b7808 */ /* 0x000fe20002000000 */
[--C-:B------:R-:W-:Y:S01]  /*1b2e0*/  FFMA.FTZ R12, R169, R0, -R3.reuse ;  /* 0x00000000a90c7223 */ /* 0x100fe20000010803 */
[----:B------:R-:W-:Y:S01]  /*1b2f0*/  FMNMX.FTZ R4, R152, R4, !PT ;  /* 0x0000000498047209 */ /* 0x000fe20007810000 */
[-CC-:B------:R-:W-:Y:S01]  /*1b300*/  FFMA.FTZ R202, R172, R0.reuse, -R3.reuse ;  /* 0x00000000acca7223 */ /* 0x180fe20000010803 */
[----:B------:R-:W-:Y:S01]  /*1b310*/  ISETP.GT.AND P6, PT, R2, 0x49, PT ;  /* 0x000000490200780c */ /* 0x000fe20003fc4270 */
[----:B------:R-:W-:Y:S01]  /*1b320*/  MUFU.EX2 R200, R200 ;  /* 0x000000c800c87308 */ /* 0x000fe20000000800 */
[----:B------:R-:W-:Y:S01]  /*1b330*/  FSEL R142, R142, -INF , P5 ;  /* 0xff8000008e8e7808 */ /* 0x000fe20002800000 */
        /* <DEDUP_REMOVED lines=9> */
[----:B------:R-:W-:Y:S01]  /*1b3d0*/  ISETP.GT.AND P4, PT, R2, 0x51, PT ;  /* 0x000000510200780c */ /* 0x000fe20003f84270 */
[-CC-:B------:R-:W-:Y:S01]  /*1b3e0*/  FFMA.FTZ R129, R129, R0.reuse, -R3.reuse ;  /* 0x0000000081817223 */ /* 0x180fe20000010803 */
[----:B0-----:R-:W-:Y:S01]  /*1b3f0*/  FSEL R153, R130, -INF , P3 ;  /* 0xff80000082997808 */ /* 0x001fe20001800000 */
[----:B------:R-:W-:Y:S01]  /*1b400*/  FFMA.FTZ R124, R124, R0, -R3 ;  /* 0x000000007c7c7223 */ /* 0x000fe20000010803 */
[----:B------:R-:W-:Y:S01]  /*1b410*/  FMNMX.FTZ R4, R143, R4, !PT ;  /* 0x000000048f047209 */ /* 0x000fe20007810000 */
[----:B------:R-:W-:Y:S01]  /*1b420*/  MUFU.EX2 R12, R12 ;  /* 0x0000000c000c7308 */ /* 0x000fe20000000800 */
[----:B------:R-:W-:-:S02]  /*1b430*/  ISETP.GT.AND P5, PT, R2, 0x58, PT ;  /* 0x000000580200780c */ /* 0x000fc40003fa4270 */
[----:B------:R-:W-:Y:S02]  /*1b440*/  FSEL R131, R131, -INF , P4 ;  /* 0xff80000083837808 */ /* 0x000fe40002000000 */
[----:B------:R-:W-:Y:S02]  /*1b450*/  FMNMX.FTZ R4, R153, R4, !PT ;  /* 0x0000000499047209 */ /* 0x000fe40007810000 */
[----:B------:R-:W-:Y:S01]  /*1b460*/  ISETP.GT.AND P6, PT, R2, 0x59, PT ;  /* 0x000000590200780c */ /* 0x000fe20003fc4270 */
[----:B------:R-:W-:Y:S01]  /*1b470*/  MUFU.EX2 R130, R157 ;  /* 0x0000009d00827308 */ /* 0x000fe20000000800 */
[----:B------:R-:W-:Y:S02]  /*1b480*/  FSEL R134, R134, -INF , P5 ;  /* 0xff80000086867808 */ /* 0x000fe40002800000 */
[----:B------:R-:W-:Y:S02]  /*1b490*/  FMNMX.FTZ R4, R131, R4, !PT ;  /* 0x0000000483047209 */ /* 0x000fe40007810000 */
[----:B------:R-:W-:-:S02]  /*1b4a0*/  FSEL R135, R135, -INF , P6 ;  /* 0xff80000087877808 */ /* 0x000fc40003000000 */
[----:B------:R-:W-:Y:S01]  /*1b4b0*/  ISETP.GT.AND P3, PT, R2, 0x60, PT ;  /* 0x000000600200780c */ /* 0x000fe20003f64270 */
[----:B------:R-:W-:Y:S01]  /*1b4c0*/  MUFU.EX2 R202, R202 ;  /* 0x000000ca00ca7308 */ /* 0x000fe20000000800 */
[----:B------:R-:W-:Y:S02]  /*1b4d0*/  FMNMX.FTZ R4, R134, R4, !PT ;  /* 0x0000000486047209 */ /* 0x000fe40007810000 */
[C---:B------:R-:W-:Y:S02]  /*1b4e0*/  ISETP.GT.AND P4, PT, R2.reuse, 0x61, PT ;  /* 0x000000610200780c */ /* 0x040fe40003f84270 */
[----:B------:R-:W-:Y:S02]  /*1b4f0*/  FMNMX.FTZ R4, R135, R4, !PT ;  /* 0x0000000487047209 */ /* 0x000fe40007810000 */
[C---:B------:R-:W-:Y:S01]  /*1b500*/  ISETP.GT.AND P5, PT, R2.reuse, 0x68, PT ;  /* 0x000000680200780c */ /* 0x040fe20003fa4270 */
[----:B------:R-:W-:Y:S01]  /*1b510*/  MUFU.EX2 R15, R15 ;  /* 0x0000000f000f7308 */ /* 0x000fe20000000800 */
[----:B------:R-:W-:-:S04]  /*1b520*/  ISETP.GT.AND P6, PT, R2, 0x69, PT ;  /* 0x000000690200780c */ /* 0x000fc80003fc4270 */
[----:B------:R-:W-:Y:S01]  /*1b530*/  FSEL R156, R127, -INF , P6 ;  /* 0xff8000007f9c7808 */ /* 0x000fe20003000000 */
[----:B------:R-:W-:Y:S02]  /*1b540*/  FFMA.FTZ R127, R141, R0, -R3 ;  /* 0x000000008d7f7223 */ /* 0x000fe40000010803 */
        /* <DEDUP_REMOVED lines=11> */
[----:B------:R-:W-:Y:S01]  /*1b600*/  FSEL R144, R122, -INF , P3 ;  /* 0xff8000007a907808 */ /* 0x000fe20001800000 */
[-CC-:B------:R-:W-:Y:S02]  /*1b610*/  FFMA.FTZ R190, R148, R0.reuse, -R3.reuse ;  /* 0x0000000094be7223 */ /* 0x180fe40000010803 */
[----:B------:R0:W-:Y:S01]  /*1b620*/  MUFU.EX2 R122, R145 ;  /* 0x00000091007a7308 */ /* 0x0001e20000000800 */
[----:B------:R-:W-:Y:S01]  /*1b630*/  FSEL R148, R126, -INF , P5 ;  /* 0xff8000007e947808 */ /* 0x000fe20002800000 */
[----:B------:R-:W-:Y:S01]  /*1b640*/  HGMMA.64x192x16.F32 R24, R184, gdesc[UR4].tnspB, R24, gsb0 ;  /* 0x42e00004b8187df0 */ /* 0x000fe20008000818 */
[----:B------:R-:W-:Y:S01]  /*1b650*/  R2UR UR6, R20 ;  /* 0x00000000140672ca */ /* 0x000fe200000e0000 */
[-CC-:B------:R-:W-:Y:S01]  /*1b660*/  FFMA.FTZ R20, R161, R0.reuse, -R3.reuse ;  /* 0x00000000a1147223 */ /* 0x180fe20000010803 */
[----:B------:R-:W-:Y:S01]  /*1b670*/  R2UR UR7, R21 ;  /* 0x00000000150772ca */ /* 0x000fe200000e0000 */
[--C-:B------:R-:W-:Y:S01]  /*1b680*/  FFMA.FTZ R21, R165, R0, -R3.reuse ;  /* 0x00000000a5157223 */ /* 0x100fe20000010803 */
[----:B------:R-:W-:Y:S01]  /*1b690*/  FMNMX.FTZ R4, R144, R4, !PT ;  /* 0x0000000490047209 */ /* 0x000fe20007810000 */
[-CC-:B------:R-:W-:Y:S01]  /*1b6a0*/  FFMA.FTZ R126, R137, R0.reuse, -R3.reuse ;  /* 0x00000000897e7223 */ /* 0x180fe20000010803 */
[----:B0-----:R-:W-:Y:S01]  /*1b6b0*/  FSEL R145, R123, -INF , P4 ;  /* 0xff8000007b917808 */ /* 0x001fe20002000000 */
[----:B------:R-:W-:Y:S01]  /*1b6c0*/  FFMA.FTZ R123, R149, R0, -R3 ;  /* 0x00000000957b7223 */ /* 0x000fe20000010803 */
[----:B------:R-:W-:Y:S02]  /*1b6d0*/  MUFU.EX2 R20, R20 ;  /* 0x0000001400147308 */ /* 0x000fe40000000800 */
[----:B------:R-:W-:-:S04]  /*1b6e0*/  FMNMX.FTZ R4, R145, R4, !PT ;  /* 0x0000000491047209 */ /* 0x000fc80007810000 */
[----:B------:R-:W-:Y:S02]  /*1b6f0*/  FMNMX.FTZ R2, R148, R4, !PT ;  /* 0x0000000494027209 */ /* 0x000fe40007810000 */
[----:B------:R-:W-:Y:S02]  /*1b700*/  MUFU.EX2 R21, R21 ;  /* 0x0000001500157308 */ /* 0x000fe40000000800 */
[----:B------:R-:W-:-:S05]  /*1b710*/  FMNMX.FTZ R2, R156, R2, !PT ;  /* 0x000000029c027209 */ /* 0x000fca0007810000 */
[----:B------:R-:W0:Y:S01]  /*1b720*/  SHFL.BFLY PT, R4, R2, 0x2, 0x1f ;  /* 0x0c401f0002047f89 */ /* 0x000e2200000e0000 */
[----:B------:R-:W-:Y:S08]  /*1b730*/  MUFU.EX2 R188, R188 ;  /* 0x000000bc00bc7308 */ /* 0x000ff00000000800 */
[----:B------:R-:W-:Y:S08]  /*1b740*/  MUFU.EX2 R190, R190 ;  /* 0x000000be00be7308 */ /* 0x000ff00000000800 */
[----:B------:R-:W-:Y:S01]  /*1b750*/  MUFU.EX2 R123, R123 ;  /* 0x0000007b007b7308 */ /* 0x000fe20000000800 */
[----:B0-----:R-:W-:-:S07]  /*1b760*/  FMNMX.FTZ R4, R2, R4, !PT ;  /* 0x0000000402047209 */ /* 0x001fce0007810000 */
[----:B------:R-:W-:Y:S01]  /*1b770*/  MUFU.EX2 R126, R126 ;  /* 0x0000007e007e7308 */ /* 0x000fe20000000800 */
[----:B------:R-:W0:Y:S02]  /*1b780*/  SHFL.BFLY PT, R2, R4, 0x1, 0x1f ;  /* 0x0c201f0004027f89 */ /* 0x000e2400000e0000 */
[----:B0-----:R-:W-:Y:S02]  /*1b790*/  FMNMX.FTZ R4, R4, R2, !PT ;  /* 0x0000000204047209 */ /* 0x001fe40007810000 */
[----:B------:R-:W-:Y:S02]  /*1b7a0*/  FSEL R2, R5, RZ, P2 ;  /* 0x000000ff05027208 */ /* 0x000fe40001000000 */
[C---:B------:R-:W-:Y:S01]  /*1b7b0*/  FSETP.NEU.FTZ.AND P2, PT, R4.reuse, -INF , PT ;  /* 0xff8000000400780b */ /* 0x040fe20003f5d000 */
[----:B------:R-:W-:Y:S02]  /*1b7c0*/  FMUL.FTZ R157, R4, R0 ;  /* 0x00000000049d7220 */ /* 0x000fe40000410000 */
[----:B------:R-:W-:-:S03]  /*1b7d0*/  FADD.FTZ R2, -R2, R9 ;  /* 0x0000000902027221 */ /* 0x000fc60000010100 */
[----:B------:R-:W-:Y:S01]  /*1b7e0*/  FSEL R157, R157, RZ, P2 ;  /* 0x000000ff9d9d7208 */ /* 0x000fe20001000000 */
[----:B------:R-:W-:-:S04]  /*1b7f0*/  FMUL.FTZ R2, R2, R0 ;  /* 0x0000000002027220 */ /* 0x000fc80000410000 */
[-CC-:B------:R-:W-:Y:S01]  /*1b800*/  FFMA.FTZ R201, R170, R0.reuse, -R157.reuse ;  /* 0x00000000aac97223 */ /* 0x180fe2000001089d */
[-CC-:B------:R-:W-:Y:S01]  /*1b810*/  FFMA.FTZ R203, R174, R0.reuse, -R157.reuse ;  /* 0x00000000aecb7223 */ /* 0x180fe2000001089d */
        /* <DEDUP_REMOVED lines=15> */
[--C-:B------:R-:W-:Y:S01]  /*1b910*/  FFMA.FTZ R148, R148, R0, -R157.reuse ;  /* 0x0000000094947223 */ /* 0x100fe2000001089d */
[----:B------:R-:W-:Y:S01]  /*1b920*/  MUFU.EX2 R203, R203 ;  /* 0x000000cb00cb7308 */ /* 0x000fe20000000800 */
[----:B0-----:R-:W-:Y:S01]  /*1b930*/  FFMA.FTZ R7, R2, R7, R200 ;  /* 0x0000000702077223 */ /* 0x001fe200000100c8 */
[----:B------:R-:W-:Y:S01]  /*1b940*/  F2FP.F16.F32.PACK_AB R200, R12, R200 ;  /* 0x000000c80cc8723e */ /* 0x000fe200000000ff */
[----:B------:R-:W-:-:S02]  /*1b950*/  FFMA.FTZ R156, R156, R0, -R157 ;  /* 0x000000009c9c7223 */ /* 0x000fc4000001089d */
[----:B------:R-:W-:-:S03]  /*1b960*/  FADD.FTZ R7, R12, R7 ;  /* 0x000000070c077221 */ /* 0x000fc60000010000 */
[----:B------:R-:W-:Y:S01]  /*1b970*/  MUFU.EX2 R137, R137 ;  /* 0x0000008900897308 */ /* 0x000fe20000000800 */
[----:B------:R-:W-:Y:S01]  /*1b980*/  FADD.FTZ R7, R202, R7 ;  /* 0x00000007ca077221 */ /* 0x000fe20000010000 */
[----:B------:R-:W-:-:S03]  /*1b990*/  F2FP.F16.F32.PACK_AB R202, R15, R202 ;  /* 0x000000ca0fca723e */ /* 0x000fc600000000ff */
[----:B------:R-:W-:-:S03]  /*1b9a0*/  FADD.FTZ R7, R15, R7 ;  /* 0x000000070f077221 */ /* 0x000fc60000010000 */
[----:B------:R-:W-:Y:S01]  /*1b9b0*/  MUFU.EX2 R197, R197 ;  /* 0x000000c500c57308 */ /* 0x000fe20000000800 */
[----:B------:R-:W-:Y:S01]  /*1b9c0*/  FADD.FTZ R7, R196, R7 ;  /* 0x00000007c4077221 */ /* 0x000fe20000010000 */
[----:B------:R-:W-:-:S03]  /*1b9d0*/  F2FP.F16.F32.PACK_AB R196, R20, R196 ;  /* 0x000000c414c4723e */ /* 0x000fc600000000ff */
[----:B------:R-:W-:-:S03]  /*1b9e0*/  FADD.FTZ R7, R20, R7 ;  /* 0x0000000714077221 */ /* 0x000fc60000010000 */
        /* <DEDUP_REMOVED lines=13> */
[----:B------:R-:W-:Y:S02]  /*1bac0*/  IMAD.MOV.U32 R121, RZ, RZ, 0x40000040 ;  /* 0x40000040ff797424 */ /* 0x000fe400078e00ff */
[-C--:B------:R-:W-:Y:S01]  /*1bad0*/  FFMA.FTZ R186, R140, R0.reuse, -R3 ;  /* 0x000000008cba7223 */ /* 0x080fe20000010803 */
[-CC-:B------:R-:W-:Y:S01]  /*1bae0*/  FFMA.FTZ R140, R163, R0.reuse, -R157.reuse ;  /* 0x00000000a38c7223 */ /* 0x180fe2000001089d */
[----:B------:R-:W-:Y:S01]  /*1baf0*/  HGMMA.64x192x16.F32 R24, R180, gdesc[UR4].tnspB, R24, gsb0 ;  /* 0x42e00004b4187df0 */ /* 0x000fe20008000818 */
[----:B------:R-:W-:Y:S01]  /*1bb00*/  MUFU.EX2 R184, R184 ;  /* 0x000000b800b87308 */ /* 0x000fe20000000800 */
[----:B------:R-:W-:Y:S01]  /*1bb10*/  R2UR UR7, R121 ;  /* 0x00000000790772ca */ /* 0x000fe200000e0000 */
[-CC-:B------:R-:W-:Y:S01]  /*1bb20*/  FFMA.FTZ R187, R142, R0.reuse, -R157.reuse ;  /* 0x000000008ebb7223 */ /* 0x180fe2000001089d */
[----:B------:R-:W-:-:S05]  /*1bb30*/  FFMA.FTZ R185, R152, R0, -R157 ;  /* 0x0000000098b97223 */ /* 0x000fca000001089d */
[----:B------:R-:W-:Y:S08]  /*1bb40*/  MUFU.EX2 R140, R140 ;  /* 0x0000008c008c7308 */ /* 0x000ff00000000800 */
[----:B------:R-:W-:Y:S08]  /*1bb50*/  MUFU.EX2 R186, R186 ;  /* 0x000000ba00ba7308 */ /* 0x000ff00000000800 */
[----:B------:R-:W-:Y:S08]  /*1bb60*/  MUFU.EX2 R185, R185 ;  /* 0x000000b900b97308 */ /* 0x000ff00000000800 */
[----:B------:R-:W-:Y:S08]  /*1bb70*/  MUFU.EX2 R187, R187 ;  /* 0x000000bb00bb7308 */ /* 0x000ff00000000800 */
[----:B------:R-:W-:Y:S08]  /*1bb80*/  MUFU.EX2 R136, R136 ;  /* 0x0000008800887308 */ /* 0x000ff00000000800 */
[----:B------:R-:W-:Y:S01]  /*1bb90*/  MUFU.EX2 R156, R156 ;  /* 0x0000009c009c7308 */ /* 0x000fe20000000800 */
[----:B------:R-:W-:-:S02]  /*1bba0*/  WARPGROUP.DEPBAR.LE gsb0, 0x0 ;  /* 0x00008000000079c5 */ /* 0x000fc40000010000 */
[-CC-:B------:R-:W-:Y:S01]  /*1bbb0*/  FFMA.FTZ R182, R132, R0.reuse, -R3.reuse ;  /* 0x0000000084b67223 */ /* 0x180fe20000010803 */
[-CC-:B------:R-:W-:Y:S01]  /*1bbc0*/  FFMA.FTZ R132, R133, R0.reuse, -R3.reuse ;  /* 0x0000000085847223 */ /* 0x180fe20000010803 */
[-CC-:B------:R-:W-:Y:S01]  /*1bbd0*/  FFMA.FTZ R133, R120, R0.reuse, -R3.reuse ;  /* 0x0000000078857223 */ /* 0x180fe20000010803 */
[----:B------:R-:W-:Y:S01]  /*1bbe0*/  VIADD R120, R14, 0x300 ;  /* 0x000003000e787836 */ /* 0x000fe20000000000 */
[----:B------:R-:W-:Y:S01]  /*1bbf0*/  WARPGROUP.ARRIVE ;  /* 0x00000000000079c5 */ /* 0x000fe20000000000 */
[-C--:B------:R-:W-:Y:S01]  /*1bc00*/  FFMA.FTZ R3, R125, R0.reuse, -R3 ;  /* 0x000000007d037223 */ /* 0x080fe20000010803 */
[-CC-:B------:R-:W-:Y:S01]  /*1bc10*/  FFMA.FTZ R125, R171, R0.reuse, -R157.reuse ;  /* 0x00000000ab7d7223 */ /* 0x180fe2000001089d */
[-CC-:B------:R-:W-:Y:S01]  /*1bc20*/  FFMA.FTZ R14, R151, R0.reuse, -R157.reuse ;  /* 0x00000000970e7223 */ /* 0x180fe2000001089d */
[----:B------:R-:W-:Y:S01]  /*1bc30*/  R2UR UR6, R120 ;  /* 0x00000000780672ca */ /* 0x000fe200000e0000 */
[----:B------:R0:W-:Y:S01]  /*1bc40*/  MUFU.EX2 R9, R3 ;  /* 0x0000000300097308 */ /* 0x0001e20000000800 */
[-CC-:B------:R-:W-:Y:S01]  /*1bc50*/  FFMA.FTZ R181, R153, R0.reuse, -R157.reuse ;  /* 0x0000000099b57223 */ /* 0x180fe2000001089d */
[----:B------:R-:W-:Y:S01]  /*1bc60*/  FFMA.FTZ R183, R134, R0, -R157 ;  /* 0x0000000086b77223 */ /* 0x000fe2000001089d */
[----:B------:R-:W-:-:S05]  /*1bc70*/  F2FP.F16.F32.PACK_AB R180, R129, R128 ;  /* 0x0000008081b4723e */ /* 0x000fca00000000ff */
[----:B------:R-:W-:Y:S01]  /*1bc80*/  MUFU.EX2 R125, R125 ;  /* 0x0000007d007d7308 */ /* 0x000fe20000000800 */
[----:B0-----:R-:W-:Y:S02]  /*1bc90*/  FSEL R3, R4, RZ, P2 ;  /* 0x000000ff04037208 */ /* 0x001fe40001000000 */
[C---:B------:R-:W-:Y:S01]  /*1bca0*/  ISETP.GT.AND P2, PT, R10.reuse, R214, PT ;  /* 0x000000d60a00720c */ /* 0x040fe20003f44270 */
[----:B------:R-:W-:Y:S01]  /*1bcb0*/  HGMMA.64x192x16.F32 R24, R176, gdesc[UR4].tnspB, R24, gsb0 ;  /* 0x42e00004b0187df0 */ /* 0x000fe20008000818 */
[----:B------:R-:W-:Y:S02]  /*1bcc0*/  VIADD R10, R10, 0xffffffff ;  /* 0xffffffff0a0a7836 */ /* 0x000fe40000000000 */
[----:B------:R-:W-:Y:S02]  /*1bcd0*/  FADD.FTZ R3, -R3, R8 ;  /* 0x0000000803037221 */ /* 0x000fe40000010100 */
[----:B------:R-:W-:Y:S02]  /*1bce0*/  MUFU.EX2 R8, R147 ;  /* 0x0000009300087308 */ /* 0x000fe40000000800 */
[----:B------:R-:W-:-:S06]  /*1bcf0*/  FMUL.FTZ R3, R3, R0 ;  /* 0x0000000003037220 */ /* 0x000fcc0000410000 */
[----:B------:R-:W0:Y:S08]  /*1bd00*/  MUFU.EX2 R3, R3 ;  /* 0x0000000300037308 */ /* 0x000e300000000800 */
[----:B------:R-:W-:Y:S08]  /*1bd10*/  MUFU.EX2 R14, R14 ;  /* 0x0000000e000e7308 */ /* 0x000ff00000000800 */
[----:B------:R-:W-:Y:S01]  /*1bd20*/  MUFU.EX2 R182, R182 ;  /* 0x000000b600b67308 */ /* 0x000fe20000000800 */
[----:B0-----:R-:W-:Y:S01]  /*1bd30*/  FFMA.FTZ R120, R3, R6, R201 ;  /* 0x0000000603787223 */ /* 0x001fe200000100c9 */
[----:B------:R-:W-:Y:S01]  /*1bd40*/  FADD.FTZ R6, R198, R7 ;  /* 0x00000007c6067221 */ /* 0x000fe20000010000 */
[----:B------:R-:W-:-:S02]  /*1bd50*/  F2FP.F16.F32.PACK_AB R198, R21, R198 ;  /* 0x000000c615c6723e */ /* 0x000fc400000000ff */
[----:B------:R-:W-:Y:S01]  /*1bd60*/  FADD.FTZ R120, R125, R120 ;  /* 0x000000787d787221 */ /* 0x000fe20000010000 */
[----:B------:R-:W-:Y:S01]  /*1bd70*/  FADD.FTZ R7, R21, R6 ;  /* 0x0000000615077221 */ /* 0x000fe20000010000 */
[----:B------:R-:W-:Y:S01]  /*1bd80*/  FFMA.FTZ R6, R139, R0, -R157 ;  /* 0x000000008b067223 */ /* 0x000fe2000001089d */
[----:B------:R-:W-:Y:S01]  /*1bd90*/  MUFU.EX2 R132, R132 ;  /* 0x0000008400847308 */ /* 0x000fe20000000800 */
[----:B------:R-:W-:Y:S01]  /*1bda0*/  FADD.FTZ R120, R203, R120 ;  /* 0x00000078cb787221 */ /* 0x000fe20000010000 */
[----:B------:R-:W-:Y:S01]  /*1bdb0*/  FADD.FTZ R7, R192, R7 ;  /* 0x00000007c0077221 */ /* 0x000fe20000010000 */
[C---:B------:R-:W-:Y:S02]  /*1bdc0*/  F2FP.F16.F32.PACK_AB R192, R138.reuse, R192 ;  /* 0x000000c08ac0723e */ /* 0x040fe400000000ff */
[----:B------:R-:W-:Y:S01]  /*1bdd0*/  FADD.FTZ R120, R137, R120 ;  /* 0x0000007889787221 */ /* 0x000fe20000010000 */
[----:B------:R-:W-:Y:S01]  /*1bde0*/  FADD.FTZ R121, R138, R7 ;  /* 0x000000078a797221 */ /* 0x000fe20000010000 */
[----:B------:R-:W-:Y:S01]  /*1bdf0*/  F2FP.F16.F32.PACK_AB R201, R125, R201 ;  /* 0x000000c97dc9723e */ /* 0x000fe200000000ff */
[----:B------:R-:W-:Y:S01]  /*1be00*/  MUFU.EX2 R6, R6 ;  /* 0x0000000600067308 */ /* 0x000fe20000000800 */
[----:B------:R-:W-:Y:S01]  /*1be10*/  FADD.FTZ R7, R197, R120 ;  /* 0x00000078c5077221 */ /* 0x000fe20000010000 */
[----:B------:R-:W-:Y:S01]  /*1be20*/  FADD.FTZ R121, R194, R121 ;  /* 0x00000079c2797221 */ /* 0x000fe20000010000 */
[----:B------:R-:W-:-:S02]  /*1be30*/  F2FP.F16.F32.PACK_AB R194, R130, R194 ;  /* 0x000000c282c2723e */ /* 0x000fc400000000ff */
[----:B------:R-:W-:Y:S01]  /*1be40*/  FADD.FTZ R120, R140, R7 ;  /* 0x000000078c787221 */ /* 0x000fe20000010000 */
[----:B------:R-:W-:Y:S01]  /*1be50*/  FADD.FTZ R121, R130, R121 ;  /* 0x0000007982797221 */ /* 0x000fe20000010000 */
[----:B------:R-:W-:Y:S01]  /*1be60*/  @!P1 PRMT R7, RZ, 0x654, R11 ;  /* 0x00000654ff079816 */ /* 0x000fe2000000000b */
[----:B------:R-:W-:Y:S01]  /*1be70*/  FFMA.FTZ R11, R143, R0, -R157 ;  /* 0x000000008f0b7223 */ /* 0x000fe2000001089d */
[----:B------:R-:W-:Y:S01]  /*1be80*/  FADD.FTZ R120, R199, R120 ;  /* 0x00000078c7787221 */ /* 0x000fe20000010000 */
[----:B------:R-:W-:Y:S01]  /*1be90*/  FADD.FTZ R121, R188, R121 ;  /* 0x00000079bc797221 */ /* 0x000fe20000010000 */
[----:B------:R-:W0:Y:S01]  /*1bea0*/  MUFU.EX2 R133, R133 ;  /* 0x0000008500857308 */ /* 0x000e220000000800 */
[C---:B------:R-:W-:Y:S01]  /*1beb0*/  F2FP.F16.F32.PACK_AB R188, R122.reuse, R188 ;  /* 0x000000bc7abc723e */ /* 0x040fe200000000ff */
[----:B------:R-:W-:Y:S01]  /*1bec0*/  FADD.FTZ R120, R141, R120 ;  /* 0x000000788d787221 */ /* 0x000fe20000010000 */
[----:B------:R-:W-:Y:S01]  /*1bed0*/  FADD.FTZ R121, R122, R121 ;  /* 0x000000797a797221 */ /* 0x000fe20000010000 */
[----:B------:R-:W-:-:S02]  /*1bee0*/  F2FP.F16.F32.PACK_AB R203, R137, R203 ;  /* 0x000000cb89cb723e */ /* 0x000fc400000000ff */
[----:B------:R-:W-:Y:S01]  /*1bef0*/  FADD.FTZ R120, R193, R120 ;  /* 0x00000078c1787221 */ /* 0x000fe20000010000 */
[----:B------:R-:W-:Y:S01]  /*1bf00*/  FADD.FTZ R142, R190, R121 ;  /* 0x00000079be8e7221 */ /* 0x000fe20000010000 */
[----:B------:R-:W1:Y:S01]  /*1bf10*/  MUFU.EX2 R11, R11 ;  /* 0x0000000b000b7308 */ /* 0x000e620000000800 */
[----:B------:R-:W-:Y:S01]  /*1bf20*/  F2FP.F16.F32.PACK_AB R190, R123, R190 ;  /* 0x000000be7bbe723e */ /* 0x000fe200000000ff */
[----:B------:R-:W-:Y:S01]  /*1bf30*/  FADD.FTZ R120, R149, R120 ;  /* 0x0000007895787221 */ /* 0x000fe20000010000 */
[----:B------:R-:W-:Y:S01]  /*1bf40*/  FADD.FTZ R121, R123, R142 ;  /* 0x0000008e7b797221 */ /* 0x000fe20000010000 */
[----:B------:R-:W-:Y:S02]  /*1bf50*/  F2FP.F16.F32.PACK_AB R197, R140, R197 ;  /* 0x000000c58cc5723e */ /* 0x000fe400000000ff */
[----:B------:R-:W-:Y:S01]  /*1bf60*/  F2FP.F16.F32.PACK_AB R199, R141, R199 ;  /* 0x000000c78dc7723e */ /* 0x000fe200000000ff */
[----:B------:R-:W-:Y:S01]  /*1bf70*/  FADD.FTZ R121, R184, R121 ;  /* 0x00000079b8797221 */ /* 0x000fe20000010000 */
[----:B------:R-:W2:Y:S01]  /*1bf80*/  MUFU.EX2 R181, R181 ;  /* 0x000000b500b57308 */ /* 0x000ea20000000800 */
[----:B------:R-:W-:-:S02]  /*1bf90*/  F2FP.F16.F32.PACK_AB R184, R126, R184 ;  /* 0x000000b87eb8723e */ /* 0x000fc400000000ff */
[----:B------:R-:W-:Y:S01]  /*1bfa0*/  FADD.FTZ R121, R126, R121 ;  /* 0x000000797e797221 */ /* 0x000fe20000010000 */
[----:B------:R-:W-:-:S04]  /*1bfb0*/  F2FP.F16.F32.PACK_AB R193, R149, R193 ;  /* 0x000000c195c1723e */ /* 0x000fc800000000ff */
[----:B------:R-:W-:Y:S01]  /*1bfc0*/  MUFU.EX2 R183, R183 ;  /* 0x000000b700b77308 */ /* 0x000fe20000000800 */
[----:B------:R-:W-:Y:S02]  /*1bfd0*/  WARPGROUP.DEPBAR.LE gsb0, 0x0 ;  /* 0x00008000000079c5 */ /* 0x000fe40000010000 */
[----:B------:R3:W-:Y:S01]  /*1bfe0*/  @!P1 SYNCS.ARRIVE.TRANS64.RED.A1T0 RZ, [R13+URZ], RZ ;  /* 0x000000ff0dff99a7 */ /* 0x0007e2000810043f */
[--C-:B------:R-:W-:Y:S01]  /*1bff0*/  FFMA.FTZ R177, R144, R0, -R157.reuse ;  /* 0x0000000090b17223 */ /* 0x100fe2000001089d */
[----:B------:R-:W-:Y:S02]  /*1c000*/  F2FP.F16.F32.PACK_AB R178, R9, R124 ;  /* 0x0000007c09b2723e */ /* 0x000fe400000000ff */
[----:B0-----:R-:W-:Y:S02]  /*1c010*/  F2FP.F16.F32.PACK_AB R176, R136, R133 ;  /* 0x0000008588b0723e */ /* 0x001fe400000000ff */
[----:B------:R-:W-:Y:S01]  /*1c020*/  F2FP.F16.F32.PACK_AB R179, R156, R148 ;  /* 0x000000949cb3723e */ /* 0x000fe200000000ff */
[----:B------:R-:W-:Y:S01]  /*1c030*/  MUFU.EX2 R177, R177 ;  /* 0x000000b100b17308 */ /* 0x000fe20000000800 */
[----:B------:R0:W-:Y:S01]  /*1c040*/  @!P1 SYNCS.ARRIVE.TRANS64.RED.A1T0 RZ, [R7+URZ], RZ ;  /* 0x000000ff07ff99a7 */ /* 0x0001e2000810043f */
[----:B---3--:R-:W-:-:S06]  /*1c050*/  FFMA.FTZ R13, R131, R0, -R157 ;  /* 0x00000000830d7223 */ /* 0x008fcc000001089d */
[----:B------:R-:W3:Y:S01]  /*1c060*/  MUFU.EX2 R13, R13 ;  /* 0x0000000d000d7308 */ /* 0x000ee20000000800 */
[----:B0-----:R-:W-:Y:S01]  /*1c070*/  FADD.FTZ R7, R195, R120 ;  /* 0x00000078c3077221 */ /* 0x001fe20000010000 */
[----:B------:R-:W-:-:S03]  /*1c080*/  F2FP.F16.F32.PACK_AB R195, R154, R195 ;  /* 0x000000c39ac3723e */ /* 0x000fc600000000ff */
[----:B------:R-:W-:-:S04]  /*1c090*/  FADD.FTZ R120, R154, R7 ;  /* 0x000000079a787221 */ /* 0x000fc80000010000 */
[----:B------:R-:W-:Y:S01]  /*1c0a0*/  FADD.FTZ R7, R189, R120 ;  /* 0x00000078bd077221 */ /* 0x000fe20000010000 */
[----:B------:R-:W-:Y:S01]  /*1c0b0*/  FADD.FTZ R120, R186, R121 ;  /* 0x00000079ba787221 */ /* 0x000fe20000010000 */
[C---:B------:R-:W-:Y:S02]  /*1c0c0*/  F2FP.F16.F32.PACK_AB R189, R8.reuse, R189 ;  /* 0x000000bd08bd723e */ /* 0x040fe400000000ff */
[----:B------:R-:W-:Y:S01]  /*1c0d0*/  FADD.FTZ R12, R8, R7 ;  /* 0x00000007080c7221 */ /* 0x000fe20000010000 */
[C---:B------:R-:W-:Y:S01]  /*1c0e0*/  FADD.FTZ R121, R127.reuse, R120 ;  /* 0x000000787f797221 */ /* 0x040fe20000010000 */
[----:B------:R-:W-:Y:S01]  /*1c0f0*/  F2FP.F16.F32.PACK_AB R186, R127, R186 ;  /* 0x000000ba7fba723e */ /* 0x000fe200000000ff */
[----:B------:R-:W-:Y:S02]  /*1c100*/  IMAD.MOV.U32 R8, RZ, RZ, R4 ;  /* 0x000000ffff087224 */ /* 0x000fe400078e0004 */
[----:B------:R-:W-:Y:S01]  /*1c110*/  FADD.FTZ R7, R191, R12 ;  /* 0x0000000cbf077221 */ /* 0x000fe20000010000 */
[----:B------:R-:W-:Y:S01]  /*1c120*/  FADD.FTZ R120, R128, R121 ;  /* 0x0000007980787221 */ /* 0x000fe20000010000 */
[----:B------:R-:W0:Y:S01]  /*1c130*/  MUFU.EX2 R12, R135 ;  /* 0x00000087000c7308 */ /* 0x000e220000000800 */
[C---:B------:R-:W-:Y:S01]  /*1c140*/  F2FP.F16.F32.PACK_AB R191, R14.reuse, R191 ;  /* 0x000000bf0ebf723e */ /* 0x040fe200000000ff */
[----:B------:R-:W-:Y:S01]  /*1c150*/  FADD.FTZ R20, R14, R7 ;  /* 0x000000070e147221 */ /* 0x000fe20000010000 */
[----:B------:R-:W-:-:S03]  /*1c160*/  FADD.FTZ R15, R129, R120 ;  /* 0x00000078810f7221 */ /* 0x000fc60000010000 */
        /* <DEDUP_REMOVED lines=8> */
[----:B------:R-:W4:Y:S01]  /*1c1f0*/  MUFU.EX2 R20, R145 ;  /* 0x0000009100147308 */ /* 0x000f220000000800 */
[C---:B-1----:R-:W-:Y:S01]  /*1c200*/  F2FP.F16.F32.PACK_AB R187, R11.reuse, R187 ;  /* 0x000000bb0bbb723e */ /* 0x042fe200000000ff */
[----:B------:R-:W-:Y:S01]  /*1c210*/  FADD.FTZ R120, R11, R120 ;  /* 0x000000780b787221 */ /* 0x000fe20000010000 */
[----:B------:R-:W-:Y:S01]  /*1c220*/  FADD.FTZ R7, R136, R7 ;  /* 0x0000000788077221 */ /* 0x000fe20000010000 */
[----:B------:R-:W-:-:S02]  /*1c230*/  IMAD.MOV.U32 R11, RZ, RZ, R208 ;  /* 0x000000ffff0b7224 */ /* 0x000fc400078e00d0 */
[----:B--2---:R-:W-:Y:S01]  /*1c240*/  FADD.FTZ R120, R181, R120 ;  /* 0x00000078b5787221 */ /* 0x004fe20000010000 */
[----:B------:R-:W-:Y:S01]  /*1c250*/  FADD.FTZ R122, R124, R7 ;  /* 0x000000077c7a7221 */ /* 0x000fe20000010000 */
[C---:B---3--:R-:W-:Y:S02]  /*1c260*/  F2FP.F16.F32.PACK_AB R181, R13.reuse, R181 ;  /* 0x000000b50db5723e */ /* 0x048fe400000000ff */
[----:B------:R-:W-:Y:S01]  /*1c270*/  FADD.FTZ R120, R13, R120 ;  /* 0x000000780d787221 */ /* 0x000fe20000010000 */
[----:B------:R-:W-:-:S03]  /*1c280*/  FADD.FTZ R7, R9, R122 ;  /* 0x0000007a09077221 */ /* 0x000fc60000010000 */
[----:B------:R-:W-:Y:S01]  /*1c290*/  FADD.FTZ R9, R183, R120 ;  /* 0x00000078b7097221 */ /* 0x000fe20000010000 */
[----:B0-----:R-:W-:-:S03]  /*1c2a0*/  F2FP.F16.F32.PACK_AB R183, R12, R183 ;  /* 0x000000b70cb7723e */ /* 0x001fc600000000ff */
[----:B------:R-:W-:Y:S01]  /*1c2b0*/  FADD.FTZ R120, R12, R9 ;  /* 0x000000090c787221 */ /* 0x000fe20000010000 */
[----:B------:R-:W-:-:S03]  /*1c2c0*/  MOV R12, R205 ;  /* 0x000000cd000c7202 */ /* 0x000fc60000000f00 */
[----:B------:R-:W-:Y:S01]  /*1c2d0*/  FADD.FTZ R9, R177, R120 ;  /* 0x00000078b1097221 */ /* 0x000fe20000010000 */
[----:B----4-:R-:W-:-:S03]  /*1c2e0*/  F2FP.F16.F32.PACK_AB R177, R20, R177 ;  /* 0x000000b114b1723e */ /* 0x010fc600000000ff */
[----:B------:R-:W-:-:S04]  /*1c2f0*/  FADD.FTZ R9, R20, R9 ;  /* 0x0000000914097221 */ /* 0x000fc80000010000 */
[----:B------:R-:W-:-:S04]  /*1c300*/  FADD.FTZ R9, R148, R9 ;  /* 0x0000000994097221 */ /* 0x000fc80000010000 */
[----:B------:R-:W-:Y:S01]  /*1c310*/  FADD.FTZ R6, R156, R9 ;  /* 0x000000099c067221 */ /* 0x000fe20000010000 */
[----:B------:R-:W-:Y:S01]  /*1c320*/  IMAD.MOV.U32 R9, RZ, RZ, R5 ;  /* 0x000000ffff097224 */ /* 0x000fe200078e0005 */
[----:B------:R-:W-:Y:S06]  /*1c330*/  @P2 BRA `(.L_x_2395) ;  /* 0xffffffa800cc2947 */ /* 0x000fec000383ffff */
[----:B------:R-:W-:Y:S05]  /*1c340*/  BSYNC B1 ;  /* 0x0000000000017941 */ /* 0x000fea0003800000 */
.L_x_2384:
[----:B------:R-:W-:Y:S05]  /*1c350*/  BSYNC B0 ;  /* 0x0000000000007941 */ /* 0x000fea0003800000 */
.L_x_2383:
[----:B------:R-:W-:Y:S01]  /*1c360*/  ISETP.GE.AND P2, PT, R10, RZ, PT ;  /* 0x000000ff0a00720c */ /* 0x000fe20003f46270 */
[----:B------:R-:W-:-:S12]  /*1c370*/  BSSY B0, `(.L_x_2396) ;  /* 0x00004d8000007945 */ /* 0x000fd80003800000 */
[----:B------:R-:W-:Y:S05]  /*1c380*/  @!P2 BRA `(.L_x_2397) ;  /* 0x0000004c0058a947 */ /* 0x000fea0003800000 */
[----:B------:R-:W-:Y:S01]  /*1c390*/  IMAD.MOV.U32 R8, RZ, RZ, R4 ;  /* 0x000000ffff087224 */ /* 0x000fe200078e0004 */
[----:B------:R-:W-:Y:S01]  /*1c3a0*/  MOV R9, R5 ;  /* 0x0000000500097202 */ /* 0x000fe20000000f00 */
[----:B------:R-:W-:Y:S02]  /*1c3b0*/  IMAD.MOV.U32 R11, RZ, RZ, R208 ;  /* 0x000000ffff0b7224 */ /* 0x000fe400078e00d0 */
[----:B------:R-:W-:-:S07]  /*1c3c0*/  IMAD.MOV.U32 R12, RZ, RZ, R205 ;  /* 0x000000ffff0c7224 */ /* 0x000fce00078e00cd */
.L_x_2408:
        /* <DEDUP_REMOVED lines=8> */
.L_x_2398:
[----:B------:R-:W-:Y:S01]  /*1c450*/  IMAD R4, R205, 0x8, R18 ;  /* 0x00000008cd047824 */ /* 0x000fe200078e0212 */
[----:B------:R-:W-:-:S04]  /*1c460*/  SHF.L.U32 R5, R208, 0x1f, RZ ;  /* 0x0000001fd0057819 */ /* 0x000fc800000006ff */
[----:B------:R0:W1:Y:S01]  /*1c470*/  SYNCS.PHASECHK.TRANS64.TRYWAIT P2, [R4+URZ+0x36830], R5 ;  /* 0x03683005040075a7 */ /* 0x000062000804017f */
[----:B------:R-:W-:Y:S05]  /*1c480*/  @!P0 BRA `(.L_x_2399) ;  /* 0x0000000000048947 */ /* 0x000fea0003800000 */
[----:B------:R-:W-:Y:S01]  /*1c490*/  BPT.TRAP 0x1 ;  /* 0x000000040000795c */ /* 0x000fe20000300000 */
.L_x_2399:
[----:B------:R-:W-:Y:S01]  /*1c4a0*/  IMAD R0, R205, 0xa80, R212 ;  /* 0x00000a80cd007824 */ /* 0x000fe200078e02d4 */
[----:B------:R-:W-:Y:S03]  /*1c4b0*/  BSSY B1, `(.L_x_2400) ;  /* 0x0000006000017945 */ /* 0x000fe60003800000 */
[C---:B------:R-:W-:Y:S02]  /*1c4c0*/  VIADD R20, R0.reuse, 0x80 ;  /* 0x0000008000147836 */ /* 0x040fe40000000000 */
[----:B------:R-:W-:Y:S01]  /*1c4d0*/  VIADD R120, R0, 0x100 ;  /* 0x0000010000787836 */ /* 0x000fe20000000000 */
[----:B-1----:R-:W-:Y:S06]  /*1c4e0*/  @P2 BRA `(.L_x_2401) ;  /* 0x0000000000082947 */ /* 0x002fec0003800000 */
[----:B------:R-:W1:Y:S02]  /*1c4f0*/  SYNCS.PHASECHK.TRANS64.TRYWAIT P2, [R4+URZ+0x36830], R5 ;  /* 0x03683005040075a7 */ /* 0x000e64000804017f */
[----:B-1----:R-:W-:Y:S05]  /*1c500*/  @!P2 BRA `(.L_x_2402) ;  /* 0x000000f00054a947 */ /* 0x002fea0003800000 */
.L_x_2401:
[----:B------:R-:W-:Y:S05]  /*1c510*/  BSYNC B1 ;  /* 0x0000000000017941 */ /* 0x000fea0003800000 */
.L_x_2400:
[----:B------:R-:W2:Y:S04]  /*1c520*/  LDL.64 R14, [R1+0x30] ;  /* 0x00003000010e7983 */ /* 0x000ea80000100a00 */
[----:B------:R-:W3:Y:S01]  /*1c530*/  LDL.64 R122, [R1+0x38] ;  /* 0x00003800017a7983 */ /* 0x000ee20000100a00 */
[----:B------:R-:W-:Y:S01]  /*1c540*/  WARPGROUP.ARRIVE ;  /* 0x00000000000079c5 */ /* 0x000fe20000000000 */
[----:B------:R-:W-:Y:S01]  /*1c550*/  IMAD.MOV.U32 R21, RZ, RZ, 0x40000040 ;  /* 0x40000040ff157424 */ /* 0x000fe200078e00ff */
[----:B------:R-:W-:Y:S01]  /*1c560*/  R2UR UR6, R20 ;  /* 0x00000000140672ca */ /* 0x000fe200000e0000 */
[----:B------:R-:W4:Y:S03]  /*1c570*/  LDL.64 R214, [R1+0x18] ;  /* 0x0000180001d67983 */ /* 0x000f260000100a00 */
[----:B------:R-:W-:-:S02]  /*1c580*/  R2UR UR7, R21 ;  /* 0x00000000150772ca */ /* 0x000fc400000e0000 */
[----:B------:R-:W-:Y:S02]  /*1c590*/  MOV R20, R120 ;  /* 0x0000007800147202 */ /* 0x000fe40000000f00 */
[C---:B------:R-:W-:Y:S02]  /*1c5a0*/  R2UR UR19, R21.reuse ;  /* 0x00000000151372ca */ /* 0x040fe400000e0000 */
[----:B------:R-:W-:Y:S01]  /*1c5b0*/  R2UR UR18, R20 ;  /* 0x00000000141272ca */ /* 0x000fe200000e0000 */
[----:B------:R-:W-:Y:S01]  /*1c5c0*/  VIADD R20, R0, 0x200 ;  /* 0x0000020000147836 */ /* 0x000fe20000000000 */
[----:B------:R-:W-:-:S04]  /*1c5d0*/  R2UR UR15, R21 ;  /* 0x00000000150f72ca */ /* 0x000fc800000e0000 */
[----:B------:R-:W-:Y:S02]  /*1c5e0*/  R2UR UR14, R20 ;  /* 0x00000000140e72ca */ /* 0x000fe400000e0000 */
[----:B--2---:R-:W-:Y:S01]  /*1c5f0*/  R2UR UR43, R15 ;  /* 0x000000000f2b72ca */ /* 0x004fe200000e0000 */
[----:B------:R-:W-:Y:S01]  /*1c600*/  IMAD.MOV.U32 R15, RZ, RZ, 0x40000040 ;  /* 0x40000040ff0f7424 */ /* 0x000fe200078e00ff */
[----:B------:R-:W-:Y:S02]  /*1c610*/  R2UR UR42, R14 ;  /* 0x000000000e2a72ca */ /* 0x000fe400000e0000 */
[----:B------:R-:W-:Y:S02]  /*1c620*/  MOV R14, R0 ;  /* 0x00000000000e7202 */ /* 0x000fe40000000f00 */
[----:B---3--:R-:W-:Y:S02]  /*1c630*/  R2UR UR28, R122 ;  /* 0x000000007a1c72ca */ /* 0x008fe400000e0000 */
[----:B------:R-:W-:-:S02]  /*1c640*/  R2UR UR29, R123 ;  /* 0x000000007b1d72ca */ /* 0x000fc400000e0000 */
        /* <DEDUP_REMOVED lines=30> */
[----:B------:R-:W-:Y:S02]  /*1c830*/  MOV R121, 0x40000040 ;  /* 0x4000004000797802 */ /* 0x000fe40000000f00 */
[----:B------:R-:W-:Y:S02]  /*1c840*/  R2UR UR10, R120 ;  /* 0x00000000780a72ca */ /* 0x000fe400000e0000 */
[----:B------:R-:W-:Y:S01]  /*1c850*/  R2UR UR11, R121 ;  /* 0x00000000790b72ca */ /* 0x000fe200000e0000 */
[----:B------:R-:W-:Y:S01]  /*1c860*/  UMOV UR8, UR28 ;  /* 0x0000001c00087c82 */ /* 0x000fe20008000000 */
[----:B------:R-:W-:Y:S01]  /*1c870*/  UMOV UR9, UR29 ;  /* 0x0000001d00097c82 */ /* 0x000fe20008000000 */
[----:B------:R-:W-:Y:S02]  /*1c880*/  WARPGROUP.DEPBAR.LE gsb0, 0x0 ;  /* 0x00008000000079c5 */ /* 0x000fe40000010000 */
[----:B------:R-:W-:-:S08]  /*1c890*/  WARPGROUP.ARRIVE ;  /* 0x00000000000079c5 */ /* 0x000fd00000000000 */
[----:B------:R-:W-:Y:S01]  /*1c8a0*/  HGMMA.64x16x16.F32 R128, gdesc[UR8], RZ, !UPT, gsb0 ;  /* 0x00200000088079f0 */ /* 0x000fe2000c0008ff */
[C---:B------:R-:W-:Y:S01]  /*1c8b0*/  VIADD R14, R0.reuse, 0x300 ;  /* 0x00000300000e7836 */ /* 0x040fe20000000000 */
[----:B------:R-:W-:Y:S01]  /*1c8c0*/  MOV R121, 0x40000040 ;  /* 0x4000004000797802 */ /* 0x000fe20000000f00 */
[----:B------:R-:W-:Y:S01]  /*1c8d0*/  VIADD R120, R0, 0x182 ;  /* 0x0000018200787836 */ /* 0x000fe20000000000 */
[----:B------:R-:W-:Y:S02]  /*1c8e0*/  R2UR UR59, R15 ;  /* 0x000000000f3b72ca */ /* 0x000fe400000e0000 */
[----:B------:R-:W-:Y:S02]  /*1c8f0*/  R2UR UR58, R14 ;  /* 0x000000000e3a72ca */ /* 0x000fe400000e0000 */
[----:B------:R-:W-:Y:S01]  /*1c900*/  R2UR UR26, R120 ;  /* 0x00000000781a72ca */ /* 0x000fe200000e0000 */
[----:B------:R-:W-:Y:S01]  /*1c910*/  VIADD R120, R0, 0x302 ;  /* 0x0000030200787836 */ /* 0x000fe20000000000 */
[----:B------:R-:W-:Y:S01]  /*1c920*/  R2UR UR27, R121 ;  /* 0x00000000791b72ca */ /* 0x000fe200000e0000 */
[----:B------:R-:W-:Y:S01]  /*1c930*/  IMAD.MOV.U32 R121, RZ, RZ, 0x40000040 ;  /* 0x40000040ff797424 */ /* 0x000fe200078e00ff */
[----:B--2---:R-:W-:-:S02]  /*1c940*/  R2UR UR38, R122 ;  /* 0x000000007a2672ca */ /* 0x004fc400000e0000 */
[----:B------:R-:W-:Y:S02]  /*1c950*/  R2UR UR46, R120 ;  /* 0x00000000782e72ca */ /* 0x000fe400000e0000 */
[----:B------:R-:W-:Y:S02]  /*1c960*/  R2UR UR47, R121 ;  /* 0x00000000792f72ca */ /* 0x000fe400000e0000 */
[----:B------:R-:W-:Y:S01]  /*1c970*/  R2UR UR39, R123 ;  /* 0x000000007b2772ca */ /* 0x000fe200000e0000 */
[----:B------:R-:W-:Y:S01]  /*1c980*/  UMOV UR56, UR28 ;  /* 0x0000001c00387c82 */ /* 0x000fe20008000000 */
[----:B------:R-:W-:Y:S01]  /*1c990*/  UMOV UR57, UR29 ;  /* 0x0000001d00397c82 */ /* 0x000fe20008000000 */
[----:B------:R-:W-:Y:S02]  /*1c9a0*/  WARPGROUP.DEPBAR.LE gsb0, 0x0 ;  /* 0x00008000000079c5 */ /* 0x000fe40000010000 */
[----:B------:R-:W-:-:S06]  /*1c9b0*/  WARPGROUP.ARRIVE ;  /* 0x00000000000079c5 */ /* 0x000fcc0000000000 */
[----:B------:R-:W-:Y:S01]  /*1c9c0*/  HGMMA.64x16x16.F32 R120, gdesc[UR56], RZ, !UPT, gsb0 ;  /* 0x00200000387879f0 */ /* 0x000fe2000c0008ff */
        /* <DEDUP_REMOVED lines=33> */
[----:B------:R-:W-:Y:S02]  /*1cbe0*/  MOV R15, 0x40000040 ;  /* 0x40000040000f7802 */ /* 0x000fe40000000f00 */
        /* <DEDUP_REMOVED lines=13> */
[----:B01----:R-:W-:Y:S01]  /*1ccc0*/  MOV R5, UR45 ;  /* 0x0000002d00057c02 */ /* 0x003fe20008000f00 */
[----:B------:R-:W-:Y:S02]  /*1ccd0*/  WARPGROUP.DEPBAR.LE gsb0, 0x0 ;  /* 0x00008000000079c5 */ /* 0x000fe40000010000 */
[----:B------:R-:W-:Y:S01]  /*1cce0*/  WARPGROUP.ARRIVE ;  /* 0x00000000000079c5 */ /* 0x000fe20000000000 */
[----:B------:R-:W-:Y:S01]  /*1ccf0*/  MOV R4, UR44 ;  /* 0x0000002c00047c02 */ /* 0x000fe20008000f00 */
[----:B------:R-:W-:Y:S01]  /*1cd00*/  VIADD R14, R0, 0x4 ;  /* 0x00000004000e7836 */ /* 0x000fe20000000000 */
[----:B------:R-:W-:Y:S01]  /*1cd10*/  MOV R15, 0x40000040 ;  /* 0x40000040000f7802 */ /* 0x000fe20000000f00 */
[----:B------:R-:W-:Y:S01]  /*1cd20*/  UMOV UR12, UR38 ;  /* 0x00000026000c7c82 */ /* 0x000fe20008000000 */
        /* <DEDUP_REMOVED lines=135> */
[----:B----4-:R-:W-:Y:S02]  /*1d5a0*/  R2UR UR38, R214 ;  /* 0x00000000d62672ca */ /* 0x010fe400000e0000 */
        /* <DEDUP_REMOVED lines=601> */
.L_x_2403:
[----:B------:R-:W-:Y:S01]  /*1fb40*/  SHF.L.U32 R0, R11, 0x1f, RZ ;  /* 0x0000001f0b007819 */ /* 0x000fe200000006ff */
[----:B------:R-:W-:-:S04]  /*1fb50*/  IMAD R11, R12, 0x8, R18 ;  /* 0x000000080c0b7824 */ /* 0x000fc800078e0212 */
[----:B------:R0:W1:Y:S01]  /*1fb60*/  SYNCS.PHASECHK.TRANS64.TRYWAIT P2, [R11+URZ+0x36850], R0 ;  /* 0x036850000b0075a7 */ /* 0x000062000804017f */
[----:B------:R-:W-:Y:S05]  /*1fb70*/  @!P0 BRA `(.L_x_2404) ;  /* 0x0000000000048947 */ /* 0x000fea0003800000 */
[----:B------:R-:W-:Y:S01]  /*1fb80*/  BPT.TRAP 0x1 ;  /* 0x000000040000795c */ /* 0x000fe20000300000 */
.L_x_2404:
[----:B------:R-:W-:Y:S04]  /*1fb90*/  BSSY B1, `(.L_x_2405) ;  /* 0x0000004000017945 */ /* 0x000fe80003800000 */
[----:B-1----:R-:W-:Y:S05]  /*1fba0*/  @P2 BRA `(.L_x_2406) ;  /* 0x0000000000082947 */ /* 0x002fea0003800000 */
[----:B------:R-:W1:Y:S02]  /*1fbb0*/  SYNCS.PHASECHK.TRANS64.TRYWAIT P2, [R11+URZ+0x36850], R0 ;  /* 0x036850000b0075a7 */ /* 0x000e64000804017f */
[----:B-1----:R-:W-:Y:S05]  /*1fbc0*/  @!P2 BRA `(.L_x_2407) ;  /* 0x000000b800b8a947 */ /* 0x002fea0003800000 */
.L_x_2406:
[----:B------:R-:W-:Y:S05]  /*1fbd0*/  BSYNC B1 ;  /* 0x0000000000017941 */ /* 0x000fea0003800000 */
.L_x_2405:
[----:B01----:R-:W-:Y:S01]  /*1fbe0*/  IADD3 R0, R18, 0x400, RZ ;  /* 0x0000040012007810 */ /* 0x003fe20007ffe0ff */
[----:B------:R-:W-:Y:S01]  /*1fbf0*/  IMAD.MOV.U32 R15, RZ, RZ, 0x40000040 ;  /* 0x40000040ff0f7424 */ /* 0x000fe200078e00ff */
[----:B------:R-:W-:Y:S01]  /*1fc00*/  WARPGROUP.ARRIVE ;  /* 0x00000000000079c5 */ /* 0x000fe20000000000 */
[----:B------:R-:W-:Y:S01]  /*1fc10*/  IMAD.MOV.U32 R3, RZ, RZ, 0x40000040 ;  /* 0x40000040ff037424 */ /* 0x000fe200078e00ff */
[----:B------:R-:W-:Y:S01]  /*1fc20*/  SHF.R.U32.HI R0, RZ, 0x4, R0 ;  /* 0x00000004ff007819 */ /* 0x000fe20000011600 */
[----:B------:R-:W-:Y:S01]  /*1fc30*/  IMAD.MOV.U32 R21, RZ, RZ, 0x40000040 ;  /* 0x40000040ff157424 */ /* 0x000fe200078e00ff */
[----:B------:R-:W-:Y:S01]  /*1fc40*/  R2UR UR7, R15 ;  /* 0x000000000f0772ca */ /* 0x000fe200000e0000 */
[----:B------:R-:W-:Y:S01]  /*1fc50*/  ULDC UR4, c[0x0][0x988] ;  /* 0x0002620000047ab9 */ /* 0x000fe20000000800 */
[----:B------:R-:W-:Y:S01]  /*1fc60*/  LOP3.LUT R0, R0, 0x3fff, RZ, 0xc0, !PT ;  /* 0x00003fff00007812 */ /* 0x000fe200078ec0ff */
[----:B------:R-:W-:Y:S01]  /*1fc70*/  @!P1 IMAD R13, R13, 0x8, R18 ;  /* 0x000000080d0d9824 */ /* 0x000fe200078e0212 */
[----:B------:R-:W-:Y:S01]  /*1fc80*/  FMNMX.FTZ R4, R170, R8, !PT ;  /* 0x00000008aa047209 */ /* 0x000fe20007810000 */
[----:B------:R-:W-:Y:S01]  /*1fc90*/  @!P1 VIADD R11, R11, 0x36860 ;  /* 0x000368600b0b9836 */ /* 0x000fe20000000000 */
[----:B------:R-:W-:-:S02]  /*1fca0*/  LOP3.LUT R0, R0, 0x3800000, RZ, 0xfc, !PT ;  /* 0x0380000000007812 */ /* 0x000fc400078efcff */
[----:B------:R-:W-:Y:S02]  /*1fcb0*/  FMNMX.FTZ R4, R171, R4, !PT ;  /* 0x00000004ab047209 */ /* 0x000fe40007810000 */
[----:B------:R-:W-:Y:S01]  /*1fcc0*/  @!P1 IADD3 R13, R13, 0x36840, RZ ;  /* 0x000368400d0d9810 */ /* 0x000fe20007ffe0ff */
[----:B------:R-:W-:Y:S01]  /*1fcd0*/  IMAD R14, R12, 0xa80, R0 ;  /* 0x00000a800c0e7824 */ /* 0x000fe200078e0200 */
[----:B------:R-:W-:Y:S02]  /*1fce0*/  FMNMX.FTZ R0, R168, R9, !PT ;  /* 0x00000009a8007209 */ /* 0x000fe40007810000 */
[----:B------:R-:W-:Y:S01]  /*1fcf0*/  FMNMX.FTZ R4, R174, R4, !PT ;  /* 0x00000004ae047209 */ /* 0x000fe20007810000 */
[C---:B------:R-:W-:Y:S01]  /*1fd00*/  VIADD R2, R14.reuse, 0x80 ;  /* 0x000000800e027836 */ /* 0x040fe20000000000 */
[C---:B------:R-:W-:Y:S01]  /*1fd10*/  R2UR UR6, R14.reuse ;  /* 0x000000000e0672ca */ /* 0x040fe200000e0000 */
[----:B------:R-:W-:Y:S01]  /*1fd20*/  VIADD R20, R14, 0x200 ;  /* 0x000002000e147836 */ /* 0x000fe20000000000 */
[----:B------:R-:W-:-:S02]  /*1fd30*/  FMNMX.FTZ R0, R169, R0, !PT ;  /* 0x00000000a9007209 */ /* 0x000fc40007810000 */
[----:B------:R-:W-:Y:S02]  /*1fd40*/  FMNMX.FTZ R4, R175, R4, !PT ;  /* 0x00000004af047209 */ /* 0x000fe40007810000 */
[----:B------:R-:W-:Y:S02]  /*1fd50*/  FMNMX.FTZ R0, R172, R0, !PT ;  /* 0x00000000ac007209 */ /* 0x000fe40007810000 */
[----:B------:R-:W-:Y:S02]  /*1fd60*/  FMNMX.FTZ R4, R162, R4, !PT ;  /* 0x00000004a2047209 */ /* 0x000fe40007810000 */
[----:B------:R-:W-:Y:S02]  /*1fd70*/  FMNMX.FTZ R0, R173, R0, !PT ;  /* 0x00000000ad007209 */ /* 0x000fe40007810000 */
[----:B------:R-:W-:Y:S01]  /*1fd80*/  FMNMX.FTZ R4, R163, R4, !PT ;  /* 0x00000004a3047209 */ /* 0x000fe20007810000 */
[----:B------:R-:W-:Y:S01]  /*1fd90*/  HGMMA.64x192x16.F32 R24, R200, gdesc[UR4].tnspB, R24, gsb0 ;  /* 0x42e00004c8187df0 */ /* 0x000fe20008000818 */
[----:B------:R-:W-:-:S02]  /*1fda0*/  R2UR UR6, R2 ;  /* 0x00000000020672ca */ /* 0x000fc400000e0000 */
[----:B------:R-:W-:Y:S01]  /*1fdb0*/  R2UR UR7, R3 ;  /* 0x00000000030772ca */ /* 0x000fe200000e0000 */
[----:B------:R-:W-:Y:S01]  /*1fdc0*/  IMAD.MOV.U32 R3, RZ, RZ, 0x40000040 ;  /* 0x40000040ff037424 */ /* 0x000fe200078e00ff */
[----:B------:R-:W-:Y:S02]  /*1fdd0*/  IADD3 R2, R14, 0x100, RZ ;  /* 0x000001000e027810 */ /* 0x000fe40007ffe0ff */
        /* <DEDUP_REMOVED lines=45> */
[----:B------:R-:W-:-:S02]  /*200b0*/  @!P1 PRMT R11, RZ, 0x654, R11 ;  /* 0x00000654ff0b9816 */ /* 0x000fc4000000000b */
[----:B------:R-:W-:Y:S02]  /*200c0*/  FMNMX.FTZ R0, R125, R0, !PT ;  /* 0x000000007d007209 */ /* 0x000fe40007810000 */
[C---:B------:R-:W-:Y:S01]  /*200d0*/  ISETP.GT.AND P2, PT, R10.reuse, RZ, PT ;  /* 0x000000ff0a00720c */ /* 0x040fe20003f44270 */
[----:B------:R-:W-:Y:S01]  /*200e0*/  VIADD R10, R10, 0xffffffff ;  /* 0xffffffff0a0a7836 */ /* 0x000fe20000000000 */
[----:B------:R-:W-:Y:S02]  /*200f0*/  WARPGROUP.DEPBAR.LE gsb0, 0x0 ;  /* 0x00008000000079c5 */ /* 0x000fe40000010000 */
[----:B------:R-:W-:-:S06]  /*20100*/  WARPGROUP.ARRIVE ;  /* 0x00000000000079c5 */ /* 0x000fcc0000000000 */
        /* <DEDUP_REMOVED lines=10> */
[----:B------:R-:W0:Y:S02]  /*201b0*/  SHFL.BFLY PT, R2, R0, 0x2, 0x1f ;  /* 0x0c401f0000027f89 */ /* 0x000e2400000e0000 */
[----:B0-----:R-:W-:Y:S02]  /*201c0*/  FMNMX.FTZ R2, R0, R2, !PT ;  /* 0x0000000200027209 */ /* 0x001fe40007810000 */
[----:B------:R-:W-:-:S03]  /*201d0*/  MOV R0, UR4 ;  /* 0x0000000400007c02 */ /* 0x000fc60008000f00 */
[----:B------:R-:W0:Y:S02]  /*201e0*/  SHFL.BFLY PT, R5, R2, 0x1, 0x1f ;  /* 0x0c201f0002057f89 */ /* 0x000e2400000e0000 */
[----:B0-----:R-:W-:-:S05]  /*201f0*/  FMNMX.FTZ R5, R2, R5, !PT ;  /* 0x0000000502057209 */ /* 0x001fca0007810000 */
[C---:B------:R-:W-:Y:S01]  /*20200*/  FMUL.FTZ R3, R5.reuse, R0 ;  /* 0x0000000005037220 */ /* 0x040fe20000410000 */
[----:B------:R-:W-:-:S03]  /*20210*/  FADD.FTZ R2, -R5, R9 ;  /* 0x0000000905027221 */ /* 0x000fc60000010100 */
[-CC-:B------:R-:W-:Y:S01]  /*20220*/  FFMA.FTZ R15, R145, R0.reuse, -R3.reuse ;  /* 0x00000000910f7223 */ /* 0x180fe20000010803 */
[-CC-:B------:R-:W-:Y:S01]  /*20230*/  FFMA.FTZ R200, R168, R0.reuse, -R3.reuse ;  /* 0x00000000a8c87223 */ /* 0x180fe20000010803 */
        /* <DEDUP_REMOVED lines=11> */
[-C--:B------:R-:W-:Y:S01]  /*202f0*/  FFMA.FTZ R124, R124, R0.reuse, -R3 ;  /* 0x000000007c7c7223 */ /* 0x080fe20000010803 */
[----:B------:R-:W-:Y:S01]  /*20300*/  FMUL.FTZ R2, R2, R0 ;  /* 0x0000000002027220 */ /* 0x000fe20000410000 */
[----:B------:R-:W-:Y:S08]  /*20310*/  MUFU.EX2 R200, R200 ;  /* 0x000000c800c87308 */ /* 0x000ff00000000800 */
[----:B------:R-:W1:Y:S01]  /*20320*/  MUFU.EX2 R2, R2 ;  /* 0x0000000200027308 */ /* 0x000e620000000800 */
[----:B0-----:R-:W-:-:S07]  /*20330*/  FMNMX.FTZ R4, R4, R145, !PT ;  /* 0x0000009104047209 */ /* 0x001fce0007810000 */
[----:B------:R-:W0:Y:S08]  /*20340*/  MUFU.EX2 R9, R9 ;  /* 0x0000000900097308 */ /* 0x000e300000000800 */
[----:B------:R-:W2:Y:S08]  /*20350*/  MUFU.EX2 R202, R202 ;  /* 0x000000ca00ca7308 */ /* 0x000eb00000000800 */
[----:B------:R-:W3:Y:S08]  /*20360*/  MUFU.EX2 R168, R168 ;  /* 0x000000a800a87308 */ /* 0x000ef00000000800 */
[----:B------:R-:W4:Y:S08]  /*20370*/  MUFU.EX2 R196, R196 ;  /* 0x000000c400c47308 */ /* 0x000f300000000800 */
[----:B------:R-:W5:Y:S08]  /*20380*/  MUFU.EX2 R160, R160 ;  /* 0x000000a000a07308 */ /* 0x000f700000000800 */
[----:B------:R-:W5:Y:S08]  /*20390*/  MUFU.EX2 R198, R198 ;  /* 0x000000c600c67308 */ /* 0x000f700000000800 */
[----:B------:R-:W5:Y:S08]  /*203a0*/  MUFU.EX2 R12, R12 ;  /* 0x0000000c000c7308 */ /* 0x000f700000000800 */
        /* <DEDUP_REMOVED lines=12> */
[----:B------:R-:W-:Y:S01]  /*20470*/  VIADD R20, R14, 0x280 ;  /* 0x000002800e147836 */ /* 0x000fe20000000000 */
[----:B------:R-:W-:Y:S01]  /*20480*/  R2UR UR7, R21 ;  /* 0x00000000150772ca */ /* 0x000fe200000e0000 */
[----:B------:R-:W5:Y:S01]  /*20490*/  MUFU.EX2 R192, R192 ;  /* 0x000000c000c07308 */ /* 0x000f620000000800 */
[----:B------:R-:W-:-:S07]  /*204a0*/  MOV R21, 0x40000040 ;  /* 0x4000004000157802 */ /* 0x000fce0000000f00 */
        /* <DEDUP_REMOVED lines=9> */
[----:B------:R-:W-:Y:S01]  /*20540*/  MUFU.EX2 R188, R188 ;  /* 0x000000bc00bc7308 */ /* 0x000fe20000000800 */
[----:B------:R-:W-:Y:S01]  /*20550*/  R2UR UR7, R21 ;  /* 0x00000000150772ca */ /* 0x000fe200000e0000 */
[----:B------:R-:W1:Y:S01]  /*20560*/  SHFL.BFLY PT, R20, R4, 0x1, 0x1f ;  /* 0x0c201f0004147f89 */ /* 0x000e6200000e0000 */
[----:B------:R-:W-:-:S05]  /*20570*/  IMAD.MOV.U32 R21, RZ, RZ, 0x40000040 ;  /* 0x40000040ff157424 */ /* 0x000fca00078e00ff */
[----:B------:R-:W-:Y:S08]  /*20580*/  MUFU.EX2 R190, R190 ;  /* 0x000000be00be7308 */ /* 0x000ff00000000800 */
[----:B------:R-:W-:Y:S01]  /*20590*/  MUFU.EX2 R144, R144 ;  /* 0x0000009000907308 */ /* 0x000fe20000000800 */
[----:B-1----:R-:W-:Y:S01]  /*205a0*/  FMNMX.FTZ R4, R4, R20, !PT ;  /* 0x0000001404047209 */ /* 0x002fe20007810000 */
[----:B------:R-:W-:-:S04]  /*205b0*/  FFMA.FTZ R20, R125, R0, -R3 ;  /* 0x000000007d147223 */ /* 0x000fc80000010803 */
[----:B------:R-:W-:-:S04]  /*205c0*/  FMUL.FTZ R125, R4, R0 ;  /* 0x00000000047d7220 */ /* 0x000fc80000410000 */
[-CC-:B------:R-:W-:Y:S01]  /*205d0*/  FFMA.FTZ R201, R170, R0.reuse, -R125.reuse ;  /* 0x00000000aac97223 */ /* 0x180fe2000001087d */
[-CC-:B------:R-:W-:Y:S01]  /*205e0*/  FFMA.FTZ R203, R174, R0.reuse, -R125.reuse ;  /* 0x00000000aecb7223 */ /* 0x180fe2000001087d */
[-CC-:B------:R-:W-:Y:S01]  /*205f0*/  FFMA.FTZ R197, R162, R0.reuse, -R125.reuse ;  /* 0x00000000a2c57223 */ /* 0x180fe2000001087d */
[-CC-:B------:R-:W-:Y:S01]  /*20600*/  FFMA.FTZ R145, R163, R0.reuse, -R125.reuse ;  /* 0x00000000a3917223 */ /* 0x180fe2000001087d */
[-CC-:B------:R-:W-:Y:S01]  /*20610*/  FFMA.FTZ R189, R146, R0.reuse, -R125.reuse ;  /* 0x0000000092bd7223 */ /* 0x180fe2000001087d */
[----:B------:R-:W-:Y:S01]  /*20620*/  FFMA.FTZ R146, R2, R7, R200 ;  /* 0x0000000702927223 */ /* 0x000fe200000100c8 */
        /* <DEDUP_REMOVED lines=9> */
[----:B0-----:R-:W-:Y:S01]  /*206c0*/  F2FP.F16.F32.PACK_AB R200, R9, R200 ;  /* 0x000000c809c8723e */ /* 0x001fe200000000ff */
[-CC-:B------:R-:W-:Y:S01]  /*206d0*/  FFMA.FTZ R135, R135, R0.reuse, -R125.reuse ;  /* 0x0000000087877223 */ /* 0x180fe2000001087d */
[-CC-:B------:R-:W-:Y:S01]  /*206e0*/  FFMA.FTZ R122, R122, R0.reuse, -R125.reuse ;  /* 0x000000007a7a7223 */ /* 0x180fe2000001087d */
[-CC-:B------:R-:W-:Y:S01]  /*206f0*/  FFMA.FTZ R123, R123, R0.reuse, -R125.reuse ;  /* 0x000000007b7b7223 */ /* 0x180fe2000001087d */
[----:B------:R-:W-:-:S03]  /*20700*/  FFMA.FTZ R126, R126, R0, -R125 ;  /* 0x000000007e7e7223 */ /* 0x000fc6000001087d */
        /* <DEDUP_REMOVED lines=14> */
[-CC-:B------:R-:W-:Y:S01]  /*207f0*/  FFMA.FTZ R186, R140, R0.reuse, -R3.reuse ;  /* 0x000000008cba7223 */ /* 0x180fe20000010803 */
[-C--:B------:R-:W-:Y:S01]  /*20800*/  FFMA.FTZ R137, R141, R0.reuse, -R3 ;  /* 0x000000008d897223 */ /* 0x080fe20000010803 */
[-CC-:B------:R-:W-:Y:S01]  /*20810*/  FFMA.FTZ R140, R167, R0.reuse, -R125.reuse ;  /* 0x00000000a78c7223 */ /* 0x180fe2000001087d */
[----:B------:R-:W-:Y:S01]  /*20820*/  HGMMA.64x192x16.F32 R24, R180, gdesc[UR4].tnspB, R24, gsb0 ;  /* 0x42e00004b4187df0 */ /* 0x000fe20008000818 */
[----:B------:R-:W-:Y:S01]  /*20830*/  R2UR UR7, R21 ;  /* 0x00000000150772ca */ /* 0x000fe200000e0000 */
[----:B------:R-:W-:Y:S01]  /*20840*/  FADD.FTZ R21, R9, R146 ;  /* 0x0000009209157221 */ /* 0x000fe20000010000 */
[-CC-:B------:R-:W-:Y:S01]  /*20850*/  FFMA.FTZ R141, R155, R0.reuse, -R125.reuse ;  /* 0x000000009b8d7223 */ /* 0x180fe2000001087d */
[-C--:B------:R-:W-:Y:S01]  /*20860*/  FFMA.FTZ R185, R138, R0.reuse, -R125 ;  /* 0x000000008ab97223 */ /* 0x080fe2000001087d */
[----:B------:R-:W-:Y:S01]  /*20870*/  MUFU.EX2 R140, R140 ;  /* 0x0000008c008c7308 */ /* 0x000fe20000000800 */
[----:B--2---:R-:W-:Y:S01]  /*20880*/  FADD.FTZ R21, R202, R21 ;  /* 0x00000015ca157221 */ /* 0x004fe20000010000 */
[----:B------:R-:W-:Y:S01]  /*20890*/  FFMA.FTZ R187, R142, R0, -R125 ;  /* 0x000000008ebb7223 */ /* 0x000fe2000001087d */
[----:B---3--:R-:W-:-:S02]  /*208a0*/  F2FP.F16.F32.PACK_AB R202, R168, R202 ;  /* 0x000000caa8ca723e */ /* 0x008fc400000000ff */
[----:B------:R-:W-:-:S03]  /*208b0*/  FADD.FTZ R21, R168, R21 ;  /* 0x00000015a8157221 */ /* 0x000fc60000010000 */
[----:B------:R-:W-:Y:S01]  /*208c0*/  MUFU.EX2 R141, R141 ;  /* 0x0000008d008d7308 */ /* 0x000fe20000000800 */
[----:B----4-:R-:W-:Y:S01]  /*208d0*/  FADD.FTZ R21, R196, R21 ;  /* 0x00000015c4157221 */ /* 0x010fe20000010000 */
[----:B-----5:R-:W-:-:S03]  /*208e0*/  F2FP.F16.F32.PACK_AB R196, R160, R196 ;  /* 0x000000c4a0c4723e */ /* 0x020fc600000000ff */
        /* <DEDUP_REMOVED lines=16> */
[-C--:B------:R-:W-:Y:S01]  /*209f0*/  FFMA.FTZ R129, R133, R0.reuse, -R3 ;  /* 0x0000000085817223 */ /* 0x080fe20000010803 */
[----:B------:R-:W-:Y:S01]  /*20a00*/  FADD.FTZ R3, -R4, R8 ;  /* 0x0000000804037221 */ /* 0x000fe20000010100 */
[----:B------:R-:W-:Y:S01]  /*20a10*/  WARPGROUP.ARRIVE ;  /* 0x00000000000079c5 */ /* 0x000fe20000000000 */
[----:B------:R0:W-:Y:S01]  /*20a20*/  MUFU.EX2 R8, R20 ;  /* 0x0000001400087308 */ /* 0x0001e20000000800 */
[-CC-:B------:R-:W-:Y:S01]  /*20a30*/  FFMA.FTZ R132, R171, R0.reuse, -R125.reuse ;  /* 0x00000000ab847223 */ /* 0x180fe2000001087d */
[-C--:B------:R-:W-:Y:S01]  /*20a40*/  FMUL.FTZ R3, R3, R0.reuse ;  /* 0x0000000003037220 */ /* 0x080fe20000410000 */
[-CC-:B------:R-:W-:Y:S01]  /*20a50*/  FFMA.FTZ R133, R175, R0.reuse, -R125.reuse ;  /* 0x00000000af857223 */ /* 0x180fe2000001087d */
[-C--:B------:R-:W-:Y:S01]  /*20a60*/  FFMA.FTZ R181, R130, R0.reuse, -R125 ;  /* 0x0000000082b57223 */ /* 0x080fe2000001087d */
[----:B------:R-:W-:Y:S01]  /*20a70*/  FADD.FTZ R130, R192, R21 ;  /* 0x00000015c0827221 */ /* 0x000fe20000010000 */
[----:B------:R-:W-:Y:S01]  /*20a80*/  FFMA.FTZ R183, R134, R0, -R125 ;  /* 0x0000000086b77223 */ /* 0x000fe2000001087d */
[----:B------:R-:W-:Y:S01]  /*20a90*/  F2FP.F16.F32.PACK_AB R192, R153, R192 ;  /* 0x000000c099c0723e */ /* 0x000fe200000000ff */
[----:B------:R-:W1:Y:S01]  /*20aa0*/  MUFU.EX2 R3, R3 ;  /* 0x0000000300037308 */ /* 0x000e620000000800 */
[----:B0-----:R-:W-:-:S02]  /*20ab0*/  VIADD R20, R14, 0x300 ;  /* 0x000003000e147836 */ /* 0x001fc40000000000 */
[----:B------:R-:W-:-:S03]  /*20ac0*/  FFMA.FTZ R14, R147, R0, -R125 ;  /* 0x00000000930e7223 */ /* 0x000fc6000001087d */
[----:B------:R-:W-:Y:S02]  /*20ad0*/  R2UR UR6, R20 ;  /* 0x00000000140672ca */ /* 0x000fe400000e0000 */
[----:B------:R-:W0:Y:S01]  /*20ae0*/  MUFU.EX2 R132, R132 ;  /* 0x0000008400847308 */ /* 0x000e220000000800 */
[----:B------:R-:W-:-:S07]  /*20af0*/  @!P1 PRMT R20, RZ, 0x654, R13 ;  /* 0x00000654ff149816 */ /* 0x000fce000000000d */
[----:B------:R-:W2:Y:S01]  /*20b00*/  MUFU.EX2 R133, R133 ;  /* 0x0000008500857308 */ /* 0x000ea20000000800 */
[----:B-1----:R-:W-:Y:S01]  /*20b10*/  FFMA.FTZ R7, R3, R6, R201 ;  /* 0x0000000603077223 */ /* 0x002fe200000100c9 */
[----:B------:R-:W-:Y:S01]  /*20b20*/  FFMA.FTZ R6, R139, R0, -R125 ;  /* 0x000000008b067223 */ /* 0x000fe2000001087d */
[----:B------:R-:W-:Y:S05]  /*20b30*/  HGMMA.64x192x16.F32 R24, R176, gdesc[UR4].tnspB, R24, gsb0 ;  /* 0x42e00004b0187df0 */ /* 0x000fea0008000818 */
[----:B------:R-:W1:Y:S01]  /*20b40*/  MUFU.EX2 R14, R14 ;  /* 0x0000000e000e7308 */ /* 0x000e620000000800 */
[----:B0-----:R-:W-:-:S07]  /*20b50*/  F2FP.F16.F32.PACK_AB R201, R132, R201 ;  /* 0x000000c984c9723e */ /* 0x001fce00000000ff */
[----:B------:R-:W0:Y:S08]  /*20b60*/  MUFU.EX2 R13, R151 ;  /* 0x00000097000d7308 */ /* 0x000e300000000800 */
[----:B------:R-:W3:Y:S08]  /*20b70*/  MUFU.EX2 R6, R6 ;  /* 0x0000000600067308 */ /* 0x000ef00000000800 */
[----:B------:R-:W4:Y:S08]  /*20b80*/  MUFU.EX2 R180, R180 ;  /* 0x000000b400b47308 */ /* 0x000f300000000800 */
[----:B------:R-:W-:Y:S08]  /*20b90*/  MUFU.EX2 R181, R181 ;  /* 0x000000b500b57308 */ /* 0x000ff00000000800 */
[----:B------:R-:W-:Y:S08]  /*20ba0*/  MUFU.EX2 R128, R128 ;  /* 0x0000008000807308 */ /* 0x000ff00000000800 */
[----:B------:R-:W-:Y:S08]  /*20bb0*/  MUFU.EX2 R182, R182 ;  /* 0x000000b600b67308 */ /* 0x000ff00000000800 */
[----:B------:R-:W-:Y:S08]  /*20bc0*/  MUFU.EX2 R183, R183 ;  /* 0x000000b700b77308 */ /* 0x000ff00000000800 */
[----:B------:R-:W-:Y:S01]  /*20bd0*/  MUFU.EX2 R129, R129 ;  /* 0x0000008100817308 */ /* 0x000fe20000000800 */
[----:B------:R-:W-:-:S02]  /*20be0*/  WARPGROUP.DEPBAR.LE gsb0, 0x0 ;  /* 0x00008000000079c5 */ /* 0x000fc40000010000 */
[----:B------:R5:W-:Y:S05]  /*20bf0*/  @!P1 SYNCS.ARRIVE.TRANS64.RED.A1T0 RZ, [R20+URZ], RZ ;  /* 0x000000ff14ff99a7 */ /* 0x000bea000810043f */
[----:B------:R-:W-:Y:S01]  /*20c00*/  MUFU.EX2 R179, R126 ;  /* 0x0000007e00b37308 */ /* 0x000fe20000000800 */
[----:B------:R-:W-:Y:S02]  /*20c10*/  F2FP.F16.F32.PACK_AB R178, R8, R124 ;  /* 0x0000007c08b2723e */ /* 0x000fe400000000ff */
[----:B------:R-:W-:Y:S02]  /*20c20*/  F2FP.F16.F32.PACK_AB R176, R121, R120 ;  /* 0x0000007879b0723e */ /* 0x000fe400000000ff */
[----:B------:R-:W-:Y:S01]  /*20c30*/  F2FP.F16.F32.PACK_AB R177, R123, R122 ;  /* 0x0000007a7bb1723e */ /* 0x000fe200000000ff */
[----:B-----5:R-:W-:Y:S01]  /*20c40*/  FADD.FTZ R20, R132, R7 ;  /* 0x0000000784147221 */ /* 0x020fe20000010000 */
[----:B------:R5:W-:Y:S01]  /*20c50*/  @!P1 SYNCS.ARRIVE.TRANS64.RED.A1T0 RZ, [R11+URZ], RZ ;  /* 0x000000ff0bff99a7 */ /* 0x000be2000810043f */
[-CC-:B------:R-:W-:Y:S01]  /*20c60*/  FFMA.FTZ R7, R143, R0.reuse, -R125.reuse ;  /* 0x000000008f077223 */ /* 0x180fe2000001087d */
[----:B------:R-:W-:Y:S01]  /*20c70*/  FFMA.FTZ R125, R127, R0, -R125 ;  /* 0x000000007f7d7223 */ /* 0x000fe2000001087d */
[----:B------:R-:W-:Y:S01]  /*20c80*/  FADD.FTZ R20, R203, R20 ;  /* 0x00000014cb147221 */ /* 0x000fe20000010000 */
[----:B--2---:R-:W-:-:S03]  /*20c90*/  F2FP.F16.F32.PACK_AB R203, R133, R203 ;  /* 0x000000cb85cb723e */ /* 0x004fc600000000ff */
[----:B------:R-:W-:Y:S01]  /*20ca0*/  FADD.FTZ R20, R133, R20 ;  /* 0x0000001485147221 */ /* 0x000fe20000010000 */
[----:B------:R-:W2:Y:S03]  /*20cb0*/  MUFU.EX2 R7, R7 ;  /* 0x0000000700077308 */ /* 0x000ea60000000800 */
[----:B------:R-:W-:Y:S01]  /*20cc0*/  FADD.FTZ R20, R197, R20 ;  /* 0x00000014c5147221 */ /* 0x000fe20000010000 */
[----:B------:R-:W-:-:S03]  /*20cd0*/  F2FP.F16.F32.PACK_AB R197, R145, R197 ;  /* 0x000000c591c5723e */ /* 0x000fc600000000ff */
[----:B------:R-:W-:Y:S01]  /*20ce0*/  FADD.FTZ R20, R145, R20 ;  /* 0x0000001491147221 */ /* 0x000fe20000010000 */
[----:B------:R-:W2:Y:S03]  /*20cf0*/  MUFU.EX2 R125, R125 ;  /* 0x0000007d007d7308 */ /* 0x000ea60000000800 */
[----:B-----5:R-:W-:Y:S01]  /*20d00*/  FADD.FTZ R11, R199, R20 ;  /* 0x00000014c70b7221 */ /* 0x020fe20000010000 */
[----:B------:R-:W-:-:S03]  /*20d10*/  F2FP.F16.F32.PACK_AB R199, R140, R199 ;  /* 0x000000c78cc7723e */ /* 0x000fc600000000ff */
        /* <DEDUP_REMOVED lines=16> */
[C---:B-1----:R-:W-:Y:S02]  /*20e20*/  F2FP.F16.F32.PACK_AB R189, R14.reuse, R189 ;  /* 0x000000bd0ebd723e */ /* 0x042fe400000000ff */
[----:B------:R-:W-:Y:S01]  /*20e30*/  FADD.FTZ R20, R14, R11 ;  /* 0x0000000b0e147221 */ /* 0x000fe20000010000 */
[C---:B------:R-:W-:Y:S01]  /*20e40*/  FADD.FTZ R21, R144.reuse, R21 ;  /* 0x0000001590157221 */ /* 0x040fe20000010000 */
[----:B------:R-:W-:-:S02]  /*20e50*/  F2FP.F16.F32.PACK_AB R190, R144, R190 ;  /* 0x000000be90be723e */ /* 0x000fc400000000ff */
[----:B------:R-:W-:Y:S01]  /*20e60*/  FADD.FTZ R20, R191, R20 ;  /* 0x00000014bf147221 */ /* 0x000fe20000010000 */
[----:B------:R-:W-:Y:S01]  /*20e70*/  FADD.FTZ R21, R184, R21 ;  /* 0x00000015b8157221 */ /* 0x000fe20000010000 */
[C---:B0-----:R-:W-:Y:S02]  /*20e80*/  F2FP.F16.F32.PACK_AB R191, R13.reuse, R191 ;  /* 0x000000bf0dbf723e */ /* 0x041fe400000000ff */
[----:B------:R-:W-:Y:S01]  /*20e90*/  FADD.FTZ R20, R13, R20 ;  /* 0x000000140d147221 */ /* 0x000fe20000010000 */
[C---:B------:R-:W-:Y:S01]  /*20ea0*/  FADD.FTZ R21, R136.reuse, R21 ;  /* 0x0000001588157221 */ /* 0x040fe20000010000 */
[----:B------:R-:W-:Y:S02]  /*20eb0*/  F2FP.F16.F32.PACK_AB R184, R136, R184 ;  /* 0x000000b888b8723e */ /* 0x000fe400000000ff */
[----:B------:R-:W-:Y:S01]  /*20ec0*/  FADD.FTZ R11, R185, R20 ;  /* 0x00000014b90b7221 */ /* 0x000fe20000010000 */
[----:B------:R-:W-:Y:S01]  /*20ed0*/  FADD.FTZ R130, R186, R21 ;  /* 0x00000015ba827221 */ /* 0x000fe20000010000 */
[----:B---3--:R-:W-:-:S02]  /*20ee0*/  F2FP.F16.F32.PACK_AB R185, R6, R185 ;  /* 0x000000b906b9723e */ /* 0x008fc400000000ff */
[----:B------:R-:W-:Y:S01]  /*20ef0*/  FADD.FTZ R20, R6, R11 ;  /* 0x0000000b06147221 */ /* 0x000fe20000010000 */
[C---:B------:R-:W-:Y:S01]  /*20f00*/  FADD.FTZ R11, R137.reuse, R130 ;  /* 0x00000082890b7221 */ /* 0x040fe20000010000 */
[----:B------:R-:W-:Y:S02]  /*20f10*/  F2FP.F16.F32.PACK_AB R186, R137, R186 ;  /* 0x000000ba89ba723e */ /* 0x000fe400000000ff */
[----:B------:R-:W-:Y:S01]  /*20f20*/  FADD.FTZ R20, R187, R20 ;  /* 0x00000014bb147221 */ /* 0x000fe20000010000 */
[----:B----4-:R-:W-:Y:S01]  /*20f30*/  FADD.FTZ R11, R180, R11 ;  /* 0x0000000bb40b7221 */ /* 0x010fe20000010000 */
[C---:B--2---:R-:W-:Y:S02]  /*20f40*/  F2FP.F16.F32.PACK_AB R187, R7.reuse, R187 ;  /* 0x000000bb07bb723e */ /* 0x044fe400000000ff */
        /* <DEDUP_REMOVED lines=12> */
[----:B------:R-:W-:-:S02]  /*21010*/  F2FP.F16.F32.PACK_AB R183, R12, R183 ;  /* 0x000000b70cb7723e */ /* 0x000fc400000000ff */
[----:B------:R-:W-:Y:S01]  /*21020*/  FADD.FTZ R11, R12, R11 ;  /* 0x0000000b0c0b7221 */ /* 0x000fe20000010000 */
[----:B------:R-:W-:Y:S01]  /*21030*/  FADD.FTZ R7, R121, R6 ;  /* 0x0000000679077221 */ /* 0x000fe20000010000 */
[----:B------:R-:W-:Y:S02]  /*21040*/  MOV R12, R205 ;  /* 0x000000cd000c7202 */ /* 0x000fe40000000f00 */
[----:B------:R-:W-:Y:S01]  /*21050*/  FADD.FTZ R14, R122, R11 ;  /* 0x0000000b7a0e7221 */ /* 0x000fe20000010000 */
[----:B------:R-:W-:Y:S01]  /*21060*/  FADD.FTZ R7, R124, R7 ;  /* 0x000000077c077221 */ /* 0x000fe20000010000 */
[----:B------:R-:W-:Y:S02]  /*21070*/  IMAD.MOV.U32 R11, RZ, RZ, R208 ;  /* 0x000000ffff0b7224 */ /* 0x000fe400078e00d0 */
[----:B------:R-:W-:Y:S01]  /*21080*/  FADD.FTZ R14, R123, R14 ;  /* 0x0000000e7b0e7221 */ /* 0x000fe20000010000 */
[----:B------:R-:W-:Y:S01]  /*21090*/  FADD.FTZ R7, R8, R7 ;  /* 0x0000000708077221 */ /* 0x000fe20000010000 */
[----:B------:R-:W-:-:S02]  /*210a0*/  IMAD.MOV.U32 R8, RZ, RZ, R4 ;  /* 0x000000ffff087224 */ /* 0x000fc400078e0004 */
[----:B------:R-:W-:Y:S01]  /*210b0*/  FADD.FTZ R14, R179, R14 ;  /* 0x0000000eb30e7221 */ /* 0x000fe20000010000 */
[----:B------:R-:W-:-:S03]  /*210c0*/  F2FP.F16.F32.PACK_AB R179, R125, R179 ;  /* 0x000000b37db3723e */ /* 0x000fc600000000ff */
[----:B------:R-:W-:Y:S01]  /*210d0*/  FADD.FTZ R6, R125, R14 ;  /* 0x0000000e7d067221 */ /* 0x000fe20000010000 */
[----:B------:R-:W-:Y:S06]  /*210e0*/  @P2 BRA `(.L_x_2408) ;  /* 0xffffffb000b82947 */ /* 0x000fec000383ffff */
.L_x_2397:
[----:B------:R-:W-:Y:S05]  /*210f0*/  BSYNC B0 ;  /* 0x0000000000007941 */ /* 0x000fea0003800000 */
.L_x_2396:
        /* <DEDUP_REMOVED lines=99> */
.L_x_2409:
[----:B------:R-:W-:Y:S01]  /*21730*/  IMAD R11, R205, 0x8, R18 ;  /* 0x00000008cd0b7824 */ /* 0x000fe200078e0212 */
[----:B------:R-:W-:-:S04]  /*21740*/  SHF.L.U32 R2, R208, 0x1f, RZ ;  /* 0x0000001fd0027819 */ /* 0x000fc800000006ff */
[----:B------:R0:W1:Y:S01]  /*21750*/  SYNCS.PHASECHK.TRANS64.TRYWAIT P2, [R11+URZ+0x36850], R2 ;  /* 0x036850020b0075a7 */ /* 0x000062000804017f */
[----:B------:R-:W-:Y:S05]  /*21760*/  @!P0 BRA `(.L_x_2410) ;  /* 0x0000000000048947 */ /* 0x000fea0003800000 */
[----:B------:R-:W-:Y:S01]  /*21770*/  BPT.TRAP 0x1 ;  /* 0x000000040000795c */ /* 0x000fe20000300000 */
.L_x_2410:
[----:B------:R-:W-:Y:S01]  /*21780*/  IADD3 R18, R18, 0x400, RZ ;  /* 0x0000040012127810 */ /* 0x000fe20007ffe0ff */
[----:B------:R-:W-:Y:S03]  /*21790*/  BSSY B0, `(.L_x_2411) ;  /* 0x0000008000007945 */ /* 0x000fe60003800000 */
[----:B------:R-:W-:-:S04]  /*217a0*/  SHF.R.U32.HI R18, RZ, 0x4, R18 ;  /* 0x00000004ff127819 */ /* 0x000fc80000011612 */
[----:B------:R-:W-:-:S04]  /*217b0*/  LOP3.LUT R18, R18, 0x3fff, RZ, 0xc0, !PT ;  /* 0x00003fff12127812 */ /* 0x000fc800078ec0ff */
[----:B------:R-:W-:-:S05]  /*217c0*/  LOP3.LUT R8, R18, 0x3800000, RZ, 0xfc, !PT ;  /* 0x0380000012087812 */ /* 0x000fca00078efcff */
[----:B------:R-:W-:Y:S01]  /*217d0*/  IMAD R8, R205, 0xa80, R8 ;  /* 0x00000a80cd087824 */ /* 0x000fe200078e0208 */
[----:B-1----:R-:W-:Y:S06]  /*217e0*/  @P2 BRA `(.L_x_2412) ;  /* 0x0000000000082947 */ /* 0x002fec0003800000 */
[----:B------:R-:W1:Y:S02]  /*217f0*/  SYNCS.PHASECHK.TRANS64.TRYWAIT P0, [R11+URZ+0x36850], R2 ;  /* 0x036850020b0075a7 */ /* 0x000e64000800017f */
[----:B-1----:R-:W-:Y:S05]  /*21800*/  @!P0 BRA `(.L_x_2413) ;  /* 0x0000009c00bc8947 */ /* 0x002fea0003800000 */
.L_x_2412:
[----:B------:R-:W-:Y:S05]  /*21810*/  BSYNC B0 ;  /* 0x0000000000007941 */ /* 0x000fea0003800000 */
.L_x_2411:
[----:B01----:R-:W-:Y:S01]  /*21820*/  IMAD.MOV.U32 R2, RZ, RZ, R8 ;  /* 0x000000ffff027224 */ /* 0x003fe200078e0008 */
[----:B------:R-:W-:Y:S01]  /*21830*/  WARPGROUP.ARRIVE ;  /* 0x00000000000079c5 */ /* 0x000fe20000000000 */
[----:B------:R-:W-:Y:S01]  /*21840*/  IMAD.MOV.U32 R3, RZ, RZ, 0x40000040 ;  /* 0x40000040ff037424 */ /* 0x000fe200078e00ff */
[----:B------:R-:W-:Y:S01]  /*21850*/  @!P1 IADD3 R12, R11, 0x36860, RZ ;  /* 0x000368600b0c9810 */ /* 0x000fe20007ffe0ff */
[----:B------:R-:W-:Y:S01]  /*21860*/  VIADD R205, R205, 0x1 ;  /* 0x00000001cdcd7836 */ /* 0x000fe20000000000 */
[----:B------:R-:W-:Y:S01]  /*21870*/  R2UR UR6, R2 ;  /* 0x00000000020672ca */ /* 0x000fe200000e0000 */
[----:B------:R-:W-:Y:S01]  /*21880*/  VIADD R2, R8, 0x80 ;  /* 0x0000008008027836 */ /* 0x000fe20000000000 */
[----:B------:R-:W-:Y:S01]  /*21890*/  R2UR UR7, R3 ;  /* 0x00000000030772ca */ /* 0x000fe200000e0000 */
[----:B------:R-:W-:Y:S01]  /*218a0*/  VIADD R230, R230, 0x1 ;  /* 0x00000001e6e67836 */ /* 0x000fe20000000000 */
[----:B------:R-:W-:Y:S02]  /*218b0*/  MOV R3, 0x40000040 ;  /* 0x4000004000037802 */ /* 0x000fe40000000f00 */
        /* <DEDUP_REMOVED lines=168> */
.L_x_2308:
        /* <DEDUP_REMOVED lines=77> */
[----:B------:R-:W-:Y:S01]  /*22810*/  IADD3.X R15, RZ, R27, RZ, P5, !PT ;  /* 0x0000001bff0f7210 */ /* 0x000fe20002ffe4ff */
[----:B------:R-:W-:Y:S01]  /*22820*/  IMAD.X R43, RZ, RZ, R27, P1 ;  /* 0x000000ffff2b7224 */ /* 0x000fe200008e061b */
[----:B------:R-:W-:Y:S02]  /*22830*/  IADD3 R86, P5, R26, 0x8060, RZ ;  /* 0x000080601a567810 */ /* 0x000fe40007fbe0ff */
[----:B------:R-:W-:Y:S02]  /*22840*/  LOP3.LUT R10, R137, 0x380, RZ, 0xc0, !PT ;  /* 0x00000380890a7812 */ /* 0x000fe400078ec0ff */
[----:B------:R-:W-:Y:S02]  /*22850*/  LOP3.LUT R34, R147, 0x380, RZ, 0xc0, !PT ;  /* 0x0000038093227812 */ /* 0x000fe400078ec0ff */
[----:B------:R-:W-:Y:S02]  /*22860*/  LOP3.LUT R20, R6, R143, RZ, 0x3c, !PT ;  /* 0x0000008f06147212 */ /* 0x000fe400078e3cff */
[----:B------:R-:W-:-:S02]  /*22870*/  IADD3 R145, P4, R26, 0x4040, RZ ;  /* 0x000040401a917810 */ /* 0x000fc40007f9e0ff */
[C---:B------:R-:W-:Y:S02]  /*22880*/  IADD3 R149, P2, R26.reuse, 0x8000, RZ ;  /* 0x000080001a957810 */ /* 0x040fe40007f5e0ff */
[----:B------:R-:W-:Y:S01]  /*22890*/  IADD3 R153, P6, R26, 0x8040, RZ ;  /* 0x000080401a997810 */ /* 0x000fe20007fde0ff */
[--C-:B------:R-:W-:Y:S01]  /*228a0*/  IMAD.X R31, RZ, RZ, R27.reuse, P4 ;  /* 0x000000ffff1f7224 */ /* 0x100fe200020e061b */
[----:B------:R-:W-:Y:S02]  /*228b0*/  LOP3.LUT R6, R151, 0x380, RZ, 0xc0, !PT ;  /* 0x0000038097067812 */ /* 0x000fe400078ec0ff */
        /* <DEDUP_REMOVED lines=9> */
[----:B------:R-:W-:Y:S02]  /*22950*/  IADD3.X R39, RZ, R27, RZ, P2, !PT ;  /* 0x0000001bff277210 */ /* 0x000fe400017fe4ff */
[----:B------:R-:W-:-:S02]  /*22960*/  LOP3.LUT R30, R145, 0x380, RZ, 0xc0, !PT ;  /* 0x00000380911e7812 */ /* 0x000fc400078ec0ff */
[----:B------:R-:W-:Y:S02]  /*22970*/  MOV R78, R26 ;  /* 0x0000001a004e7202 */ /* 0x000fe40000000f00 */
[----:B------:R-:W-:Y:S02]  /*22980*/  SHF.R.U64 R12, R12, 0x3, RZ ;  /* 0x000000030c0c7819 */ /* 0x000fe400000012ff */
[----:B------:R-:W-:Y:S02]  /*22990*/  LOP3.LUT R27, R153, 0x380, RZ, 0xc0, !PT ;  /* 0x00000380991b7812 */ /* 0x000fe400078ec0ff */
[----:B------:R-:W-:Y:S02]  /*229a0*/  F2FP.F16.F32.PACK_AB R26, R29, R28 ;  /* 0x0000001c1d1a723e */ /* 0x000fe400000000ff */
[----:B------:R-:W-:Y:S02]  /*229b0*/  SHF.R.U64 R14, R14, 0x3, RZ ;  /* 0x000000030e0e7819 */ /* 0x000fe400000012ff */
[----:B------:R-:W-:-:S02]  /*229c0*/  LOP3.LUT R10, R10, R137, RZ, 0x3c, !PT ;  /* 0x000000890a0a7212 */ /* 0x000fc400078e3cff */
[----:B------:R-:W-:Y:S02]  /*229d0*/  LOP3.LUT R34, R34, R147, RZ, 0x3c, !PT ;  /* 0x0000009322227212 */ /* 0x000fe400078e3cff */
[----:B------:R-:W-:Y:S02]  /*229e0*/  SHF.R.U64 R29, R42, 0x3, RZ ;  /* 0x000000032a1d7819 */ /* 0x000fe400000012ff */
[----:B------:R-:W-:Y:S02]  /*229f0*/  LOP3.LUT R42, R6, R151, RZ, 0x3c, !PT ;  /* 0x00000097062a7212 */ /* 0x000fe400078e3cff */
[----:B------:R-:W-:Y:S02]  /*22a00*/  SHF.R.U64 R30, R30, 0x3, RZ ;  /* 0x000000031e1e7819 */ /* 0x000fe400000012ff */
[----:B------:R-:W-:Y:S02]  /*22a10*/  LOP3.LUT R12, R12, R139, RZ, 0x3c, !PT ;  /* 0x0000008b0c0c7212 */ /* 0x000fe400078e3cff */
[----:B------:R-:W-:-:S02]  /*22a20*/  SHF.R.U64 R28, R27, 0x3, RZ ;  /* 0x000000031b1c7819 */ /* 0x000fc400000012ff */
        /* <DEDUP_REMOVED lines=48> */
[----:B--2---:R-:W-:Y:S01]  /*22d30*/  IMAD.U32 R0, RZ, RZ, UR4 ;  /* 0x00000004ff007e24 */ /* 0x004fe2000f8e00ff */
[----:B------:R-:W-:Y:S01]  /*22d40*/  @P1 IADD3.X R7, R228, UR5, RZ, P2, !PT ;  /* 0x00000005e4071c10 */ /* 0x000fe200097fe4ff */
[----:B------:R2:W5:Y:S01]  /*22d50*/  @P0 LDG.E R20, desc[UR60][R8.64] ;  /* 0x0000003c08140981 */ /* 0x000562000c1e1900 */
[----:B------:R-:W-:-:S03]  /*22d60*/  IADD3 R11, P4, R4, 0x1000, RZ ;  /* 0x00001000040b7810 */ /* 0x000fc60007f9e0ff */
[----:B------:R2:W5:Y:S01]  /*22d70*/  @P1 LDG.E R0, desc[UR60][R6.64] ;  /* 0x0000003c06001981 */ /* 0x000562000c1e1900 */
[----:B------:R-:W-:Y:S01]  /*22d80*/  LOP3.LUT R10, R11, 0x380, RZ, 0xc0, !PT ;  /* 0x000003800b0a7812 */ /* 0x000fe200078ec0ff */
[----:B------:R-:W-:Y:S08]  /*22d90*/  @P1 BRA `(.L_x_2416) ;  /* 0x0000000000101947 */ /* 0x000ff00003800000 */
[----:B------:R-:W-:Y:S05]  /*22da0*/  @!P0 BRA `(.L_x_2416) ;  /* 0x00000000000c8947 */ /* 0x000fea0003800000 */
[----:B--2---:R-:W2:Y:S04]  /*22db0*/  LDG.E R7, desc[UR60][R8.64] ;  /* 0x0000003c08077981 */ /* 0x004ea8000c1e1900 */
[----:B-----5:R-:W2:Y:S02]  /*22dc0*/  LDG.E R0, desc[UR60][R8.64+0x4] ;  /* 0x0000043c08007981 */ /* 0x020ea4000c1e1900 */
[----:B--2---:R-:W-:-:S07]  /*22dd0*/  IMAD.IADD R0, R0, 0x1, -R7 ;  /* 0x0000000100007824 */ /* 0x004fce00078e0a07 */
.L_x_2416:
[----:B------:R-:W-:Y:S01]  /*22de0*/  SHF.R.S32.HI R61, RZ, 0x1f, R226 ;  /* 0x0000001fff3d7819 */ /* 0x000fe200000114e2 */
[----:B------:R-:W-:Y:S01]  /*22df0*/  ULDC.64 UR4, c[0x0][0xb70] ;  /* 0x0002dc0000047ab9 */ /* 0x000fe20000000a00 */
[--C-:B-----5:R-:W-:Y:S02]  /*22e00*/  SHF.R.S32.HI R21, RZ, 0x1f, R20.reuse ;  /* 0x0000001fff157819 */ /* 0x120fe40000011414 */
[----:B--2---:R-:W-:Y:S01]  /*22e10*/  SHF.R.U64 R8, R10, 0x3, RZ ;  /* 0x000000030a087819 */ /* 0x004fe200000012ff */
[----:B------:R-:W-:Y:S01]  /*22e20*/  IMAD R7, R61, UR4, RZ ;  /* 0x000000043d077c24 */ /* 0x000fe2000f8e02ff */
[----:B------:R-:W-:Y:S02]  /*22e30*/  SEL R235, R235, RZ, !P0 ;  /* 0x000000ffebeb7207 */ /* 0x000fe40004000000 */
[----:B------:R-:W-:Y:S01]  /*22e40*/  SEL R229, R229, RZ, !P0 ;  /* 0x000000ffe5e57207 */ /* 0x000fe20004000000 */
[----:B------:R-:W-:Y:S01]  /*22e50*/  IMAD R9, R226, UR5, R7 ;  /* 0x00000005e2097c24 */ /* 0x000fe2000f8e0207 */
[----:B------:R-:W-:Y:S01]  /*22e60*/  IADD3 R29, P0, R4, 0x4000, RZ ;  /* 0x00004000041d7810 */ /* 0x000fe20007f1e0ff */
[----:B------:R-:W-:Y:S01]  /*22e70*/  IMAD.WIDE.U32 R6, R226, UR4, R20 ;  /* 0x00000004e2067c25 */ /* 0x000fe2000f8e0014 */
[----:B------:R-:W-:Y:S01]  /*22e80*/  ULDC.64 UR4, c[0x0][0xb78] ;  /* 0x0002de0000047ab9 */ /* 0x000fe20000000a00 */
[----:B------:R-:W-:-:S02]  /*22e90*/  LOP3.LUT R8, R8, R11, RZ, 0x3c, !PT ;  /* 0x0000000b08087212 */ /* 0x000fc400078e3cff */
[----:B------:R-:W-:Y:S01]  /*22ea0*/  IMAD R11, R233, 0x80, R225 ;  /* 0x00000080e90b7824 */ /* 0x000fe200078e02e1 */
[----:B------:R-:W-:Y:S01]  /*22eb0*/  IADD3 R7, R7, R9, RZ ;  /* 0x0000000907077210 */ /* 0x000fe20007ffe0ff */
[----:B------:R-:W-:Y:S01]  /*22ec0*/  IMAD R9, R235, UR4, RZ ;  /* 0x00000004eb097c24 */ /* 0x000fe2000f8e02ff */
[C---:B------:R-:W-:Y:S02]  /*22ed0*/  IADD3 R13, P5, R4.reuse, 0x2000, RZ ;  /* 0x00002000040d7810 */ /* 0x040fe40007fbe0ff */
[C---:B------:R-:W-:Y:S01]  /*22ee0*/  IADD3 R25, P6, R4.reuse, 0x3000, RZ ;  /* 0x0000300004197810 */ /* 0x040fe20007fde0ff */
[----:B------:R-:W-:Y:S01]  /*22ef0*/  IMAD.WIDE.U32 R6, R229, UR4, R6 ;  /* 0x00000004e5067c25 */ /* 0x000fe2000f8e0006 */
[C---:B------:R-:W-:Y:S02]  /*22f00*/  IADD3 R33, P1, R4.reuse, 0x5000, RZ ;  /* 0x0000500004217810 */ /* 0x040fe40007f3e0ff */
[----:B------:R-:W-:Y:S01]  /*22f10*/  LOP3.LUT R28, R29, 0x380, RZ, 0xc0, !PT ;  /* 0x000003801d1c7812 */ /* 0x000fe200078ec0ff */
[----:B------:R-:W-:Y:S01]  /*22f20*/  IMAD R10, R229, UR5, R9 ;  /* 0x00000005e50a7c24 */ /* 0x000fe2000f8e0209 */
[----:B------:R-:W-:Y:S01]  /*22f30*/  IADD3 R37, P2, R4, 0x6000, RZ ;  /* 0x0000600004257810 */ /* 0x000fe20007f5e0ff */
[----:B------:R-:W-:Y:S01]  /*22f40*/  ULDC.64 UR4, c[0x0][0xb40] ;  /* 0x0002d00000047ab9 */ /* 0x000fe20000000a00 */
[----:B------:R-:W-:-:S02]  /*22f50*/  SHF.R.S32.HI R9, RZ, 0x1f, R11 ;  /* 0x0000001fff097819 */ /* 0x000fc4000001140b */
[----:B------:R-:W-:Y:S02]  /*22f60*/  IADD3 R6, P3, R11, R6, RZ ;  /* 0x000000060b067210 */ /* 0x000fe40007f7e0ff */
[----:B------:R-:W-:Y:S02]  /*22f70*/  LOP3.LUT R12, R13, 0x380, RZ, 0xc0, !PT ;  /* 0x000003800d0c7812 */ /* 0x000fe400078ec0ff */
[----:B------:R-:W-:Y:S02]  /*22f80*/  LOP3.LUT R24, R25, 0x380, RZ, 0xc0, !PT ;  /* 0x0000038019187812 */ /* 0x000fe400078ec0ff */
[----:B------:R-:W-:Y:S02]  /*22f90*/  LOP3.LUT R32, R33, 0x380, RZ, 0xc0, !PT ;  /* 0x0000038021207812 */ /* 0x000fe400078ec0ff */
[----:B------:R-:W-:Y:S02]  /*22fa0*/  SHF.R.U64 R28, R28, 0x3, RZ ;  /* 0x000000031c1c7819 */ /* 0x000fe400000012ff */
[----:B------:R-:W-:-:S02]  /*22fb0*/  LOP3.LUT R36, R37, 0x380, RZ, 0xc0, !PT ;  /* 0x0000038025247812 */ /* 0x000fc400078ec0ff */
[----:B------:R-:W-:Y:S01]  /*22fc0*/  IADD3.X R9, R9, R7, R10, P3, !PT ;  /* 0x0000000709097210 */ /* 0x000fe20001ffe40a */
[----:B------:R-:W-:Y:S01]  /*22fd0*/  VIADD R7, R11, 0x8 ;  /* 0x000000080b077836 */ /* 0x000fe20000000000 */
[----:B------:R-:W-:Y:S02]  /*22fe0*/  SHF.R.U64 R12, R12, 0x3, RZ ;  /* 0x000000030c0c7819 */ /* 0x000fe400000012ff */
[----:B------:R-:W-:Y:S02]  /*22ff0*/  SHF.R.U64 R24, R24, 0x3, RZ ;  /* 0x0000000318187819 */ /* 0x000fe400000012ff */
[----:B------:R-:W-:Y:S02]  /*23000*/  SHF.R.U64 R32, R32, 0x3, RZ ;  /* 0x0000000320207819 */ /* 0x000fe400000012ff */
[----:B------:R-:W-:Y:S02]  /*23010*/  LEA R54, P3, R6, UR4, 0x2 ;  /* 0x0000000406367c11 */ /* 0x000fe4000f8610ff */
[----:B------:R-:W-:Y:S01]  /*23020*/  LOP3.LUT R28, R28, R29, RZ, 0x3c, !PT ;  /* 0x0000001d1c1c7212 */ /* 0x000fe200078e3cff */
[----:B------:R-:W-:Y:S01]  /*23030*/  IMAD.X R29, RZ, RZ, R5, P0 ;  /* 0x000000ffff1d7224 */ /* 0x000fe200000e0605 */
[----:B------:R-:W-:-:S02]  /*23040*/  SHF.R.U64 R36, R36, 0x3, RZ ;  /* 0x0000000324247819 */ /* 0x000fc400000012ff */
[----:B------:R-:W-:Y:S02]  /*23050*/  LOP3.LUT P0, RZ, R237, 0x3, RZ, 0xc0, !PT ;  /* 0x00000003edff7812 */ /* 0x000fe4000780c0ff */
[----:B------:R-:W-:Y:S01]  /*23060*/  LOP3.LUT R12, R12, R13, RZ, 0x3c, !PT ;  /* 0x0000000d0c0c7212 */ /* 0x000fe200078e3cff */
[--C-:B------:R-:W-:Y:S01]  /*23070*/  IMAD.X R13, RZ, RZ, R5.reuse, P5 ;  /* 0x000000ffff0d7224 */ /* 0x100fe200028e0605 */
[----:B------:R-:W-:Y:S02]  /*23080*/  LOP3.LUT R24, R24, R25, RZ, 0x3c, !PT ;  /* 0x0000001918187212 */ /* 0x000fe400078e3cff */
[----:B------:R-:W-:Y:S01]  /*23090*/  LOP3.LUT R32, R32, R33, RZ, 0x3c, !PT ;  /* 0x0000002120207212 */ /* 0x000fe200078e3cff */
[----:B------:R-:W-:Y:S01]  /*230a0*/  IMAD.X R33, RZ, RZ, R5, P1 ;  /* 0x000000ffff217224 */ /* 0x000fe200008e0605 */
[----:B------:R-:W-:Y:S01]  /*230b0*/  LEA.HI.X R55, R6, UR5, R9, 0x2, P3 ;  /* 0x0000000506377c11 */ /* 0x000fe200098f1409 */
[----:B------:R-:W-:Y:S01]  /*230c0*/  IMAD.X R9, RZ, RZ, R5, P4 ;  /* 0x000000ffff097224 */ /* 0x000fe200020e0605 */
[----:B------:R-:W-:Y:S01]  /*230d0*/  LOP3.LUT R36, R36, R37, RZ, 0x3c, !PT ;  /* 0x0000002524247212 */ /* 0x000fe200078e3cff */
[----:B------:R-:W-:Y:S01]  /*230e0*/  ULDC.64 UR4, c[0x0][0xaa0] ;  /* 0x0002a80000047ab9 */ /* 0x000fe20000000a00 */
[----:B------:R-:W-:-:S02]  /*230f0*/  IADD3.X R25, RZ, R5, RZ, P6, !PT ;  /* 0x00000005ff197210 */ /* 0x000fc400037fe4ff */
[C---:B------:R-:W-:Y:S02]  /*23100*/  IADD3 R41, P3, R4.reuse, 0x7000, RZ ;  /* 0x0000700004297810 */ /* 0x040fe40007f7e0ff */
[C---:B------:R-:W-:Y:S02]  /*23110*/  IADD3 R45, P4, R4.reuse, 0x8000, RZ ;  /* 0x00008000042d7810 */ /* 0x040fe40007f9e0ff */
[C---:B------:R-:W-:Y:S02]  /*23120*/  IADD3 R49, P5, R4.reuse, 0x9000, RZ ;  /* 0x0000900004317810 */ /* 0x040fe40007fbe0ff */
[C---:B------:R-:W-:Y:S02]  /*23130*/  IADD3 R53, P6, R4.reuse, 0xa000, RZ ;  /* 0x0000a00004357810 */ /* 0x040fe40007fde0ff */
[----:B------:R-:W-:Y:S02]  /*23140*/  ISETP.GE.OR P1, PT, R11, R0, P0 ;  /* 0x000000000b00720c */ /* 0x000fe40000726670 */
[----:B------:R-:W-:-:S02]  /*23150*/  LOP3.LUT R6, R4, 0x380, RZ, 0xc0, !PT ;  /* 0x0000038004067812 */ /* 0x000fc400078ec0ff */
[----:B------:R-:W-:Y:S02]  /*23160*/  IADD3.X R37, RZ, R5, RZ, P2, !PT ;  /* 0x00000005ff257210 */ /* 0x000fe400017fe4ff */
[----:B------:R-:W-:Y:S02]  /*23170*/  IADD3 R11, P2, R4, 0xb000, RZ ;  /* 0x0000b000040b7810 */ /* 0x000fe40007f5e0ff */
[----:B------:R-:W-:Y:S02]  /*23180*/  ISETP.GE.OR P0, PT, R7, R0, P0 ;  /* 0x000000000700720c */ /* 0x000fe40000706670 */
[----:B------:R-:W-:Y:S01]  /*23190*/  LOP3.LUT R40, R41, 0x380, RZ, 0xc0, !PT ;  /* 0x0000038029287812 */ /* 0x000fe200078ec0ff */
[----:B------:R-:W-:Y:S01]  /*231a0*/  IMAD.X R57, RZ, RZ, R5, P2 ;  /* 0x000000ffff397224 */ /* 0x000fe200010e0605 */
[----:B------:R-:W-:Y:S01]  /*231b0*/  LOP3.LUT R44, R45, 0x380, RZ, 0xc0, !PT ;  /* 0x000003802d2c7812 */ /* 0x000fe200078ec0ff */
[----:B------:R2:W-:Y:S01]  /*231c0*/  @!P1 STG.E desc[UR60][R54.64], R3 ;  /* 0x0000000336009986 */ /* 0x0005e2000c10193c */
[----:B------:R-:W-:-:S02]  /*231d0*/  LOP3.LUT R48, R49, 0x380, RZ, 0xc0, !PT ;  /* 0x0000038031307812 */ /* 0x000fc400078ec0ff */
[----:B------:R-:W-:Y:S02]  /*231e0*/  LOP3.LUT R52, R53, 0x380, RZ, 0xc0, !PT ;  /* 0x0000038035347812 */ /* 0x000fe400078ec0ff */
[----:B------:R-:W-:Y:S02]  /*231f0*/  SHF.R.U64 R7, R6, 0x3, RZ ;  /* 0x0000000306077819 */ /* 0x000fe400000012ff */
[----:B------:R-:W-:Y:S01]  /*23200*/  LOP3.LUT R6, R11, 0x380, RZ, 0xc0, !PT ;  /* 0x000003800b067812 */ /* 0x000fe200078ec0ff */
[----:B------:R3:W-:Y:S01]  /*23210*/  @!P0 STG.E desc[UR60][R54.64+0x20], R2 ;  /* 0x0000200236008986 */ /* 0x0007e2000c10193c */
[----:B------:R-:W-:Y:S02]  /*23220*/  SHF.R.U64 R40, R40, 0x3, RZ ;  /* 0x0000000328287819 */ /* 0x000fe400000012ff */
[----:B------:R-:W-:Y:S01]  /*23230*/  SHF.R.U64 R44, R44, 0x3, RZ ;  /* 0x000000032c2c7819 */ /* 0x000fe200000012ff */
[----:B------:R-:W5:Y:S01]  /*23240*/  LD.E.128 R12, desc[UR60][R12.64] ;  /* 0x0000003c0c0c7980 */ /* 0x000f62000c101d00 */
[----:B------:R-:W-:-:S02]  /*23250*/  SHF.R.U64 R48, R48, 0x3, RZ ;  /* 0x0000000330307819 */ /* 0x000fc400000012ff */
[----:B------:R-:W-:Y:S01]  /*23260*/  SHF.R.U64 R52, R52, 0x3, RZ ;  /* 0x0000000334347819 */ /* 0x000fe200000012ff */
[----:B------:R-:W5:Y:S01]  /*23270*/  LD.E.128 R24, desc[UR60][R24.64] ;  /* 0x0000003c18187980 */ /* 0x000f62000c101d00 */
[----:B------:R-:W-:Y:S02]  /*23280*/  SHF.R.U64 R6, R6, 0x3, RZ ;  /* 0x0000000306067819 */ /* 0x000fe400000012ff */
[----:B------:R-:W-:Y:S01]  /*23290*/  LOP3.LUT R40, R40, R41, RZ, 0x3c, !PT ;  /* 0x0000002928287212 */ /* 0x000fe200078e3cff */
[--C-:B------:R-:W-:Y:S01]  /*232a0*/  IMAD.X R41, RZ, RZ, R5.reuse, P3 ;  /* 0x000000ffff297224 */ /* 0x100fe200018e0605 */
[----:B------:R-:W-:Y:S01]  /*232b0*/  LOP3.LUT R44, R44, R45, RZ, 0x3c, !PT ;  /* 0x0000002d2c2c7212 */ /* 0x000fe200078e3cff */
[--C-:B------:R-:W-:Y:S01]  /*232c0*/  IMAD.X R45, RZ, RZ, R5.reuse, P4 ;  /* 0x000000ffff2d7224 */ /* 0x100fe200020e0605 */
[----:B------:R-:W-:Y:S01]  /*232d0*/  LOP3.LUT R48, R48, R49, RZ, 0x3c, !PT ;  /* 0x0000003130307212 */ /* 0x000fe200078e3cff */
[----:B------:R-:W-:Y:S01]  /*232e0*/  IMAD.X R49, RZ, RZ, R5, P5 ;  /* 0x000000ffff317224 */ /* 0x000fe200028e0605 */
[----:B------:R-:W-:Y:S01]  /*232f0*/  LOP3.LUT R52, R52, R53, RZ, 0x3c, !PT ;  /* 0x0000003534347212 */ /* 0x000fe200078e3cff */
[----:B------:R-:W5:Y:S01]  /*23300*/  LD.E.128 R28, desc[UR60][R28.64] ;  /* 0x0000003c1c1c7980 */ /* 0x000f62000c101d00 */
[----:B------:R-:W-:-:S02]  /*23310*/  LOP3.LUT R4, R7, R4, RZ, 0x3c, !PT ;  /* 0x0000000407047212 */ /* 0x000fc400078e3cff */
[----:B------:R-:W-:Y:S01]  /*23320*/  IADD3.X R53, RZ, R5, RZ, P6, !PT ;  /* 0x00000005ff357210 */ /* 0x000fe200037fe4ff */
[----:B------:R-:W5:Y:S01]  /*23330*/  LD.E.128 R32, desc[UR60][R32.64] ;  /* 0x0000003c20207980 */ /* 0x000f62000c101d00 */
[----:B------:R-:W-:-:S03]  /*23340*/  LOP3.LUT R56, R6, R11, RZ, 0x3c, !PT ;  /* 0x0000000b06387212 */ /* 0x000fc600078e3cff */
[----:B------:R-:W5:Y:S01]  /*23350*/  LD.E.128 R4, desc[UR60][R4.64] ;  /* 0x0000003c04047980 */ /* 0x000f62000c101d00 */
[----:B--2---:R-:W-:-:S03]  /*23360*/  SHF.R.S32.HI R3, RZ, 0x1f, R219 ;  /* 0x0000001fff037819 */ /* 0x004fc600000114db */
[----:B------:R-:W5:Y:S04]  /*23370*/  LD.E.128 R8, desc[UR60][R8.64] ;  /* 0x0000003c08087980 */ /* 0x000f68000c101d00 */
[----:B------:R-:W5:Y:S04]  /*23380*/  LD.E.128 R36, desc[UR60][R36.64] ;  /* 0x0000003c24247980 */ /* 0x000f68000c101d00 */
[----:B------:R-:W5:Y:S04]  /*23390*/  LD.E.128 R40, desc[UR60][R40.64] ;  /* 0x0000003c28287980 */ /* 0x000f68000c101d00 */
[----:B------:R-:W5:Y:S04]  /*233a0*/  LD.E.128 R44, desc[UR60][R44.64] ;  /* 0x0000003c2c2c7980 */ /* 0x000f68000c101d00 */
[----:B------:R-:W5:Y:S04]  /*233b0*/  LD.E.128 R48, desc[UR60][R48.64] ;  /* 0x0000003c30307980 */ /* 0x000f68000c101d00 */
[----:B---3--:R-:W5:Y:S04]  /*233c0*/  LD.E.128 R52, desc[UR60][R52.64] ;  /* 0x0000003c34347980 */ /* 0x008f68000c101d00 */
        /* <DEDUP_REMOVED lines=8> */
[----:B------:R-:W-:-:S02]  /*23450*/  IMAD.MOV.U32 R2, RZ, RZ, R219 ;  /* 0x000000ffff027224 */ /* 0x000fc400078e00db */
[C---:B------:R-:W-:Y:S02]  /*23460*/  IMAD R21, R20.reuse, UR5, R21 ;  /* 0x0000000514157c24 */ /* 0x040fe4000f8e0215 */
[----:B------:R-:W-:Y:S01]  /*23470*/  IMAD.WIDE.U32 R2, R20, UR4, R2 ;  /* 0x0000000414027c25 */ /* 0x000fe2000f8e0002 */
[----:B------:R-:W-:-:S03]  /*23480*/  ULDC.64 UR4, c[0x0][0xae0] ;  /* 0x0002b80000047ab9 */ /* 0x000fc60000000a00 */
[----:B------:R-:W-:Y:S02]  /*23490*/  IMAD R63, R233, -0x80, R0 ;  /* 0xffffff80e93f7824 */ /* 0x000fe400078e0200 */
[C---:B------:R-:W-:Y:S02]  /*234a0*/  VIADD R0, R222.reuse, 0x40 ;  /* 0x00000040de007836 */ /* 0x040fe40000000000 */
[----:B------:R-:W-:Y:S01]  /*234b0*/  IMAD.IADD R3, R3, 0x1, R21 ;  /* 0x0000000103037824 */ /* 0x000fe200078e0215 */
[CC--:B------:R-:W-:Y:S01]  /*234c0*/  ISETP.GE.AND P3, PT, R222.reuse, R63.reuse, PT ;  /* 0x0000003fde00720c */ /* 0x0c0fe20003f66270 */
[----:B------:R-:W-:Y:S01]  /*234d0*/  IMAD R61, R61, UR4, RZ ;  /* 0x000000043d3d7c24 */ /* 0x000fe2000f8e02ff */
[----:B------:R-:W-:Y:S01]  /*234e0*/  IADD3 R20, R222, 0x20, RZ ;  /* 0x00000020de147810 */ /* 0x000fe20007ffe0ff */
[----:B------:R-:W-:Y:S01]  /*234f0*/  IMAD.WIDE.U32 R2, R226, UR4, R2 ;  /* 0x00000004e2027c25 */ /* 0x000fe2000f8e0002 */
[-C--:B------:R-:W-:Y:S02]  /*23500*/  ISETP.GE.AND P1, PT, R0, R63.reuse, PT ;  /* 0x0000003f0000720c */ /* 0x080fe40003f26270 */
        /* <DEDUP_REMOVED lines=10> */
[----:B------:R-:W-:Y:S01]  /*235b0*/  SHF.R.S32.HI R223, RZ, 0x1f, R222 ;  /* 0x0000001fffdf7819 */ /* 0x000fe200000114de */
[----:B--2---:R2:W-:Y:S01]  /*235c0*/  SYNCS.ARRIVE.TRANS64.RED.A1T0 RZ, [R0+URZ], RZ ;  /* 0x000000ff00ff79a7 */ /* 0x0045e2000810043f */
[----:B------:R-:W-:Y:S01]  /*235d0*/  BSSY B1, `(.L_x_2417) ;  /* 0x0000018000017945 */ /* 0x000fe20003800000 */
[----:B------:R-:W-:-:S02]  /*235e0*/  IMAD R63, R229, UR5, R20 ;  /* 0x00000005e53f7c24 */ /* 0x000fc4000f8e0214 */
[----:B------:R-:W-:-:S04]  /*235f0*/  IMAD.WIDE R20, R233, 0x80, R222 ;  /* 0x00000080e9147825 */ /* 0x000fc800078e02de */
[----:B------:R-:W-:Y:S01]  /*23600*/  IMAD.IADD R65, R61, 0x1, R63 ;  /* 0x000000013d417824 */ /* 0x000fe200078e023f */
[----:B--2---:R-:W-:Y:S06]  /*23610*/  @P3 BRA `(.L_x_2418) ;  /* 0x00000000004c3947 */ /* 0x004fec0003800000 */
        /* <DEDUP_REMOVED lines=19> */
.L_x_2418:
[----:B------:R-:W-:Y:S05]  /*23750*/  BSYNC B1 ;  /* 0x0000000000017941 */ /* 0x000fea0003800000 */
.L_x_2417:
[----:B------:R-:W-:Y:S04]  /*23760*/  BSSY B1, `(.L_x_2419) ;  /* 0x0000017000017945 */ /* 0x000fe80003800000 */
[----:B------:R-:W-:Y:S05]  /*23770*/  @P0 BRA `(.L_x_2420) ;  /* 0x0000000000540947 */ /* 0x000fea0003800000 */
[----:B--2--5:R-:W-:Y:S01]  /*23780*/  IADD3 R5, P0, R20, 0x20, RZ ;  /* 0x0000002014057810 */ /* 0x024fe20007f1e0ff */
[----:B------:R-:W-:Y:S01]  /*23790*/  ULDC UR4, c[0x0][0xa8c] ;  /* 0x0002a30000047ab9 */ /* 0x000fe20000000800 */
[C---:B------:R-:W-:Y:S01]  /*237a0*/  IADD3 R2, R219.reuse, 0x40, RZ ;  /* 0x00000040db027810 */ /* 0x040fe20007ffe0ff */
        /* <DEDUP_REMOVED lines=18> */
.L_x_2420:
[----:B------:R-:W-:Y:S05]  /*238d0*/  BSYNC B1 ;  /* 0x0000000000017941 */ /* 0x000fea0003800000 */
.L_x_2419:
[----:B------:R-:W-:Y:S04]  /*238e0*/  BSSY B1, `(.L_x_2421) ;  /* 0x0000017000017945 */ /* 0x000fe80003800000 */
[----:B------:R-:W-:Y:S05]  /*238f0*/  @P1 BRA `(.L_x_2422) ;  /* 0x0000000000541947 */ /* 0x000fea0003800000 */
[----:B--23-5:R-:W-:Y:S01]  /*23900*/  IADD3 R5, P0, R20, 0x40, RZ ;  /* 0x0000004014057810 */ /* 0x02cfe20007f1e0ff */
[C---:B------:R-:W-:Y:S01]  /*23910*/  VIADD R2, R219.reuse, 0x40 ;  /* 0x00000040db027836 */ /* 0x040fe20000000000 */
[----:B------:R-:W-:Y:S01]  /*23920*/  ULDC UR4, c[0x0][0xa8c] ;  /* 0x0002a30000047ab9 */ /* 0x000fe20000000800 */
[----:B------:R-:W-:Y:S01]  /*23930*/  ULDC.64 UR6, c[0x0][0xad8] ;  /* 0x0002b60000067ab9 */ /* 0x000fe20000000a00 */
[----:B------:R-:W-:Y:S01]  /*23940*/  IMAD.MOV.U32 R3, RZ, RZ, R65 ;  /* 0x000000ffff037224 */ /* 0x000fe200078e0041 */
[C---:B------:R-:W-:Y:S01]  /*23950*/  ISETP.GE.AND P1, PT, R219.reuse, UR4, PT ;  /* 0x00000004db007c0c */ /* 0x040fe2000bf26270 */
[----:B------:R-:W-:Y:S01]  /*23960*/  IMAD.X R0, RZ, RZ, R21, P0 ;  /* 0x000000ffff007224 */ /* 0x000fe200000e0615 */
[----:B------:R-:W-:Y:S01]  /*23970*/  ISETP.GE.AND P3, PT, R2, UR4, PT ;  /* 0x0000000402007c0c */ /* 0x000fe2000bf66270 */
[----:B------:R-:W-:Y:S01]  /*23980*/  VIADD R4, R219, 0x80 ;  /* 0x00000080db047836 */ /* 0x000fe20000000000 */
[----:B------:R-:W-:Y:S01]  /*23990*/  MOV R2, R60 ;  /* 0x0000003c00027202 */ /* 0x000fe20000000f00 */
[----:B------:R-:W-:-:S03]  /*239a0*/  IMAD R0, R0, UR6, RZ ;  /* 0x0000000600007c24 */ /* 0x000fc6000f8e02ff */
[----:B------:R-:W-:Y:S01]  /*239b0*/  ISETP.GE.AND P4, PT, R4, UR4, PT ;  /* 0x0000000404007c0c */ /* 0x000fe2000bf86270 */
[----:B------:R-:W-:-:S04]  /*239c0*/  IMAD.WIDE.U32 R2, R5, UR6, R2 ;  /* 0x0000000605027c25 */ /* 0x000fc8000f8e0002 */
        /* <DEDUP_REMOVED lines=8> */
.L_x_2422:
[----:B------:R-:W-:Y:S05]  /*23a50*/  BSYNC B1 ;  /* 0x0000000000017941 */ /* 0x000fea0003800000 */
.L_x_2421:
        /* <DEDUP_REMOVED lines=24> */
.L_x_2415:
        /* <DEDUP_REMOVED lines=16> */
[----:B---3--:R-:W-:-:S05]  /*23ce0*/  VIADD R6, R8, 0xffffff80 ;  /* 0xffffff8008067836 */ /* 0x008fca0000000000 */
[----:B------:R-:W-:Y:S01]  /*23cf0*/  ISETP.GT.AND P2, PT, R6, 0x7f, PT ;  /* 0x0000007f0600780c */ /* 0x000fe20003f44270 */
[----:B--2---:R-:W-:-:S12]  /*23d00*/  @P1 BRA `(.L_x_2424) ;  /* 0x0000000000101947 */ /* 0x004fd80003800000 */
[----:B------:R-:W-:Y:S05]  /*23d10*/  @!P0 BRA `(.L_x_2424) ;  /* 0x00000000000c8947 */ /* 0x000fea0003800000 */
[----:B------:R-:W2:Y:S04]  /*23d20*/  LDG.E R5, desc[UR60][R2.64] ;  /* 0x0000003c02057981 */ /* 0x000ea8000c1e1900 */
[----:B-----5:R-:W2:Y:S02]  /*23d30*/  LDG.E R0, desc[UR60][R2.64+0x4] ;  /* 0x0000043c02007981 */ /* 0x020ea4000c1e1900 */
[----:B--2---:R-:W-:-:S07]  /*23d40*/  IADD3 R0, -R5, R0, RZ ;  /* 0x0000000005007210 */ /* 0x004fce0007ffe1ff */
.L_x_2424:
[----:B------:R-:W-:Y:S01]  /*23d50*/  BSSY B1, `(.L_x_2425) ;  /* 0x000001c000017945 */ /* 0x000fe20003800000 */
[----:B------:R-:W-:Y:S02]  /*23d60*/  SHF.R.S32.HI R9, RZ, 0x1f, R226 ;  /* 0x0000001fff097819 */ /* 0x000fe400000114e2 */
[----:B------:R-:W-:Y:S02]  /*23d70*/  SHF.R.S32.HI R10, RZ, 0x1f, R219 ;  /* 0x0000001fff0a7819 */ /* 0x000fe400000114db */
[----:B------:R-:W-:Y:S02]  /*23d80*/  SEL R229, R229, RZ, !P0 ;  /* 0x000000ffe5e57207 */ /* 0x000fe40004000000 */
[----:B------:R-:W-:Y:S02]  /*23d90*/  SEL R235, R235, RZ, !P0 ;  /* 0x000000ffebeb7207 */ /* 0x000fe40004000000 */
[----:B-----5:R-:W-:Y:S01]  /*23da0*/  SHF.R.S32.HI R6, RZ, 0x1f, R7 ;  /* 0x0000001fff067819 */ /* 0x020fe20000011407 */
[----:B------:R-:W-:Y:S06]  /*23db0*/  @P2 BRA `(.L_x_2426) ;  /* 0x0000000000542947 */ /* 0x000fec0003800000 */
[----:B------:R-:W-:-:S04]  /*23dc0*/  IMAD R2, R233, 0x80, R8 ;  /* 0x00000080e9027824 */ /* 0x000fc800078e0208 */
[----:B------:R-:W-:-:S05]  /*23dd0*/  VIADD R3, R2, 0xffffff80 ;  /* 0xffffff8002037836 */ /* 0x000fca0000000000 */
        /* <DEDUP_REMOVED lines=13> */
[----:B------:R-:W-:-:S04]  /*23eb0*/  ULDC.64 UR4, c[0x0][0xb40] ;  /* 0x0002d00000047ab9 */ /* 0x000fc80000000a00 */
[----:B------:R-:W-:Y:S02]  /*23ec0*/  IADD3 R3, R3, R5, RZ ;  /* 0x0000000503037210 */ /* 0x000fe40007ffe0ff */
[----:B------:R-:W-:-:S04]  /*23ed0*/  LEA R4, P0, R2, UR4, 0x2 ;  /* 0x0000000402047c11 */ /* 0x000fc8000f8010ff */
[----:B------:R-:W-:Y:S01]  /*23ee0*/  LEA.HI.X R5, R2, UR5, R3, 0x2, P0 ;  /* 0x0000000502057c11 */ /* 0x000fe200080f1403 */
[----:B------:R-:W-:-:S05]  /*23ef0*/  IMAD.MOV.U32 R3, RZ, RZ, -0x800000 ;  /* 0xff800000ff037424 */ /* 0x000fca00078e00ff */
[----:B------:R2:W-:Y:S03]  /*23f00*/  STG.E desc[UR60][R4.64], R3 ;  /* 0x0000000304007986 */ /* 0x0005e6000c10193c */
.L_x_2426:
[----:B------:R-:W-:Y:S05]  /*23f10*/  BSYNC B1 ;  /* 0x0000000000017941 */ /* 0x000fea0003800000 */
.L_x_2425:
        /* <DEDUP_REMOVED lines=9> */
[----:B------:R-:W-:Y:S01]  /*23fb0*/  IMAD R5, R9, UR4, RZ ;  /* 0x0000000409057c24 */ /* 0x000fe2000f8e02ff */
[----:B------:R-:W-:Y:S01]  /*23fc0*/  IADD3 R3, R3, R7, RZ ;  /* 0x0000000703037210 */ /* 0x000fe20007ffe0ff */
[----:B------:R-:W-:Y:S02]  /*23fd0*/  IMAD R7, R233, -0x80, R0 ;  /* 0xffffff80e9077824 */ /* 0x000fe400078e0200 */
[C---:B------:R-:W-:Y:S02]  /*23fe0*/  IMAD R5, R226.reuse, UR5, R5 ;  /* 0x00000005e2057c24 */ /* 0x040fe4000f8e0205 */
[----:B------:R-:W-:Y:S01]  /*23ff0*/  IMAD.WIDE.U32 R2, R226, UR4, R2 ;  /* 0x00000004e2027c25 */ /* 0x000fe2000f8e0002 */
[-C--:B------:R-:W-:Y:S01]  /*24000*/  ISETP.GE.AND P3, PT, R222, R7.reuse, PT ;  /* 0x00000007de00720c */ /* 0x080fe20003f66270 */
[----:B------:R-:W-:Y:S01]  /*24010*/  ULDC.64 UR4, c[0x0][0xae8] ;  /* 0x0002ba0000047ab9 */ /* 0x000fe20000000a00 */
[----:B------:R-:W-:Y:S01]  /*24020*/  ISETP.GE.AND P2, PT, R4, R7, PT ;  /* 0x000000070400720c */ /* 0x000fe20003f46270 */
[C---:B------:R-:W-:Y:S01]  /*24030*/  VIADD R0, R222.reuse, 0x40 ;  /* 0x00000040de007836 */ /* 0x040fe20000000000 */
[----:B------:R-:W-:Y:S01]  /*24040*/  IADD3 R3, R3, R5, RZ ;  /* 0x0000000503037210 */ /* 0x000fe20007ffe0ff */
[----:B------:R-:W-:-:S02]  /*24050*/  VIADD R4, R222, 0x60 ;  /* 0x00000060de047836 */ /* 0x000fc40000000000 */
[----:B------:R-:W-:Y:S01]  /*24060*/  IMAD.MOV.U32 R6, RZ, RZ, R222 ;  /* 0x000000ffff067224 */ /* 0x000fe200078e00de */
[-C--:B------:R-:W-:Y:S01]  /*24070*/  ISETP.GE.AND P1, PT, R0, R7.reuse, PT ;  /* 0x000000070000720c */ /* 0x080fe20003f26270 */
[----:B------:R-:W-:Y:S01]  /*24080*/  IMAD R0, R235, UR4, RZ ;  /* 0x00000004eb007c24 */ /* 0x000fe2000f8e02ff */
[----:B------:R-:W-:Y:S01]  /*24090*/  ISETP.GE.AND P0, PT, R4, R7, PT ;  /* 0x000000070400720c */ /* 0x000fe20003f06270 */
[----:B------:R-:W-:Y:S01]  /*240a0*/  IMAD.WIDE.U32 R4, R229, UR4, R2 ;  /* 0x00000004e5047c25 */ /* 0x000fe2000f8e0002 */
[----:B------:R-:W-:-:S03]  /*240b0*/  SHF.R.S32.HI R7, RZ, 0x1f, R222 ;  /* 0x0000001fff077819 */ /* 0x000fc600000114de */
[----:B------:R-:W-:Y:S02]  /*240c0*/  IMAD R9, R229, UR5, R0 ;  /* 0x00000005e5097c24 */ /* 0x000fe4000f8e0200 */
[----:B------:R-:W-:-:S04]  /*240d0*/  IMAD.WIDE R6, R233, 0x80, R6 ;  /* 0x00000080e9067825 */ /* 0x000fc800078e0206 */
[----:B------:R-:W-:Y:S01]  /*240e0*/  IMAD.IADD R11, R5, 0x1, R9 ;  /* 0x00000001050b7824 */ /* 0x000fe200078e0209 */
        /* <DEDUP_REMOVED lines=20> */
.L_x_2428:
[----:B------:R-:W-:Y:S05]  /*24230*/  BSYNC B1 ;  /* 0x0000000000017941 */ /* 0x000fea0003800000 */
.L_x_2427:
[----:B------:R-:W-:Y:S04]  /*24240*/  BSSY B1, `(.L_x_2429) ;  /* 0x0000017000017945 */ /* 0x000fe80003800000 */
[----:B------:R-:W-:Y:S05]  /*24250*/  @P2 BRA `(.L_x_2430) ;  /* 0x0000000000542947 */ /* 0x000fea0003800000 */
[----:B--2---:R-:W-:Y:S01]  /*24260*/  IADD3 R9, P2, R6, 0x20, RZ ;  /* 0x0000002006097810 */ /* 0x004fe20007f5e0ff */
[C---:B------:R-:W-:Y:S01]  /*24270*/  VIADD R2, R219.reuse, 0x40 ;  /* 0x00000040db027836 */ /* 0x040fe20000000000 */
[----:B------:R-:W-:Y:S01]  /*24280*/  ULDC UR4, c[0x0][0xa8c] ;  /* 0x0002a30000047ab9 */ /* 0x000fe20000000800 */
[----:B------:R-:W-:Y:S01]  /*24290*/  ULDC.64 UR6, c[0x0][0xad8] ;  /* 0x0002b60000067ab9 */ /* 0x000fe20000000a00 */
[----:B------:R-:W-:Y:S01]  /*242a0*/  IADD3.X R0, RZ, R7, RZ, P2, !PT ;  /* 0x00000007ff007210 */ /* 0x000fe200017fe4ff */
[C---:B------:R-:W-:Y:S01]  /*242b0*/  VIADD R8, R219.reuse, 0x80 ;  /* 0x00000080db087836 */ /* 0x040fe20000000000 */
[----:B------:R-:W-:Y:S01]  /*242c0*/  ISETP.GE.AND P4, PT, R2, UR4, PT ;  /* 0x0000000402007c0c */ /* 0x000fe2000bf86270 */
[----:B------:R-:W-:Y:S01]  /*242d0*/  IMAD.MOV.U32 R2, RZ, RZ, R4 ;  /* 0x000000ffff027224 */ /* 0x000fe200078e0004 */
        /* <DEDUP_REMOVED lines=13> */
.L_x_2430:
[----:B------:R-:W-:Y:S05]  /*243b0*/  BSYNC B1 ;  /* 0x0000000000017941 */ /* 0x000fea0003800000 */
.L_x_2429:
[----:B------:R-:W-:Y:S04]  /*243c0*/  BSSY B1, `(.L_x_2431) ;  /* 0x0000017000017945 */ /* 0x000fe80003800000 */
[----:B------:R-:W-:Y:S05]  /*243d0*/  @P1 BRA `(.L_x_2432) ;  /* 0x0000000000541947 */ /* 0x000fea0003800000 */
[----:B--23--:R-:W-:Y:S01]  /*243e0*/  IADD3 R9, P1, R6, 0x40, RZ ;  /* 0x0000004006097810 */ /* 0x00cfe20007f3e0ff */
        /* <DEDUP_REMOVED lines=20> */
.L_x_2432:
[----:B------:R-:W-:Y:S05]  /*24530*/  BSYNC B1 ;  /* 0x0000000000017941 */ /* 0x000fea0003800000 */
.L_x_2431:
[----:B------:R-:W-:Y:S05]  /*24540*/  @P0 BRA `(.L_x_2423) ;  /* 0x0000000000540947 */ /* 0x000fea0003800000 */
[----:B------:R-:W-:Y:S01]  /*24550*/  IADD3 R5, P0, R6, 0x60, RZ ;  /* 0x0000006006057810 */ /* 0x000fe20007f1e0ff */
[C---:B------:R-:W-:Y:S01]  /*24560*/  VIADD R0, R219.reuse, 0x40 ;  /* 0x00000040db007836 */ /* 0x040fe20000000000 */
[----:B------:R-:W-:Y:S01]  /*24570*/  ULDC.64 UR6, c[0x0][0xad8] ;  /* 0x0002b60000067ab9 */ /* 0x000fe20000000a00 */
[----:B------:R-:W-:Y:S01]  /*24580*/  ULDC UR4, c[0x0][0xa8c] ;  /* 0x0002a30000047ab9 */ /* 0x000fe20000000800 */
[----:B------:R-:W-:Y:S01]  /*24590*/  IADD3.X R6, RZ, R7, RZ, P0, !PT ;  /* 0x00000007ff067210 */ /* 0x000fe200007fe4ff */
[----:B------:R-:W-:Y:S01]  /*245a0*/  IMAD.MOV.U32 R2, RZ, RZ, R4 ;  /* 0x000000ffff027224 */ /* 0x000fe200078e0004 */
[----:B------:R-:W-:Y:S01]  /*245b0*/  ISETP.GE.AND P2, PT, R0, UR4, PT ;  /* 0x0000000400007c0c */ /* 0x000fe2000bf46270 */
[----:B------:R-:W-:Y:S01]  /*245c0*/  IMAD.MOV.U32 R3, RZ, RZ, R11 ;  /* 0x000000ffff037224 */ /* 0x000fe200078e000b */
[C---:B------:R-:W-:Y:S01]  /*245d0*/  IADD3 R0, R219.reuse, 0x80, RZ ;  /* 0x00000080db007810 */ /* 0x040fe20007ffe0ff */
[----:B------:R-:W-:Y:S01]  /*245e0*/  IMAD R6, R6, UR6, RZ ;  /* 0x0000000606067c24 */ /* 0x000fe2000f8e02ff */
[----:B------:R-:W-:Y:S01]  /*245f0*/  ISETP.GE.AND P1, PT, R219, UR4, PT ;  /* 0x00000004db007c0c */ /* 0x000fe2000bf26270 */
        /* <DEDUP_REMOVED lines=10> */
.L_x_2423:
[----:B------:R-:W-:Y:S05]  /*246a0*/  BSYNC B0 ;  /* 0x0000000000007941 */ /* 0x000fea0003800000 */
.L_x_2414:
[----:B------:R-:W-:Y:S02]  /*246b0*/  ULDC UR4, c[0x0][0xc14] ;  /* 0x0003050000047ab9 */ /* 0x000fe40000000800 */
[----:B-1----:R-:W-:-:S13]  /*246c0*/  ISETP.GE.AND P0, PT, R215, UR4, PT ;  /* 0x00000004d7007c0c */ /* 0x002fda000bf06270 */
[----:B------:R-:W-:Y:S05]  /*246d0*/  @!P0 BRA `(.L_x_2433) ;  /* 0xfffffdc800e08947 */ /* 0x000fea000383ffff */
[----:B------:R-:W-:Y:S05]  /*246e0*/  BRA `(.L_x_2197) ;  /* 0x0000006000a07947 */ /* 0x000fea0003800000 */
.L_x_2195:
[----:B------:R-:W-:-:S08]  /*246f0*/  NOP ;  /* 0x0000000000007918 */ /* 0x000fd00000000000 */
[----:B0-----:R-:W0:-:S00]  /*24700*/  USETMAXREG.DEALLOC.CTAPOOL 0x18 ;  /* 0x00000018000079c8 */ /* 0x001e0000080e0500 */
[----:B0-----:R-:W-:-:S06]  /*24710*/  LOP3.LUT R0, R0, 0x3, RZ, 0xc0, !PT ;  /* 0x0000000300007812 */ /* 0x001fcc00078ec0ff */
[----:B------:R-:W0:Y:S02]  /*24720*/  SHFL.IDX PT, R0, R0, RZ, 0x1f ;  /* 0x00001fff00007589 */ /* 0x000e2400000e0000 */
[----:B0-----:R-:W-:-:S13]  /*24730*/  ISETP.NE.AND P0, PT, R0, RZ, PT ;  /* 0x000000ff0000720c */ /* 0x001fda0003f05270 */
[----:B------:R-:W-:Y:S05]  /*24740*/  @P0 BRA `(.L_x_2197) ;  /* 0x0000006000880947 */ /* 0x000fea0003800000 */
[----:B------:R-:W2:Y:S01]  /*24750*/  LDL.LU R6, [R1] ;  /* 0x0000000001067983 */ /* 0x000ea20000300800 */
[----:B------:R-:W-:Y:S01]  /*24760*/  LOP3.LUT R7, R4, 0x1f, RZ, 0xc0, !PT ;  /* 0x0000001f04077812 */ /* 0x000fe200078ec0ff */
[----:B------:R-:W-:Y:S01]  /*24770*/  ULDC UR5, c[0x0][0xc14] ;  /* 0x0003050000057ab9 */ /* 0x000fe20000000800 */
[----:B------:R-:W-:Y:S01]  /*24780*/  CS2R R16, SRZ ;  /* 0x0000000000107805 */ /* 0x000fe2000001ff00 */
[----:B------:R-:W0:Y:S01]  /*24790*/  S2UR UR6, SR_CTAID.X ;  /* 0x00000000000679c3 */ /* 0x000e220000002500 */
[----:B------:R-:W-:Y:S01]  /*247a0*/  ISETP.NE.AND P0, PT, R7, 0x1f, PT ;  /* 0x0000001f0700780c */ /* 0x000fe20003f05270 */
[----:B------:R-:W-:Y:S01]  /*247b0*/  ULDC UR4, c[0x0][0xc10] ;  /* 0x0003040000047ab9 */ /* 0x000fe20000000800 */
[----:B--2---:R-:W-:-:S11]  /*247c0*/  LOP3.LUT R6, R6, 0xffffffdf, RZ, 0xc0, !PT ;  /* 0xffffffdf06067812 */ /* 0x004fd600078ec0ff */
        /* <DEDUP_REMOVED lines=33> */
[----:B------:R-:W-:-:S05]  /*249e0*/  @P0 LOP3.LUT R6, R6, 0x2, RZ, 0xfc, !PT ;  /* 0x0000000206060812 */ /* 0x000fca00078efcff */
[----:B------:R-:W-:Y:S01]  /*249f0*/  STL [R1], R6 ;  /* 0x0000000601007387 */ /* 0x000fe20000100800 */
[----:B-1----:R-:W-:-:S04]  /*24a00*/  SEL R0, R0, RZ, P0 ;  /* 0x000000ff00007207 */ /* 0x002fc80000000000 */
[----:B------:R-:W-:-:S05]  /*24a10*/  IADD3 R0, R3, R0, RZ ;  /* 0x0000000003007210 */ /* 0x000fca0007ffe0ff */
        /* <DEDUP_REMOVED lines=10> */
.L_x_2438:
        /* <DEDUP_REMOVED lines=16> */
.L_x_2437:
[----:B------:R-:W-:Y:S05]  /*24bc0*/  BSYNC B0 ;  /* 0x0000000000007941 */ /* 0x000fea0003800000 */
.L_x_2436:
        /* <DEDUP_REMOVED lines=25> */
.L_x_2434:
        /* <DEDUP_REMOVED lines=20> */
.L_x_2439:
[----:B-12---:R-:W-:Y:S01]  /*24ea0*/  IMAD.MOV R0, RZ, RZ, -R3 ;  /* 0x000000ffff007224 */ /* 0x006fe200078e0a03 */
[----:B------:R-:W-:Y:S01]  /*24eb0*/  MOV R2, RZ ;  /* 0x000000ff00027202 */ /* 0x000fe20000000f00 */
[----:B---3--:R-:W-:Y:S02]  /*24ec0*/  IMAD R16, R16, UR4, R5 ;  /* 0x0000000410107c24 */ /* 0x008fe4000f8e0205 */
[----:B------:R-:W-:-:S04]  /*24ed0*/  IMAD R5, R0, R9, RZ ;  /* 0x0000000900057224 */ /* 0x000fc800078e02ff */
        /* <DEDUP_REMOVED lines=18> */
[----:B------:R-:W-:-:S03]  /*25000*/  IMAD.MOV R7, RZ, RZ, -R7 ;  /* 0x000000ffff077224 */ /* 0x000fc600078e0a07 */
[----:B------:R-:W-:Y:S01]  /*25010*/  IADD3 R3, -R0, RZ, RZ ;  /* 0x000000ff00037210 */ /* 0x000fe20007ffe1ff */
        /* <DEDUP_REMOVED lines=9> */
[----:B-1----:R-:W-:Y:S01]  /*250b0*/  IMAD.MOV.U32 R2, RZ, RZ, RZ ;  /* 0x000000ffff027224 */ /* 0x002fe200078e00ff */
[----:B--2---:R-:W-:-:S05]  /*250c0*/  IADD3 R7, RZ, -R3, RZ ;  /* 0x80000003ff077210 */ /* 0x004fca0007ffe0ff */
        /* <DEDUP_REMOVED lines=15> */
[----:B------:R-:W-:Y:S01]  /*251c0*/  @!P0 LOP3.LUT R3, RZ, R8, RZ, 0x33, !PT ;  /* 0x00000008ff038212 */ /* 0x000fe200078e33ff */
[----:B------:R-:W-:-:S04]  /*251d0*/  IMAD.MOV R8, RZ, RZ, -R8 ;  /* 0x000000ffff087224 */ /* 0x000fc800078e0a08 */
[----:B------:R-:W-:Y:S01]  /*251e0*/  IMAD R18, R3, R8, R0 ;  /* 0x0000000803127224 */ /* 0x000fe200078e0200 */
[----:B------:R-:W-:-:S04]  /*251f0*/  LOP3.LUT R0, RZ, R3, RZ, 0x33, !PT ;  /* 0x00000003ff007212 */ /* 0x000fc800078e33ff */
[----:B------:R-:W-:Y:S01]  /*25200*/  IADD3 R17, R17, R0, RZ ;  /* 0x0000000011117210 */ /* 0x000fe20007ffe0ff */
[----:B------:R-:W-:Y:S06]  /*25210*/  BRA `(.L_x_2440) ;  /* 0x00000000000c7947 */ /* 0x000fec0003800000 */
.L_x_2435:
[----:B------:R-:W-:Y:S01]  /*25220*/  IMAD.MOV.U32 R17, RZ, RZ, RZ ;  /* 0x000000ffff117224 */ /* 0x000fe200078e00ff */
[----:B------:R-:W-:Y:S01]  /*25230*/  MOV R18, RZ ;  /* 0x000000ff00127202 */ /* 0x000fe20000000f00 */
[----:B------:R-:W-:-:S07]  /*25240*/  IMAD.U32 R16, RZ, RZ, UR6 ;  /* 0x00000006ff107e24 */ /* 0x000fce000f8e00ff */
.L_x_2440:
        /* <DEDUP_REMOVED lines=16> */
[----:B------:R-:W-:Y:S01]  /*25350*/  ULDC.64 UR36, c[0x0][0x198] ;  /* 0x0000660000247ab9 */ /* 0x000fe20000000a00 */
[----:B------:R-:W-:Y:S02]  /*25360*/  ULDC UR38, c[0x0][0xc] ;  /* 0x0000030000267ab9 */ /* 0x000fe40000000800 */
[----:B------:R1:W-:Y:S04]  /*25370*/  STL [R1+0x8], R0 ;  /* 0x0000080001007387 */ /* 0x0003e80000100800 */
[----:B------:R1:W-:Y:S04]  /*25380*/  STL [R1+0xc], RZ ;  /* 0x00000cff01007387 */ /* 0x0003e80000100800 */
[----:B------:R1:W-:Y:S04]  /*25390*/  STL [R1+0x10], R0 ;  /* 0x0000100001007387 */ /* 0x0003e80000100800 */
[----:B------:R1:W-:Y:S02]  /*253a0*/  STL [R1+0x2c], RZ ;  /* 0x00002cff01007387 */ /* 0x0003e40000100800 */
.L_x_2527:
[----:B--2---:R-:W2:Y:S02]  /*253b0*/  LDC.64 R2, c[0x0][0xc60] ;  /* 0x00031800ff027b82 */ /* 0x004ea40000000a00 */
[----:B--2---:R-:W-:-:S05]  /*253c0*/  IMAD.WIDE R2, R19, 0x4, R2 ;  /* 0x0000000413027825 */ /* 0x004fca00078e0202 */
[----:B0-----:R-:W2:Y:S01]  /*253d0*/  LDG.E R11, desc[UR60][R2.64] ;  /* 0x0000003c020b7981 */ /* 0x001ea2000c1e1900 */
[----:B------:R-:W-:Y:S05]  /*253e0*/  YIELD ;  /* 0x0000000000007946 */ /* 0x000fea0003800000 */
[----:B------:R-:W-:Y:S01]  /*253f0*/  ULDC.64 UR4, c[0x0][0xa28] ;  /* 0x00028a0000047ab9 */ /* 0x000fe20000000a00 */
[----:B-1----:R-:W-:Y:S01]  /*25400*/  MOV R0, RZ ;  /* 0x000000ff00007202 */ /* 0x002fe20000000f00 */
[----:B------:R-:W-:Y:S01]  /*25410*/  IMAD.MOV.U32 R10, RZ, RZ, RZ ;  /* 0x000000ffff0a7224 */ /* 0x000fe200078e00ff */
[----:B------:R-:W-:Y:S01]  /*25420*/  ISETP.NE.U32.AND P0, PT, RZ, UR4, PT ;  /* 0x00000004ff007c0c */ /* 0x000fe2000bf05070 */
[----:B------:R-:W-:Y:S01]  /*25430*/  ULDC.64 UR8, c[0x0][0xa08] ;  /* 0x0002820000087ab9 */ /* 0x000fe20000000a00 */
[----:B------:R-:W-:-:S02]  /*25440*/  ULDC.64 UR10, c[0x0][0xa10] ;  /* 0x00028400000a7ab9 */ /* 0x000fc40000000a00 */
[----:B------:R-:W-:Y:S02]  /*25450*/  ISETP.NE.AND.EX P0, PT, RZ, UR5, PT, P0 ;  /* 0x00000005ff007c0c */ /* 0x000fe4000bf05300 */
[----:B--2---:R-:W-:Y:S01]  /*25460*/  SHF.R.S32.HI R4, RZ, 0x1f, R11 ;  /* 0x0000001fff047819 */ /* 0x004fe2000001140b */
[----:B------:R-:W-:-:S10]  /*25470*/  IMAD.SHL.U32 R13, R11, 0x4, RZ ;  /* 0x000000040b0d7824 */ /* 0x000fd400078e00ff */
[C---:B------:R-:W-:Y:S01]  /*25480*/  @P0 LEA R2, P1, R11.reuse, UR4, 0x2 ;  /* 0x000000040b020c11 */ /* 0x040fe2000f8210ff */
[----:B------:R-:W-:Y:S03]  /*25490*/  STL [R1+0x1c], R11 ;  /* 0x00001c0b01007387 */ /* 0x000fe60000100800 */
[----:B------:R-:W-:Y:S01]  /*254a0*/  @P0 LEA.HI.X R3, R11, UR5, R4, 0x2, P1 ;  /* 0x000000050b030c11 */ /* 0x000fe200088f1404 */
[----:B------:R-:W-:-:S04]  /*254b0*/  ULDC.64 UR4, c[0x0][0xa18] ;  /* 0x0002860000047ab9 */ /* 0x000fc80000000a00 */
[----:B------:R0:W5:Y:S01]  /*254c0*/  @P0 LDG.E R0, desc[UR60][R2.64] ;  /* 0x0000003c02000981 */ /* 0x000162000c1e1900 */
[----:B------:R-:W-:Y:S02]  /*254d0*/  ISETP.NE.U32.AND P0, PT, RZ, UR4, PT ;  /* 0x00000004ff007c0c */ /* 0x000fe4000bf05070 */
[----:B------:R-:W-:Y:S01]  /*254e0*/  SHF.L.U64.HI R12, R11, 0x2, R4 ;  /* 0x000000020b0c7819 */ /* 0x000fe20000010204 */
[----:B------:R-:W-:Y:S01]  /*254f0*/  STL [R1+0x24], R13 ;  /* 0x0000240d01007387 */ /* 0x000fe20000100800 */
[----:B------:R-:W-:-:S03]  /*25500*/  ISETP.NE.AND.EX P0, PT, RZ, UR5, PT, P0 ;  /* 0x00000005ff007c0c */ /* 0x000fc6000bf05300 */
[----:B------:R-:W-:Y:S10]  /*25510*/  STL [R1+0x28], R12 ;  /* 0x0000280c01007387 */ /* 0x000ff40000100800 */
[----:B------:R-:W-:-:S04]  /*25520*/  @P0 IADD3 R8, P1, R13, UR4, RZ ;  /* 0x000000040d080c10 */ /* 0x000fc8000ff3e0ff */
[C---:B------:R-:W-:Y:S01]  /*25530*/  @P0 IADD3.X R9, R12.reuse, UR5, RZ, P1, !PT ;  /* 0x000000050c090c10 */ /* 0x040fe20008ffe4ff */
[----:B------:R-:W-:Y:S02]  /*25540*/  ULDC.64 UR4, c[0x0][0xa00] ;  /* 0x0002800000047ab9 */ /* 0x000fe40000000a00 */
[----:B------:R-:W-:Y:S02]  /*25550*/  ISETP.NE.U32.AND P2, PT, RZ, UR4, PT ;  /* 0x00000004ff007c0c */ /* 0x000fe4000bf45070 */
[C---:B0-----:R-:W-:Y:S02]  /*25560*/  IADD3 R2, P1, R13.reuse, UR4, RZ ;  /* 0x000000040d027c10 */ /* 0x041fe4000ff3e0ff */
[----:B------:R-:W-:Y:S02]  /*25570*/  ISETP.NE.AND.EX P2, PT, RZ, UR5, PT, P2 ;  /* 0x00000005ff007c0c */ /* 0x000fe4000bf45320 */
[----:B------:R-:W-:Y:S01]  /*25580*/  IADD3.X R3, R12, UR5, RZ, P1, !PT ;  /* 0x000000050c037c10 */ /* 0x000fe20008ffe4ff */
[----:B------:R-:W-:Y:S01]  /*25590*/  ULDC UR4, c[0x0][0x288] ;  /* 0x0000a20000047ab9 */ /* 0x000fe20000000800 */
[----:B------:R-:W-:-:S04]  /*255a0*/  IADD3 R6, P1, R13, UR8, RZ ;  /* 0x000000080d067c10 */ /* 0x000fc8000ff3e0ff */
[----:B------:R-:W-:Y:S02]  /*255b0*/  IADD3.X R7, R12, UR9, RZ, P1, !PT ;  /* 0x000000090c077c10 */ /* 0x000fe40008ffe4ff */
[----:B------:R-:W-:-:S03]  /*255c0*/  IADD3 R4, P1, R13, UR10, RZ ;  /* 0x0000000a0d047c10 */ /* 0x000fc6000ff3e0ff */
[----:B------:R-:W2:Y:S01]  /*255d0*/  @P2 LDG.E R10, desc[UR60][R2.64] ;  /* 0x0000003c020a2981 */ /* 0x000ea2000c1e1900 */
[----:B------:R-:W-:Y:S02]  /*255e0*/  IADD3.X R5, R12, UR11, RZ, P1, !PT ;  /* 0x0000000b0c057c10 */ /* 0x000fe40008ffe4ff */
[----:B------:R-:W-:Y:S01]  /*255f0*/  ISETP.NE.U32.AND P1, PT, RZ, UR8, PT ;  /* 0x00000008ff007c0c */ /* 0x000fe2000bf25070 */
[----:B------:R-:W-:-:S03]  /*25600*/  ULDC UR6, c[0x0][0x338] ;  /* 0x0000ce0000067ab9 */ /* 0x000fc60000000800 */
[----:B------:R-:W-:Y:S02]  /*25610*/  ISETP.NE.AND.EX P3, PT, RZ, UR9, PT, P1 ;  /* 0x00000009ff007c0c */ /* 0x000fe4000bf65310 */
[----:B------:R-:W-:-:S04]  /*25620*/  ISETP.NE.U32.AND P1, PT, RZ, UR10, PT ;  /* 0x0000000aff007c0c */ /* 0x000fc8000bf25070 */
[----:B------:R-:W-:Y:S01]  /*25630*/  ISETP.NE.AND.EX P1, PT, RZ, UR11, PT, P1 ;  /* 0x0000000bff007c0c */ /* 0x000fe2000bf25310 */
[----:B--2---:R0:W-:Y:S02]  /*25640*/  STL [R1+0x30], R10 ;  /* 0x0000300a01007387 */ /* 0x0041e40000100800 */
[----:B0-----:R-:W-:Y:S01]  /*25650*/  MOV R10, UR4 ;  /* 0x00000004000a7c02 */ /* 0x001fe20008000f00 */
[----:B------:R-:W-:Y:S02]  /*25660*/  ULDC.64 UR4, c[0x0][0x3f8] ;  /* 0x0000fe0000047ab9 */ /* 0x000fe40000000a00 */
[----:B------:R-:W-:-:S03]  /*25670*/  UISETP.NE.U32.AND UP0, UPT, UR4, URZ, UPT ;  /* 0x0000003f0400728c */ /* 0x000fc6000bf05070 */
[----:B------:R-:W-:Y:S01]  /*25680*/  ULDC UR4, c[0x0][0x404] ;  /* 0x0001010000047ab9 */ /* 0x000fe20000000800 */
[----:B------:R-:W-:Y:S01]  /*25690*/  UISETP.NE.AND.EX UP0, UPT, UR5, URZ, UPT, UP0 ;  /* 0x0000003f0500728c */ /* 0x000fe2000bf05300 */
[----:B------:R0:W5:Y:S02]  /*256a0*/  @P0 LDG.E R10, desc[UR60][R8.64] ;  /* 0x0000003c080a0981 */ /* 0x000164000c1e1900 */
[----:B------:R-:W-:Y:S01]  /*256b0*/  ULDC UR5, c[0x0][0x2e0] ;  /* 0x0000b80000057ab9 */ /* 0x000fe20000000800 */
[----:B------:R-:W-:-:S04]  /*256c0*/  USEL UR4, UR4, 0x1, UP0 ;  /* 0x0000000104047887 */ /* 0x000fc80008000000 */
[----:B------:R-:W-:Y:S01]  /*256d0*/  UIMAD UR4, UR4, UR5, URZ ;  /* 0x00000005040472a4 */ /* 0x000fe2000f8e023f */
[----:B0-----:R-:W-:-:S05]  /*256e0*/  IMAD.U32 R9, RZ, RZ, UR6 ;  /* 0x00000006ff097e24 */ /* 0x001fca000f8e00ff */
[----:B------:R-:W-:Y:S01]  /*256f0*/  IMAD.U32 R8, RZ, RZ, UR4 ;  /* 0x00000004ff087e24 */ /* 0x000fe2000f8e00ff */
[----:B------:R-:W-:Y:S06]  /*25700*/  @P0 BRA `(.L_x_2442) ;  /* 0x0000000000100947 */ /* 0x000fec0003800000 */
[----:B------:R-:W-:Y:S05]  /*25710*/  @!P2 BRA `(.L_x_2442) ;  /* 0x00000000000ca947 */ /* 0x000fea0003800000 */
[----:B-----5:R-:W2:Y:S04]  /*25720*/  LDG.E R10, desc[UR60][R2.64] ;  /* 0x0000003c020a7981 */ /* 0x020ea8000c1e1900 */
[----:B------:R-:W2:Y:S02]  /*25730*/  LDG.E R2, desc[UR60][R2.64+0x4] ;  /* 0x0000043c02027981 */ /* 0x000ea4000c1e1900 */
[----:B--2---:R-:W-:-:S07]  /*25740*/  IADD3 R10, -R10, R2, RZ ;  /* 0x000000020a0a7210 */ /* 0x004fce0007ffe1ff */
.L_x_2442:
[----:B------:R-:W-:Y:S01]  /*25750*/  IMAD.MOV.U32 R2, RZ, RZ, RZ ;  /* 0x000000ffff027224 */ /* 0x000fe200078e00ff */
[----:B------:R-:W-:-:S05]  /*25760*/  ULDC.64 UR4, c[0x0][0xa20] ;  /* 0x0002880000047ab9 */ /* 0x000fca0000000a00 */
[----:B------:R-:W2:Y:S01]  /*25770*/  @P3 LDG.E R2, desc[UR60][R6.64] ;  /* 0x0000003c06023981 */ /* 0x000ea2000c1e1900 */
[----:B------:R-:W-:-:S06]  /*25780*/  IMAD.MOV.U32 R20, RZ, RZ, RZ ;  /* 0x000000ffff147224 */ /* 0x000fcc00078e00ff */
[----:B------:R0:W5:Y:S01]  /*25790*/  @P1 LDG.E R20, desc[UR60][R4.64] ;  /* 0x0000003c04141981 */ /* 0x000162000c1e1900 */
[----:B------:R-:W-:-:S04]  /*257a0*/  ISETP.NE.U32.AND P0, PT, RZ, UR4, PT ;  /* 0x00000004ff007c0c */ /* 0x000fc8000bf05070 */
[----:B------:R-:W-:Y:S02]  /*257b0*/  ISETP.NE.AND.EX P0, PT, RZ, UR5, PT, P0 ;  /* 0x00000005ff007c0c */ /* 0x000fe4000bf05300 */
[----:B--2--5:R-:W-:-:S05]  /*257c0*/  IADD3 R2, R2, R0, RZ ;  /* 0x0000000002027210 */ /* 0x024fca0007ffe0ff */
[----:B------:R0:W-:Y:S06]  /*257d0*/  STL [R1+0x4], R2 ;  /* 0x0000040201007387 */ /* 0x0001ec0000100800 */
[----:B------:R-:W-:Y:S05]  /*257e0*/  @!P0 BRA `(.L_x_2443) ;  /* 0x0000000000108947 */ /* 0x000fea0003800000 */
[----:B0-----:R-:W-:-:S04]  /*257f0*/  IADD3 R2, P0, R13, UR4, RZ ;  /* 0x000000040d027c10 */ /* 0x001fc8000ff1e0ff */
[----:B------:R-:W-:-:S05]  /*25800*/  IADD3.X R3, R12, UR5, RZ, P0, !PT ;  /* 0x000000050c037c10 */ /* 0x000fca00087fe4ff */
[----:B------:R0:W5:Y:S01]  /*25810*/  LDG.E R8, desc[UR60][R2.64] ;  /* 0x0000003c02087981 */ /* 0x000162000c1e1900 */
[----:B------:R-:W-:Y:S05]  /*25820*/  BRA `(.L_x_2444) ;  /* 0x0000000000107947 */ /* 0x000fea0003800000 */
.L_x_2443:
[----:B------:R-:W-:Y:S05]  /*25830*/  @!P3 BRA `(.L_x_2444) ;  /* 0x00000000000cb947 */ /* 0x000fea0003800000 */
[----:B------:R-:W2:Y:S04]  /*25840*/  LDG.E R8, desc[UR60][R6.64] ;  /* 0x0000003c06087981 */ /* 0x000ea8000c1e1900 */
[----:B------:R-:W2:Y:S02]  /*25850*/  LDG.E R6, desc[UR60][R6.64+0x4] ;  /* 0x0000043c06067981 */ /* 0x000ea4000c1e1900 */
[----:B--2---:R-:W-:-:S07]  /*25860*/  IMAD.IADD R8, R6, 0x1, -R8 ;  /* 0x0000000106087824 */ /* 0x004fce00078e0a08 */
.L_x_2444:
[----:B-----5:R-:W-:Y:S02]  /*25870*/  IMAD.IADD R8, R8, 0x1, -R0 ;  /* 0x0000000108087824 */ /* 0x020fe400078e0a00 */
[----:B------:R-:W2:Y:S04]  /*25880*/  @P1 LDG.E R0, desc[UR60][R4.64] ;  /* 0x0000003c04001981 */ /* 0x000ea8000c1e1900 */
[----:B0-----:R-:W2:Y:S01]  /*25890*/  @P1 LDG.E R4, desc[UR60][R4.64+0x4] ;  /* 0x0000043c04041981 */ /* 0x001ea2000c1e1900 */
[----:B------:R-:W-:Y:S01]  /*258a0*/  LEA R2, R17, 0xef, 0x7 ;  /* 0x000000ef11027811 */ /* 0x000fe200078e38ff */
[----:B------:R-:W-:Y:S01]  /*258b0*/  BSSY B0, `(.L_x_2445) ;  /* 0x00000f8000007945 */ /* 0x000fe20003800000 */
[----:B------:R-:W-:Y:S02]  /*258c0*/  PLOP3.LUT P2, PT, PT, PT, PT, 0x80, 0x0 ;  /* 0x000000000000781c */ /* 0x000fe40003f4f070 */
[----:B--2---:R-:W-:-:S05]  /*258d0*/  @P1 IADD3 R9, -R0, R4, RZ ;  /* 0x0000000400091210 */ /* 0x004fca0007ffe1ff */
[----:B------:R-:W-:-:S04]  /*258e0*/  IMAD.IADD R4, R8, 0x1, R9 ;  /* 0x0000000108047824 */ /* 0x000fc800078e0209 */
[C---:B------:R-:W-:Y:S01]  /*258f0*/  VIADD R5, R4.reuse, 0x6f ;  /* 0x0000006f04057836 */ /* 0x040fe20000000000 */
[----:B------:R-:W-:Y:S01]  /*25900*/  IADD3 R3, R4, R2, -R10 ;  /* 0x0000000204037210 */ /* 0x000fe20007ffe80a */
[----:B------:R-:W-:Y:S01]  /*25910*/  IMAD.MOV.U32 R2, RZ, RZ, RZ ;  /* 0x000000ffff027224 */ /* 0x000fe200078e00ff */
[----:B------:R-:W-:-:S03]  /*25920*/  MOV R4, RZ ;  /* 0x000000ff00047202 */ /* 0x000fc60000000f00 */
[----:B------:R-:W-:-:S04]  /*25930*/  IMAD.HI R2, R3, -0x6db6db6d, R2 ;  /* 0x9249249303027827 */ /* 0x000fc800078e0202 */
[----:B------:R-:W-:Y:S01]  /*25940*/  IMAD.HI R4, R5, -0x6db6db6d, R4 ;  /* 0x9249249305047827 */ /* 0x000fe200078e0204 */
[----:B------:R-:W-:-:S04]  /*25950*/  SHF.R.U32.HI R3, RZ, 0x1f, R2 ;  /* 0x0000001fff037819 */ /* 0x000fc80000011602 */
[----:B------:R-:W-:Y:S02]  /*25960*/  SHF.R.U32.HI R0, RZ, 0x1f, R4 ;  /* 0x0000001fff007819 */ /* 0x000fe40000011604 */
[----:B------:R-:W-:Y:S02]  /*25970*/  LEA.HI.SX32 R3, R2, R3, 0x1a ;  /* 0x0000000302037211 */ /* 0x000fe400078fd2ff */
[----:B------:R-:W-:-:S04]  /*25980*/  LEA.HI.SX32 R0, R4, R0, 0x1a ;  /* 0x0000000004007211 */ /* 0x000fc800078fd2ff */
[----:B------:R-:W-:-:S05]  /*25990*/  VIMNMX R6, R0, R3, PT ;  /* 0x0000000300067248 */ /* 0x000fca0003fe0100 */
[--C-:B------:R-:W-:Y:S01]  /*259a0*/  IMAD R0, R6, 0x70, -R8.reuse ;  /* 0x0000007006007824 */ /* 0x100fe200078e0a08 */
[----:B------:R0:W-:Y:S01]  /*259b0*/  STL [R1+0x20], R6 ;  /* 0x0000200601007387 */ /* 0x0001e20000100800 */
[----:B------:R-:W-:-:S03]  /*259c0*/  IMAD.MOV R8, RZ, RZ, -R8 ;  /* 0x000000ffff087224 */ /* 0x000fc600078e0a08 */
[----:B------:R-:W-:Y:S02]  /*259d0*/  VIMNMX R0, R0, R9, PT ;  /* 0x0000000900007248 */ /* 0x000fe40003fe0100 */
[----:B------:R-:W-:-:S04]  /*259e0*/  VIMNMX R8, RZ, R8, !PT ;  /* 0x00000008ff087248 */ /* 0x000fc80007fe0100 */
[----:B------:R-:W-:Y:S02]  /*259f0*/  ISETP.GT.AND P0, PT, R0, R8, PT ;  /* 0x000000080000720c */ /* 0x000fe40003f04270 */
[----:B------:R-:W-:-:S05]  /*25a00*/  SHF.R.U32.HI R4, RZ, 0x4, R8 ;  /* 0x00000004ff047819 */ /* 0x000fca0000011608 */
[----:B------:R-:W-:-:S06]  /*25a10*/  IMAD.WIDE.U32 R4, R4, 0x24924925, RZ ;  /* 0x2492492504047825 */ /* 0x000fcc00078e00ff */
[----:B------:R-:W-:Y:S01]  /*25a20*/  @P0 IADD3 R3, R0, 0x6f, RZ ;  /* 0x0000006f00030810 */ /* 0x000fe20007ffe0ff */
[----:B------:R-:W-:Y:S02]  /*25a30*/  @P0 IMAD.MOV.U32 R2, RZ, RZ, RZ ;  /* 0x000000ffff020224 */ /* 0x000fe400078e00ff */
[----:B------:R-:W-:Y:S02]  /*25a40*/  IMAD.MOV.U32 R0, RZ, RZ, R5 ;  /* 0x000000ffff007224 */ /* 0x000fe400078e0005 */
[----:B------:R-:W-:-:S03]  /*25a50*/  @P0 IMAD.HI R3, R3, -0x6db6db6d, R2 ;  /* 0x9249249303030827 */ /* 0x000fc600078e0202 */
[----:B------:R-:W-:Y:S02]  /*25a60*/  MOV R2, R0 ;  /* 0x0000000000027202 */ /* 0x000fe40000000f00 */
[----:B------:R-:W-:-:S04]  /*25a70*/  @P0 SHF.R.U32.HI R4, RZ, 0x1f, R3 ;  /* 0x0000001fff040819 */ /* 0x000fc80000011603 */
[----:B------:R-:W-:-:S04]  /*25a80*/  @P0 LEA.HI.SX32 R2, R3, R4, 0x1a ;  /* 0x0000000403020211 */ /* 0x000fc800078fd2ff */
[----:B------:R-:W-:-:S13]  /*25a90*/  ISETP.GT.AND P0, PT, R2, R0, PT ;  /* 0x000000000200720c */ /* 0x000fda0003f04270 */
[----:B0-----:R-:W-:Y:S05]  /*25aa0*/  @!P0 BRA `(.L_x_2446) ;  /* 0x0000000c00608947 */ /* 0x001fea0003800000 */
[----:B------:R-:W0:Y:S01]  /*25ab0*/  LDC R3, c[0x0][0x428] ;  /* 0x00010a00ff037b82 */ /* 0x000e220000000800 */
[----:B------:R-:W-:Y:S01]  /*25ac0*/  UMOV UR4, 0xffffffff ;  /* 0xffffffff00047882 */ /* 0x000fe20000000000 */
[----:B0-----:R-:W-:Y:S01]  /*25ad0*/  ISETP.NE.AND P0, PT, R3, 0x1, PT ;  /* 0x000000010300780c */ /* 0x001fe20003f05270 */
[----:B------:R-:W-:-:S12]  /*25ae0*/  IMAD.MOV.U32 R3, RZ, RZ, R18 ;  /* 0x000000ffff037224 */ /* 0x000fd800078e0012 */
[----:B------:R-:W0:Y:S08]  /*25af0*/  @P0 LDC R4, c[0x0][0x42c] ;  /* 0x00010b00ff040b82 */ /* 0x000e300000000800 */
[----:B------:R-:W1:Y:S01]  /*25b00*/  @P0 LDC R5, c[0x0][0x430] ;  /* 0x00010c00ff050b82 */ /* 0x000e620000000800 */
[----:B0-----:R-:W-:-:S05]  /*25b10*/  @P0 IMAD.HI.U32 R4, R18, R4, RZ ;  /* 0x0000000412040227 */ /* 0x001fca00078e00ff */
[----:B-1----:R-:W-:Y:S02]  /*25b20*/  @P0 SHF.R.U32.HI R3, RZ, R5, R4 ;  /* 0x00000005ff030219 */ /* 0x002fe40000011604 */
[----:B------:R-:W-:Y:S01]  /*25b30*/  SEL R4, R11, RZ, !P1 ;  /* 0x000000ff0b047207 */ /* 0x000fe20004800000 */
[----:B------:R-:W-:Y:S06]  /*25b40*/  BRA.DIV UR4, `(.L_x_2447) ;  /* 0x0000005e04007947 */ /* 0x000fec000b800000 */
.L_x_2594:
[----:B------:R-:W-:-:S03]  /*25b50*/  UMOV UR4, 0xffffffff ;  /* 0xffffffff00047882 */ /* 0x000fc60000000000 */
[----:B------:R-:W-:Y:S05]  /*25b60*/  BRA.DIV UR4, `(.L_x_2448) ;  /* 0x0000005e042c7947 */ /* 0x000fea000b800000 */
[----:B------:R-:W-:-:S13]  /*25b70*/  ELECT P6, URZ, PT ;  /* 0x00000000003f782f */ /* 0x000fda00038c0000 */
.L_x_2597:
[----:B------:R-:W2:Y:S01]  /*25b80*/  LDL R5, [R1+0x2c] ;  /* 0x00002c0001057983 */ /* 0x000ea20000100800 */
[----:B------:R-:W-:Y:S01]  /*25b90*/  BSSY B1, `(.L_x_2449) ;  /* 0x000000b000017945 */ /* 0x000fe20003800000 */
[----:B------:R-:W0:Y:S01]  /*25ba0*/  S2R R9, SR_CgaCtaId ;  /* 0x0000000000097919 */ /* 0x000e220000008800 */
[----:B--2---:R-:W-:-:S05]  /*25bb0*/  VIADD R5, R5, 0x1 ;  /* 0x0000000105057836 */ /* 0x004fca0000000000 */
[----:B------:R-:W-:-:S04]  /*25bc0*/  LEA.HI R6, R5, R5, RZ, 0x1 ;  /* 0x0000000505067211 */ /* 0x000fc800078f08ff */
[----:B------:R-:W-:-:S04]  /*25bd0*/  LOP3.LUT R6, R6, 0xfffffffe, RZ, 0xc0, !PT ;  /* 0xfffffffe06067812 */ /* 0x000fc800078ec0ff */
[----:B------:R-:W-:Y:S02]  /*25be0*/  IADD3 R5, R5, -R6, RZ ;  /* 0x8000000605057210 */ /* 0x000fe40007ffe0ff */
[----:B------:R-:W-:Y:S02]  /*25bf0*/  MOV R6, 0x400 ;  /* 0x0000040000067802 */ /* 0x000fe40000000f00 */
[----:B------:R-:W-:Y:S02]  /*25c00*/  SHF.L.U32 R5, R5, 0x1f, RZ ;  /* 0x0000001f05057819 */ /* 0x000fe400000006ff */
[----:B0-----:R-:W-:-:S04]  /*25c10*/  LEA R9, R9, R6, 0x18 ;  /* 0x0000000609097211 */ /* 0x001fc800078ec0ff */
[----:B------:R-:W0:Y:S02]  /*25c20*/  SYNCS.PHASECHK.TRANS64.TRYWAIT P0, [R9+URZ+0x36820], R5 ;  /* 0x03682005090075a7 */ /* 0x000e24000800017f */
[----:B0-----:R-:W-:Y:S05]  /*25c30*/  @!P0 BRA `(.L_x_2450) ;  /* 0x0000005c00188947 */ /* 0x001fea0003800000 */
.L_x_2598:
[----:B------:R-:W-:Y:S05]  /*25c40*/  BSYNC B1 ;  /* 0x0000000000017941 */ /* 0x000fea0003800000 */
.L_x_2449:
[----:B------:R-:W-:Y:S04]  /*25c50*/  BSSY B1, `(.L_x_2451) ;  /* 0x0000050000017945 */ /* 0x000fe80003800000 */
[----:B------:R-:W-:Y:S05]  /*25c60*/  @!P6 BRA `(.L_x_2452) ;  /* 0x000000040038e947 */ /* 0x000fea0003800000 */
[----:B------:R-:W0:Y:S04]  /*25c70*/  LDL R7, [R1+0xc] ;  /* 0x00000c0001077983 */ /* 0x000e280000100800 */
[----:B------:R-:W2:Y:S01]  /*25c80*/  LDL R6, [R1+0x10] ;  /* 0x0000100001067983 */ /* 0x000ea20000100800 */
[----:B0-----:R-:W-:Y:S01]  /*25c90*/  IMAD R5, R7, 0x8, R9 ;  /* 0x0000000807057824 */ /* 0x001fe200078e0209 */
[----:B--2---:R-:W-:-:S04]  /*25ca0*/  SHF.L.U32 R8, R6, 0x1f, RZ ;  /* 0x0000001f06087819 */ /* 0x004fc800000006ff */
[----:B------:R-:W0:Y:S02]  /*25cb0*/  SYNCS.PHASECHK.TRANS64.TRYWAIT P0, [R5+URZ+0x368a0], R8 ;  /* 0x0368a008050075a7 */ /* 0x000e24000800017f */
[----:B0-----:R-:W-:Y:S05]  /*25cc0*/  @!P0 BRA `(.L_x_2453) ;  /* 0x0000005c00088947 */ /* 0x001fea0003800000 */
.L_x_2599:
        /* <DEDUP_REMOVED lines=11> */
.L_x_2454:
[----:B-1----:R-:W2:Y:S01]  /*25d80*/  LDL R6, [R1+0xc] ;  /* 0x00000c0001067983 */ /* 0x002ea20000100800 */
[----:B------:R-:W-:Y:S01]  /*25d90*/  R2UR UR9, R5 ;  /* 0x00000000050972ca */ /* 0x000fe200000e0000 */
[----:B------:R-:W-:Y:S01]  /*25da0*/  IMAD R7, R2, 0x70, R20 ;  /* 0x0000007002077824 */ /* 0x000fe200078e0214 */
[----:B------:R-:W-:Y:S01]  /*25db0*/  UIADD3 UR4, UP0, UR36, 0x570, URZ ;  /* 0x0000057024047890 */ /* 0x000fe2000ff1e03f */
[----:B------:R-:W-:Y:S01]  /*25dc0*/  R2UR UR12, R3 ;  /* 0x00000000030c72ca */ /* 0x000fe200000e0000 */
[----:B------:R-:W-:Y:S01]  /*25dd0*/  UMOV UR10, URZ ;  /* 0x0000003f000a7c82 */ /* 0x000fe20008000000 */
[----:B------:R-:W-:Y:S01]  /*25de0*/  R2UR UR13, R4 ;  /* 0x00000000040d72ca */ /* 0x000fe200000e0000 */
[----:B------:R-:W-:Y:S01]  /*25df0*/  UIADD3.X UR5, URZ, UR37, URZ, UP0, !UPT ;  /* 0x000000253f057290 */ /* 0x000fe200087fe43f */
[----:B------:R-:W-:Y:S01]  /*25e00*/  IADD3 R7, R7, -0x70, RZ ;  /* 0xffffff9007077810 */ /* 0x000fe20007ffe0ff */
[----:B------:R-:W-:Y:S01]  /*25e10*/  UMOV UR6, 0x0 ;  /* 0x0000000000067882 */ /* 0x000fe20000000000 */
[----:B------:R-:W-:Y:S01]  /*25e20*/  UMOV UR7, 0x12f00000 ;  /* 0x12f0000000077882 */ /* 0x000fe20000000000 */
[----:B------:R-:W-:Y:S01]  /*25e30*/  UMOV UR16, 0x40 ;  /* 0x0000004000107882 */ /* 0x000fe20000000000 */
[----:B------:R-:W-:-:S02]  /*25e40*/  R2UR UR11, R7 ;  /* 0x00000000070b72ca */ /* 0x000fc400000e0000 */
        /* <DEDUP_REMOVED lines=16> */
.L_x_2600:
        /* <DEDUP_REMOVED lines=8> */
.L_x_2456:
        /* <DEDUP_REMOVED lines=24> */
.L_x_2452:
[----:B------:R-:W-:Y:S05]  /*26150*/  BSYNC B1 ;  /* 0x0000000000017941 */ /* 0x000fea0003800000 */
.L_x_2451:
[----:B01----:R-:W2:Y:S04]  /*26160*/  LDL.LU R5, [R1+0xc] ;  /* 0x00000c0001057983 */ /* 0x003ea80000300800 */
[----:B------:R-:W3:Y:S01]  /*26170*/  LDL.LU R7, [R1+0x10] ;  /* 0x0000100001077983 */ /* 0x000ee20000300800 */
[----:B------:R-:W-:Y:S01]  /*26180*/  PLOP3.LUT P2, PT, PT, PT, PT, 0x8, 0x0 ;  /* 0x000000000000781c */ /* 0x000fe20003f4e170 */
[----:B--2---:R-:W-:-:S05]  /*26190*/  VIADD R5, R5, 0x1 ;  /* 0x0000000105057836 */ /* 0x004fca0000000000 */
[----:B------:R-:W-:-:S04]  /*261a0*/  ISETP.NE.AND P0, PT, R5, 0x2, PT ;  /* 0x000000020500780c */ /* 0x000fc80003f05270 */
[----:B------:R-:W-:Y:S02]  /*261b0*/  SEL R6, RZ, 0x1, P0 ;  /* 0x00000001ff067807 */ /* 0x000fe40000000000 */
[----:B------:R-:W-:Y:S02]  /*261c0*/  SEL R8, R5, RZ, P0 ;  /* 0x000000ff05087207 */ /* 0x000fe40000000000 */
[----:B---3--:R-:W-:Y:S02]  /*261d0*/  LOP3.LUT R7, R7, R6, RZ, 0x3c, !PT ;  /* 0x0000000607077212 */ /* 0x008fe400078e3cff */
[----:B------:R-:W-:Y:S01]  /*261e0*/  IADD3 R5, R2, -0x2, RZ ;  /* 0xfffffffe02057810 */ /* 0x000fe20007ffe0ff */
[----:B------:R0:W-:Y:S03]  /*261f0*/  STL [R1+0xc], R8 ;  /* 0x00000c0801007387 */ /* 0x0001e60000100800 */
[----:B------:R-:W-:Y:S01]  /*26200*/  ISETP.GE.AND P0, PT, R5, R0, PT ;  /* 0x000000000500720c */ /* 0x000fe20003f06270 */
[----:B------:R0:W-:-:S12]  /*26210*/  STL [R1+0x10], R7 ;  /* 0x0000100701007387 */ /* 0x0001d80000100800 */
[----:B0-----:R-:W-:Y:S05]  /*26220*/  @!P0 BRA `(.L_x_2446) ;  /* 0x0000000400808947 */ /* 0x001fea0003800000 */
[C---:B------:R-:W-:Y:S02]  /*26230*/  IMAD R5, R2.reuse, 0x70, R20 ;  /* 0x0000007002057824 */ /* 0x040fe400078e0214 */
[----:B------:R-:W-:Y:S02]  /*26240*/  VIADD R2, R2, 0xffffffff ;  /* 0xffffffff02027836 */ /* 0x000fe40000000000 */
[----:B------:R-:W-:-:S07]  /*26250*/  VIADD R5, R5, 0xffffff20 ;  /* 0xffffff2005057836 */ /* 0x000fce0000000000 */
.L_x_2463:
[----:B------:R-:W-:Y:S05]  /*26260*/  YIELD ;  /* 0x0000000000007946 */ /* 0x000fea0003800000 */
[----:B------:R-:W-:Y:S04]  /*26270*/  BSSY B1, `(.L_x_2457) ;  /* 0x000004e000017945 */ /* 0x000fe80003800000 */
[----:B0-----:R-:W-:Y:S05]  /*26280*/  @!P6 BRA `(.L_x_2458) ;  /* 0x000000040030e947 */ /* 0x001fea0003800000 */
[----:B------:R-:W2:Y:S04]  /*26290*/  LDL R6, [R1+0xc] ;  /* 0x00000c0001067983 */ /* 0x000ea80000100800 */
[----:B------:R-:W3:Y:S01]  /*262a0*/  LDL R7, [R1+0x10] ;  /* 0x0000100001077983 */ /* 0x000ee20000100800 */
[----:B--2---:R-:W-:Y:S02]  /*262b0*/  LEA R6, R6, R9, 0x3 ;  /* 0x0000000906067211 */ /* 0x004fe400078e18ff */
[----:B---3--:R-:W-:-:S04]  /*262c0*/  SHF.L.U32 R7, R7, 0x1f, RZ ;  /* 0x0000001f07077819 */ /* 0x008fc800000006ff */
[----:B------:R-:W0:Y:S02]  /*262d0*/  SYNCS.PHASECHK.TRANS64.TRYWAIT P0, [R6+URZ+0x368a0], R7 ;  /* 0x0368a007060075a7 */ /* 0x000e24000800017f */
[----:B0-----:R-:W-:Y:S05]  /*262e0*/  @!P0 BRA `(.L_x_2459) ;  /* 0x0000005400a88947 */ /* 0x001fea0003800000 */
.L_x_2601:
        /* <DEDUP_REMOVED lines=11> */
.L_x_2460:
        /* <DEDUP_REMOVED lines=27> */
.L_x_2602:
        /* <DEDUP_REMOVED lines=8> */
.L_x_2462:
        /* <DEDUP_REMOVED lines=24> */
.L_x_2458:
[----:B------:R-:W-:Y:S05]  /*26750*/  BSYNC B1 ;  /* 0x0000000000017941 */ /* 0x000fea0003800000 */
.L_x_2457:
[----:B01----:R-:W2:Y:S04]  /*26760*/  LDL.LU R6, [R1+0xc] ;  /* 0x00000c0001067983 */ /* 0x003ea80000300800 */
[----:B------:R-:W3:Y:S01]  /*26770*/  LDL.LU R7, [R1+0x10] ;  /* 0x0000100001077983 */ /* 0x000ee20000300800 */
[----:B------:R-:W-:Y:S02]  /*26780*/  VIADD R2, R2, 0xffffffff ;  /* 0xffffffff02027836 */ /* 0x000fe40000000000 */
[----:B------:R-:W-:Y:S01]  /*26790*/  VIADD R5, R5, 0xffffff90 ;  /* 0xffffff9005057836 */ /* 0x000fe20000000000 */
[----:B--2---:R-:W-:-:S04]  /*267a0*/  IADD3 R6, R6, 0x1, RZ ;  /* 0x0000000106067810 */ /* 0x004fc80007ffe0ff */
        /* <DEDUP_REMOVED lines=8> */
.L_x_2446:
[----:B------:R-:W-:Y:S05]  /*26830*/  BSYNC B0 ;  /* 0x0000000000007941 */ /* 0x000fea0003800000 */
.L_x_2445:
[----:B------:R-:W2:Y:S01]  /*26840*/  LDL R6, [R1+0x20] ;  /* 0x0000200001067983 */ /* 0x000ea20000100800 */
[----:B------:R-:W-:Y:S05]  /*26850*/  @!P2 WARPSYNC.ALL ;  /* 0x000000000000a948 */ /* 0x000fea0003800000 */
[----:B------:R-:W-:Y:S01]  /*26860*/  BSSY B6, `(.L_x_2464) ;  /* 0x0000313000067945 */ /* 0x000fe20003800000 */
[----:B------:R-:W-:Y:S01]  /*26870*/  @!P2 BAR.SYNC.DEFER_BLOCKING 0xc, 0x120 ;  /* 0x030480000000ab1d */ /* 0x000fe20000010000 */
[----:B--2---:R-:W-:-:S13]  /*26880*/  ISETP.GT.AND P0, PT, R6, RZ, PT ;  /* 0x000000ff0600720c */ /* 0x004fda0003f04270 */
[----:B------:R-:W-:Y:S05]  /*26890*/  @P0 BRA `(.L_x_2465) ;  /* 0x0000000000440947 */ /* 0x000fea0003800000 */
[----:B------:R-:W1:Y:S02]  /*268a0*/  S2R R6, SR_TID.X ;  /* 0x0000000000067919 */ /* 0x000e640000002100 */
[----:B-1----:R-:W-:-:S04]  /*268b0*/  LOP3.LUT R6, R6, 0x1f, RZ, 0xc0, !PT ;  /* 0x0000001f06067812 */ /* 0x002fc800078ec0ff */
[----:B------:R-:W-:-:S13]  /*268c0*/  ISETP.NE.AND P1, PT, R6, RZ, PT ;  /* 0x000000ff0600720c */ /* 0x000fda0003f25270 */
[----:B------:R-:W-:Y:S05]  /*268d0*/  @P1 BRA `(.L_x_2466) ;  /* 0x00000030002c1947 */ /* 0x000fea0003800000 */
[----:B0-----:R-:W0:Y:S01]  /*268e0*/  S2R R7, SR_LANEID ;  /* 0x0000000000077919 */ /* 0x001e220000000000 */
[----:B------:R-:W-:Y:S01]  /*268f0*/  VOTEU.ANY UR4, UPT, PT ;  /* 0x0000000000047886 */ /* 0x000fe200038e0100 */
[----:B------:R-:W1:Y:S01]  /*26900*/  LDC.64 R2, c[0x0][0xc38] ;  /* 0x00030e00ff027b82 */ /* 0x000e620000000a00 */
[----:B------:R-:W0:Y:S08]  /*26910*/  FLO.U32 R0, UR4 ;  /* 0x0000000400007d00 */ /* 0x000e3000080e0000 */
[----:B------:R-:W1:Y:S01]  /*26920*/  POPC R5, UR4 ;  /* 0x0000000400057d09 */ /* 0x000e620008000000 */
[----:B0-----:R-:W-:-:S13]  /*26930*/  ISETP.EQ.U32.AND P0, PT, R0, R7, PT ;  /* 0x000000070000720c */ /* 0x001fda0003f02070 */
[----:B-1----:R-:W2:Y:S01]  /*26940*/  @P0 ATOMG.E.ADD.STRONG.GPU PT, R3, desc[UR60][R2.64], R5 ;  /* 0x00000005020309a8 */ /* 0x002ea200081ee1fc */
[----:B------:R-:W0:Y:S02]  /*26950*/  S2R R4, SR_LTMASK ;  /* 0x0000000000047919 */ /* 0x000e240000003900 */
[----:B0-----:R-:W-:-:S04]  /*26960*/  LOP3.LUT R4, R4, UR4, RZ, 0xc0, !PT ;  /* 0x0000000404047c12 */ /* 0x001fc8000f8ec0ff */
[----:B------:R-:W0:Y:S01]  /*26970*/  POPC R7, R4 ;  /* 0x0000000400077309 */ /* 0x000e220000000000 */
[----:B--2---:R-:W0:Y:S02]  /*26980*/  SHFL.IDX PT, R0, R3, R0, 0x1f ;  /* 0x00001f0003007589 */ /* 0x004e2400000e0000 */
[----:B0-----:R-:W-:Y:S01]  /*26990*/  IADD3 R16, R0, UR38, R7 ;  /* 0x0000002600107c10 */ /* 0x001fe2000fffe007 */
[----:B------:R-:W-:Y:S06]  /*269a0*/  BRA `(.L_x_2466) ;  /* 0x0000002c00f87947 */ /* 0x000fec0003800000 */
.L_x_2465:
        /* <DEDUP_REMOVED lines=11> */
[----:B------:R-:W-:Y:S01]  /*26a60*/  IMAD.U32 R4, RZ, RZ, UR6 ;  /* 0x00000006ff047e24 */ /* 0x000fe2000f8e00ff */
[----:B------:R-:W-:Y:S01]  /*26a70*/  MOV R6, UR8 ;  /* 0x0000000800067c02 */ /* 0x000fe20008000f00 */
[----:B------:R-:W1:Y:S01]  /*26a80*/  LDC.64 R2, c[0x4][R2] ;  /* 0x0100000002027b82 */ /* 0x000e620000000a00 */
[----:B------:R-:W-:Y:S01]  /*26a90*/  IMAD.U32 R5, RZ, RZ, UR7 ;  /* 0x00000007ff057e24 */ /* 0x000fe2000f8e00ff */
[----:B------:R-:W-:Y:S01]  /*26aa0*/  MOV R11, UR5 ;  /* 0x00000005000b7c02 */ /* 0x000fe20008000f00 */
[----:B0-----:R-:W-:Y:S01]  /*26ab0*/  IMAD.U32 R7, RZ, RZ, UR9 ;  /* 0x00000009ff077e24 */ /* 0x001fe2000f8e00ff */
[----:B------:R-:W-:Y:S01]  /*26ac0*/  MOV R13, RZ ;  /* 0x000000ff000d7202 */ /* 0x000fe20000000f00 */
[----:B------:R-:W-:-:S02]  /*26ad0*/  IMAD.U32 R10, RZ, RZ, UR4 ;  /* 0x00000004ff0a7e24 */ /* 0x000fc4000f8e00ff */
[----:B------:R-:W-:Y:S02]  /*26ae0*/  IMAD.MOV.U32 R8, RZ, RZ, 0x70 ;  /* 0x00000070ff087424 */ /* 0x000fe400078e00ff */
[----:B------:R-:W-:-:S07]  /*26af0*/  IMAD.MOV.U32 R12, RZ, RZ, 0x1 ;  /* 0x00000001ff0c7424 */ /* 0x000fce00078e00ff */
[----:B------:R-:W-:-:S07]  /*26b00*/  LEPC R20, `(.L_x_2467) ;  /* 0x000000001014794e */ /* 0x000fce0000000000 */
[----:B-1----:R-:W-:Y:S05]  /*26b10*/  CALL.ABS.NOINC R2 ;  /* 0x0000000002007343 */ /* 0x002fea0003c00000 */
.L_x_2467:
        /* <DEDUP_REMOVED lines=13> */
[----:B0-----:R-:W-:Y:S01]  /*26bf0*/  IMAD.U32 R7, RZ, RZ, UR9 ;  /* 0x00000009ff077e24 */ /* 0x001fe2000f8e00ff */
[----:B------:R-:W-:Y:S01]  /*26c00*/  MOV R12, 0x1 ;  /* 0x00000001000c7802 */ /* 0x000fe20000000f00 */
[----:B------:R-:W-:-:S02]  /*26c10*/  IMAD.U32 R11, RZ, RZ, UR5 ;  /* 0x00000005ff0b7e24 */ /* 0x000fc4000f8e00ff */
[----:B------:R-:W-:Y:S02]  /*26c20*/  IMAD.MOV.U32 R8, RZ, RZ, 0x70 ;  /* 0x00000070ff087424 */ /* 0x000fe400078e00ff */
[----:B-1----:R-:W-:-:S07]  /*26c30*/  IMAD.MOV.U32 R13, RZ, RZ, RZ ;  /* 0x000000ffff0d7224 */ /* 0x002fce00078e00ff */
[----:B------:R-:W-:-:S07]  /*26c40*/  LEPC R20, `(.L_x_2469) ;  /* 0x000000001014794e */ /* 0x000fce0000000000 */
[----:B--2---:R-:W-:Y:S05]  /*26c50*/  CALL.ABS.NOINC R2 ;  /* 0x0000000002007343 */ /* 0x004fea0003c00000 */
.L_x_2469:
        /* <DEDUP_REMOVED lines=10> */
[----:B------:R-:W-:Y:S01]  /*26d00*/  MOV R12, 0x1 ;  /* 0x00000001000c7802 */ /* 0x000fe20000000f00 */
[----:B------:R-:W-:-:S02]  /*26d10*/  IMAD.U32 R11, RZ, RZ, UR9 ;  /* 0x00000009ff0b7e24 */ /* 0x000fc4000f8e00ff */
[----:B------:R-:W-:Y:S02]  /*26d20*/  IMAD.MOV.U32 R8, RZ, RZ, 0x70 ;  /* 0x00000070ff087424 */ /* 0x000fe400078e00ff */
[----:B------:R-:W-:-:S07]  /*26d30*/  IMAD.MOV.U32 R13, RZ, RZ, RZ ;  /* 0x000000ffff0d7224 */ /* 0x000fce00078e00ff */
[----:B------:R-:W-:-:S07]  /*26d40*/  LEPC R20, `(.L_x_2468) ;  /* 0x000000001014794e */ /* 0x000fce0000000000 */
[----:B0-----:R-:W-:Y:S05]  /*26d50*/  CALL.ABS.NOINC R2 ;  /* 0x0000000002007343 */ /* 0x001fea0003c00000 */
.L_x_2468:
[----:B------:R-:W2:Y:S01]  /*26d60*/  LDL.LU R2, [R1+0x24] ;  /* 0x0000240001027983 */ /* 0x000ea20000300800 */
[----:B------:R-:W-:-:S03]  /*26d70*/  ULDC.64 UR4, c[0x0][0x9f8] ;  /* 0x00027e0000047ab9 */ /* 0x000fc60000000a00 */
[----:B------:R-:W3:Y:S04]  /*26d80*/  LDL.LU R0, [R1+0x28] ;  /* 0x0000280001007983 */ /* 0x000ee80000300800 */
[----:B------:R-:W4:Y:S04]  /*26d90*/  LDL.LU R4, [R1+0x30] ;  /* 0x0000300001047983 */ /* 0x000f280000300800 */
[----:B------:R-:W4:Y:S01]  /*26da0*/  LDL.LU R6, [R1+0x1c] ;  /* 0x00001c0001067983 */ /* 0x000f220000300800 */
[----:B------:R-:W-:-:S04]  /*26db0*/  ISETP.NE.U32.AND P0, PT, RZ, UR4, PT ;  /* 0x00000004ff007c0c */ /* 0x000fc8000bf05070 */
[----:B------:R-:W-:Y:S01]  /*26dc0*/  ISETP.NE.AND.EX P0, PT, RZ, UR5, PT, P0 ;  /* 0x00000005ff007c0c */ /* 0x000fe2000bf05300 */
[----:B0-----:R-:W0:Y:S02]  /*26dd0*/  S2R R8, SR_TID.X ;  /* 0x0000000000087919 */ /* 0x001e240000002100 */
        /* <DEDUP_REMOVED lines=9> */
[----:B----4-:R-:W-:-:S06]  /*26e70*/  IMAD.MOV.U32 R0, RZ, RZ, R6 ;  /* 0x000000ffff007224 */ /* 0x010fcc00078e0006 */
[----:B------:R0:W5:Y:S01]  /*26e80*/  @P0 LDG.E R0, desc[UR60][R2.64] ;  /* 0x0000003c02000981 */ /* 0x000162000c1e1900 */
[----:B------:R-:W-:Y:S02]  /*26e90*/  PLOP3.LUT P1, PT, P6, PT, PT, 0x8, 0x0 ;  /* 0x000000000000781c */ /* 0x000fe4000372e170 */
[----:B0-----:R-:W-:Y:S02]  /*26ea0*/  LEA R2, R17, R4, 0x7 ;  /* 0x0000000411027211 */ /* 0x001fe400078e38ff */
[----:B------:R-:W0:Y:S02]  /*26eb0*/  LDC R4, c[0x0][0x428] ;  /* 0x00010a00ff047b82 */ /* 0x000e240000000800 */
[----:B0-----:R-:W-:-:S13]  /*26ec0*/  ISETP.NE.AND P0, PT, R4, 0x1, PT ;  /* 0x000000010400780c */ /* 0x001fda0003f05270 */
[----:B------:R-:W0:Y:S08]  /*26ed0*/  @P0 LDC R5, c[0x0][0x42c] ;  /* 0x00010b00ff050b82 */ /* 0x000e300000000800 */
[----:B------:R-:W1:Y:S01]  /*26ee0*/  @P0 LDC R4, c[0x0][0x430] ;  /* 0x00010c00ff040b82 */ /* 0x000e620000000800 */
[----:B0-----:R-:W-:-:S04]  /*26ef0*/  @P0 IMAD.HI.U32 R7, R18, R5, RZ ;  /* 0x0000000512070227 */ /* 0x001fc800078e00ff */
[----:B------:R-:W-:Y:S01]  /*26f00*/  IMAD.MOV.U32 R5, RZ, RZ, R18 ;  /* 0x000000ffff057224 */ /* 0x000fe200078e0012 */
[----:B-1----:R-:W-:Y:S02]  /*26f10*/  @P0 SHF.R.U32.HI R5, RZ, R4, R7 ;  /* 0x00000004ff050219 */ /* 0x002fe40000011607 */
[----:B------:R-:W-:-:S04]  /*26f20*/  ISETP.NE.U32.AND P0, PT, RZ, UR4, PT ;  /* 0x00000004ff007c0c */ /* 0x000fc8000bf05070 */
[----:B------:R-:W-:-:S04]  /*26f30*/  ISETP.NE.AND.EX P0, PT, RZ, UR5, PT, P0 ;  /* 0x00000005ff007c0c */ /* 0x000fc8000bf05300 */
[----:B------:R-:W-:-:S09]  /*26f40*/  SEL R3, R6, RZ, !P0 ;  /* 0x000000ff06037207 */ /* 0x000fd20004000000 */
.L_x_2470:
        /* <DEDUP_REMOVED lines=16> */
.L_x_2471:
        /* <DEDUP_REMOVED lines=15> */
.L_x_2472:
        /* <DEDUP_REMOVED lines=9> */
[----:B------:R-:W2:Y:S01]  /*271d0*/  LDL R4, [R1+0x20] ;  /* 0x0000200001047983 */ /* 0x000ea20000100800 */
[----:B------:R-:W0:Y:S01]  /*271e0*/  LDC.64 R8, c[0x0][0x3f8] ;  /* 0x0000fe00ff087b82 */ /* 0x000e220000000a00 */
[----:B------:R-:W-:Y:S02]  /*271f0*/  ULDC.64 UR4, c[0x0][0xa08] ;  /* 0x0002820000047ab9 */ /* 0x000fe40000000a00 */
[----:B0-----:R-:W-:Y:S01]  /*27200*/  LOP3.LUT P0, RZ, R8, UR4, RZ, 0xfc, !PT ;  /* 0x0000000408ff7c12 */ /* 0x001fe2000f80fcff */
[----:B------:R-:W-:-:S03]  /*27210*/  UMOV UR4, 0xffffffff ;  /* 0xffffffff00047882 */ /* 0x000fc60000000000 */
[----:B------:R-:W-:-:S04]  /*27220*/  LOP3.LUT P0, RZ, R9, UR5, RZ, 0xfc, P0 ;  /* 0x0000000509ff7c12 */ /* 0x000fc8000800fcff */
[----:B-----5:R-:W-:Y:S01]  /*27230*/  SEL R6, R0, RZ, !P0 ;  /* 0x000000ff00067207 */ /* 0x020fe20004000000 */
[----:B--2---:R-:W-:Y:S01]  /*27240*/  VIADD R4, R4, 0xffffffff ;  /* 0xffffffff04047836 */ /* 0x004fe20000000000 */
[----:B------:R-:W-:Y:S07]  /*27250*/  BRA.DIV UR4, `(.L_x_2473) ;  /* 0x0000004604f47947 */ /* 0x000fee000b800000 */
.L_x_2605:
[----:B------:R-:W-:Y:S01]  /*27260*/  UMOV UR4, 0xffffffff ;  /* 0xffffffff00047882 */ /* 0x000fe20000000000 */
[----:B------:R-:W-:Y:S02]  /*27270*/  SHF.R.S32.HI R17, RZ, 0x1f, R0 ;  /* 0x0000001fff117819 */ /* 0x000fe40000011400 */
[----:B------:R-:W-:Y:S05]  /*27280*/  BRA.DIV UR4, `(.L_x_2474) ;  /* 0x0000004a041c7947 */ /* 0x000fea000b800000 */
[----:B------:R-:W-:-:S13]  /*27290*/  ELECT P6, URZ, PT ;  /* 0x00000000003f782f */ /* 0x000fda00038c0000 */
.L_x_2608:
[----:B------:R-:W-:Y:S05]  /*272a0*/  @!P6 BRA `(.L_x_2475) ;  /* 0x000000040024e947 */ /* 0x000fea0003800000 */
[----:B------:R-:W-:-:S04]  /*272b0*/  ISETP.NE.U32.AND P0, PT, R8, RZ, PT ;  /* 0x000000ff0800720c */ /* 0x000fc80003f05070 */
[----:B------:R-:W-:-:S13]  /*272c0*/  ISETP.NE.AND.EX P0, PT, R9, RZ, PT, P0 ;  /* 0x000000ff0900720c */ /* 0x000fda0003f05300 */
[----:B------:R-:W-:Y:S05]  /*272d0*/  @!P0 BRA `(.L_x_2476) ;  /* 0x0000000000448947 */ /* 0x000fea0003800000 */
[----:B------:R-:W0:Y:S01]  /*272e0*/  LDC R11, c[0x0][0x41c] ;  /* 0x00010700ff0b7b82 */ /* 0x000e220000000800 */
[----:B------:R-:W-:Y:S01]  /*272f0*/  ULDC.64 UR4, c[0x0][0x408] ;  /* 0x0001020000047ab9 */ /* 0x000fe20000000a00 */
[----:B0-----:R-:W-:-:S13]  /*27300*/  ISETP.NE.AND P0, PT, R11, 0x1, PT ;  /* 0x000000010b00780c */ /* 0x001fda0003f05270 */
[----:B------:R-:W0:Y:S02]  /*27310*/  @P0 LDC.64 R6, c[0x0][0x420] ;  /* 0x00010800ff060b82 */ /* 0x000e240000000a00 */
[----:B0-----:R-:W-:Y:S01]  /*27320*/  @P0 IMAD.HI.U32 R10, R4, R6, RZ ;  /* 0x00000006040a0227 */ /* 0x001fe200078e00ff */
        /* <DEDUP_REMOVED lines=12> */
.L_x_2476:
        /* <DEDUP_REMOVED lines=9> */
.L_x_2609:
        /* <DEDUP_REMOVED lines=11> */
.L_x_2478:
        /* <DEDUP_REMOVED lines=33> */
.L_x_2475:
[----:B------:R-:W2:Y:S01]  /*27740*/  LDL.LU R12, [R1+0x2c] ;  /* 0x00002c00010c7983 */ /* 0x000ea20000300800 */
[----:B------:R-:W-:Y:S01]  /*27750*/  MOV R10, 0x400 ;  /* 0x00000400000a7802 */ /* 0x000fe20000000f00 */
[----:B------:R-:W-:Y:S05]  /*27760*/  WARPSYNC.ALL ;  /* 0x0000000000007948 */ /* 0x000fea0003800000 */
[----:B------:R-:W0:Y:S01]  /*27770*/  S2R R11, SR_CgaCtaId ;  /* 0x00000000000b7919 */ /* 0x000e220000008800 */
[----:B------:R-:W-:-:S13]  /*27780*/  ELECT P0, URZ, PT ;  /* 0x00000000003f782f */ /* 0x000fda0003800000 */
[C---:B------:R-:W-:Y:S01]  /*27790*/  @P0 R2UR UR13, R3.reuse ;  /* 0x00000000030d02ca */ /* 0x040fe200000e0000 */
        /* <DEDUP_REMOVED lines=41> */
.L_x_2610:
[----:B------:R-:W-:Y:S05]  /*27a30*/  BSYNC B0 ;  /* 0x0000000000007941 */ /* 0x000fea0003800000 */
.L_x_2479:
[----:B0-----:R-:W2:Y:S01]  /*27a40*/  LDL R3, [R1+0x20] ;  /* 0x0000200001037983 */ /* 0x001ea20000100800 */
[----:B------:R-:W-:Y:S01]  /*27a50*/  BSSY B0, `(.L_x_2481) ;  /* 0x00001a0000007945 */ /* 0x000fe20003800000 */
[----:B--2---:R-:W-:-:S13]  /*27a60*/  ISETP.GE.AND P0, PT, R3, 0x2, PT ;  /* 0x000000020300780c */ /* 0x004fda0003f06270 */
[----:B------:R-:W-:Y:S05]  /*27a70*/  @!P0 BRA `(.L_x_2482) ;  /* 0x0000001800748947 */ /* 0x000fea0003800000 */
[C---:B------:R-:W-:Y:S01]  /*27a80*/  LOP3.LUT R2, R3.reuse, 0x1, RZ, 0xc0, !PT ;  /* 0x0000000103027812 */ /* 0x040fe200078ec0ff */
[----:B------:R-:W-:Y:S01]  /*27a90*/  VIADD R10, R3, 0xfffffffe ;  /* 0xfffffffe030a7836 */ /* 0x000fe20000000000 */
[----:B------:R-:W-:Y:S02]  /*27aa0*/  BSSY B1, `(.L_x_2483) ;  /* 0x0000090000017945 */ /* 0x000fe40003800000 */
[----:B------:R-:W-:Y:S02]  /*27ab0*/  ISETP.NE.U32.AND P0, PT, R2, 0x1, PT ;  /* 0x000000010200780c */ /* 0x000fe40003f05070 */
[----:B------:R-:W-:-:S11]  /*27ac0*/  MOV R7, R10 ;  /* 0x0000000a00077202 */ /* 0x000fd60000000f00 */
        /* <DEDUP_REMOVED lines=11> */
[----:B------:R-:W-:Y:S01]  /*27b80*/  IMAD.MOV.U32 R2, RZ, RZ, R6 ;  /* 0x000000ffff027224 */ /* 0x000fe200078e0006 */
[----:B------:R-:W-:Y:S02]  /*27b90*/  MOV R3, R10 ;  /* 0x0000000a00037202 */ /* 0x000fe40000000f00 */
        /* <DEDUP_REMOVED lines=11> */
[C---:B------:R-:W-:Y:S02]  /*27c50*/  IMAD R7, R0.reuse, UR5, R7 ;  /* 0x0000000500077c24 */ /* 0x040fe4000f8e0207 */
[----:B------:R-:W-:Y:S01]  /*27c60*/  IMAD.WIDE.U32 R12, R0, UR4, R2 ;  /* 0x00000004000c7c25 */ /* 0x000fe2000f8e0002 */
[----:B------:R-:W-:-:S03]  /*27c70*/  IADD3 R3, -R2, RZ, RZ ;  /* 0x000000ff02037210 */ /* 0x000fc60007ffe1ff */
[----:B------:R-:W-:Y:S01]  /*27c80*/  IMAD.IADD R7, R7, 0x1, R13 ;  /* 0x0000000107077824 */ /* 0x000fe200078e020d */
[----:B------:R-:W-:Y:S01]  /*27c90*/  LEA R8, P0, R12, R8, 0x2 ;  /* 0x000000080c087211 */ /* 0x000fe200078010ff */
[----:B------:R-:W-:-:S03]  /*27ca0*/  IMAD R3, R15, R3, R10 ;  /* 0x000000030f037224 */ /* 0x000fc600078e020a */
[----:B------:R-:W-:-:S05]  /*27cb0*/  LEA.HI.X R9, R12, R9, R7, 0x2, P0 ;  /* 0x000000090c097211 */ /* 0x000fca00000f1407 */
[----:B------:R0:W5:Y:S04]  /*27cc0*/  LDG.E R2, desc[UR60][R8.64] ;  /* 0x0000003c08027981 */ /* 0x000168000c1e1900 */
.L_x_2487:
[----:B0-----:R-:W0:Y:S01]  /*27cd0*/  S2R R8, SR_CgaCtaId ;  /* 0x0000000000087919 */ /* 0x001e220000008800 */
[----:B------:R-:W-:-:S04]  /*27ce0*/  MOV R7, 0x400 ;  /* 0x0000040000077802 */ /* 0x000fc80000000f00 */
[----:B0-----:R-:W-:Y:S02]  /*27cf0*/  LEA R7, R8, R7, 0x18 ;  /* 0x0000000708077211 */ /* 0x001fe400078ec0ff */
[----:B------:R-:W-:-:S03]  /*27d00*/  SHF.L.U32 R8, R14, 0x1f, RZ ;  /* 0x0000001f0e087819 */ /* 0x000fc600000006ff */
[----:B------:R-:W-:-:S04]  /*27d10*/  IMAD R7, R11, 0x8, R7 ;  /* 0x000000080b077824 */ /* 0x000fc800078e0207 */
[----:B------:R-:W0:Y:S02]  /*27d20*/  SYNCS.PHASECHK.TRANS64.TRYWAIT P0, [R7+URZ+0x36840], R8 ;  /* 0x03684008070075a7 */ /* 0x000e24000800017f */
[----:B0-----:R-:W-:Y:S05]  /*27d30*/  @!P0 BRA `(.L_x_2488) ;  /* 0x0000003c00c48947 */ /* 0x001fea0003800000 */
.L_x_2611:
        /* <DEDUP_REMOVED lines=11> */
.L_x_2489:
        /* <DEDUP_REMOVED lines=37> */
.L_x_2612:
[----:B------:R-:W-:Y:S05]  /*28040*/  @P1 BRA `(.L_x_2491) ;  /* 0x0000000000301947 */ /* 0x000fea0003800000 */
[----:B------:R-:W2:Y:S01]  /*28050*/  LDL R9, [R1] ;  /* 0x0000000001097983 */ /* 0x000ea20000100800 */
[----:B------:R-:W-:Y:S01]  /*28060*/  MOV R12, 0x400 ;  /* 0x00000400000c7802 */ /* 0x000fe20000000f00 */
[----:B------:R-:W1:Y:S01]  /*28070*/  S2R R15, SR_TID.X ;  /* 0x00000000000f7919 */ /* 0x000e620000002100 */
[----:B------:R-:W3:Y:S01]  /*28080*/  S2R R13, SR_CgaCtaId ;  /* 0x00000000000d7919 */ /* 0x000ee20000008800 */
[----:B0-----:R-:W-:Y:S02]  /*28090*/  MOV R8, 0xa800 ;  /* 0x0000a80000087802 */ /* 0x001fe40000000f00 */
[----:B-1----:R-:W-:-:S04]  /*280a0*/  LOP3.LUT R15, R15, 0x1f, RZ, 0xc0, !PT ;  /* 0x0000001f0f0f7812 */ /* 0x002fc800078ec0ff */
[----:B------:R-:W-:Y:S02]  /*280b0*/  ISETP.NE.AND P0, PT, R15, RZ, PT ;  /* 0x000000ff0f00720c */ /* 0x000fe40003f05270 */
[----:B---3--:R-:W-:-:S05]  /*280c0*/  LEA R12, R13, R12, 0x18 ;  /* 0x0000000c0d0c7211 */ /* 0x008fca00078ec0ff */
[----:B--2---:R-:W-:-:S04]  /*280d0*/  IMAD R7, R9, 0x8, R12 ;  /* 0x0000000809077824 */ /* 0x004fc800078e020c */
[----:B------:R1:W-:Y:S02]  /*280e0*/  SYNCS.ARRIVE.TRANS64 RZ, [R7+URZ+0x36850], R8 ;  /* 0x0368500807ff79a7 */ /* 0x0003e4000800003f */
[----:B------:R-:W-:Y:S05]  /*280f0*/  @!P0 BRA `(.L_x_2491) ;  /* 0x0000000000048947 */ /* 0x000fea0003800000 */
[----:B------:R-:W-:Y:S01]  /*28100*/  BPT.TRAP 0x1 ;  /* 0x000000040000795c */ /* 0x000fe20000300000 */
.L_x_2491:
[----:B01----:R-:W2:Y:S01]  /*28110*/  LDL.LU R7, [R1] ;  /* 0x0000000001077983 */ /* 0x003ea20000300800 */
[----:B------:R-:W-:Y:S01]  /*28120*/  MOV R9, 0x400 ;  /* 0x0000040000097802 */ /* 0x000fe20000000f00 */
[----:B------:R-:W0:Y:S01]  /*28130*/  S2R R12, SR_CgaCtaId ;  /* 0x00000000000c7919 */ /* 0x000e220000008800 */
[----:B------:R-:W-:Y:S01]  /*28140*/  R2UR UR11, R4 ;  /* 0x00000000040b72ca */ /* 0x000fe200000e0000 */
[----:B------:R-:W-:Y:S01]  /*28150*/  UIADD3 UR4, UP0, UR36, 0x470, URZ ;  /* 0x0000047024047890 */ /* 0x000fe2000ff1e03f */
[----:B------:R-:W-:Y:S02]  /*28160*/  R2UR UR13, R6 ;  /* 0x00000000060d72ca */ /* 0x000fe400000e0000 */
[----:B------:R-:W-:Y:S02]  /*28170*/  R2UR UR12, R5 ;  /* 0x00000000050c72ca */ /* 0x000fe400000e0000 */
[----:B0-----:R-:W-:Y:S01]  /*28180*/  LEA R9, R12, R9, 0x18 ;  /* 0x000000090c097211 */ /* 0x001fe200078ec0ff */
[----:B--2---:R-:W-:-:S02]  /*28190*/  IMAD.MOV.U32 R8, RZ, RZ, R7 ;  /* 0x000000ffff087224 */ /* 0x004fc400078e0007 */
[----:B------:R-:W2:Y:S01]  /*281a0*/  LDL R7, [R1+0x4] ;  /* 0x0000040001077983 */ /* 0x000ea20000100800 */
[----:B------:R-:W-:Y:S01]  /*281b0*/  UMOV UR10, URZ ;  /* 0x0000003f000a7c82 */ /* 0x000fe20008000000 */
[--C-:B------:R-:W-:Y:S01]  /*281c0*/  IMAD R4, R8, 0x8, R9.reuse ;  /* 0x0000000808047824 */ /* 0x100fe200078e0209 */
[----:B------:R-:W-:Y:S01]  /*281d0*/  UMOV UR6, 0x0 ;  /* 0x0000000000067882 */ /* 0x000fe20000000000 */
[----:B------:R-:W-:Y:S01]  /*281e0*/  UMOV UR7, 0x14f00000 ;  /* 0x14f0000000077882 */ /* 0x000fe20000000000 */
[----:B------:R-:W-:Y:S01]  /*281f0*/  UMOV UR16, 0x40 ;  /* 0x0000004000107882 */ /* 0x000fe20000000000 */
[----:B------:R-:W-:Y:S02]  /*28200*/  MOV R6, R2 ;  /* 0x0000000200067202 */ /* 0x000fe40000000f00 */
[----:B------:R-:W-:Y:S01]  /*28210*/  R2UR UR9, R4 ;  /* 0x00000000040972ca */ /* 0x000fe200000e0000 */
[----:B------:R-:W-:-:S05]  /*28220*/  IMAD R4, R8, 0xa800, R9 ;  /* 0x0000a80008047824 */ /* 0x000fca00078e0209 */
[----:B------:R-:W-:Y:S01]  /*28230*/  R2UR UR15, R4 ;  /* 0x00000000040f72ca */ /* 0x000fe200000e0000 */
[----:B------:R-:W-:-:S06]  /*28240*/  IMAD.MOV.U32 R4, RZ, RZ, R3 ;  /* 0x000000ffff047224 */ /* 0x000fcc00078e0003 */
[----:B------:R-:W-:-:S06]  /*28250*/  UIADD3 UR9, UR9, 0x36850, URZ ;  /* 0x0003685009097890 */ /* 0x000fcc000fffe03f */
[----:B------:R-:W-:Y:S02]  /*28260*/  UIADD3 UR8, UR15, 0x400, URZ ;  /* 0x000004000f087890 */ /* 0x000fe4000fffe03f */
[----:B------:R-:W-:Y:S02]  /*28270*/  UIADD3 UR14, UR15, 0x3c00, URZ ;  /* 0x00003c000f0e7890 */ /* 0x000fe4000fffe03f */
[----:B------:R-:W-:Y:S01]  /*28280*/  UIADD3 UR15, UR15, 0x7400, URZ ;  /* 0x000074000f0f7890 */ /* 0x000fe2000fffe03f */
        /* <DEDUP_REMOVED lines=12> */
.L_x_2486:
[----:B------:R-:W-:Y:S05]  /*28350*/  BSYNC B2 ;  /* 0x0000000000027941 */ /* 0x000fea0003800000 */
.L_x_2485:
[----:B------:R-:W2:Y:S04]  /*28360*/  LDL.LU R2, [R1+0x20] ;  /* 0x0000200001027983 */ /* 0x000ea80000300800 */
[----:B------:R0:W-:Y:S04]  /*28370*/  STL [R1], R11 ;  /* 0x0000000b01007387 */ /* 0x0001e80000100800 */
[----:B------:R0:W-:Y:S02]  /*28380*/  STL [R1+0x8], R14 ;  /* 0x0000080e01007387 */ /* 0x0001e40000100800 */
[----:B0-2---:R-:W-:-:S07]  /*28390*/  VIADD R7, R2, 0xfffffffd ;  /* 0xfffffffd02077836 */ /* 0x005fce0000000000 */
.L_x_2484:
[----:B------:R-:W-:Y:S05]  /*283a0*/  BSYNC B1 ;  /* 0x0000000000017941 */ /* 0x000fea0003800000 */
.L_x_2483:
[----:B------:R-:W-:-:S13]  /*283b0*/  ISETP.NE.AND P0, PT, R10, RZ, PT ;  /* 0x000000ff0a00720c */ /* 0x000fda0003f05270 */
[----:B------:R-:W-:Y:S05]  /*283c0*/  @!P0 BRA `(.L_x_2482) ;  /* 0x0000001000208947 */ /* 0x000fea0003800000 */
[----:B------:R-:W-:-:S07]  /*283d0*/  MOV R11, R6 ;  /* 0x00000006000b7202 */ /* 0x000fce0000000f00 */
.L_x_2506:
        /* <DEDUP_REMOVED lines=32> */
.L_x_2494:
[----:B------:R-:W1:Y:S01]  /*285e0*/  S2R R3, SR_CgaCtaId ;  /* 0x0000000000037919 */ /* 0x000e620000008800 */
[----:B------:R-:W-:-:S04]  /*285f0*/  MOV R2, 0x400 ;  /* 0x0000040000027802 */ /* 0x000fc80000000f00 */
[----:B-1----:R-:W-:Y:S02]  /*28600*/  LEA R2, R3, R2, 0x18 ;  /* 0x0000000203027211 */ /* 0x002fe400078ec0ff */
[----:B------:R-:W-:Y:S02]  /*28610*/  SHF.L.U32 R3, R9, 0x1f, RZ ;  /* 0x0000001f09037819 */ /* 0x000fe400000006ff */
[----:B------:R-:W-:-:S04]  /*28620*/  LEA R2, R8, R2, 0x3 ;  /* 0x0000000208027211 */ /* 0x000fc800078e18ff */
[----:B------:R-:W1:Y:S02]  /*28630*/  SYNCS.PHASECHK.TRANS64.TRYWAIT P0, [R2+URZ+0x36840], R3 ;  /* 0x03684003020075a7 */ /* 0x000e64000800017f */
[----:B-1----:R-:W-:Y:S05]  /*28640*/  @!P0 BRA `(.L_x_2495) ;  /* 0x0000003400a88947 */ /* 0x002fea0003800000 */
.L_x_2613:
        /* <DEDUP_REMOVED lines=11> */
.L_x_2496:
        /* <DEDUP_REMOVED lines=37> */
.L_x_2614:
        /* <DEDUP_REMOVED lines=8> */
.L_x_2498:
        /* <DEDUP_REMOVED lines=15> */
[----:B------:R-:W-:Y:S01]  /*28ac0*/  IMAD.MOV.U32 R4, RZ, RZ, R12 ;  /* 0x000000ffff047224 */ /* 0x000fe200078e000c */
[----:B------:R-:W-:Y:S01]  /*28ad0*/  MOV R6, R11 ;  /* 0x0000000b00067202 */ /* 0x000fe20000000f00 */
        /* <DEDUP_REMOVED lines=18> */
.L_x_2493:
[----:B------:R-:W-:Y:S05]  /*28c00*/  BSYNC B1 ;  /* 0x0000000000017941 */ /* 0x000fea0003800000 */
.L_x_2492:
        /* <DEDUP_REMOVED lines=31> */
.L_x_2501:
[----:B------:R-:W2:Y:S01]  /*28e00*/  S2R R3, SR_CgaCtaId ;  /* 0x0000000000037919 */ /* 0x000ea20000008800 */
[----:B------:R-:W-:-:S04]  /*28e10*/  MOV R2, 0x400 ;  /* 0x0000040000027802 */ /* 0x000fc80000000f00 */
[----:B--2---:R-:W-:Y:S02]  /*28e20*/  LEA R2, R3, R2, 0x18 ;  /* 0x0000000203027211 */ /* 0x004fe400078ec0ff */
[----:B------:R-:W-:Y:S02]  /*28e30*/  SHF.L.U32 R3, R14, 0x1f, RZ ;  /* 0x0000001f0e037819 */ /* 0x000fe400000006ff */
[----:B------:R-:W-:-:S04]  /*28e40*/  LEA R2, R15, R2, 0x3 ;  /* 0x000000020f027211 */ /* 0x000fc800078e18ff */
[----:B------:R-:W2:Y:S02]  /*28e50*/  SYNCS.PHASECHK.TRANS64.TRYWAIT P0, [R2+URZ+0x36840], R3 ;  /* 0x03684003020075a7 */ /* 0x000ea4000800017f */
[----:B--2---:R-:W-:Y:S05]  /*28e60*/  @!P0 BRA `(.L_x_2502) ;  /* 0x0000002c00c88947 */ /* 0x004fea0003800000 */
.L_x_2615:
        /* <DEDUP_REMOVED lines=11> */
.L_x_2503:
[----:B------:R-:W3:Y:S01]  /*28f20*/  LDL R13, [R1] ;  /* 0x00000000010d7983 */ /* 0x000ee20000100800 */
[----:B0-----:R-:W-:-:S03]  /*28f30*/  MOV R14, 0x400 ;  /* 0x00000400000e7802 */ /* 0x001fc60000000f00 */
        /* <DEDUP_REMOVED lines=36> */
.L_x_2616:
        /* <DEDUP_REMOVED lines=8> */
.L_x_2505:
        /* <DEDUP_REMOVED lines=19> */
[----:B------:R-:W-:Y:S01]  /*29330*/  MOV R4, R10 ;  /* 0x0000000a00047202 */ /* 0x000fe20000000f00 */
        /* <DEDUP_REMOVED lines=13> */
.L_x_2500:
[----:B------:R-:W-:Y:S05]  /*29410*/  BSYNC B1 ;  /* 0x0000000000017941 */ /* 0x000fea0003800000 */
.L_x_2499:
[C---:B------:R-:W-:Y:S01]  /*29420*/  ISETP.GT.AND P0, PT, R7.reuse, 0x1, PT ;  /* 0x000000010700780c */ /* 0x040fe20003f04270 */
[----:B------:R-:W-:-:S12]  /*29430*/  VIADD R7, R7, 0xfffffffe ;  /* 0xfffffffe07077836 */ /* 0x000fd80000000000 */
[----:B------:R-:W-:Y:S05]  /*29440*/  @P0 BRA `(.L_x_2506) ;  /* 0xffffffec00e40947 */ /* 0x000fea000383ffff */
.L_x_2482:
[----:B------:R-:W-:Y:S05]  /*29450*/  BSYNC B0 ;  /* 0x0000000000007941 */ /* 0x000fea0003800000 */
.L_x_2481:
        /* <DEDUP_REMOVED lines=17> */
.L_x_2508:
[----:B------:R-:W-:Y:S05]  /*29570*/  BSYNC B0 ;  /* 0x0000000000007941 */ /* 0x000fea0003800000 */
.L_x_2507:
        /* <DEDUP_REMOVED lines=11> */
.L_x_2617:
        /* <DEDUP_REMOVED lines=11> */
.L_x_2512:
        /* <DEDUP_REMOVED lines=33> */
.L_x_2510:
[----:B------:R-:W-:Y:S05]  /*298f0*/  BSYNC B0 ;  /* 0x0000000000007941 */ /* 0x000fea0003800000 */
.L_x_2509:
        /* <DEDUP_REMOVED lines=9> */
.L_x_2466:
[----:B------:R-:W-:Y:S05]  /*29990*/  BSYNC B6 ;  /* 0x0000000000067941 */ /* 0x000fea0003800000 */
.L_x_2464:
[----:B------:R-:W-:-:S03]  /*299a0*/  UMOV UR4, 0xffffffff ;  /* 0xffffffff00047882 */ /* 0x000fc60000000000 */
[----:B------:R-:W-:Y:S05]  /*299b0*/  BRA.DIV UR4, `(.L_x_2513) ;  /* 0x0000002604307947 */ /* 0x000fea000b800000 */
[----:B------:R2:W3:Y:S04]  /*299c0*/  SHFL.IDX PT, R4, R16, RZ, 0x1f ;  /* 0x00001fff10047589 */ /* 0x0004e800000e0000 */
[----:B------:R-:W4:Y:S02]  /*299d0*/  SHFL.IDX PT, R16, R16, 0x1, 0x1f ;  /* 0x00201f0010107f89 */ /* 0x000f2400000e0000 */
.L_x_2621:
[----:B0-----:R-:W0:Y:S01]  /*299e0*/  S2R R7, SR_TID.X ;  /* 0x0000000000077919 */ /* 0x001e220000002100 */
[----:B------:R-:W-:Y:S01]  /*299f0*/  ULDC UR4, c[0x0][0xc14] ;  /* 0x0003050000047ab9 */ /* 0x000fe20000000800 */
[----:B------:R-:W-:Y:S01]  /*29a00*/  BSSY B0, `(.L_x_2514) ;  /* 0x000000b000007945 */ /* 0x000fe20003800000 */
[----:B-1----:R-:W-:Y:S02]  /*29a10*/  IMAD.U32 R0, RZ, RZ, UR4 ;  /* 0x00000004ff007e24 */ /* 0x002fe4000f8e00ff */
[----:B------:R-:W-:Y:S01]  /*29a20*/  IMAD.MOV.U32 R17, RZ, RZ, RZ ;  /* 0x000000ffff117224 */ /* 0x000fe200078e00ff */
[----:B0-----:R-:W-:-:S04]  /*29a30*/  LOP3.LUT R7, R7, 0x1f, RZ, 0xc0, !PT ;  /* 0x0000001f07077812 */ /* 0x001fc800078ec0ff */
[C---:B------:R-:W-:Y:S02]  /*29a40*/  ISETP.NE.AND P0, PT, R7.reuse, 0x1f, PT ;  /* 0x0000001f0700780c */ /* 0x040fe40003f05270 */
[----:B------:R-:W-:-:S04]  /*29a50*/  IADD3 R5, R7, R19, RZ ;  /* 0x0000001307057210 */ /* 0x000fc80007ffe0ff */
[----:B------:R-:W-:-:S13]  /*29a60*/  ISETP.GE.OR P0, PT, R5, R0, !P0 ;  /* 0x000000000500720c */ /* 0x000fda0004706670 */
[----:B------:R-:W-:Y:S05]  /*29a70*/  @P0 BRA `(.L_x_2515) ;  /* 0x00000000000c0947 */ /* 0x000fea0003800000 */
[----:B------:R-:W0:Y:S02]  /*29a80*/  LDC.64 R2, c[0x0][0xc58] ;  /* 0x00031600ff027b82 */ /* 0x000e240000000a00 */
[----:B0-----:R-:W-:-:S05]  /*29a90*/  IMAD.WIDE R2, R5, 0x4, R2 ;  /* 0x0000000405027825 */ /* 0x001fca00078e0202 */
[----:B------:R0:W5:Y:S02]  /*29aa0*/  LDG.E R17, desc[UR60][R2.64] ;  /* 0x0000003c02117981 */ /* 0x000164000c1e1900 */
.L_x_2515:
[----:B------:R-:W-:Y:S05]  /*29ab0*/  BSYNC B0 ;  /* 0x0000000000007941 */ /* 0x000fea0003800000 */
.L_x_2514:
[----:B------:R-:W-:-:S03]  /*29ac0*/  UMOV UR4, 0xffffffff ;  /* 0xffffffff00047882 */ /* 0x000fc60000000000 */
[----:B------:R-:W-:Y:S05]  /*29ad0*/  BRA.DIV UR4, `(.L_x_2516) ;  /* 0x0000002604347947 */ /* 0x000fea000b800000 */
[----:B-----5:R-:W1:Y:S01]  /*29ae0*/  SHFL.UP PT, R14, R17, 0x1, RZ ;  /* 0x04200000110e7989 */ /* 0x020e6200000e00ff */
[C---:B------:R-:W-:Y:S02]  /*29af0*/  ISETP.NE.AND P0, PT, R7.reuse, RZ, PT ;  /* 0x000000ff0700720c */ /* 0x040fe40003f05270 */
[C---:B------:R-:W-:Y:S02]  /*29b00*/  ISETP.GE.U32.AND P1, PT, R7.reuse, 0x2, PT ;  /* 0x000000020700780c */ /* 0x040fe40003f26070 */
[----:B-1----:R-:W-:Y:S02]  /*29b10*/  SEL R14, R14, RZ, P0 ;  /* 0x000000ff0e0e7207 */ /* 0x002fe40000000000 */
[----:B------:R-:W-:Y:S02]  /*29b20*/  ISETP.GE.U32.AND P0, PT, R7, 0x4, PT ;  /* 0x000000040700780c */ /* 0x000fe40003f06070 */
[----:B------:R-:W-:-:S05]  /*29b30*/  IADD3 R13, R17, R14, RZ ;  /* 0x0000000e110d7210 */ /* 0x000fca0007ffe0ff */
[----:B------:R-:W1:Y:S02]  /*29b40*/  SHFL.UP PT, R14, R13, 0x2, RZ ;  /* 0x044000000d0e7989 */ /* 0x000e6400000e00ff */
[----:B-1----:R-:W-:Y:S02]  /*29b50*/  SEL R14, R14, RZ, P1 ;  /* 0x000000ff0e0e7207 */ /* 0x002fe40000800000 */
        /* <DEDUP_REMOVED lines=12> */
[----:B------:R0:W1:Y:S02]  /*29c20*/  SHFL.IDX PT, R14, R2, 0x1f, 0x1f ;  /* 0x03e01f00020e7f89 */ /* 0x00006400000e0000 */
.L_x_2629:
[----:B------:R-:W-:Y:S02]  /*29c30*/  ULDC UR4, c[0x0][0xc10] ;  /* 0x0003040000047ab9 */ /* 0x000fe40000000800 */
[----:B------:R-:W-:-:S04]  /*29c40*/  IMAD.U32 R5, RZ, RZ, UR4 ;  /* 0x00000004ff057e24 */ /* 0x000fc8000f8e00ff */
[----:B-1----:R-:W-:-:S05]  /*29c50*/  IMAD R3, R14, R5, RZ ;  /* 0x000000050e037224 */ /* 0x002fca00078e02ff */
[----:B--2-4-:R-:W-:-:S04]  /*29c60*/  IADD3 R16, R16, R3, RZ ;  /* 0x0000000310107210 */ /* 0x014fc80007ffe0ff */
[----:B---3--:R-:W-:-:S13]  /*29c70*/  ISETP.GT.AND P0, PT, R16, R4, PT ;  /* 0x000000041000720c */ /* 0x008fda0003f04270 */
[----:B------:R-:W-:Y:S05]  /*29c80*/  @P0 BRA `(.L_x_2517) ;  /* 0x0000000000b40947 */ /* 0x000fea0003800000 */
[----:B------:R-:W1:Y:S02]  /*29c90*/  LDC R0, c[0x0][0xc14] ;  /* 0x00030500ff007b82 */ /* 0x000e640000000800 */
.L_x_2522:
[----:B------:R-:W-:-:S05]  /*29ca0*/  VIADD R19, R19, 0x1f ;  /* 0x0000001f13137836 */ /* 0x000fca0000000000 */
[----:B-1----:R-:W-:-:S13]  /*29cb0*/  ISETP.GE.AND P0, PT, R19, R0, PT ;  /* 0x000000001300720c */ /* 0x002fda0003f06270 */
[----:B------:R-:W-:Y:S05]  /*29cc0*/  @P0 BRA `(.L_x_2518) ;  /* 0x0000000400ec0947 */ /* 0x000fea0003800000 */
[----:B------:R-:W1:Y:S01]  /*29cd0*/  S2R R7, SR_TID.X ;  /* 0x0000000000077919 */ /* 0x000e620000002100 */
[----:B------:R-:W-:Y:S01]  /*29ce0*/  BSSY B0, `(.L_x_2519) ;  /* 0x000000a000007945 */ /* 0x000fe20003800000 */
[----:B------:R-:W-:Y:S02]  /*29cf0*/  MOV R17, RZ ;  /* 0x000000ff00117202 */ /* 0x000fe40000000f00 */
[----:B-1----:R-:W-:-:S04]  /*29d00*/  LOP3.LUT R7, R7, 0x1f, RZ, 0xc0, !PT ;  /* 0x0000001f07077812 */ /* 0x002fc800078ec0ff */
[C---:B------:R-:W-:Y:S01]  /*29d10*/  ISETP.NE.AND P1, PT, R7.reuse, 0x1f, PT ;  /* 0x0000001f0700780c */ /* 0x040fe20003f25270 */
[----:B------:R-:W-:-:S05]  /*29d20*/  IMAD.IADD R5, R7, 0x1, R19 ;  /* 0x0000000107057824 */ /* 0x000fca00078e0213 */
[----:B------:R-:W-:-:S13]  /*29d30*/  ISETP.GE.OR P0, PT, R5, R0, !P1 ;  /* 0x000000000500720c */ /* 0x000fda0004f06670 */
[----:B------:R-:W-:Y:S05]  /*29d40*/  @P0 BRA `(.L_x_2520) ;  /* 0x00000000000c0947 */ /* 0x000fea0003800000 */
[----:B0-----:R-:W0:Y:S02]  /*29d50*/  LDC.64 R2, c[0x0][0xc58] ;  /* 0x00031600ff027b82 */ /* 0x001e240000000a00 */
[----:B0-----:R-:W-:-:S05]  /*29d60*/  IMAD.WIDE R2, R5, 0x4, R2 ;  /* 0x0000000405027825 */ /* 0x001fca00078e0202 */
[----:B------:R1:W5:Y:S02]  /*29d70*/  LDG.E R17, desc[UR60][R2.64] ;  /* 0x0000003c02117981 */ /* 0x000364000c1e1900 */
.L_x_2520:
[----:B------:R-:W-:Y:S05]  /*29d80*/  BSYNC B0 ;  /* 0x0000000000007941 */ /* 0x000fea0003800000 */
.L_x_2519:
[----:B------:R-:W-:-:S03]  /*29d90*/  UMOV UR4, 0xffffffff ;  /* 0xffffffff00047882 */ /* 0x000fc60000000000 */
[----:B------:R-:W-:Y:S05]  /*29da0*/  BRA.DIV UR4, `(.L_x_2521) ;  /* 0x0000002604507947 */ /* 0x000fea000b800000 */
[----:B-----5:R-:W2:Y:S01]  /*29db0*/  SHFL.UP PT, R14, R17, 0x1, RZ ;  /* 0x04200000110e7989 */ /* 0x020ea200000e00ff */
[C---:B------:R-:W-:Y:S02]  /*29dc0*/  ISETP.NE.AND P0, PT, R7.reuse, RZ, PT ;  /* 0x000000ff0700720c */ /* 0x040fe40003f05270 */
[C---:B------:R-:W-:Y:S02]  /*29dd0*/  ISETP.GE.U32.AND P1, PT, R7.reuse, 0x2, PT ;  /* 0x000000020700780c */ /* 0x040fe40003f26070 */
[----:B--2---:R-:W-:Y:S02]  /*29de0*/  SEL R14, R14, RZ, P0 ;  /* 0x000000ff0e0e7207 */ /* 0x004fe40000000000 */
[----:B------:R-:W-:-:S03]  /*29df0*/  ISETP.GE.U32.AND P0, PT, R7, 0x4, PT ;  /* 0x000000040700780c */ /* 0x000fc60003f06070 */
[----:B------:R-:W-:-:S05]  /*29e00*/  IMAD.IADD R13, R17, 0x1, R14 ;  /* 0x00000001110d7824 */ /* 0x000fca00078e020e */
[----:B------:R-:W2:Y:S02]  /*29e10*/  SHFL.UP PT, R14, R13, 0x2, RZ ;  /* 0x044000000d0e7989 */ /* 0x000ea400000e00ff */
[----:B--2---:R-:W-:Y:S02]  /*29e20*/  SEL R14, R14, RZ, P1 ;  /* 0x000000ff0e0e7207 */ /* 0x004fe40000800000 */
[----:B------:R-:W-:-:S03]  /*29e30*/  ISETP.GE.U32.AND P1, PT, R7, 0x8, PT ;  /* 0x000000080700780c */ /* 0x000fc60003f26070 */
[----:B-1----:R-:W-:-:S05]  /*29e40*/  IMAD.IADD R3, R13, 0x1, R14 ;  /* 0x000000010d037824 */ /* 0x002fca00078e020e */
[----:B------:R-:W1:Y:S02]  /*29e50*/  SHFL.UP PT, R14, R3, 0x4, RZ ;  /* 0x04800000030e7989 */ /* 0x000e6400000e00ff */
[----:B-1----:R-:W-:Y:S02]  /*29e60*/  SEL R14, R14, RZ, P0 ;  /* 0x000000ff0e0e7207 */ /* 0x002fe40000000000 */
[----:B------:R-:W-:Y:S02]  /*29e70*/  ISETP.GE.U32.AND P0, PT, R7, 0x10, PT ;  /* 0x000000100700780c */ /* 0x000fe40003f06070 */
[----:B------:R-:W-:-:S05]  /*29e80*/  IADD3 R5, R3, R14, RZ ;  /* 0x0000000e03057210 */ /* 0x000fca0007ffe0ff */
[----:B------:R-:W1:Y:S02]  /*29e90*/  SHFL.UP PT, R14, R5, 0x8, RZ ;  /* 0x05000000050e7989 */ /* 0x000e6400000e00ff */
[----:B-1----:R-:W-:-:S05]  /*29ea0*/  SEL R6, R14, RZ, P1 ;  /* 0x000000ff0e067207 */ /* 0x002fca0000800000 */
[----:B------:R-:W-:-:S05]  /*29eb0*/  IMAD.IADD R6, R5, 0x1, R6 ;  /* 0x0000000105067824 */ /* 0x000fca00078e0206 */
[----:B------:R-:W1:Y:S02]  /*29ec0*/  SHFL.UP PT, R14, R6, 0x10, RZ ;  /* 0x06000000060e7989 */ /* 0x000e6400000e00ff */
[----:B-1----:R-:W-:-:S05]  /*29ed0*/  SEL R7, R14, RZ, P0 ;  /* 0x000000ff0e077207 */ /* 0x002fca0000000000 */
[----:B0-----:R-:W-:-:S05]  /*29ee0*/  IMAD.IADD R2, R6, 0x1, R7 ;  /* 0x0000000106027824 */ /* 0x001fca00078e0207 */
[----:B------:R0:W1:Y:S02]  /*29ef0*/  SHFL.IDX PT, R14, R2, 0x1f, 0x1f ;  /* 0x03e01f00020e7f89 */ /* 0x00006400000e0000 */
.L_x_2637:
[----:B------:R-:W-:Y:S02]  /*29f00*/  ULDC UR4, c[0x0][0xc10] ;  /* 0x0003040000047ab9 */ /* 0x000fe40000000800 */
[----:B------:R-:W-:-:S05]  /*29f10*/  MOV R5, UR4 ;  /* 0x0000000400057c02 */ /* 0x000fca0008000f00 */
[----:B-1----:R-:W-:-:S04]  /*29f20*/  IMAD R3, R14, R5, RZ ;  /* 0x000000050e037224 */ /* 0x002fc800078e02ff */
[----:B------:R-:W-:-:S05]  /*29f30*/  IMAD.IADD R16, R3, 0x1, R16 ;  /* 0x0000000103107824 */ /* 0x000fca00078e0210 */
[----:B------:R-:W-:-:S13]  /*29f40*/  ISETP.GT.AND P0, PT, R16, R4, PT ;  /* 0x000000041000720c */ /* 0x000fda0003f04270 */
[----:B------:R-:W-:Y:S05]  /*29f50*/  @!P0 BRA `(.L_x_2522) ;  /* 0xfffffffc00508947 */ /* 0x000fea000383ffff */
.L_x_2517:
        /* <DEDUP_REMOVED lines=8> */
.L_x_2641:
[----:B------:R-:W-:Y:S02]  /*29fe0*/  ISETP.NE.AND P0, PT, R3, RZ, PT ;  /* 0x000000ff0300720c */ /* 0x000fe40003f05270 */
[----:B------:R-:W-:-:S11]  /*29ff0*/  MOV R7, RZ ;  /* 0x000000ff00077202 */ /* 0x000fd60000000f00 */
[----:B------:R-:W-:Y:S05]  /*2a000*/  @!P0 BRA `(.L_x_2524) ;  /* 0x0000000000108947 */ /* 0x000fea0003800000 */
[----:B------:R-:W-:Y:S01]  /*2a010*/  UMOV UR4, 0xffffffff ;  /* 0xffffffff00047882 */ /* 0x000fe20000000000 */
[----:B------:R-:W-:Y:S02]  /*2a020*/  VIADD R12, R6, 0xffffffff ;  /* 0xffffffff060c7836 */ /* 0x000fe40000000000 */
[----:B------:R-:W-:Y:S05]  /*2a030*/  BRA.DIV UR4, `(.L_x_2525) ;  /* 0x0000002604c47947 */ /* 0x000fea000b800000 */
[----:B------:R3:W4:Y:S02]  /*2a040*/  SHFL.IDX PT, R7, R2, R12, 0x1f ;  /* 0x00001f0c02077589 */ /* 0x00072400000e0000 */
.L_x_2524:
[----:B0--3--:R-:W0:Y:S01]  /*2a050*/  LDC.64 R2, c[0x0][0xc68] ;  /* 0x00031a00ff027b82 */ /* 0x009e220000000a00 */
[----:B------:R-:W-:-:S04]  /*2a060*/  IMAD.IADD R19, R6, 0x1, R19 ;  /* 0x0000000106137824 */ /* 0x000fc800078e0213 */
[----:B0-----:R-:W-:-:S05]  /*2a070*/  IMAD.WIDE R2, R19, 0x4, R2 ;  /* 0x0000000413027825 */ /* 0x001fca00078e0202 */
[----:B------:R-:W1:Y:S01]  /*2a080*/  LDG.E R9, desc[UR60][R2.64] ;  /* 0x0000003c02097981 */ /* 0x000e62000c1e1900 */
[----:B----4-:R-:W-:-:S05]  /*2a090*/  IMAD R16, R7, R5, R16 ;  /* 0x0000000507107224 */ /* 0x010fca00078e0210 */
[----:B------:R-:W-:Y:S01]  /*2a0a0*/  IADD3 R7, R4, -R16, RZ ;  /* 0x8000001004077210 */ /* 0x000fe20007ffe0ff */
[----:B-12---:R-:W-:-:S05]  /*2a0b0*/  IMAD R6, R17, R9, RZ ;  /* 0x0000000911067224 */ /* 0x006fca00078e02ff */
[----:B------:R-:W-:-:S04]  /*2a0c0*/  IABS R8, R6 ;  /* 0x0000000600087213 */ /* 0x000fc80000000000 */
[----:B------:R-:W0:Y:S08]  /*2a0d0*/  I2F.RP R11, R8 ;  /* 0x00000008000b7306 */ /* 0x000e300000209400 */
[----:B0-----:R-:W0:Y:S02]  /*2a0e0*/  MUFU.RCP R11, R11 ;  /* 0x0000000b000b7308 */ /* 0x001e240000001000 */
[----:B0-----:R-:W-:-:S06]  /*2a0f0*/  IADD3 R12, R11, 0xffffffe, RZ ;  /* 0x0ffffffe0b0c7810 */ /* 0x001fcc0007ffe0ff */
[----:B------:R-:W0:Y:S02]  /*2a100*/  F2I.FTZ.U32.TRUNC.NTZ R3, R12 ;  /* 0x0000000c00037305 */ /* 0x000e24000021f000 */
[----:B0-----:R-:W-:-:S04]  /*2a110*/  IMAD.MOV R2, RZ, RZ, -R3 ;  /* 0x000000ffff027224 */ /* 0x001fc800078e0a03 */
[----:B------:R-:W-:Y:S02]  /*2a120*/  IMAD R10, R2, R8, RZ ;  /* 0x00000008020a7224 */ /* 0x000fe400078e02ff */
[----:B------:R-:W-:-:S04]  /*2a130*/  IMAD.MOV.U32 R2, RZ, RZ, RZ ;  /* 0x000000ffff027224 */ /* 0x000fc800078e00ff */
[----:B------:R-:W-:Y:S01]  /*2a140*/  IMAD.HI.U32 R10, R3, R10, R2 ;  /* 0x0000000a030a7227 */ /* 0x000fe200078e0002 */
[----:B------:R-:W-:Y:S02]  /*2a150*/  IABS R3, R7 ;  /* 0x0000000700037213 */ /* 0x000fe40000000000 */
[----:B------:R-:W-:-:S03]  /*2a160*/  IABS R2, R6 ;  /* 0x0000000600027213 */ /* 0x000fc60000000000 */
        /* <DEDUP_REMOVED lines=9> */
[----:B------:R-:W-:-:S03]  /*2a200*/  ISETP.GE.AND P0, PT, R3, RZ, PT ;  /* 0x000000ff0300720c */ /* 0x000fc60003f06270 */
[----:B------:R-:W-:-:S10]  /*2a210*/  IMAD.MOV.U32 R2, RZ, RZ, R10 ;  /* 0x000000ffff027224 */ /* 0x000fd400078e000a */
[----:B------:R-:W-:Y:S02]  /*2a220*/  @!P0 IADD3 R2, -R2, RZ, RZ ;  /* 0x000000ff02028210 */ /* 0x000fe40007ffe1ff */
[----:B------:R-:W-:-:S13]  /*2a230*/  ISETP.NE.AND P0, PT, R6, RZ, PT ;  /* 0x000000ff0600720c */ /* 0x000fda0003f05270 */
[----:B------:R-:W-:-:S05]  /*2a240*/  @!P0 LOP3.LUT R2, RZ, R6, RZ, 0x33, !PT ;  /* 0x00000006ff028212 */ /* 0x000fca00078e33ff */
[----:B------:R-:W-:Y:S01]  /*2a250*/  IMAD R4, R9, R2, RZ ;  /* 0x0000000209047224 */ /* 0x000fe200078e02ff */
[----:B------:R-:W-:-:S03]  /*2a260*/  IADD3 R2, -R2, RZ, RZ ;  /* 0x000000ff02027210 */ /* 0x000fc60007ffe1ff */
[----:B------:R-:W-:Y:S02]  /*2a270*/  IMAD.MOV R8, RZ, RZ, -R4 ;  /* 0x000000ffff087224 */ /* 0x000fe400078e0a04 */
[----:B------:R-:W-:-:S03]  /*2a280*/  IMAD R6, R6, R2, R7 ;  /* 0x0000000206067224 */ /* 0x000fc600078e0207 */
[----:B------:R-:W-:-:S04]  /*2a290*/  VIADDMNMX R9, R8, R5, R9, PT ;  /* 0x0000000508097246 */ /* 0x000fc80003800109 */
[----:B------:R-:W-:-:S04]  /*2a2a0*/  IABS R5, R9 ;  /* 0x0000000900057213 */ /* 0x000fc80000000000 */
[----:B------:R-:W0:Y:S08]  /*2a2b0*/  I2F.RP R8, R5 ;  /* 0x0000000500087306 */ /* 0x000e300000209400 */
[----:B0-----:R-:W0:Y:S02]  /*2a2c0*/  MUFU.RCP R8, R8 ;  /* 0x0000000800087308 */ /* 0x001e240000001000 */
[----:B0-----:R-:W-:-:S06]  /*2a2d0*/  VIADD R10, R8, 0xffffffe ;  /* 0x0ffffffe080a7836 */ /* 0x001fcc0000000000 */
[----:B------:R-:W0:Y:S02]  /*2a2e0*/  F2I.FTZ.U32.TRUNC.NTZ R3, R10 ;  /* 0x0000000a00037305 */ /* 0x000e24000021f000 */
[----:B0-----:R-:W-:-:S04]  /*2a2f0*/  IMAD.MOV R2, RZ, RZ, -R3 ;  /* 0x000000ffff027224 */ /* 0x001fc800078e0a03 */
[----:B------:R-:W-:Y:S02]  /*2a300*/  IMAD R7, R2, R5, RZ ;  /* 0x0000000502077224 */ /* 0x000fe400078e02ff */
[----:B------:R-:W-:-:S04]  /*2a310*/  IMAD.MOV.U32 R2, RZ, RZ, RZ ;  /* 0x000000ffff027224 */ /* 0x000fc800078e00ff */
[----:B------:R-:W-:Y:S01]  /*2a320*/  IMAD.HI.U32 R2, R3, R7, R2 ;  /* 0x0000000703027227 */ /* 0x000fe200078e0002 */
[----:B------:R-:W-:Y:S02]  /*2a330*/  IABS R3, R6 ;  /* 0x0000000600037213 */ /* 0x000fe40000000000 */
[----:B------:R-:W-:-:S03]  /*2a340*/  IABS R7, R9 ;  /* 0x0000000900077213 */ /* 0x000fc60000000000 */
[----:B------:R-:W-:Y:S01]  /*2a350*/  IMAD.HI.U32 R2, R2, R3, RZ ;  /* 0x0000000302027227 */ /* 0x000fe200078e00ff */
[----:B------:R-:W-:-:S05]  /*2a360*/  IADD3 R8, RZ, -R7, RZ ;  /* 0x80000007ff087210 */ /* 0x000fca0007ffe0ff */
[----:B------:R-:W-:Y:S01]  /*2a370*/  IMAD R8, R2, R8, R3 ;  /* 0x0000000802087224 */ /* 0x000fe200078e0203 */
[----:B------:R-:W-:-:S04]  /*2a380*/  LOP3.LUT R3, R6, R9, RZ, 0x3c, !PT ;  /* 0x0000000906037212 */ /* 0x000fc800078e3cff */
[----:B------:R-:W-:-:S13]  /*2a390*/  ISETP.GT.U32.AND P0, PT, R5, R8, PT ;  /* 0x000000080500720c */ /* 0x000fda0003f04070 */
[----:B------:R-:W-:Y:S02]  /*2a3a0*/  @!P0 IMAD.IADD R8, R8, 0x1, -R5 ;  /* 0x0000000108088824 */ /* 0x000fe400078e0a05 */
[----:B------:R-:W-:-:S03]  /*2a3b0*/  @!P0 VIADD R2, R2, 0x1 ;  /* 0x0000000102028836 */ /* 0x000fc60000000000 */
[----:B------:R-:W-:-:S13]  /*2a3c0*/  ISETP.GE.U32.AND P0, PT, R8, R5, PT ;  /* 0x000000050800720c */ /* 0x000fda0003f06070 */
[----:B------:R-:W-:Y:S02]  /*2a3d0*/  @P0 IADD3 R2, R2, 0x1, RZ ;  /* 0x0000000102020810 */ /* 0x000fe40007ffe0ff */
[----:B------:R-:W-:Y:S01]  /*2a3e0*/  ISETP.GE.AND P0, PT, R3, RZ, PT ;  /* 0x000000ff0300720c */ /* 0x000fe20003f06270 */
[----:B------:R-:W-:-:S12]  /*2a3f0*/  IMAD.IADD R3, R6, 0x1, R4 ;  /* 0x0000000106037824 */ /* 0x000fd800078e0204 */
[----:B------:R-:W-:Y:S01]  /*2a400*/  @!P0 IMAD.MOV R2, RZ, RZ, -R2 ;  /* 0x000000ffff028224 */ /* 0x000fe200078e0a02 */
[----:B------:R-:W-:-:S13]  /*2a410*/  ISETP.NE.AND P0, PT, R9, RZ, PT ;  /* 0x000000ff0900720c */ /* 0x000fda0003f05270 */
[----:B------:R-:W-:Y:S02]  /*2a420*/  @!P0 LOP3.LUT R2, RZ, R9, RZ, 0x33, !PT ;  /* 0x00000009ff028212 */ /* 0x000fe400078e33ff */
[----:B------:R-:W-:-:S05]  /*2a430*/  IADD3 R9, -R9, RZ, RZ ;  /* 0x000000ff09097210 */ /* 0x000fca0007ffe1ff */
[----:B------:R-:W-:Y:S01]  /*2a440*/  IMAD R18, R2, R9, R3 ;  /* 0x0000000902127224 */ /* 0x000fe200078e0203 */
[----:B------:R-:W-:-:S05]  /*2a450*/  LOP3.LUT R2, RZ, R2, RZ, 0x33, !PT ;  /* 0x00000002ff027212 */ /* 0x000fca00078e33ff */
[----:B------:R-:W-:Y:S01]  /*2a460*/  IMAD.IADD R17, R17, 0x1, R2 ;  /* 0x0000000111117824 */ /* 0x000fe200078e0202 */
[----:B------:R-:W-:Y:S06]  /*2a470*/  BRA `(.L_x_2526) ;  /* 0x00000000001c7947 */ /* 0x000fec0003800000 */
.L_x_2518:
[----:B------:R-:W-:Y:S01]  /*2a480*/  UMOV UR4, URZ ;  /* 0x0000003f00047c82 */ /* 0x000fe20008000000 */
[----:B------:R-:W-:Y:S01]  /*2a490*/  UMOV UR5, URZ ;  /* 0x0000003f00057c82 */ /* 0x000fe20008000000 */
[----:B------:R-:W-:Y:S01]  /*2a4a0*/  ULDC UR6, c[0x0][0xc14] ;  /* 0x0003050000067ab9 */ /* 0x000fe20000000800 */
[----:B------:R-:W-:Y:S01]  /*2a4b0*/  IMAD.MOV.U32 R16, RZ, RZ, R4 ;  /* 0x000000ffff107224 */ /* 0x000fe200078e0004 */
[----:B------:R-:W-:Y:S01]  /*2a4c0*/  MOV R17, UR4 ;  /* 0x0000000400117c02 */ /* 0x000fe20008000f00 */
[----:B------:R-:W-:Y:S02]  /*2a4d0*/  IMAD.U32 R18, RZ, RZ, UR5 ;  /* 0x00000005ff127e24 */ /* 0x000fe4000f8e00ff */
[----:B------:R-:W-:-:S07]  /*2a4e0*/  IMAD.U32 R19, RZ, RZ, UR6 ;  /* 0x00000006ff137e24 */ /* 0x000fce000f8e00ff */
.L_x_2526:
        /* <DEDUP_REMOVED lines=12> */
.L_x_2441:
        /* <DEDUP_REMOVED lines=12> */
.L_x_2644:
[----:B------:R-:W-:Y:S05]  /*2a670*/  BSYNC B0 ;  /* 0x0000000000007941 */ /* 0x000fea0003800000 */
.L_x_2528:
[----:B------:R-:W-:-:S03]  /*2a680*/  UMOV UR4, 0xffffffff ;  /* 0xffffffff00047882 */ /* 0x000fc60000000000 */
[----:B------:R-:W-:Y:S05]  /*2a690*/  BRA.DIV UR4, `(.L_x_2530) ;  /* 0x0000002204687947 */ /* 0x000fea000b800000 */
[----:B------:R-:W2:Y:S02]  /*2a6a0*/  S2R R2, SR_TID.X ;  /* 0x0000000000027919 */ /* 0x000ea40000002100 */
[----:B--2---:R-:W-:-:S04]  /*2a6b0*/  SHF.R.U32.HI R2, RZ, 0x5, R2 ;  /* 0x00000005ff027819 */ /* 0x004fc80000011602 */
[----:B------:R-:W-:-:S05]  /*2a6c0*/  LOP3.LUT R2, R2, 0x3, RZ, 0xc0, !PT ;  /* 0x0000000302027812 */ /* 0x000fca00078ec0ff */
[----:B------:R2:W3:Y:S02]  /*2a6d0*/  SHFL.IDX PT, R14, R2, RZ, 0x1f ;  /* 0x00001fff020e7589 */ /* 0x0004e400000e0000 */
.L_x_2647:
[----:B---3--:R-:W-:-:S13]  /*2a6e0*/  ISETP.NE.AND P0, PT, R14, RZ, PT ;  /* 0x000000ff0e00720c */ /* 0x008fda0003f05270 */
[----:B------:R-:W-:Y:S05]  /*2a6f0*/  @P0 BRA `(.L_x_2197) ;  /* 0x00000000009c0947 */ /* 0x000fea0003800000 */
[----:B------:R-:W-:-:S03]  /*2a700*/  UMOV UR4, 0xffffffff ;  /* 0xffffffff00047882 */ /* 0x000fc60000000000 */
[----:B------:R-:W-:Y:S05]  /*2a710*/  BRA.DIV UR4, `(.L_x_2531) ;  /* 0x00000022047c7947 */ /* 0x000fea000b800000 */
[----:B------:R-:W-:-:S13]  /*2a720*/  ELECT P6, URZ, PT ;  /* 0x00000000003f782f */ /* 0x000fda00038c0000 */
.L_x_2650:
        /* <DEDUP_REMOVED lines=8> */
.L_x_2532:
[----:B-1----:R-:W2:Y:S04]  /*2a7b0*/  LDL R3, [R1] ;  /* 0x0000000001037983 */ /* 0x002ea80000100800 */
[----:B------:R-:W3:Y:S01]  /*2a7c0*/  LDL.LU R7, [R1+0x8] ;  /* 0x0000080001077983 */ /* 0x000ee20000300800 */
[----:B------:R-:W-:-:S05]  /*2a7d0*/  IADD3 R2, R0, 0x36840, RZ ;  /* 0x0003684000027810 */ /* 0x000fca0007ffe0ff */
[C---:B--2---:R-:W-:Y:S02]  /*2a7e0*/  IMAD R6, R3.reuse, 0x8, R2 ;  /* 0x0000000803067824 */ /* 0x044fe400078e0202 */
[----:B------:R-:W-:Y:S01]  /*2a7f0*/  VIADD R3, R3, 0x1 ;  /* 0x0000000103037836 */ /* 0x000fe20000000000 */
[----:B---3--:R-:W-:-:S04]  /*2a800*/  SHF.L.U32 R5, R7, 0x1f, RZ ;  /* 0x0000001f07057819 */ /* 0x008fc800000006ff */
[C---:B------:R-:W-:Y:S01]  /*2a810*/  ISETP.NE.AND P1, PT, R3.reuse, 0x2, PT ;  /* 0x000000020300780c */ /* 0x040fe20003f25270 */
[----:B------:R-:W1:Y:S03]  /*2a820*/  SYNCS.PHASECHK.TRANS64.TRYWAIT P0, [R6+URZ], R5 ;  /* 0x00000005060075a7 */ /* 0x000e66000800017f */
[----:B------:R-:W-:Y:S02]  /*2a830*/  SEL R4, RZ, 0x1, P1 ;  /* 0x00000001ff047807 */ /* 0x000fe40000800000 */
[----:B------:R-:W-:Y:S02]  /*2a840*/  SEL R3, R3, RZ, P1 ;  /* 0x000000ff03037207 */ /* 0x000fe40000800000 */
[----:B------:R-:W-:Y:S02]  /*2a850*/  LOP3.LUT R4, R7, R4, RZ, 0x3c, !PT ;  /* 0x0000000407047212 */ /* 0x000fe400078e3cff */
[----:B------:R-:W-:-:S02]  /*2a860*/  LEA R7, R3, R2, 0x3 ;  /* 0x0000000203077211 */ /* 0x000fc400078e18ff */
[----:B------:R-:W-:Y:S01]  /*2a870*/  SHF.L.U32 R2, R4, 0x1f, RZ ;  /* 0x0000001f04027819 */ /* 0x000fe200000006ff */
[----:B-1----:R-:W-:Y:S06]  /*2a880*/  @!P0 BRA `(.L_x_2533) ;  /* 0x0000002000408947 */ /* 0x002fec0003800000 */
.L_x_2651:
[----:B------:R-:W2:Y:S02]  /*2a890*/  SYNCS.PHASECHK.TRANS64.TRYWAIT P0, [R7+URZ], R2 ;  /* 0x00000002070075a7 */ /* 0x000ea4000800017f */
[----:B--2---:R-:W-:Y:S05]  /*2a8a0*/  @!P0 BRA `(.L_x_2534) ;  /* 0x00000020004c8947 */ /* 0x004fea0003800000 */
.L_x_2652:
[----:B------:R-:W-:Y:S05]  /*2a8b0*/  @!P2 BRA `(.L_x_2535) ;  /* 0x000000000004a947 */ /* 0x000fea0003800000 */
[----:B------:R-:W-:Y:S01]  /*2a8c0*/  BPT.TRAP 0x1 ;  /* 0x000000040000795c */ /* 0x000fe20000300000 */
.L_x_2535:
[----:B------:R-:W3:Y:S01]  /*2a8d0*/  LDL.LU R4, [R1] ;  /* 0x0000000001047983 */ /* 0x000ee20000300800 */
[----:B------:R-:W-:-:S04]  /*2a8e0*/  VIADD R0, R0, 0x36860 ;  /* 0x0003686000007836 */ /* 0x000fc80000000000 */
[----:B---3--:R-:W-:-:S04]  /*2a8f0*/  IMAD R4, R4, 0x8, R0 ;  /* 0x0000000804047824 */ /* 0x008fc800078e0200 */
[----:B------:R-:W3:Y:S02]  /*2a900*/  SYNCS.PHASECHK.TRANS64.TRYWAIT P0, [R4+URZ], R5 ;  /* 0x00000005040075a7 */ /* 0x000ee4000800017f */
[----:B---3--:R-:W-:Y:S05]  /*2a910*/  @!P0 BRA `(.L_x_2536) ;  /* 0x0000002000448947 */ /* 0x008fea0003800000 */
.L_x_2653:
[----:B------:R-:W-:-:S07]  /*2a920*/  LEA R3, R3, R0, 0x3 ;  /* 0x0000000003037211 */ /* 0x000fce00078e18ff */
.L_x_2537:
[----:B----4-:R4:W0:Y:S02]  /*2a930*/  SYNCS.PHASECHK.TRANS64.TRYWAIT P0, [R3+URZ], R2 ;  /* 0x00000002030075a7 */ /* 0x010824000800017f */
[----:B0-----:R-:W-:Y:S05]  /*2a940*/  @!P0 NANOSLEEP.SYNCS 0x989680 ;  /* 0x009896800000895d */ /* 0x001fea0003900000 */
[----:B------:R-:W0:Y:S02]  /*2a950*/  @!P0 SYNCS.PHASECHK.TRANS64 P0, [R3+URZ], R2 ;  /* 0x00000002030085a7 */ /* 0x000e24000800007f */
[----:B0-----:R-:W-:Y:S05]  /*2a960*/  @!P0 BRA `(.L_x_2537) ;  /* 0xfffffffc00f08947 */ /* 0x001fea000383ffff */
.L_x_2197:
[----:B------:R-:W-:Y:S05]  /*2a970*/  BSYNC B7 ;  /* 0x0000000000077941 */ /* 0x000fea0003800000 */
.L_x_2194:
[----:B------:R-:W-:Y:S05]  /*2a980*/  EXIT ;  /* 0x000000000000794d */ /* 0x000fea0003800000 */
.L_x_2215:
[----:B0-----:R0:W1:Y:S02]  /*2a990*/  SYNCS.PHASECHK.TRANS64.TRYWAIT P5, [R98+URZ+0x36890], R99 ;  /* 0x03689063620075a7 */ /* 0x00106400080a017f */
[----:B-1----:R-:W-:Y:S05]  /*2a9a0*/  @!P5 NANOSLEEP.SYNCS 0x989680 ;  /* 0x009896800000d95d */ /* 0x002fea0003900000 */
[----:B------:R-:W1:Y:S02]  /*2a9b0*/  @!P5 SYNCS.PHASECHK.TRANS64 P5, [R98+URZ+0x36890], R99 ;  /* 0x036890636200d5a7 */ /* 0x000e6400080a007f */
[----:B-1----:R-:W-:Y:S05]  /*2a9c0*/  @!P5 BRA `(.L_x_2215) ;  /* 0xfffffffc00f0d947 */ /* 0x002fea000383ffff */
[----:B------:R-:W-:Y:S05]  /*2a9d0*/  BRA `(.L_x_2538) ;  /* 0xfffffd8c007c7947 */ /* 0x000fea000383ffff */
.L_x_2269:
[----:B-1----:R1:W3:Y:S02]  /*2a9e0*/  SYNCS.PHASECHK.TRANS64.TRYWAIT P5, [R98+URZ+0x36890], R99 ;  /* 0x03689063620075a7 */ /* 0x0022e400080a017f */
[----:B---3--:R-:W-:Y:S05]  /*2a9f0*/  @!P5 NANOSLEEP.SYNCS 0x989680 ;  /* 0x009896800000d95d */ /* 0x008fea0003900000 */
[----:B------:R-:W3:Y:S02]  /*2aa00*/  @!P5 SYNCS.PHASECHK.TRANS64 P5, [R98+URZ+0x36890], R99 ;  /* 0x036890636200d5a7 */ /* 0x000ee400080a007f */
[----:B---3--:R-:W-:Y:S05]  /*2aa10*/  @!P5 BRA `(.L_x_2269) ;  /* 0xfffffffc00f0d947 */ /* 0x008fea000383ffff */
[----:B------:R-:W-:Y:S05]  /*2aa20*/  BRA `(.L_x_2539) ;  /* 0xfffffdc000087947 */ /* 0x000fea000383ffff */
.L_x_2294:
[----:B-1----:R1:W2:Y:S02]  /*2aa30*/  SYNCS.PHASECHK.TRANS64.TRYWAIT P3, [R98+URZ+0x36890], R99 ;  /* 0x03689063620075a7 */ /* 0x0022a4000806017f */
[----:B--2---:R-:W-:Y:S05]  /*2aa40*/  @!P3 NANOSLEEP.SYNCS 0x989680 ;  /* 0x009896800000b95d */ /* 0x004fea0003900000 */
[----:B------:R-:W2:Y:S02]  /*2aa50*/  @!P3 SYNCS.PHASECHK.TRANS64 P3, [R98+URZ+0x36890], R99 ;  /* 0x036890636200b5a7 */ /* 0x000ea4000806007f */
[----:B--2---:R-:W-:Y:S05]  /*2aa60*/  @!P3 BRA `(.L_x_2294) ;  /* 0xfffffffc00f0b947 */ /* 0x004fea000383ffff */
[----:B------:R-:W-:Y:S05]  /*2aa70*/  BRA `(.L_x_2540) ;  /* 0xfffffdf000307947 */ /* 0x000fea000383ffff */
.L_x_2300:
[----:B0-----:R0:W1:Y:S02]  /*2aa80*/  SYNCS.PHASECHK.TRANS64.TRYWAIT P2, [R98+URZ+0x368b0], R99 ;  /* 0x0368b063620075a7 */ /* 0x001064000804017f */
[----:B-1----:R-:W-:Y:S05]  /*2aa90*/  @!P2 NANOSLEEP.SYNCS 0x989680 ;  /* 0x009896800000a95d */ /* 0x002fea0003900000 */
[----:B------:R-:W1:Y:S02]  /*2aaa0*/  @!P2 SYNCS.PHASECHK.TRANS64 P2, [R98+URZ+0x368b0], R99 ;  /* 0x0368b0636200a5a7 */ /* 0x000e64000804007f */
[----:B-1----:R-:W-:Y:S05]  /*2aab0*/  @!P2 BRA `(.L_x_2300) ;  /* 0xfffffffc00f0a947 */ /* 0x002fea000383ffff */
[----:B------:R-:W-:Y:S05]  /*2aac0*/  BRA `(.L_x_2541) ;  /* 0xfffffdf400487947 */ /* 0x000fea000383ffff */
.L_x_2322:
        /* <DEDUP_REMOVED lines=8> */
.L_x_2543:
[----:B------:R-:W-:Y:S05]  /*2ab50*/  BSYNC B1 ;  /* 0x0000000000017941 */ /* 0x000fea0003800000 */
.L_x_2542:
[----:B------:R-:W-:Y:S05]  /*2ab60*/  BRA `(.L_x_2544) ;  /* 0xfffffe1000d87947 */ /* 0x000fea000383ffff */
.L_x_2323:
        /* <DEDUP_REMOVED lines=8> */
.L_x_2546:
[----:B------:R-:W-:Y:S05]  /*2abf0*/  BSYNC B1 ;  /* 0x0000000000017941 */ /* 0x000fea0003800000 */
.L_x_2545:
[----:B------:R-:W-:Y:S05]  /*2ac00*/  BRA `(.L_x_2547) ;  /* 0xfffffe1000b87947 */ /* 0x000fea000383ffff */
.L_x_2324:
[----:B------:R-:W-:Y:S01]  /*2ac10*/  BSSY B1, `(.L_x_2548) ;  /* 0x0000008000017945 */ /* 0x000fe20003800000 */
[----:B------:R-:W-:Y:S01]  /*2ac20*/  MOV R13, R3 ;  /* 0x00000003000d7202 */ /* 0x000fe20000000f00 */
[----:B------:R-:W-:Y:S01]  /*2ac30*/  IMAD.MOV.U32 R12, RZ, RZ, RZ ;  /* 0x000000ffff0c7224 */ /* 0x000fe200078e00ff */
[----:B------:R-:W-:Y:S01]  /*2ac40*/  MOV R15, 0xffffffff ;  /* 0xffffffff000f7802 */ /* 0x000fe20000000f00 */
[----:B------:R-:W-:-:S07]  /*2ac50*/  IMAD.MOV.U32 R11, RZ, RZ, 0x1c1f ;  /* 0x00001c1fff0b7424 */ /* 0x000fce00078e00ff */
[----:B------:R-:W-:Y:S05]  /*2ac60*/  WARPSYNC.COLLECTIVE R15, `(.L_x_2549) ;  /* 0x000000000f087348 */ /* 0x000fea0003c00000 */
[----:B------:R0:W1:Y:S02]  /*2ac70*/  SHFL.IDX P6, R14, R13, R12, R11 ;  /* 0x0000000c0d0e7389 */ /* 0x00006400000c000b */
[----:B01----:R-:W-:Y:S01]  /*2ac80*/  ENDCOLLECTIVE ;  /* 0x000000000000791b */ /* 0x003fe20003800000 */
.L_x_2549:
[----:B------:R-:W-:Y:S05]  /*2ac90*/  BSYNC B1 ;  /* 0x0000000000017941 */ /* 0x000fea0003800000 */
.L_x_2548:
[----:B------:R-:W-:Y:S05]  /*2aca0*/  BRA `(.L_x_2550) ;  /* 0xfffffe1000987947 */ /* 0x000fea000383ffff */
.L_x_2325:
        /* <DEDUP_REMOVED lines=8> */
.L_x_2552:
[----:B------:R-:W-:Y:S05]  /*2ad30*/  BSYNC B1 ;  /* 0x0000000000017941 */ /* 0x000fea0003800000 */
.L_x_2551:
[----:B------:R-:W-:Y:S05]  /*2ad40*/  BRA `(.L_x_2553) ;  /* 0xfffffe1000787947 */ /* 0x000fea000383ffff */
.L_x_2326:
        /* <DEDUP_REMOVED lines=8> */
.L_x_2555:
[----:B------:R-:W-:Y:S05]  /*2add0*/  BSYNC B1 ;  /* 0x0000000000017941 */ /* 0x000fea0003800000 */
.L_x_2554:
[----:B------:R-:W-:Y:S05]  /*2ade0*/  BRA `(.L_x_2556) ;  /* 0xfffffe1000587947 */ /* 0x000fea000383ffff */
.L_x_2327:
[----:B------:R-:W-:Y:S01]  /*2adf0*/  BSSY B1, `(.L_x_2557) ;  /* 0x0000008000017945 */ /* 0x000fe20003800000 */
[----:B------:R-:W-:Y:S01]  /*2ae00*/  MOV R13, R4 ;  /* 0x00000004000d7202 */ /* 0x000fe20000000f00 */
[----:B------:R-:W-:Y:S01]  /*2ae10*/  IMAD.MOV.U32 R12, RZ, RZ, 0x1 ;  /* 0x00000001ff0c7424 */ /* 0x000fe200078e00ff */
[----:B------:R-:W-:Y:S01]  /*2ae20*/  MOV R15, 0xffffffff ;  /* 0xffffffff000f7802 */ /* 0x000fe20000000f00 */
[----:B------:R-:W-:-:S07]  /*2ae30*/  IMAD.MOV.U32 R11, RZ, RZ, 0x1c1f ;  /* 0x00001c1fff0b7424 */ /* 0x000fce00078e00ff */
[----:B------:R-:W-:Y:S05]  /*2ae40*/  WARPSYNC.COLLECTIVE R15, `(.L_x_2558) ;  /* 0x000000000f087348 */ /* 0x000fea0003c00000 */
[----:B------:R0:W1:Y:S02]  /*2ae50*/  SHFL.IDX P6, R14, R13, R12, R11 ;  /* 0x0000000c0d0e7389 */ /* 0x00006400000c000b */
[----:B01----:R-:W-:Y:S01]  /*2ae60*/  ENDCOLLECTIVE ;  /* 0x000000000000791b */ /* 0x003fe20003800000 */
.L_x_2558:
[----:B------:R-:W-:Y:S05]  /*2ae70*/  BSYNC B1 ;  /* 0x0000000000017941 */ /* 0x000fea0003800000 */
.L_x_2557:
[----:B------:R-:W-:Y:S05]  /*2ae80*/  BRA `(.L_x_2559) ;  /* 0xfffffe10003c7947 */ /* 0x000fea000383ffff */
.L_x_2328:
        /* <DEDUP_REMOVED lines=8> */
.L_x_2561:
[----:B------:R-:W-:Y:S05]  /*2af10*/  BSYNC B1 ;  /* 0x0000000000017941 */ /* 0x000fea0003800000 */
.L_x_2560:
[----:B------:R-:W-:Y:S05]  /*2af20*/  BRA `(.L_x_2562) ;  /* 0xfffffe1000207947 */ /* 0x000fea000383ffff */
.L_x_2329:
        /* <DEDUP_REMOVED lines=8> */
.L_x_2564:
[----:B------:R-:W-:Y:S05]  /*2afb0*/  BSYNC B1 ;  /* 0x0000000000017941 */ /* 0x000fea0003800000 */
.L_x_2563:
[----:B------:R-:W-:Y:S05]  /*2afc0*/  BRA `(.L_x_2565) ;  /* 0xfffffe1000047947 */ /* 0x000fea000383ffff */
.L_x_2331:
[----:B0-----:R0:W1:Y:S02]  /*2afd0*/  SYNCS.PHASECHK.TRANS64.TRYWAIT P2, [R18+URZ+0x36800], R3 ;  /* 0x03680003120075a7 */ /* 0x001064000804017f */
[----:B-1----:R-:W-:Y:S05]  /*2afe0*/  @!P2 NANOSLEEP.SYNCS 0x989680 ;  /* 0x009896800000a95d */ /* 0x002fea0003900000 */
[----:B------:R-:W1:Y:S02]  /*2aff0*/  @!P2 SYNCS.PHASECHK.TRANS64 P2, [R18+URZ+0x36800], R3 ;  /* 0x036800031200a5a7 */ /* 0x000e64000804007f */
[----:B-1----:R-:W-:Y:S05]  /*2b000*/  @!P2 BRA `(.L_x_2331) ;  /* 0xfffffffc00f0a947 */ /* 0x002fea000383ffff */
[----:B------:R-:W-:Y:S05]  /*2b010*/  BRA `(.L_x_2566) ;  /* 0xfffffe1000647947 */ /* 0x000fea000383ffff */
.L_x_2359:
        /* <DEDUP_REMOVED lines=8> */
.L_x_2568:
[----:B------:R-:W-:Y:S05]  /*2b0a0*/  BSYNC B1 ;  /* 0x0000000000017941 */ /* 0x000fea0003800000 */
.L_x_2567:
[----:B------:R-:W-:Y:S05]  /*2b0b0*/  BRA `(.L_x_2569) ;  /* 0xfffffe3c00e07947 */ /* 0x000fea000383ffff */
.L_x_2360:
        /* <DEDUP_REMOVED lines=8> */
.L_x_2571:
[----:B------:R-:W-:Y:S05]  /*2b140*/  BSYNC B1 ;  /* 0x0000000000017941 */ /* 0x000fea0003800000 */
.L_x_2570:
[----:B------:R-:W-:Y:S05]  /*2b150*/  BRA `(.L_x_2572) ;  /* 0xfffffe3c00c07947 */ /* 0x000fea000383ffff */
.L_x_2361:
        /* <DEDUP_REMOVED lines=8> */
.L_x_2574:
[----:B------:R-:W-:Y:S05]  /*2b1e0*/  BSYNC B1 ;  /* 0x0000000000017941 */ /* 0x000fea0003800000 */
.L_x_2573:
[----:B------:R-:W-:Y:S05]  /*2b1f0*/  BRA `(.L_x_2575) ;  /* 0xfffffe3c00a07947 */ /* 0x000fea000383ffff */
.L_x_2362:
        /* <DEDUP_REMOVED lines=8> */
.L_x_2577:
[----:B------:R-:W-:Y:S05]  /*2b280*/  BSYNC B1 ;  /* 0x0000000000017941 */ /* 0x000fea0003800000 */
.L_x_2576:
[----:B------:R-:W-:Y:S05]  /*2b290*/  BRA `(.L_x_2578) ;  /* 0xfffffe3c00807947 */ /* 0x000fea000383ffff */
.L_x_2363:
        /* <DEDUP_REMOVED lines=8> */
.L_x_2580:
[----:B------:R-:W-:Y:S05]  /*2b320*/  BSYNC B1 ;  /* 0x0000000000017941 */ /* 0x000fea0003800000 */
.L_x_2579:
[----:B------:R-:W-:Y:S05]  /*2b330*/  BRA `(.L_x_2581) ;  /* 0xfffffe3c00607947 */ /* 0x000fea000383ffff */
.L_x_2364:
        /* <DEDUP_REMOVED lines=8> */
.L_x_2583:
[----:B------:R-:W-:Y:S05]  /*2b3c0*/  BSYNC B1 ;  /* 0x0000000000017941 */ /* 0x000fea0003800000 */
.L_x_2582:
[----:B------:R-:W-:Y:S05]  /*2b3d0*/  BRA `(.L_x_2584) ;  /* 0xfffffe3c00447947 */ /* 0x000fea000383ffff */
.L_x_2365:
        /* <DEDUP_REMOVED lines=8> */
.L_x_2586:
[----:B------:R-:W-:Y:S05]  /*2b460*/  BSYNC B1 ;  /* 0x0000000000017941 */ /* 0x000fea0003800000 */
.L_x_2585:
[----:B------:R-:W-:Y:S05]  /*2b470*/  BRA `(.L_x_2587) ;  /* 0xfffffe3c00287947 */ /* 0x000fea000383ffff */
.L_x_2366:
        /* <DEDUP_REMOVED lines=8> */
.L_x_2589:
[----:B------:R-:W-:Y:S05]  /*2b500*/  BSYNC B1 ;  /* 0x0000000000017941 */ /* 0x000fea0003800000 */
.L_x_2588:
[----:B------:R-:W-:Y:S05]  /*2b510*/  BRA `(.L_x_2590) ;  /* 0xfffffe3c000c7947 */ /* 0x000fea000383ffff */
.L_x_2368:
[----:B0-----:R0:W1:Y:S02]  /*2b520*/  SYNCS.PHASECHK.TRANS64.TRYWAIT P2, [R18+URZ+0x36800], R9 ;  /* 0x03680009120075a7 */ /* 0x001064000804017f */
[----:B-1----:R-:W-:Y:S05]  /*2b530*/  @!P2 NANOSLEEP.SYNCS 0x989680 ;  /* 0x009896800000a95d */ /* 0x002fea0003900000 */
[----:B------:R-:W1:Y:S02]  /*2b540*/  @!P2 SYNCS.PHASECHK.TRANS64 P2, [R18+URZ+0x36800], R9 ;  /* 0x036800091200a5a7 */ /* 0x000e64000804007f */
[----:B-1----:R-:W-:Y:S05]  /*2b550*/  @!P2 BRA `(.L_x_2368) ;  /* 0xfffffffc00f0a947 */ /* 0x002fea000383ffff */
[----:B------:R-:W-:Y:S05]  /*2b560*/  BRA `(.L_x_2591) ;  /* 0xfffffe3c006c7947 */ /* 0x000fea000383ffff */
.L_x_2382:
[----:B-1----:R1:W2:Y:S02]  /*2b570*/  SYNCS.PHASECHK.TRANS64.TRYWAIT P2, [R6+URZ+0x36830], R3 ;  /* 0x03683003060075a7 */ /* 0x0022a4000804017f */
[----:B--2---:R-:W-:Y:S05]  /*2b580*/  @!P2 NANOSLEEP.SYNCS 0x989680 ;  /* 0x009896800000a95d */ /* 0x004fea0003900000 */
[----:B------:R-:W2:Y:S02]  /*2b590*/  @!P2 SYNCS.PHASECHK.TRANS64 P2, [R6+URZ+0x36830], R3 ;  /* 0x036830030600a5a7 */ /* 0x000ea4000804007f */
[----:B--2---:R-:W-:Y:S05]  /*2b5a0*/  @!P2 BRA `(.L_x_2382) ;  /* 0xfffffffc00f0a947 */ /* 0x004fea000383ffff */
[----:B------:R-:W-:Y:S05]  /*2b5b0*/  BRA `(.L_x_2381) ;  /* 0xfffffe6400347947 */ /* 0x000fea000383ffff */
.L_x_2389:
[----:B-1----:R1:W2:Y:S02]  /*2b5c0*/  SYNCS.PHASECHK.TRANS64.TRYWAIT P2, [R13+URZ+0x36830], R4 ;  /* 0x036830040d0075a7 */ /* 0x0022a4000804017f */
[----:B--2---:R-:W-:Y:S05]  /*2b5d0*/  @!P2 NANOSLEEP.SYNCS 0x989680 ;  /* 0x009896800000a95d */ /* 0x004fea0003900000 */
[----:B------:R-:W2:Y:S02]  /*2b5e0*/  @!P2 SYNCS.PHASECHK.TRANS64 P2, [R13+URZ+0x36830], R4 ;  /* 0x036830040d00a5a7 */ /* 0x000ea4000804007f */
[----:B--2---:R-:W-:Y:S05]  /*2b5f0*/  @!P2 BRA `(.L_x_2389) ;  /* 0xfffffffc00f0a947 */ /* 0x004fea000383ffff */
[----:B------:R-:W-:Y:S05]  /*2b600*/  BRA `(.L_x_2388) ;  /* 0xfffffeb800647947 */ /* 0x000fea000383ffff */
.L_x_2394:
[----:B-1----:R1:W2:Y:S02]  /*2b610*/  SYNCS.PHASECHK.TRANS64.TRYWAIT P2, [R11+URZ+0x36850], R0 ;  /* 0x036850000b0075a7 */ /* 0x0022a4000804017f */
[----:B--2---:R-:W-:Y:S05]  /*2b620*/  @!P2 NANOSLEEP.SYNCS 0x989680 ;  /* 0x009896800000a95d */ /* 0x004fea0003900000 */
[----:B------:R-:W2:Y:S02]  /*2b630*/  @!P2 SYNCS.PHASECHK.TRANS64 P2, [R11+URZ+0x36850], R0 ;  /* 0x036850000b00a5a7 */ /* 0x000ea4000804007f */
[----:B--2---:R-:W-:Y:S05]  /*2b640*/  @!P2 BRA `(.L_x_2394) ;  /* 0xfffffffc00f0a947 */ /* 0x004fea000383ffff */
[----:B------:R-:W-:Y:S05]  /*2b650*/  BRA `(.L_x_2393) ;  /* 0xfffffef000007947 */ /* 0x000fea000383ffff */
.L_x_2402:
[----:B-1----:R1:W2:Y:S02]  /*2b660*/  SYNCS.PHASECHK.TRANS64.TRYWAIT P2, [R4+URZ+0x36830], R5 ;  /* 0x03683005040075a7 */ /* 0x0022a4000804017f */
[----:B--2---:R-:W-:Y:S05]  /*2b670*/  @!P2 NANOSLEEP.SYNCS 0x989680 ;  /* 0x009896800000a95d */ /* 0x004fea0003900000 */
[----:B------:R-:W2:Y:S02]  /*2b680*/  @!P2 SYNCS.PHASECHK.TRANS64 P2, [R4+URZ+0x36830], R5 ;  /* 0x036830050400a5a7 */ /* 0x000ea4000804007f */
[----:B--2---:R-:W-:Y:S05]  /*2b690*/  @!P2 BRA `(.L_x_2402) ;  /* 0xfffffffc00f0a947 */ /* 0x004fea000383ffff */
[----:B------:R-:W-:Y:S05]  /*2b6a0*/  BRA `(.L_x_2401) ;  /* 0xffffff0c00987947 */ /* 0x000fea000383ffff */
.L_x_2407:
[----:B-1----:R1:W2:Y:S02]  /*2b6b0*/  SYNCS.PHASECHK.TRANS64.TRYWAIT P2, [R11+URZ+0x36850], R0 ;  /* 0x036850000b0075a7 */ /* 0x0022a4000804017f */
[----:B--2---:R-:W-:Y:S05]  /*2b6c0*/  @!P2 NANOSLEEP.SYNCS 0x989680 ;  /* 0x009896800000a95d */ /* 0x004fea0003900000 */
[----:B------:R-:W2:Y:S02]  /*2b6d0*/  @!P2 SYNCS.PHASECHK.TRANS64 P2, [R11+URZ+0x36850], R0 ;  /* 0x036850000b00a5a7 */ /* 0x000ea4000804007f */
[----:B--2---:R-:W-:Y:S05]  /*2b6e0*/  @!P2 BRA `(.L_x_2407) ;  /* 0xfffffffc00f0a947 */ /* 0x004fea000383ffff */
[----:B------:R-:W-:Y:S05]  /*2b6f0*/  BRA `(.L_x_2406) ;  /* 0xffffff4400347947 */ /* 0x000fea000383ffff */
.L_x_2413:
[----:B-1----:R1:W2:Y:S02]  /*2b700*/  SYNCS.PHASECHK.TRANS64.TRYWAIT P0, [R11+URZ+0x36850], R2 ;  /* 0x036850020b0075a7 */ /* 0x0022a4000800017f */
[----:B--2---:R-:W-:Y:S05]  /*2b710*/  @!P0 NANOSLEEP.SYNCS 0x989680 ;  /* 0x009896800000895d */ /* 0x004fea0003900000 */
[----:B------:R-:W2:Y:S02]  /*2b720*/  @!P0 SYNCS.PHASECHK.TRANS64 P0, [R11+URZ+0x36850], R2 ;  /* 0x036850020b0085a7 */ /* 0x000ea4000800007f */
[----:B--2---:R-:W-:Y:S05]  /*2b730*/  @!P0 BRA `(.L_x_2413) ;  /* 0xfffffffc00f08947 */ /* 0x004fea000383ffff */
[----:B------:R-:W-:Y:S05]  /*2b740*/  BRA `(.L_x_2412) ;  /* 0xffffff6000307947 */ /* 0x000fea000383ffff */
.L_x_2447:
[----:B------:R-:W0:Y:S01]  /*2b750*/  S2R R6, SR_TID.X ;  /* 0x0000000000067919 */ /* 0x000e220000002100 */
[----:B------:R-:W-:Y:S01]  /*2b760*/  BSSY B1, `(.L_x_2592) ;  /* 0x000000a000017945 */ /* 0x000fe20003800000 */
[----:B------:R-:W-:Y:S01]  /*2b770*/  MOV R12, RZ ;  /* 0x000000ff000c7202 */ /* 0x000fe20000000f00 */
        /* <DEDUP_REMOVED lines=8> */
.L_x_2593:
[----:B------:R-:W-:Y:S05]  /*2b800*/  BSYNC B1 ;  /* 0x0000000000017941 */ /* 0x000fea0003800000 */
.L_x_2592:
[----:B------:R-:W-:Y:S05]  /*2b810*/  BRA `(.L_x_2594) ;  /* 0xffffffa000cc7947 */ /* 0x000fea000383ffff */
.L_x_2448:
[----:B------:R-:W-:Y:S01]  /*2b820*/  BSSY B1, `(.L_x_2595) ;  /* 0x0000006000017945 */ /* 0x000fe20003800000 */
[----:B------:R-:W-:-:S07]  /*2b830*/  MOV R15, 0xffffffff ;  /* 0xffffffff000f7802 */ /* 0x000fce0000000f00 */
[----:B------:R-:W-:Y:S05]  /*2b840*/  WARPSYNC.COLLECTIVE R15, `(.L_x_2596) ;  /* 0x000000000f0c7348 */ /* 0x000fea0003c00000 */
[----:B------:R-:W-:Y:S02]  /*2b850*/  ELECT P6, UR62, PT ;  /* 0x00000000003e782f */ /* 0x000fe400038c0000 */
[----:B------:R-:W-:Y:S01]  /*2b860*/  MOV R14, UR62 ;  /* 0x0000003e000e7c02 */ /* 0x000fe20008000f00 */
[----:B------:R-:W-:Y:S10]  /*2b870*/  ENDCOLLECTIVE ;  /* 0x000000000000791b */ /* 0x000ff40003800000 */
.L_x_2596:
[----:B------:R-:W-:Y:S05]  /*2b880*/  BSYNC B1 ;  /* 0x0000000000017941 */ /* 0x000fea0003800000 */
.L_x_2595:
[----:B------:R-:W-:Y:S05]  /*2b890*/  BRA `(.L_x_2597) ;  /* 0xffffffa000b87947 */ /* 0x000fea000383ffff */
.L_x_2450:
[----:B0-----:R0:W1:Y:S02]  /*2b8a0*/  SYNCS.PHASECHK.TRANS64.TRYWAIT P0, [R9+URZ+0x36820], R5 ;  /* 0x03682005090075a7 */ /* 0x001064000800017f */
[----:B-1----:R-:W-:Y:S05]  /*2b8b0*/  @!P0 NANOSLEEP.SYNCS 0x989680 ;  /* 0x009896800000895d */ /* 0x002fea0003900000 */
[----:B------:R-:W1:Y:S02]  /*2b8c0*/  @!P0 SYNCS.PHASECHK.TRANS64 P0, [R9+URZ+0x36820], R5 ;  /* 0x03682005090085a7 */ /* 0x000e64000800007f */
[----:B-1----:R-:W-:Y:S05]  /*2b8d0*/  @!P0 BRA `(.L_x_2450) ;  /* 0xfffffffc00f08947 */ /* 0x002fea000383ffff */
[----:B------:R-:W-:Y:S05]  /*2b8e0*/  BRA `(.L_x_2598) ;  /* 0xffffffa000d47947 */ /* 0x000fea000383ffff */
.L_x_2453:
[----:B0-----:R0:W1:Y:S02]  /*2b8f0*/  SYNCS.PHASECHK.TRANS64.TRYWAIT P0, [R5+URZ+0x368a0], R8 ;  /* 0x0368a008050075a7 */ /* 0x001064000800017f */
[----:B-1----:R-:W-:Y:S05]  /*2b900*/  @!P0 NANOSLEEP.SYNCS 0x989680 ;  /* 0x009896800000895d */ /* 0x002fea0003900000 */
[----:B------:R-:W1:Y:S02]  /*2b910*/  @!P0 SYNCS.PHASECHK.TRANS64 P0, [R5+URZ+0x368a0], R8 ;  /* 0x0368a008050085a7 */ /* 0x000e64000800007f */
[----:B-1----:R-:W-:Y:S05]  /*2b920*/  @!P0 BRA `(.L_x_2453) ;  /* 0xfffffffc00f08947 */ /* 0x002fea000383ffff */
[----:B------:R-:W-:Y:S05]  /*2b930*/  BRA `(.L_x_2599) ;  /* 0xffffffa000e47947 */ /* 0x000fea000383ffff */
.L_x_2455:
[----:B-1----:R1:W2:Y:S02]  /*2b940*/  SYNCS.PHASECHK.TRANS64.TRYWAIT P0, [R5+URZ+0x368c0], R8 ;  /* 0x0368c008050075a7 */ /* 0x0022a4000800017f */
[----:B--2---:R-:W-:Y:S05]  /*2b950*/  @!P0 NANOSLEEP.SYNCS 0x989680 ;  /* 0x009896800000895d */ /* 0x004fea0003900000 */
[----:B------:R-:W2:Y:S02]  /*2b960*/  @!P0 SYNCS.PHASECHK.TRANS64 P0, [R5+URZ+0x368c0], R8 ;  /* 0x0368c008050085a7 */ /* 0x000ea4000800007f */
[----:B--2---:R-:W-:Y:S05]  /*2b970*/  @!P0 BRA `(.L_x_2455) ;  /* 0xfffffffc00f08947 */ /* 0x004fea000383ffff */
[----:B------:R-:W-:Y:S05]  /*2b980*/  BRA `(.L_x_2600) ;  /* 0xffffffa400707947 */ /* 0x000fea000383ffff */
.L_x_2459:
[----:B0-----:R0:W1:Y:S02]  /*2b990*/  SYNCS.PHASECHK.TRANS64.TRYWAIT P0, [R6+URZ+0x368a0], R7 ;  /* 0x0368a007060075a7 */ /* 0x001064000800017f */
[----:B-1----:R-:W-:Y:S05]  /*2b9a0*/  @!P0 NANOSLEEP.SYNCS 0x989680 ;  /* 0x009896800000895d */ /* 0x002fea0003900000 */
[----:B------:R-:W1:Y:S02]  /*2b9b0*/  @!P0 SYNCS.PHASECHK.TRANS64 P0, [R6+URZ+0x368a0], R7 ;  /* 0x0368a007060085a7 */ /* 0x000e64000800007f */
[----:B-1----:R-:W-:Y:S05]  /*2b9c0*/  @!P0 BRA `(.L_x_2459) ;  /* 0xfffffffc00f08947 */ /* 0x002fea000383ffff */
[----:B------:R-:W-:Y:S05]  /*2b9d0*/  BRA `(.L_x_2601) ;  /* 0xffffffa800447947 */ /* 0x000fea000383ffff */
.L_x_2461:
[----:B-1----:R1:W2:Y:S02]  /*2b9e0*/  SYNCS.PHASECHK.TRANS64.TRYWAIT P1, [R6+URZ+0x368c0], R7 ;  /* 0x0368c007060075a7 */ /* 0x0022a4000802017f */
[----:B--2---:R-:W-:Y:S05]  /*2b9f0*/  @!P1 NANOSLEEP.SYNCS 0x989680 ;  /* 0x009896800000995d */ /* 0x004fea0003900000 */
[----:B------:R-:W2:Y:S02]  /*2ba00*/  @!P1 SYNCS.PHASECHK.TRANS64 P1, [R6+URZ+0x368c0], R7 ;  /* 0x0368c007060095a7 */ /* 0x000ea4000802007f */
[----:B--2---:R-:W-:Y:S05]  /*2ba10*/  @!P1 BRA `(.L_x_2461) ;  /* 0xfffffffc00f09947 */ /* 0x004fea000383ffff */
[----:B------:R-:W-:Y:S05]  /*2ba20*/  BRA `(.L_x_2602) ;  /* 0xffffffa800c87947 */ /* 0x000fea000383ffff */
.L_x_2473:
[----:B------:R-:W0:Y:S01]  /*2ba30*/  S2R R7, SR_TID.X ;  /* 0x0000000000077919 */ /* 0x000e220000002100 */
[----:B------:R-:W-:Y:S01]  /*2ba40*/  BSSY B0, `(.L_x_2603) ;  /* 0x000000a000007945 */ /* 0x000fe20003800000 */
[----:B------:R-:W-:Y:S01]  /*2ba50*/  IMAD.MOV.U32 R12, RZ, RZ, RZ ;  /* 0x000000ffff0c7224 */ /* 0x000fe200078e00ff */
[----:B------:R-:W-:Y:S01]  /*2ba60*/  MOV R11, 0x1f ;  /* 0x0000001f000b7802 */ /* 0x000fe20000000f00 */
[----:B------:R-:W-:Y:S01]  /*2ba70*/  IMAD.MOV.U32 R15, RZ, RZ, -0x1 ;  /* 0xffffffffff0f7424 */ /* 0x000fe200078e00ff */
[----:B0-----:R-:W-:-:S04]  /*2ba80*/  SHF.R.U32.HI R7, RZ, 0x5, R7 ;  /* 0x00000005ff077819 */ /* 0x001fc80000011607 */
[----:B------:R-:W-:-:S05]  /*2ba90*/  LOP3.LUT R7, R7, 0x3, RZ, 0xc0, !PT ;  /* 0x0000000307077812 */ /* 0x000fca00078ec0ff */
[----:B------:R-:W-:-:S07]  /*2baa0*/  IMAD.MOV.U32 R13, RZ, RZ, R7 ;  /* 0x000000ffff0d7224 */ /* 0x000fce00078e0007 */
[----:B------:R-:W-:Y:S05]  /*2bab0*/  WARPSYNC.COLLECTIVE R15, `(.L_x_2604) ;  /* 0x000000000f087348 */ /* 0x000fea0003c00000 */
[----:B------:R0:W1:Y:S02]  /*2bac0*/  SHFL.IDX P6, R14, R13, R12, R11 ;  /* 0x0000000c0d0e7389 */ /* 0x00006400000c000b */
[----:B01----:R-:W-:Y:S01]  /*2bad0*/  ENDCOLLECTIVE ;  /* 0x000000000000791b */ /* 0x003fe20003800000 */
.L_x_2604:
[----:B------:R-:W-:Y:S05]  /*2bae0*/  BSYNC B0 ;  /* 0x0000000000007941 */ /* 0x000fea0003800000 */
.L_x_2603:
[----:B------:R-:W-:Y:S05]  /*2baf0*/  BRA `(.L_x_2605) ;  /* 0xffffffb400d87947 */ /* 0x000fea000383ffff */
.L_x_2474:
[----:B------:R-:W-:Y:S01]  /*2bb00*/  BSSY B0, `(.L_x_2606) ;  /* 0x0000006000007945 */ /* 0x000fe20003800000 */
[----:B------:R-:W-:-:S07]  /*2bb10*/  IMAD.MOV.U32 R15, RZ, RZ, -0x1 ;  /* 0xffffffffff0f7424 */ /* 0x000fce00078e00ff */
[----:B------:R-:W-:Y:S05]  /*2bb20*/  WARPSYNC.COLLECTIVE R15, `(.L_x_2607) ;  /* 0x000000000f0c7348 */ /* 0x000fea0003c00000 */
[----:B------:R-:W-:Y:S02]  /*2bb30*/  ELECT P6, UR62, PT ;  /* 0x00000000003e782f */ /* 0x000fe400038c0000 */
[----:B------:R-:W-:Y:S01]  /*2bb40*/  MOV R14, UR62 ;  /* 0x0000003e000e7c02 */ /* 0x000fe20008000f00 */
[----:B------:R-:W-:Y:S10]  /*2bb50*/  ENDCOLLECTIVE ;  /* 0x000000000000791b */ /* 0x000ff40003800000 */
.L_x_2607:
[----:B------:R-:W-:Y:S05]  /*2bb60*/  BSYNC B0 ;  /* 0x0000000000007941 */ /* 0x000fea0003800000 */
.L_x_2606:
[----:B------:R-:W-:Y:S05]  /*2bb70*/  BRA `(.L_x_2608) ;  /* 0xffffffb400c87947 */ /* 0x000fea000383ffff */
.L_x_2477:
[----:B0-----:R0:W1:Y:S02]  /*2bb80*/  SYNCS.PHASECHK.TRANS64.TRYWAIT P0, [R7+URZ+0x36840], R10 ;  /* 0x0368400a070075a7 */ /* 0x001064000800017f */
[----:B-1----:R-:W-:Y:S05]  /*2bb90*/  @!P0 NANOSLEEP.SYNCS 0x989680 ;  /* 0x009896800000895d */ /* 0x002fea0003900000 */
[----:B------:R-:W1:Y:S02]  /*2bba0*/  @!P0 SYNCS.PHASECHK.TRANS64 P0, [R7+URZ+0x36840], R10 ;  /* 0x0368400a070085a7 */ /* 0x000e64000800007f */
[----:B-1----:R-:W-:Y:S05]  /*2bbb0*/  @!P0 BRA `(.L_x_2477) ;  /* 0xfffffffc00f08947 */ /* 0x002fea000383ffff */
[----:B------:R-:W-:Y:S05]  /*2bbc0*/  BRA `(.L_x_2609) ;  /* 0xffffffb8002c7947 */ /* 0x000fea000383ffff */
.L_x_2480:
        /* <DEDUP_REMOVED lines=8> */
.L_x_2488:
[----:B0-----:R0:W1:Y:S02]  /*2bc50*/  SYNCS.PHASECHK.TRANS64.TRYWAIT P0, [R7+URZ+0x36840], R8 ;  /* 0x03684008070075a7 */ /* 0x001064000800017f */
[----:B-1----:R-:W-:Y:S05]  /*2bc60*/  @!P0 NANOSLEEP.SYNCS 0x989680 ;  /* 0x009896800000895d */ /* 0x002fea0003900000 */
[----:B------:R-:W1:Y:S02]  /*2bc70*/  @!P0 SYNCS.PHASECHK.TRANS64 P0, [R7+URZ+0x36840], R8 ;  /* 0x03684008070085a7 */ /* 0x000e64000800007f */
[----:B-1----:R-:W-:Y:S05]  /*2bc80*/  @!P0 BRA `(.L_x_2488) ;  /* 0xfffffffc00f08947 */ /* 0x002fea000383ffff */
[----:B------:R-:W-:Y:S05]  /*2bc90*/  BRA `(.L_x_2611) ;  /* 0xffffffc000287947 */ /* 0x000fea000383ffff */
.L_x_2490:
[----:B0-----:R0:W1:Y:S02]  /*2bca0*/  SYNCS.PHASECHK.TRANS64.TRYWAIT P0, [R8+URZ+0x60], R7 ;  /* 0x00006007080075a7 */ /* 0x001064000800017f */
[----:B-1----:R-:W-:Y:S05]  /*2bcb0*/  @!P0 NANOSLEEP.SYNCS 0x989680 ;  /* 0x009896800000895d */ /* 0x002fea0003900000 */
[----:B------:R-:W1:Y:S02]  /*2bcc0*/  @!P0 SYNCS.PHASECHK.TRANS64 P0, [R8+URZ+0x60], R7 ;  /* 0x00006007080085a7 */ /* 0x000e64000800007f */
[----:B-1----:R-:W-:Y:S05]  /*2bcd0*/  @!P0 BRA `(.L_x_2490) ;  /* 0xfffffffc00f08947 */ /* 0x002fea000383ffff */
[----:B------:R-:W-:Y:S05]  /*2bce0*/  BRA `(.L_x_2612) ;  /* 0xffffffc000d47947 */ /* 0x000fea000383ffff */
.L_x_2495:
[----:B-1----:R1:W2:Y:S02]  /*2bcf0*/  SYNCS.PHASECHK.TRANS64.TRYWAIT P0, [R2+URZ+0x36840], R3 ;  /* 0x03684003020075a7 */ /* 0x0022a4000800017f */
[----:B--2---:R-:W-:Y:S05]  /*2bd00*/  @!P0 NANOSLEEP.SYNCS 0x989680 ;  /* 0x009896800000895d */ /* 0x004fea0003900000 */
[----:B------:R-:W2:Y:S02]  /*2bd10*/  @!P0 SYNCS.PHASECHK.TRANS64 P0, [R2+URZ+0x36840], R3 ;  /* 0x03684003020085a7 */ /* 0x000ea4000800007f */
[----:B--2---:R-:W-:Y:S05]  /*2bd20*/  @!P0 BRA `(.L_x_2495) ;  /* 0xfffffffc00f08947 */ /* 0x004fea000383ffff */
[----:B------:R-:W-:Y:S05]  /*2bd30*/  BRA `(.L_x_2613) ;  /* 0xffffffc800447947 */ /* 0x000fea000383ffff */
.L_x_2497:
[----:B0-----:R0:W1:Y:S02]  /*2bd40*/  SYNCS.PHASECHK.TRANS64.TRYWAIT P1, [R3+URZ+0x60], R2 ;  /* 0x00006002030075a7 */ /* 0x001064000802017f */
[----:B-1----:R-:W-:Y:S05]  /*2bd50*/  @!P1 NANOSLEEP.SYNCS 0x989680 ;  /* 0x009896800000995d */ /* 0x002fea0003900000 */
[----:B------:R-:W1:Y:S02]  /*2bd60*/  @!P1 SYNCS.PHASECHK.TRANS64 P1, [R3+URZ+0x60], R2 ;  /* 0x00006002030095a7 */ /* 0x000e64000802007f */
[----:B-1----:R-:W-:Y:S05]  /*2bd70*/  @!P1 BRA `(.L_x_2497) ;  /* 0xfffffffc00f09947 */ /* 0x002fea000383ffff */
[----:B------:R-:W-:Y:S05]  /*2bd80*/  BRA `(.L_x_2614) ;  /* 0xffffffc800f07947 */ /* 0x000fea000383ffff */
.L_x_2502:
[----:B--2---:R2:W3:Y:S02]  /*2bd90*/  SYNCS.PHASECHK.TRANS64.TRYWAIT P0, [R2+URZ+0x36840], R3 ;  /* 0x03684003020075a7 */ /* 0x0044e4000800017f */
[----:B---3--:R-:W-:Y:S05]  /*2bda0*/  @!P0 NANOSLEEP.SYNCS 0x989680 ;  /* 0x009896800000895d */ /* 0x008fea0003900000 */
[----:B------:R-:W3:Y:S02]  /*2bdb0*/  @!P0 SYNCS.PHASECHK.TRANS64 P0, [R2+URZ+0x36840], R3 ;  /* 0x03684003020085a7 */ /* 0x000ee4000800007f */
[----:B---3--:R-:W-:Y:S05]  /*2bdc0*/  @!P0 BRA `(.L_x_2502) ;  /* 0xfffffffc00f08947 */ /* 0x008fea000383ffff */
[----:B------:R-:W-:Y:S05]  /*2bdd0*/  BRA `(.L_x_2615) ;  /* 0xffffffd000247947 */ /* 0x000fea000383ffff */
.L_x_2504:
[----:B0-----:R0:W1:Y:S02]  /*2bde0*/  SYNCS.PHASECHK.TRANS64.TRYWAIT P1, [R2+URZ+0x60], R9 ;  /* 0x00006009020075a7 */ /* 0x001064000802017f */
[----:B-1----:R-:W-:Y:S05]  /*2bdf0*/  @!P1 NANOSLEEP.SYNCS 0x989680 ;  /* 0x009896800000995d */ /* 0x002fea0003900000 */
[----:B------:R-:W1:Y:S02]  /*2be00*/  @!P1 SYNCS.PHASECHK.TRANS64 P1, [R2+URZ+0x60], R9 ;  /* 0x00006009020095a7 */ /* 0x000e64000802007f */
[----:B-1----:R-:W-:Y:S05]  /*2be10*/  @!P1 BRA `(.L_x_2504) ;  /* 0xfffffffc00f09947 */ /* 0x002fea000383ffff */
[----:B------:R-:W-:Y:S05]  /*2be20*/  BRA `(.L_x_2616) ;  /* 0xffffffd000d47947 */ /* 0x000fea000383ffff */
.L_x_2511:
[----:B-1----:R1:W2:Y:S02]  /*2be30*/  SYNCS.PHASECHK.TRANS64.TRYWAIT P0, [R3+URZ+0x36860], R0 ;  /* 0x03686000030075a7 */ /* 0x0022a4000800017f */
[----:B--2---:R-:W-:Y:S05]  /*2be40*/  @!P0 NANOSLEEP.SYNCS 0x989680 ;  /* 0x009896800000895d */ /* 0x004fea0003900000 */
[----:B------:R-:W2:Y:S02]  /*2be50*/  @!P0 SYNCS.PHASECHK.TRANS64 P0, [R3+URZ+0x36860], R0 ;  /* 0x03686000030085a7 */ /* 0x000ea4000800007f */
[----:B--2---:R-:W-:Y:S05]  /*2be60*/  @!P0 BRA `(.L_x_2511) ;  /* 0xfffffffc00f08947 */ /* 0x004fea000383ffff */
[----:B------:R-:W-:Y:S05]  /*2be70*/  BRA `(.L_x_2617) ;  /* 0xffffffd400ec7947 */ /* 0x000fea000383ffff */
.L_x_2513:
[----:B------:R-:W-:Y:S01]  /*2be80*/  BSSY B0, `(.L_x_2618) ;  /* 0x0000008000007945 */ /* 0x000fe20003800000 */
[----:B------:R-:W-:Y:S01]  /*2be90*/  MOV R13, R16 ;  /* 0x00000010000d7202 */ /* 0x000fe20000000f00 */
[----:B------:R-:W-:Y:S01]  /*2bea0*/  IMAD.MOV.U32 R12, RZ, RZ, RZ ;  /* 0x000000ffff0c7224 */ /* 0x000fe200078e00ff */
[----:B0-----:R-:W-:Y:S01]  /*2beb0*/  MOV R15, 0xffffffff ;  /* 0xffffffff000f7802 */ /* 0x001fe20000000f00 */
[----:B------:R-:W-:-:S07]  /*2bec0*/  IMAD.MOV.U32 R11, RZ, RZ, 0x1f ;  /* 0x0000001fff0b7424 */ /* 0x000fce00078e00ff */
[----:B-1----:R-:W-:Y:S05]  /*2bed0*/  WARPSYNC.COLLECTIVE R15, `(.L_x_2619) ;  /* 0x000000000f087348 */ /* 0x002fea0003c00000 */
[----:B------:R0:W2:Y:S02]  /*2bee0*/  SHFL.IDX P6, R14, R13, R12, R11 ;  /* 0x0000000c0d0e7389 */ /* 0x0000a400000c000b */
[----:B012---:R-:W-:Y:S01]  /*2bef0*/  ENDCOLLECTIVE ;  /* 0x000000000000791b */ /* 0x007fe20003800000 */
.L_x_2619:
[----:B------:R-:W-:Y:S05]  /*2bf00*/  BSYNC B0 ;  /* 0x0000000000007941 */ /* 0x000fea0003800000 */
.L_x_2618:
[----:B------:R-:W-:Y:S01]  /*2bf10*/  IMAD.MOV.U32 R13, RZ, RZ, R16 ;  /* 0x000000ffff0d7224 */ /* 0x000fe200078e0010 */
[----:B------:R-:W-:Y:S01]  /*2bf20*/  MOV R12, 0x1 ;  /* 0x00000001000c7802 */ /* 0x000fe20000000f00 */
[----:B------:R-:W-:Y:S02]  /*2bf30*/  IMAD.MOV.U32 R11, RZ, RZ, 0x1f ;  /* 0x0000001fff0b7424 */ /* 0x000fe400078e00ff */
[----:B------:R-:W-:Y:S02]  /*2bf40*/  IMAD.MOV.U32 R15, RZ, RZ, -0x1 ;  /* 0xffffffffff0f7424 */ /* 0x000fe400078e00ff */
[----:B------:R-:W-:-:S07]  /*2bf50*/  IMAD.MOV.U32 R4, RZ, RZ, R14 ;  /* 0x000000ffff047224 */ /* 0x000fce00078e000e */
[----:B------:R-:W-:Y:S05]  /*2bf60*/  WARPSYNC.COLLECTIVE R15, `(.L_x_2620) ;  /* 0x000000000f087348 */ /* 0x000fea0003c00000 */
[----:B------:R0:W1:Y:S02]  /*2bf70*/  SHFL.IDX P6, R14, R13, R12, R11 ;  /* 0x0000000c0d0e7389 */ /* 0x00006400000c000b */
[----:B01----:R-:W-:Y:S01]  /*2bf80*/  ENDCOLLECTIVE ;  /* 0x000000000000791b */ /* 0x003fe20003800000 */
.L_x_2620:
[----:B------:R-:W-:Y:S01]  /*2bf90*/  MOV R16, R14 ;  /* 0x0000000e00107202 */ /* 0x000fe20000000f00 */
[----:B------:R-:W-:Y:S06]  /*2bfa0*/  BRA `(.L_x_2621) ;  /* 0xffffffd8008c7947 */ /* 0x000fec000383ffff */
.L_x_2516:
[----:B------:R-:W-:Y:S01]  /*2bfb0*/  BSSY B0, `(.L_x_2622) ;  /* 0x0000008000007945 */ /* 0x000fe20003800000 */
[----:B-----5:R-:W-:Y:S01]  /*2bfc0*/  IMAD.MOV.U32 R13, RZ, RZ, R17 ;  /* 0x000000ffff0d7224 */ /* 0x020fe200078e0011 */
[----:B------:R-:W-:Y:S01]  /*2bfd0*/  MOV R11, RZ ;  /* 0x000000ff000b7202 */ /* 0x000fe20000000f00 */
[----:B------:R-:W-:Y:S02]  /*2bfe0*/  IMAD.MOV.U32 R12, RZ, RZ, 0x1 ;  /* 0x00000001ff0c7424 */ /* 0x000fe400078e00ff */
[----:B------:R-:W-:-:S07]  /*2bff0*/  IMAD.MOV.U32 R15, RZ, RZ, -0x1 ;  /* 0xffffffffff0f7424 */ /* 0x000fce00078e00ff */
[----:B0-234-:R-:W-:Y:S05]  /*2c000*/  WARPSYNC.COLLECTIVE R15, `(.L_x_2623) ;  /* 0x000000000f087348 */ /* 0x01dfea0003c00000 */
[----:B------:R1:W0:Y:S02]  /*2c010*/  SHFL.UP P6, R14, R13, R12, R11 ;  /* 0x0400000c0d0e7389 */ /* 0x00022400000c000b */
[----:B01234-:R-:W-:Y:S01]  /*2c020*/  ENDCOLLECTIVE ;  /* 0x000000000000791b */ /* 0x01ffe20003800000 */
.L_x_2623:
[----:B------:R-:W-:Y:S05]  /*2c030*/  BSYNC B0 ;  /* 0x0000000000007941 */ /* 0x000fea0003800000 */
.L_x_2622:
[C---:B------:R-:W-:Y:S01]  /*2c040*/  ISETP.NE.AND P0, PT, R7.reuse, RZ, PT ;  /* 0x000000ff0700720c */ /* 0x040fe20003f05270 */
        /* <DEDUP_REMOVED lines=9> */
.L_x_2624:
        /* <DEDUP_REMOVED lines=8> */
.L_x_2625:
        /* <DEDUP_REMOVED lines=8> */
.L_x_2626:
        /* <DEDUP_REMOVED lines=8> */
.L_x_2627:
[----:B------:R-:W-:Y:S01]  /*2c260*/  IMAD.MOV.U32 R12, RZ, RZ, 0x1f ;  /* 0x0000001fff0c7424 */ /* 0x000fe200078e00ff */
[----:B------:R-:W-:Y:S02]  /*2c270*/  MOV R11, 0x1f ;  /* 0x0000001f000b7802 */ /* 0x000fe40000000f00 */
[----:B------:R-:W-:-:S04]  /*2c280*/  SEL R3, R14, RZ, P0 ;  /* 0x000000ff0e037207 */ /* 0x000fc80000000000 */
[----:B------:R-:W-:-:S05]  /*2c290*/  IADD3 R2, R6, R3, RZ ;  /* 0x0000000306027210 */ /* 0x000fca0007ffe0ff */
[----:B------:R-:W-:-:S07]  /*2c2a0*/  IMAD.MOV.U32 R13, RZ, RZ, R2 ;  /* 0x000000ffff0d7224 */ /* 0x000fce00078e0002 */
[----:B------:R-:W-:Y:S05]  /*2c2b0*/  WARPSYNC.COLLECTIVE R15, `(.L_x_2628) ;  /* 0x000000000f087348 */ /* 0x000fea0003c00000 */
[----:B------:R0:W1:Y:S02]  /*2c2c0*/  SHFL.IDX P6, R14, R13, R12, R11 ;  /* 0x0000000c0d0e7389 */ /* 0x00006400000c000b */
[----:B01----:R-:W-:Y:S01]  /*2c2d0*/  ENDCOLLECTIVE ;  /* 0x000000000000791b */ /* 0x003fe20003800000 */
.L_x_2628:
[----:B------:R-:W-:Y:S05]  /*2c2e0*/  BRA `(.L_x_2629) ;  /* 0xffffffd800507947 */ /* 0x000fea000383ffff */
.L_x_2521:
[----:B------:R-:W-:Y:S01]  /*2c2f0*/  BSSY B0, `(.L_x_2630) ;  /* 0x0000008000007945 */ /* 0x000fe20003800000 */
[----:B-----5:R-:W-:Y:S01]  /*2c300*/  IMAD.MOV.U32 R13, RZ, RZ, R17 ;  /* 0x000000ffff0d7224 */ /* 0x020fe200078e0011 */
[----:B------:R-:W-:Y:S01]  /*2c310*/  MOV R11, RZ ;  /* 0x000000ff000b7202 */ /* 0x000fe20000000f00 */
[----:B------:R-:W-:Y:S02]  /*2c320*/  IMAD.MOV.U32 R12, RZ, RZ, 0x1 ;  /* 0x00000001ff0c7424 */ /* 0x000fe400078e00ff */
[----:B------:R-:W-:-:S07]  /*2c330*/  IMAD.MOV.U32 R15, RZ, RZ, -0x1 ;  /* 0xffffffffff0f7424 */ /* 0x000fce00078e00ff */
[----:B01----:R-:W-:Y:S05]  /*2c340*/  WARPSYNC.COLLECTIVE R15, `(.L_x_2631) ;  /* 0x000000000f087348 */ /* 0x003fea0003c00000 */
[----:B------:R2:W3:Y:S02]  /*2c350*/  SHFL.UP P6, R14, R13, R12, R11 ;  /* 0x0400000c0d0e7389 */ /* 0x0004e400000c000b */
[----:B0123--:R-:W-:Y:S01]  /*2c360*/  ENDCOLLECTIVE ;  /* 0x000000000000791b */ /* 0x00ffe20003800000 */
.L_x_2631:
[----:B------:R-:W-:Y:S05]  /*2c370*/  BSYNC B0 ;  /* 0x0000000000007941 */ /* 0x000fea0003800000 */
.L_x_2630:
        /* <DEDUP_REMOVED lines=10> */
.L_x_2632:
        /* <DEDUP_REMOVED lines=8> */
.L_x_2633:
        /* <DEDUP_REMOVED lines=8> */
.L_x_2634:
        /* <DEDUP_REMOVED lines=8> */
.L_x_2635:
        /* <DEDUP_REMOVED lines=8> */
.L_x_2636:
[----:B------:R-:W-:Y:S05]  /*2c620*/  BRA `(.L_x_2637) ;  /* 0xffffffd800347947 */ /* 0x000fea000383ffff */
.L_x_2523:
[----:B------:R-:W-:Y:S01]  /*2c630*/  BSSY B0, `(.L_x_2638) ;  /* 0x0000006000007945 */ /* 0x000fe20003800000 */
[----:B------:R-:W-:Y:S01]  /*2c640*/  PLOP3.LUT P6, PT, P6, PT, PT, 0x8, 0x0 ;  /* 0x000000000000781c */ /* 0x000fe200037ce170 */
[----:B------:R-:W-:-:S12]  /*2c650*/  IMAD.MOV.U32 R15, RZ, RZ, -0x1 ;  /* 0xffffffffff0f7424 */ /* 0x000fd800078e00ff */
[----:B0-----:R-:W-:Y:S05]  /*2c660*/  WARPSYNC.COLLECTIVE R15, `(.L_x_2639) ;  /* 0x000000000f087348 */ /* 0x001fea0003c00000 */
[----:B------:R-:W-:Y:S01]  /*2c670*/  VOTE.ANY R14, PT, P6 ;  /* 0x00000000000e7806 */ /* 0x000fe200030e0100 */
[----:B0-----:R-:W-:Y:S06]  /*2c680*/  ENDCOLLECTIVE ;  /* 0x000000000000791b */ /* 0x001fec0003800000 */
.L_x_2639:
[----:B------:R-:W-:Y:S05]  /*2c690*/  BSYNC B0 ;  /* 0x0000000000007941 */ /* 0x000fea0003800000 */
.L_x_2638:
[----:B------:R-:W-:Y:S01]  /*2c6a0*/  IMAD.MOV.U32 R3, RZ, RZ, R14 ;  /* 0x000000ffff037224 */ /* 0x000fe200078e000e */
[----:B------:R-:W-:Y:S01]  /*2c6b0*/  MOV R13, R17 ;  /* 0x00000011000d7202 */ /* 0x000fe20000000f00 */
[----:B------:R-:W-:Y:S01]  /*2c6c0*/  IMAD.MOV.U32 R11, RZ, RZ, 0x1f ;  /* 0x0000001fff0b7424 */ /* 0x000fe200078e00ff */
[----:B------:R-:W-:Y:S01]  /*2c6d0*/  MOV R15, 0xffffffff ;  /* 0xffffffff000f7802 */ /* 0x000fe20000000f00 */
[----:B------:R-:W0:Y:S02]  /*2c6e0*/  POPC R6, R3 ;  /* 0x0000000300067309 */ /* 0x000e240000000000 */
[----:B0-----:R-:W-:-:S07]  /*2c6f0*/  IMAD.MOV.U32 R12, RZ, RZ, R6 ;  /* 0x000000ffff0c7224 */ /* 0x001fce00078e0006 */
[----:B------:R-:W-:Y:S05]  /*2c700*/  WARPSYNC.COLLECTIVE R15, `(.L_x_2640) ;  /* 0x000000000f087348 */ /* 0x000fea0003c00000 */
[----:B------:R0:W1:Y:S02]  /*2c710*/  SHFL.IDX P6, R14, R13, R12, R11 ;  /* 0x0000000c0d0e7389 */ /* 0x00006400000c000b */
[----:B01----:R-:W-:Y:S01]  /*2c720*/  ENDCOLLECTIVE ;  /* 0x000000000000791b */ /* 0x003fe20003800000 */
.L_x_2640:
[----:B------:R-:W-:Y:S01]  /*2c730*/  IMAD.MOV.U32 R17, RZ, RZ, R14 ;  /* 0x000000ffff117224 */ /* 0x000fe200078e000e */
[----:B------:R-:W-:Y:S06]  /*2c740*/  BRA `(.L_x_2641) ;  /* 0xffffffd800247947 */ /* 0x000fec000383ffff */
.L_x_2525:
[----:B------:R-:W-:Y:S01]  /*2c750*/  BSSY B0, `(.L_x_2642) ;  /* 0x0000007000007945 */ /* 0x000fe20003800000 */
[----:B------:R-:W-:Y:S01]  /*2c760*/  IMAD.MOV.U32 R13, RZ, RZ, R2 ;  /* 0x000000ffff0d7224 */ /* 0x000fe200078e0002 */
[----:B------:R-:W-:Y:S01]  /*2c770*/  MOV R11, 0x1f ;  /* 0x0000001f000b7802 */ /* 0x000fe20000000f00 */
[----:B------:R-:W-:-:S07]  /*2c780*/  IMAD.MOV.U32 R15, RZ, RZ, -0x1 ;  /* 0xffffffffff0f7424 */ /* 0x000fce00078e00ff */
[----:B012---:R-:W-:Y:S05]  /*2c790*/  WARPSYNC.COLLECTIVE R15, `(.L_x_2643) ;  /* 0x000000000f087348 */ /* 0x007fea0003c00000 */
[----:B------:R3:W4:Y:S02]  /*2c7a0*/  SHFL.IDX P6, R14, R13, R12, R11 ;  /* 0x0000000c0d0e7389 */ /* 0x00072400000c000b */
[----:B01234-:R-:W-:Y:S01]  /*2c7b0*/  ENDCOLLECTIVE ;  /* 0x000000000000791b */ /* 0x01ffe20003800000 */
.L_x_2643:
[----:B------:R-:W-:Y:S05]  /*2c7c0*/  BSYNC B0 ;  /* 0x0000000000007941 */ /* 0x000fea0003800000 */
.L_x_2642:
[----:B------:R-:W-:Y:S01]  /*2c7d0*/  IMAD.MOV.U32 R7, RZ, RZ, R14 ;  /* 0x000000ffff077224 */ /* 0x000fe200078e000e */
[----:B------:R-:W-:Y:S06]  /*2c7e0*/  BRA `(.L_x_2524) ;  /* 0xffffffd800187947 */ /* 0x000fec000383ffff */
.L_x_2529:
[----:B-1----:R1:W2:Y:S02]  /*2c7f0*/  SYNCS.PHASECHK.TRANS64.TRYWAIT P0, [R0+URZ+0x36820], R3 ;  /* 0x03682003000075a7 */ /* 0x0022a4000800017f */
[----:B--2---:R-:W-:Y:S05]  /*2c800*/  @!P0 NANOSLEEP.SYNCS 0x989680 ;  /* 0x009896800000895d */ /* 0x004fea0003900000 */
[----:B------:R-:W2:Y:S02]  /*2c810*/  @!P0 SYNCS.PHASECHK.TRANS64 P0, [R0+URZ+0x36820], R3 ;  /* 0x03682003000085a7 */ /* 0x000ea4000800007f */
[----:B--2---:R-:W-:Y:S05]  /*2c820*/  @!P0 BRA `(.L_x_2529) ;  /* 0xfffffffc00f08947 */ /* 0x004fea000383ffff */
[----:B------:R-:W-:Y:S05]  /*2c830*/  BRA `(.L_x_2644) ;  /* 0xffffffdc008c7947 */ /* 0x000fea000383ffff */
.L_x_2530:
[----:B------:R-:W2:Y:S01]  /*2c840*/  S2R R2, SR_TID.X ;  /* 0x0000000000027919 */ /* 0x000ea20000002100 */
[----:B------:R-:W-:Y:S01]  /*2c850*/  BSSY B0, `(.L_x_2645) ;  /* 0x000000a000007945 */ /* 0x000fe20003800000 */
[----:B------:R-:W-:Y:S01]  /*2c860*/  IMAD.MOV.U32 R12, RZ, RZ, RZ ;  /* 0x000000ffff0c7224 */ /* 0x000fe200078e00ff */
[----:B------:R-:W-:Y:S01]  /*2c870*/  MOV R15, 0xffffffff ;  /* 0xffffffff000f7802 */ /* 0x000fe20000000f00 */
[----:B0-----:R-:W-:Y:S01]  /*2c880*/  IMAD.MOV.U32 R11, RZ, RZ, 0x1f ;  /* 0x0000001fff0b7424 */ /* 0x001fe200078e00ff */
[----:B--2---:R-:W-:-:S04]  /*2c890*/  SHF.R.U32.HI R2, RZ, 0x5, R2 ;  /* 0x00000005ff027819 */ /* 0x004fc80000011602 */
[----:B------:R-:W-:-:S04]  /*2c8a0*/  LOP3.LUT R2, R2, 0x3, RZ, 0xc0, !PT ;  /* 0x0000000302027812 */ /* 0x000fc800078ec0ff */
[----:B------:R-:W-:-:S07]  /*2c8b0*/  MOV R13, R2 ;  /* 0x00000002000d7202 */ /* 0x000fce0000000f00 */
[----:B-1----:R-:W-:Y:S05]  /*2c8c0*/  WARPSYNC.COLLECTIVE R15, `(.L_x_2646) ;  /* 0x000000000f087348 */ /* 0x002fea0003c00000 */
[----:B------:R0:W2:Y:S02]  /*2c8d0*/  SHFL.IDX P6, R14, R13, R12, R11 ;  /* 0x0000000c0d0e7389 */ /* 0x0000a400000c000b */
[----:B012---:R-:W-:Y:S01]  /*2c8e0*/  ENDCOLLECTIVE ;  /* 0x000000000000791b */ /* 0x007fe20003800000 */
.L_x_2646:
[----:B------:R-:W-:Y:S05]  /*2c8f0*/  BSYNC B0 ;  /* 0x0000000000007941 */ /* 0x000fea0003800000 */
.L_x_2645:
[----:B------:R-:W-:Y:S05]  /*2c900*/  BRA `(.L_x_2647) ;  /* 0xffffffdc00747947 */ /* 0x000fea000383ffff */
.L_x_2531:
[----:B------:R-:W-:Y:S01]  /*2c910*/  BSSY B0, `(.L_x_2648) ;  /* 0x0000006000007945 */ /* 0x000fe20003800000 */
[----:B------:R-:W-:-:S07]  /*2c920*/  IMAD.MOV.U32 R15, RZ, RZ, -0x1 ;  /* 0xffffffffff0f7424 */ /* 0x000fce00078e00ff */
[----:B012---:R-:W-:Y:S05]  /*2c930*/  WARPSYNC.COLLECTIVE R15, `(.L_x_2649) ;  /* 0x000000000f0c7348 */ /* 0x007fea0003c00000 */
[----:B------:R-:W-:Y:S02]  /*2c940*/  ELECT P6, UR62, PT ;  /* 0x00000000003e782f */ /* 0x000fe400038c0000 */
[----:B------:R-:W-:Y:S01]  /*2c950*/  MOV R14, UR62 ;  /* 0x0000003e000e7c02 */ /* 0x000fe20008000f00 */
[----:B012---:R-:W-:Y:S10]  /*2c960*/  ENDCOLLECTIVE ;  /* 0x000000000000791b */ /* 0x007ff40003800000 */
.L_x_2649:
[----:B------:R-:W-:Y:S05]  /*2c970*/  BSYNC B0 ;  /* 0x0000000000007941 */ /* 0x000fea0003800000 */
.L_x_2648:
[----:B------:R-:W-:Y:S05]  /*2c980*/  BRA `(.L_x_2650) ;  /* 0xffffffdc00687947 */ /* 0x000fea000383ffff */
.L_x_2533:
[----:B-1----:R1:W2:Y:S02]  /*2c990*/  SYNCS.PHASECHK.TRANS64.TRYWAIT P0, [R6+URZ], R5 ;  /* 0x00000005060075a7 */ /* 0x0022a4000800017f */
[----:B--2---:R-:W-:Y:S05]  /*2c9a0*/  @!P0 NANOSLEEP.SYNCS 0x989680 ;  /* 0x009896800000895d */ /* 0x004fea0003900000 */
[----:B------:R-:W2:Y:S02]  /*2c9b0*/  @!P0 SYNCS.PHASECHK.TRANS64 P0, [R6+URZ], R5 ;  /* 0x00000005060085a7 */ /* 0x000ea4000800007f */
[----:B--2---:R-:W-:Y:S05]  /*2c9c0*/  @!P0 BRA `(.L_x_2533) ;  /* 0xfffffffc00f08947 */ /* 0x004fea000383ffff */
[----:B------:R-:W-:Y:S05]  /*2c9d0*/  BRA `(.L_x_2651) ;  /* 0xffffffdc00ac7947 */ /* 0x000fea000383ffff */
.L_x_2534:
[----:B--2---:R2:W3:Y:S02]  /*2c9e0*/  SYNCS.PHASECHK.TRANS64.TRYWAIT P0, [R7+URZ], R2 ;  /* 0x00000002070075a7 */ /* 0x0044e4000800017f */
[----:B---3--:R-:W-:Y:S05]  /*2c9f0*/  @!P0 NANOSLEEP.SYNCS 0x989680 ;  /* 0x009896800000895d */ /* 0x008fea0003900000 */
[----:B------:R-:W3:Y:S02]  /*2ca00*/  @!P0 SYNCS.PHASECHK.TRANS64 P0, [R7+URZ], R2 ;  /* 0x00000002070085a7 */ /* 0x000ee4000800007f */
[----:B---3--:R-:W-:Y:S05]  /*2ca10*/  @!P0 BRA `(.L_x_2534) ;  /* 0xfffffffc00f08947 */ /* 0x008fea000383ffff */
[----:B------:R-:W-:Y:S05]  /*2ca20*/  BRA `(.L_x_2652) ;  /* 0xffffffdc00a07947 */ /* 0x000fea000383ffff */
.L_x_2536:
[----:B---3--:R3:W4:Y:S02]  /*2ca30*/  SYNCS.PHASECHK.TRANS64.TRYWAIT P0, [R4+URZ], R5 ;  /* 0x00000005040075a7 */ /* 0x008724000800017f */
[----:B----4-:R-:W-:Y:S05]  /*2ca40*/  @!P0 NANOSLEEP.SYNCS 0x989680 ;  /* 0x009896800000895d */ /* 0x010fea0003900000 */
[----:B------:R-:W4:Y:S02]  /*2ca50*/  @!P0 SYNCS.PHASECHK.TRANS64 P0, [R4+URZ], R5 ;  /* 0x00000005040085a7 */ /* 0x000f24000800007f */
[----:B----4-:R-:W-:Y:S05]  /*2ca60*/  @!P0 BRA `(.L_x_2536) ;  /* 0xfffffffc00f08947 */ /* 0x010fea000383ffff */
[----:B------:R-:W-:Y:S05]  /*2ca70*/  BRA `(.L_x_2653) ;  /* 0xffffffdc00a87947 */ /* 0x000fea000383ffff */
.L_x_2654:
        /* <DEDUP_REMOVED lines=16> */
.L_x_2664:


//--------------------- .nv.global.init           --------------------------
	.section	.nv.global.init,"aw",@progbits
.nv.global.init:
	.type		$str$23,@object
	.size		$str$23,($str$24 - $str$23)
$str$23:
        /*0000*/ 	.byte	0x28, 0x61, 0x64, 0x64, 0x72, 0x65, 0x73, 0x73, 0x20, 0x26, 0x20, 0x6d, 0x61, 0x73, 0x6b, 0x29
        /*0010*/ 	.byte	0x20, 0x3d, 0x3d, 0x20, 0x30, 0x00
	.type		$str$24,@object
	.size		$str$24,(__unnamed_9 - $str$24)
$str$24:
        /*0016*/ 	.byte	0x2f, 0x74, 0x6d, 0x70, 0x2f, 0x6f, 0x73, 0x73, 0x5f, 0x6b, 0x65, 0x72, 0x6e, 0x65, 0x6c, 0x73
        /*0026*/ 	.byte	0x5f, 0x73, 0x72, 0x63, 0x2f, 0x66, 0x6c, 0x61, 0x73, 0x68, 0x5f, 0x61, 0x74, 0x74, 0x65, 0x6e
        /*0036*/ 	.byte	0x74, 0x69, 0x6f, 0x6e, 0x2f, 0x63, 0x73, 0x72, 0x63, 0x2f, 0x63, 0x75, 0x74, 0x6c, 0x61, 0x73
        /*0046*/ 	.byte	0x73, 0x2f, 0x69, 0x6e, 0x63, 0x6c, 0x75, 0x64, 0x65, 0x2f, 0x63, 0x75, 0x74, 0x65, 0x2f, 0x70
        /*0056*/ 	.byte	0x6f, 0x69, 0x6e, 0x74, 0x65, 0x72, 0x5f, 0x66, 0x6c, 0x61, 0x67, 0x67, 0x65, 0x64, 0x2e, 0x68
        /*0066*/ 	.byte	0x70, 0x70, 0x00
	.type		__unnamed_9,@object
	.size		__unnamed_9,(__unnamed_5 - __unnamed_9)
__unnamed_9:
        /* <DEDUP_REMOVED lines=24> */
	.type		__unnamed_5,@object
	.size		__unnamed_5,(__unnamed_4 - __unnamed_5)
__unnamed_5:
        /* <DEDUP_REMOVED lines=24> */
	.type		__unnamed_4,@object
	.size		__unnamed_4,(__unnamed_3 - __unnamed_4)
__unnamed_4:
        /* <DEDUP_REMOVED lines=24> */
	.type		__unnamed_3,@object
	.size		__unnamed_3,(__unnamed_7 - __unnamed_3)
__unnamed_3:
        /* <DEDUP_REMOVED lines=29> */
	.type		__unnamed_7,@object
	.size		__unnamed_7,(__unnamed_2 - __unnamed_7)
__unnamed_7:
        /* <DEDUP_REMOVED lines=29> */
	.type		__unnamed_2,@object
	.size		__unnamed_2,(__unnamed_8 - __unnamed_2)
__unnamed_2:
        /* <DEDUP_REMOVED lines=29> */
	.type		__unnamed_8,@object
	.size		__unnamed_8,(__unnamed_1 - __unnamed_8)
__unnamed_8:
        /* <DEDUP_REMOVED lines=29> */
	.type		__unnamed_1,@object
	.size		__unnamed_1,(__unnamed_6 - __unnamed_1)
__unnamed_1:
        /* <DEDUP_REMOVED lines=28> */
        /*0dd9*/ 	.byte	0x32, 0x31, 0x35, 0x30, 0x34, 0x3e, 0x3e, 0x3e, 0x3e, 0x3e, 0x20, 0x26, 0x5d, 0x00
	.type		__unnamed_6,@object
	.size		__unnamed_6,(.L_5 - __unnamed_6)
__unnamed_6:
        /* <DEDUP_REMOVED lines=29> */
.L_5:


//--------------------- .nv.shared._ZN7cutlass13device_kernelIN5flash11enable_sm90INS1_16FlashAttnFwdSm90INS1_25CollectiveMainloopFwdSm90ILi2EN4cute5tupleIJNS5_1CILi1EEES8_S8_EEENS6_IJNS7_ILi128EEENS7_ILi112EEENS7_ILi192EEEEEELi192ENS_6half_tEfNS_4arch4Sm90ELb0ELb0ELb0ELb0ELb0ELb0ELb0ELb1ELb1ELb0ELb0ELb0EEENS1_21CollectiveEpilogueFwdINS6_IJSA_SC_SB_EEES9_SE_SG_Li256ELb0ELb0ELb0ELb0EEENS1_29StaticPersistentTileSchedulerILb0EEEEEEEEEvNT_6ParamsE --------------------------
	.section	.nv.shared._ZN7cutlass13device_kernelIN5flash11enable_sm90INS1_16FlashAttnFwdSm90INS1_25CollectiveMainloopFwdSm90ILi2EN4cute5tupleIJNS5_1CILi1EEES8_S8_EEENS6_IJNS7_ILi128EEENS7_ILi112EEENS7_ILi192EEEEEELi192ENS_6half_tEfNS_4arch4Sm90ELb0ELb0ELb0ELb0ELb0ELb0ELb0ELb1ELb1ELb0ELb0ELb0EEENS1_21CollectiveEpilogueFwdINS6_IJSA_SC_SB_EEES9_SE_SG_Li256ELb0ELb0ELb0ELb0EEENS1_29StaticPersistentTileSchedulerILb0EEEEEEEEEvNT_6ParamsE,"aw",@nobits
	.sectionflags	@""
	.align	16
	.zero		1024


//--------------------- .nv.shared.reserved.0     --------------------------
	.section	.nv.shared.reserved.0,"aw",@nobits
	.weak		__nv_reservedSMEM_offset_0_alias
	.size		__nv_reservedSMEM_offset_0_alias, 0, 0
	.other		__nv_reservedSMEM_offset_0_alias,@"STO_CUDA_RESERVED_SHARED STV_DEFAULT"
__nv_reservedSMEM_offset_0_alias:
	.zero		0


//--------------------- .nv.global                --------------------------
	.section	.nv.global,"aw",@nobits
.nv.global:
	.type		_ZN66_INTERNAL_37122d08_30_flash_fwd_hdim192_fp16_sm90_cu_4022bc09_31664cute1_E,@object
	.size		_ZN66_INTERNAL_37122d08_30_flash_fwd_hdim192_fp16_sm90_cu_4022bc09_31664cute1_E,(_ZN66_INTERNAL_37122d08_30_flash_fwd_hdim192_fp16_sm90_cu_4022bc09_31664cuda3std3__45__cpo6cbeginE - _ZN66_INTERNAL_37122d08_30_flash_fwd_hdim192_fp16_sm90_cu_4022bc09_31664cute1_E)
_ZN66_INTERNAL_37122d08_30_flash_fwd_hdim192_fp16_sm90_cu_4022bc09_31664cute1_E:
	.zero		1
	.type		_ZN66_INTERNAL_37122d08_30_flash_fwd_hdim192_fp16_sm90_cu_4022bc09_31664cuda3std3__45__cpo6cbeginE,@object
	.size		_ZN66_INTERNAL_37122d08_30_flash_fwd_hdim192_fp16_sm90_cu_4022bc09_31664cuda3std3__45__cpo6cbeginE,(_ZN66_INTERNAL_37122d08_30_flash_fwd_hdim192_fp16_sm90_cu_4022bc09_31664cuda3std3__48in_placeE - _ZN66_INTERNAL_37122d08_30_flash_fwd_hdim192_fp16_sm90_cu_4022bc09_31664cuda3std3__45__cpo6cbeginE)
_ZN66_INTERNAL_37122d08_30_flash_fwd_hdim192_fp16_sm90_cu_4022bc09_31664cuda3std3__45__cpo6cbeginE:
	.zero		1
	.type		_ZN66_INTERNAL_37122d08_30_flash_fwd_hdim192_fp16_sm90_cu_4022bc09_31664cuda3std3__48in_placeE,@object
	.size		_ZN66_INTERNAL_37122d08_30_flash_fwd_hdim192_fp16_sm90_cu_4022bc09_31664cuda3std3__48in_placeE,(_ZN66_INTERNAL_37122d08_30_flash_fwd_hdim192_fp16_sm90_cu_4022bc09_31664cuda3std6ranges3__45__cpo9iter_moveE - _ZN66_INTERNAL_37122d08_30_flash_fwd_hdim192_fp16_sm90_cu_4022bc09_31664cuda3std3__48in_placeE)
_ZN66_INTERNAL_37122d08_30_flash_fwd_hdim192_fp16_sm90_cu_4022bc09_31664cuda3std3__48in_placeE:
	.zero		1
	.type		_ZN66_INTERNAL_37122d08_30_flash_fwd_hdim192_fp16_sm90_cu_4022bc09_31664cuda3std6ranges3__45__cpo9iter_moveE,@object
	.size		_ZN66_INTERNAL_37122d08_30_flash_fwd_hdim192_fp16_sm90_cu_4022bc09_31664cuda3std6ranges3__45__cpo9iter_moveE,(_ZN66_INTERNAL_37122d08_30_flash_fwd_hdim192_fp16_sm90_cu_4022bc09_31664cuda3std3__45__cpo5beginE - _ZN66_INTERNAL_37122d08_30_flash_fwd_hdim192_fp16_sm90_cu_4022bc09_31664cuda3std6ranges3__45__cpo9iter_moveE)
_ZN66_INTERNAL_37122d08_30_flash_fwd_hdim192_fp16_sm90_cu_4022bc09_31664cuda3std6ranges3__45__cpo9iter_moveE:
	.zero		1
	.type		_ZN66_INTERNAL_37122d08_30_flash_fwd_hdim192_fp16_sm90_cu_4022bc09_31664cuda3std3__45__cpo5beginE,@object
	.size		_ZN66_INTERNAL_37122d08_30_flash_fwd_hdim192_fp16_sm90_cu_4022bc09_31664cuda3std3__45__cpo5beginE,(_ZN66_INTERNAL_37122d08_30_flash_fwd_hdim192_fp16_sm90_cu_4022bc09_31664cuda3std3__468_GLOBAL__N__37122d08_30_flash_fwd_hdim192_fp16_sm90_cu_4022bc09_31666ignoreE - _ZN66_INTERNAL_37122d08_30_flash_fwd_hdim192_fp16_sm90_cu_4022bc09_31664cuda3std3__45__cpo5beginE)
_ZN66_INTERNAL_37122d08_30_flash_fwd_hdim192_fp16_sm90_cu_4022bc09_31664cuda3std3__45__cpo5beginE:
	.zero		1
	.type		_ZN66_INTERNAL_37122d08_30_flash_fwd_hdim192_fp16_sm90_cu_4022bc09_31664cuda3std3__468_GLOBAL__N__37122d08_30_flash_fwd_hdim192_fp16_sm90_cu_4022bc09_31666ignoreE,@object
	.size		_ZN66_INTERNAL_37122d08_30_flash_fwd_hdim192_fp16_sm90_cu_4022bc09_31664cuda3std3__468_GLOBAL__N__37122d08_30_flash_fwd_hdim192_fp16_sm90_cu_4022bc09_31666ignoreE,(_ZN66_INTERNAL_37122d08_30_flash_fwd_hdim192_fp16_sm90_cu_4022bc09_31664cute7productE - _ZN66_INTERNAL_37122d08_30_flash_fwd_hdim192_fp16_sm90_cu_4022bc09_31664cuda3std3__468_GLOBAL__N__37122d08_30_flash_fwd_hdim192_fp16_sm90_cu_4022bc09_31666ignoreE)
_ZN66_INTERNAL_37122d08_30_flash_fwd_hdim192_fp16_sm90_cu_4022bc09_31664cuda3std3__468_GLOBAL__N__37122d08_30_flash_fwd_hdim192_fp16_sm90_cu_4022bc09_31666ignoreE:
	.zero		1
	.type		_ZN66_INTERNAL_37122d08_30_flash_fwd_hdim192_fp16_sm90_cu_4022bc09_31664cute7productE,@object
	.size		_ZN66_INTERNAL_37122d08_30_flash_fwd_hdim192_fp16_sm90_cu_4022bc09_31664cute7productE,(_ZN66_INTERNAL_37122d08_30_flash_fwd_hdim192_fp16_sm90_cu_4022bc09_31664cuda3std3__45__cpo3endE - _ZN66_INTERNAL_37122d08_30_flash_fwd_hdim192_fp16_sm90_cu_4022bc09_31664cute7productE)
_ZN66_INTERNAL_37122d08_30_flash_fwd_hdim192_fp16_sm90_cu_4022bc09_31664cute7productE:
	.zero		1
	.type		_ZN66_INTERNAL_37122d08_30_flash_fwd_hdim192_fp16_sm90_cu_4022bc09_31664cuda3std3__45__cpo3endE,@object
	.size		_ZN66_INTERNAL_37122d08_30_flash_fwd_hdim192_fp16_sm90_cu_4022bc09_31664cuda3std3__45__cpo3endE,(_ZN66_INTERNAL_37122d08_30_flash_fwd_hdim192_fp16_sm90_cu_4022bc09_31664cuda3std3__419piecewise_constructE - _ZN66_INTERNAL_37122d08_30_flash_fwd_hdim192_fp16_sm90_cu_4022bc09_31664cuda3std3__45__cpo3endE)
_ZN66_INTERNAL_37122d08_30_flash_fwd_hdim192_fp16_sm90_cu_4022bc09_31664cuda3std3__45__cpo3endE:
	.zero		1
	.type		_ZN66_INTERNAL_37122d08_30_flash_fwd_hdim192_fp16_sm90_cu_4022bc09_31664cuda3std3__419piecewise_constructE,@object
	.size		_ZN66_INTERNAL_37122d08_30_flash_fwd_hdim192_fp16_sm90_cu_4022bc09_31664cuda3std3__419piecewise_constructE,(_ZN66_INTERNAL_37122d08_30_flash_fwd_hdim192_fp16_sm90_cu_4022bc09_31664cuda3std3__45__cpo4cendE - _ZN66_INTERNAL_37122d08_30_flash_fwd_hdim192_fp16_sm90_cu_4022bc09_31664cuda3std3__419piecewise_constructE)
_ZN66_INTERNAL_37122d08_30_flash_fwd_hdim192_fp16_sm90_cu_4022bc09_31664cuda3std3__419piecewise_constructE:
	.zero		1
	.type		_ZN66_INTERNAL_37122d08_30_flash_fwd_hdim192_fp16_sm90_cu_4022bc09_31664cuda3std3__45__cpo4cendE,@object
	.size		_ZN66_INTERNAL_37122d08_30_flash_fwd_hdim192_fp16_sm90_cu_4022bc09_31664cuda3std3__45__cpo4cendE,(_ZN66_INTERNAL_37122d08_30_flash_fwd_hdim192_fp16_sm90_cu_4022bc09_31664cuda3std6ranges3__45__cpo4swapE - _ZN66_INTERNAL_37122d08_30_flash_fwd_hdim192_fp16_sm90_cu_4022bc09_31664cuda3std3__45__cpo4cendE)
_ZN66_INTERNAL_37122d08_30_flash_fwd_hdim192_fp16_sm90_cu_4022bc09_31664cuda3std3__45__cpo4cendE:
	.zero		1
	.type		_ZN66_INTERNAL_37122d08_30_flash_fwd_hdim192_fp16_sm90_cu_4022bc09_31664cuda3std6ranges3__45__cpo4swapE,@object
	.size		_ZN66_INTERNAL_37122d08_30_flash_fwd_hdim192_fp16_sm90_cu_4022bc09_31664cuda3std6ranges3__45__cpo4swapE,(.L_16 - _ZN66_INTERNAL_37122d08_30_flash_fwd_hdim192_fp16_sm90_cu_4022bc09_31664cuda3std6ranges3__45__cpo4swapE)
_ZN66_INTERNAL_37122d08_30_flash_fwd_hdim192_fp16_sm90_cu_4022bc09_31664cuda3std6ranges3__45__cpo4swapE:
	.zero		1
.L_16:


//--------------------- .nv.shared._ZN7cutlass13device_kernelIN5flash11enable_sm90INS1_16FlashAttnFwdSm90INS1_25CollectiveMainloopFwdSm90ILi2EN4cute5tupleIJNS5_1CILi2EEENS7_ILi1EEES9_EEENS6_IJNS7_ILi128EEENS7_ILi112EEENS7_ILi192EEEEEELi192ENS_6half_tEfNS_4arch4Sm90ELb0ELb0ELb0ELb0ELb0ELb0ELb0ELb1ELb1ELb0ELb0ELb0EEENS1_21CollectiveEpilogueFwdINS6_IJSB_SD_SC_EEESA_SF_SH_Li256ELb0ELb0ELb0ELb0EEENS1_29StaticPersistentTileSchedulerILb0EEEEEEEEEvNT_6ParamsE --------------------------
	.section	.nv.shared._ZN7cutlass13device_kernelIN5flash11enable_sm90INS1_16FlashAttnFwdSm90INS1_25CollectiveMainloopFwdSm90ILi2EN4cute5tupleIJNS5_1CILi2EEENS7_ILi1EEES9_EEENS6_IJNS7_ILi128EEENS7_ILi112EEENS7_ILi192EEEEEELi192ENS_6half_tEfNS_4arch4Sm90ELb0ELb0ELb0ELb0ELb0ELb0ELb0ELb1ELb1ELb0ELb0ELb0EEENS1_21CollectiveEpilogueFwdINS6_IJSB_SD_SC_EEESA_SF_SH_Li256ELb0ELb0ELb0ELb0EEENS1_29StaticPersistentTileSchedulerILb0EEEEEEEEEvNT_6ParamsE,"aw",@nobits
	.sectionflags	@""
	.align	16
	.zero		1024


//--------------------- .nv.shared._ZN7cutlass13device_kernelIN5flash11enable_sm90INS1_16FlashAttnFwdSm90INS1_25CollectiveMainloopFwdSm90ILi2EN4cute5tupleIJNS5_1CILi1EEES8_S8_EEENS6_IJNS7_ILi128EEENS7_ILi112EEENS7_ILi192EEEEEELi192ENS_6half_tEfNS_4arch4Sm90ELb0ELb0ELb0ELb1ELb0ELb0ELb0ELb1ELb1ELb0ELb0ELb0EEENS1_21CollectiveEpilogueFwdINS6_IJSA_SC_SB_EEES9_SE_SG_Li256ELb1ELb0ELb0ELb0EEENS1_36VarlenDynamicPersistentTileSchedulerILi128ELi112ELi256ELi32ELb0ELb0ELb1ELb0ELb1ELb1EEEEEEEEEvNT_6ParamsE --------------------------
	.section	.nv.shared._ZN7cutlass13device_kernelIN5flash11enable_sm90INS1_16FlashAttnFwdSm90INS1_25CollectiveMainloopFwdSm90ILi2EN4cute5tupleIJNS5_1CILi1EEES8_S8_EEENS6_IJNS7_ILi128EEENS7_ILi112EEENS7_ILi192EEEEEELi192ENS_6half_tEfNS_4arch4Sm90ELb0ELb0ELb0ELb1ELb0ELb0ELb0ELb1ELb1ELb0ELb0ELb0EEENS1_21CollectiveEpilogueFwdINS6_IJSA_SC_SB_EEES9_SE_SG_Li256ELb1ELb0ELb0ELb0EEENS1_36VarlenDynamicPersistentTileSchedulerILi128ELi112ELi256ELi32ELb0ELb0ELb1ELb0ELb1ELb1EEEEEEEEEvNT_6ParamsE,"aw",@nobits
	.sectionflags	@""
	.align	16
	.zero		1024


//--------------------- .nv.shared._ZN7cutlass13device_kernelIN5flash11enable_sm90INS1_16FlashAttnFwdSm90INS1_25CollectiveMainloopFwdSm90ILi2EN4cute5tupleIJNS5_1CILi1EEES8_S8_EEENS6_IJNS7_ILi128EEENS7_ILi112EEENS7_ILi192EEEEEELi192ENS_6half_tEfNS_4arch4Sm90ELb0ELb0ELb0ELb1ELb0ELb1ELb0ELb1ELb1ELb0ELb0ELb0EEENS1_21CollectiveEpilogueFwdINS6_IJSA_SC_SB_EEES9_SE_SG_Li256ELb1ELb0ELb0ELb0EEENS1_36VarlenDynamicPersistentTileSchedulerILi128ELi112ELi256ELi32ELb0ELb0ELb1ELb0ELb1ELb1EEEEEEEEEvNT_6ParamsE --------------------------
	.section	.nv.shared._ZN7cutlass13device_kernelIN5flash11enable_sm90INS1_16FlashAttnFwdSm90INS1_25CollectiveMainloopFwdSm90ILi2EN4cute5tupleIJNS5_1CILi1EEES8_S8_EEENS6_IJNS7_ILi128EEENS7_ILi112EEENS7_ILi192EEEEEELi192ENS_6half_tEfNS_4arch4Sm90ELb0ELb0ELb0ELb1ELb0ELb1ELb0ELb1ELb1ELb0ELb0ELb0EEENS1_21CollectiveEpilogueFwdINS6_IJSA_SC_SB_EEES9_SE_SG_Li256ELb1ELb0ELb0ELb0EEENS1_36VarlenDynamicPersistentTileSchedulerILi128ELi112ELi256ELi32ELb0ELb0ELb1ELb0ELb1ELb1EEEEEEEEEvNT_6ParamsE,"aw",@nobits
	.sectionflags	@""
	.align	16
	.zero		1024


//--------------------- .nv.shared._ZN7cutlass13device_kernelIN5flash11enable_sm90INS1_16FlashAttnFwdSm90INS1_25CollectiveMainloopFwdSm90ILi2EN4cute5tupleIJNS5_1CILi1EEES8_S8_EEENS6_IJNS7_ILi128EEENS7_ILi96EEENS7_ILi192EEEEEELi192ENS_6half_tEfNS_4arch4Sm90ELb0ELb1ELb0ELb0ELb0ELb0ELb0ELb1ELb1ELb0ELb0ELb0EEENS1_21CollectiveEpilogueFwdINS6_IJSA_SC_SB_EEES9_SE_SG_Li256ELb0ELb0ELb0ELb0EEENS1_30DynamicPersistentTileSchedulerILi256ELi32ELb0ELb0ELb1EEEEEEEEEvNT_6ParamsE --------------------------
	.section	.nv.shared._ZN7cutlass13device_kernelIN5flash11enable_sm90INS1_16FlashAttnFwdSm90INS1_25CollectiveMainloopFwdSm90ILi2EN4cute5tupleIJNS5_1CILi1EEES8_S8_EEENS6_IJNS7_ILi128EEENS7_ILi96EEENS7_ILi192EEEEEELi192ENS_6half_tEfNS_4arch4Sm90ELb0ELb1ELb0ELb0ELb0ELb0ELb0ELb1ELb1ELb0ELb0ELb0EEENS1_21CollectiveEpilogueFwdINS6_IJSA_SC_SB_EEES9_SE_SG_Li256ELb0ELb0ELb0ELb0EEENS1_30DynamicPersistentTileSchedulerILi256ELi32ELb0ELb0ELb1EEEEEEEEEvNT_6ParamsE,"aw",@nobits
	.sectionflags	@""
	.align	16
	.zero		1024


//--------------------- .nv.shared._ZN7cutlass13device_kernelIN5flash11enable_sm90INS1_16FlashAttnFwdSm90INS1_25CollectiveMainloopFwdSm90ILi2EN4cute5tupleIJNS5_1CILi1EEES8_S8_EEENS6_IJNS7_ILi128EEENS7_ILi96EEENS7_ILi192EEEEEELi192ENS_6half_tEfNS_4arch4Sm90ELb0ELb1ELb0ELb1ELb0ELb0ELb0ELb1ELb1ELb0ELb0ELb0EEENS1_21CollectiveEpilogueFwdINS6_IJSA_SC_SB_EEES9_SE_SG_Li256ELb1ELb0ELb0ELb0EEENS1_36VarlenDynamicPersistentTileSchedulerILi128ELi96ELi256ELi32ELb0ELb0ELb1ELb1ELb0ELb1EEEEEEEEEvNT_6ParamsE --------------------------
	.section	.nv.shared._ZN7cutlass13device_kernelIN5flash11enable_sm90INS1_16FlashAttnFwdSm90INS1_25CollectiveMainloopFwdSm90ILi2EN4cute5tupleIJNS5_1CILi1EEES8_S8_EEENS6_IJNS7_ILi128EEENS7_ILi96EEENS7_ILi192EEEEEELi192ENS_6half_tEfNS_4arch4Sm90ELb0ELb1ELb0ELb1ELb0ELb0ELb0ELb1ELb1ELb0ELb0ELb0EEENS1_21CollectiveEpilogueFwdINS6_IJSA_SC_SB_EEES9_SE_SG_Li256ELb1ELb0ELb0ELb0EEENS1_36VarlenDynamicPersistentTileSchedulerILi128ELi96ELi256ELi32ELb0ELb0ELb1ELb1ELb0ELb1EEEEEEEEEvNT_6ParamsE,"aw",@nobits
	.sectionflags	@""
	.align	16
	.zero		1024


//--------------------- .nv.shared._ZN7cutlass13device_kernelIN5flash11enable_sm90INS1_16FlashAttnFwdSm90INS1_25CollectiveMainloopFwdSm90ILi2EN4cute5tupleIJNS5_1CILi1EEES8_S8_EEENS6_IJNS7_ILi128EEENS7_ILi96EEENS7_ILi192EEEEEELi192ENS_6half_tEfNS_4arch4Sm90ELb0ELb1ELb0ELb1ELb0ELb1ELb0ELb1ELb1ELb0ELb0ELb0EEENS1_21CollectiveEpilogueFwdINS6_IJSA_SC_SB_EEES9_SE_SG_Li256ELb1ELb0ELb0ELb0EEENS1_36VarlenDynamicPersistentTileSchedulerILi128ELi96ELi256ELi32ELb0ELb0ELb1ELb1ELb0ELb1EEEEEEEEEvNT_6ParamsE --------------------------
	.section	.nv.shared._ZN7cutlass13device_kernelIN5flash11enable_sm90INS1_16FlashAttnFwdSm90INS1_25CollectiveMainloopFwdSm90ILi2EN4cute5tupleIJNS5_1CILi1EEES8_S8_EEENS6_IJNS7_ILi128EEENS7_ILi96EEENS7_ILi192EEEEEELi192ENS_6half_tEfNS_4arch4Sm90ELb0ELb1ELb0ELb1ELb0ELb1ELb0ELb1ELb1ELb0ELb0ELb0EEENS1_21CollectiveEpilogueFwdINS6_IJSA_SC_SB_EEES9_SE_SG_Li256ELb1ELb0ELb0ELb0EEENS1_36VarlenDynamicPersistentTileSchedulerILi128ELi96ELi256ELi32ELb0ELb0ELb1ELb1ELb0ELb1EEEEEEEEEvNT_6ParamsE,"aw",@nobits
	.sectionflags	@""
	.align	16
	.zero		1024


//--------------------- .nv.shared._ZN7cutlass13device_kernelIN5flash11enable_sm90INS1_16FlashAttnFwdSm90INS1_25CollectiveMainloopFwdSm90ILi2EN4cute5tupleIJNS5_1CILi1EEES8_S8_EEENS6_IJNS7_ILi128EEENS7_ILi112EEENS7_ILi192EEEEEELi192ENS_6half_tEfNS_4arch4Sm90ELb1ELb0ELb0ELb0ELb0ELb0ELb0ELb1ELb1ELb0ELb0ELb0EEENS1_21CollectiveEpilogueFwdINS6_IJSA_SC_SB_EEES9_SE_SG_Li256ELb0ELb0ELb0ELb0EEENS1_30DynamicPersistentTileSchedulerILi256ELi32ELb0ELb0ELb1EEEEEEEEEvNT_6ParamsE --------------------------
	.section	.nv.shared._ZN7cutlass13device_kernelIN5flash11enable_sm90INS1_16FlashAttnFwdSm90INS1_25CollectiveMainloopFwdSm90ILi2EN4cute5tupleIJNS5_1CILi1EEES8_S8_EEENS6_IJNS7_ILi128EEENS7_ILi112EEENS7_ILi192EEEEEELi192ENS_6half_tEfNS_4arch4Sm90ELb1ELb0ELb0ELb0ELb0ELb0ELb0ELb1ELb1ELb0ELb0ELb0EEENS1_21CollectiveEpilogueFwdINS6_IJSA_SC_SB_EEES9_SE_SG_Li256ELb0ELb0ELb0ELb0EEENS1_30DynamicPersistentTileSchedulerILi256ELi32ELb0ELb0ELb1EEEEEEEEEvNT_6ParamsE,"aw",@nobits
	.sectionflags	@""
	.align	16
	.zero		1024


//--------------------- .nv.shared._ZN7cutlass13device_kernelIN5flash11enable_sm90INS1_16FlashAttnFwdSm90INS1_25CollectiveMainloopFwdSm90ILi2EN4cute5tupleIJNS5_1CILi1EEES8_S8_EEENS6_IJNS7_ILi128EEENS7_ILi112EEENS7_ILi192EEEEEELi192ENS_6half_tEfNS_4arch4Sm90ELb1ELb0ELb0ELb1ELb0ELb0ELb0ELb1ELb1ELb0ELb0ELb0EEENS1_21CollectiveEpilogueFwdINS6_IJSA_SC_SB_EEES9_SE_SG_Li256ELb1ELb0ELb0ELb0EEENS1_36VarlenDynamicPersistentTileSchedulerILi128ELi112ELi256ELi32ELb0ELb0ELb1ELb1ELb1ELb1EEEEEEEEEvNT_6ParamsE --------------------------
	.section	.nv.shared._ZN7cutlass13device_kernelIN5flash11enable_sm90INS1_16FlashAttnFwdSm90INS1_25CollectiveMainloopFwdSm90ILi2EN4cute5tupleIJNS5_1CILi1EEES8_S8_EEENS6_IJNS7_ILi128EEENS7_ILi112EEENS7_ILi192EEEEEELi192ENS_6half_tEfNS_4arch4Sm90ELb1ELb0ELb0ELb1ELb0ELb0ELb0ELb1ELb1ELb0ELb0ELb0EEENS1_21CollectiveEpilogueFwdINS6_IJSA_SC_SB_EEES9_SE_SG_Li256ELb1ELb0ELb0ELb0EEENS1_36VarlenDynamicPersistentTileSchedulerILi128ELi112ELi256ELi32ELb0ELb0ELb1ELb1ELb1ELb1EEEEEEEEEvNT_6ParamsE,"aw",@nobits
	.sectionflags	@""
	.align	16
	.zero		1024


//--------------------- .nv.shared._ZN7cutlass13device_kernelIN5flash11enable_sm90INS1_16FlashAttnFwdSm90INS1_25CollectiveMainloopFwdSm90ILi2EN4cute5tupleIJNS5_1CILi1EEES8_S8_EEENS6_IJNS7_ILi128EEENS7_ILi112EEENS7_ILi192EEEEEELi192ENS_6half_tEfNS_4arch4Sm90ELb1ELb0ELb0ELb1ELb0ELb1ELb0ELb1ELb1ELb0ELb0ELb0EEENS1_21CollectiveEpilogueFwdINS6_IJSA_SC_SB_EEES9_SE_SG_Li256ELb1ELb0ELb0ELb0EEENS1_36VarlenDynamicPersistentTileSchedulerILi128ELi112ELi256ELi32ELb0ELb0ELb1ELb1ELb1ELb1EEEEEEEEEvNT_6ParamsE --------------------------
	.section	.nv.shared._ZN7cutlass13device_kernelIN5flash11enable_sm90INS1_16FlashAttnFwdSm90INS1_25CollectiveMainloopFwdSm90ILi2EN4cute5tupleIJNS5_1CILi1EEES8_S8_EEENS6_IJNS7_ILi128EEENS7_ILi112EEENS7_ILi192EEEEEELi192ENS_6half_tEfNS_4arch4Sm90ELb1ELb0ELb0ELb1ELb0ELb1ELb0ELb1ELb1ELb0ELb0ELb0EEENS1_21CollectiveEpilogueFwdINS6_IJSA_SC_SB_EEES9_SE_SG_Li256ELb1ELb0ELb0ELb0EEENS1_36VarlenDynamicPersistentTileSchedulerILi128ELi112ELi256ELi32ELb0ELb0ELb1ELb1ELb1ELb1EEEEEEEEEvNT_6ParamsE,"aw",@nobits
	.sectionflags	@""
	.align	16
	.zero		1024


//--------------------- .nv.constant0._ZN7cutlass13device_kernelIN5flash11enable_sm90INS1_16FlashAttnFwdSm90INS1_25CollectiveMainloopFwdSm90ILi2EN4cute5tupleIJNS5_1CILi1EEES8_S8_EEENS6_IJNS7_ILi128EEENS7_ILi112EEENS7_ILi192EEEEEELi192ENS_6half_tEfNS_4arch4Sm90ELb0ELb0ELb0ELb0ELb0ELb0ELb0ELb1ELb1ELb0ELb0ELb0EEENS1_21CollectiveEpilogueFwdINS6_IJSA_SC_SB_EEES9_SE_SG_Li256ELb0ELb0ELb0ELb0EEENS1_29StaticPersistentTileSchedulerILb0EEEEEEEEEvNT_6ParamsE --------------------------
	.section	.nv.constant0._ZN7cutlass13device_kernelIN5flash11enable_sm90INS1_16FlashAttnFwdSm90INS1_25CollectiveMainloopFwdSm90ILi2EN4cute5tupleIJNS5_1CILi1EEES8_S8_EEENS6_IJNS7_ILi128EEENS7_ILi112EEENS7_ILi192EEEEEELi192ENS_6half_tEfNS_4arch4Sm90ELb0ELb0ELb0ELb0ELb0ELb0ELb0ELb1ELb1ELb0ELb0ELb0EEENS1_21CollectiveEpilogueFwdINS6_IJSA_SC_SB_EEES9_SE_SG_Li256ELb0ELb0ELb0ELb0EEENS1_29StaticPersistentTileSchedulerILb0EEEEEEEEEvNT_6ParamsE,"a",@progbits
	.sectionflags	@""
	.align	4
.nv.constant0._ZN7cutlass13device_kernelIN5flash11enable_sm90INS1_16FlashAttnFwdSm90INS1_25CollectiveMainloopFwdSm90ILi2EN4cute5tupleIJNS5_1CILi1EEES8_S8_EEENS6_IJNS7_ILi128EEENS7_ILi112EEENS7_ILi192EEEEEELi192ENS_6half_tEfNS_4arch4Sm90ELb0ELb0ELb0ELb0ELb0ELb0ELb0ELb1ELb1ELb0ELb0ELb0EEENS1_21CollectiveEpilogueFwdINS6_IJSA_SC_SB_EEES9_SE_SG_Li256ELb0ELb0ELb0ELb0EEENS1_29StaticPersistentTileSchedulerILb0EEEEEEEEEvNT_6ParamsE:
	.zero		3584


//--------------------- .nv.constant0._ZN7cutlass13device_kernelIN5flash11enable_sm90INS1_16FlashAttnFwdSm90INS1_25CollectiveMainloopFwdSm90ILi2EN4cute5tupleIJNS5_1CILi2EEENS7_ILi1EEES9_EEENS6_IJNS7_ILi128EEENS7_ILi112EEENS7_ILi192EEEEEELi192ENS_6half_tEfNS_4arch4Sm90ELb0ELb0ELb0ELb0ELb0ELb0ELb0ELb1ELb1ELb0ELb0ELb0EEENS1_21CollectiveEpilogueFwdINS6_IJSB_SD_SC_EEESA_SF_SH_Li256ELb0ELb0ELb0ELb0EEENS1_29StaticPersistentTileSchedulerILb0EEEEEEEEEvNT_6ParamsE --------------------------
	.section	.nv.constant0._ZN7cutlass13device_kernelIN5flash11enable_sm90INS1_16FlashAttnFwdSm90INS1_25CollectiveMainloopFwdSm90ILi2EN4cute5tupleIJNS5_1CILi2EEENS7_ILi1EEES9_EEENS6_IJNS7_ILi128EEENS7_ILi112EEENS7_ILi192EEEEEELi192ENS_6half_tEfNS_4arch4Sm90ELb0ELb0ELb0ELb0ELb0ELb0ELb0ELb1ELb1ELb0ELb0ELb0EEENS1_21CollectiveEpilogueFwdINS6_IJSB_SD_SC_EEESA_SF_SH_Li256ELb0ELb0ELb0ELb0EEENS1_29StaticPersistentTileSchedulerILb0EEEEEEEEEvNT_6ParamsE,"a",@progbits
	.sectionflags	@""
	.align	4
.nv.constant0._ZN7cutlass13device_kernelIN5flash11enable_sm90INS1_16FlashAttnFwdSm90INS1_25CollectiveMainloopFwdSm90ILi2EN4cute5tupleIJNS5_1CILi2EEENS7_ILi1EEES9_EEENS6_IJNS7_ILi128EEENS7_ILi112EEENS7_ILi192EEEEEELi192ENS_6half_tEfNS_4arch4Sm90ELb0ELb0ELb0ELb0ELb0ELb0ELb0ELb1ELb1ELb0ELb0ELb0EEENS1_21CollectiveEpilogueFwdINS6_IJSB_SD_SC_EEESA_SF_SH_Li256ELb0ELb0ELb0ELb0EEENS1_29StaticPersistentTileSchedulerILb0EEEEEEEEEvNT_6ParamsE:
	.zero		3584


//--------------------- .nv.constant0._ZN7cutlass13device_kernelIN5flash11enable_sm90INS1_16FlashAttnFwdSm90INS1_25CollectiveMainloopFwdSm90ILi2EN4cute5tupleIJNS5_1CILi1EEES8_S8_EEENS6_IJNS7_ILi128EEENS7_ILi112EEENS7_ILi192EEEEEELi192ENS_6half_tEfNS_4arch4Sm90ELb0ELb0ELb0ELb1ELb0ELb0ELb0ELb1ELb1ELb0ELb0ELb0EEENS1_21CollectiveEpilogueFwdINS6_IJSA_SC_SB_EEES9_SE_SG_Li256ELb1ELb0ELb0ELb0EEENS1_36VarlenDynamicPersistentTileSchedulerILi128ELi112ELi256ELi32ELb0ELb0ELb1ELb0ELb1ELb1EEEEEEEEEvNT_6ParamsE --------------------------
	.section	.nv.constant0._ZN7cutlass13device_kernelIN5flash11enable_sm90INS1_16FlashAttnFwdSm90INS1_25CollectiveMainloopFwdSm90ILi2EN4cute5tupleIJNS5_1CILi1EEES8_S8_EEENS6_IJNS7_ILi128EEENS7_ILi112EEENS7_ILi192EEEEEELi192ENS_6half_tEfNS_4arch4Sm90ELb0ELb0ELb0ELb1ELb0ELb0ELb0ELb1ELb1ELb0ELb0ELb0EEENS1_21CollectiveEpilogueFwdINS6_IJSA_SC_SB_EEES9_SE_SG_Li256ELb1ELb0ELb0ELb0EEENS1_36VarlenDynamicPersistentTileSchedulerILi128ELi112ELi256ELi32ELb0ELb0ELb1ELb0ELb1ELb1EEEEEEEEEvNT_6ParamsE,"a",@progbits
	.sectionflags	@""
	.align	4
.nv.constant0._ZN7cutlass13device_kernelIN5flash11enable_sm90INS1_16FlashAttnFwdSm90INS1_25CollectiveMainloopFwdSm90ILi2EN4cute5tupleIJNS5_1CILi1EEES8_S8_EEENS6_IJNS7_ILi128EEENS7_ILi112EEENS7_ILi192EEEEEELi192ENS_6half_tEfNS_4arch4Sm90ELb0ELb0ELb0ELb1ELb0ELb0ELb0ELb1ELb1ELb0ELb0ELb0EEENS1_21CollectiveEpilogueFwdINS6_IJSA_SC_SB_EEES9_SE_SG_Li256ELb1ELb0ELb0ELb0EEENS1_36VarlenDynamicPersistentTileSchedulerILi128ELi112ELi256ELi32ELb0ELb0ELb1ELb0ELb1ELb1EEEEEEEEEvNT_6ParamsE:
	.zero		3200


//--------------------- .nv.constant0._ZN7cutlass13device_kernelIN5flash11enable_sm90INS1_16FlashAttnFwdSm90INS1_25CollectiveMainloopFwdSm90ILi2EN4cute5tupleIJNS5_1CILi1EEES8_S8_EEENS6_IJNS7_ILi128EEENS7_ILi112EEENS7_ILi192EEEEEELi192ENS_6half_tEfNS_4arch4Sm90ELb0ELb0ELb0ELb1ELb0ELb1ELb0ELb1ELb1ELb0ELb0ELb0EEENS1_21CollectiveEpilogueFwdINS6_IJSA_SC_SB_EEES9_SE_SG_Li256ELb1ELb0ELb0ELb0EEENS1_36VarlenDynamicPersistentTileSchedulerILi128ELi112ELi256ELi32ELb0ELb0ELb1ELb0ELb1ELb1EEEEEEEEEvNT_6ParamsE --------------------------
	.section	.nv.constant0._ZN7cutlass13device_kernelIN5flash11enable_sm90INS1_16FlashAttnFwdSm90INS1_25CollectiveMainloopFwdSm90ILi2EN4cute5tupleIJNS5_1CILi1EEES8_S8_EEENS6_IJNS7_ILi128EEENS7_ILi112EEENS7_ILi192EEEEEELi192ENS_6half_tEfNS_4arch4Sm90ELb0ELb0ELb0ELb1ELb0ELb1ELb0ELb1ELb1ELb0ELb0ELb0EEENS1_21CollectiveEpilogueFwdINS6_IJSA_SC_SB_EEES9_SE_SG_Li256ELb1ELb0ELb0ELb0EEENS1_36VarlenDynamicPersistentTileSchedulerILi128ELi112ELi256ELi32ELb0ELb0ELb1ELb0ELb1ELb1EEEEEEEEEvNT_6ParamsE,"a",@progbits
	.sectionflags	@""
	.align	4
.nv.constant0._ZN7cutlass13device_kernelIN5flash11enable_sm90INS1_16FlashAttnFwdSm90INS1_25CollectiveMainloopFwdSm90ILi2EN4cute5tupleIJNS5_1CILi1EEES8_S8_EEENS6_IJNS7_ILi128EEENS7_ILi112EEENS7_ILi192EEEEEELi192ENS_6half_tEfNS_4arch4Sm90ELb0ELb0ELb0ELb1ELb0ELb1ELb0ELb1ELb1ELb0ELb0ELb0EEENS1_21CollectiveEpilogueFwdINS6_IJSA_SC_SB_EEES9_SE_SG_Li256ELb1ELb0ELb0ELb0EEENS1_36VarlenDynamicPersistentTileSchedulerILi128ELi112ELi256ELi32ELb0ELb0ELb1ELb0ELb1ELb1EEEEEEEEEvNT_6ParamsE:
	.zero		3200


//--------------------- .nv.constant0._ZN7cutlass13device_kernelIN5flash11enable_sm90INS1_16FlashAttnFwdSm90INS1_25CollectiveMainloopFwdSm90ILi2EN4cute5tupleIJNS5_1CILi1EEES8_S8_EEENS6_IJNS7_ILi128EEENS7_ILi96EEENS7_ILi192EEEEEELi192ENS_6half_tEfNS_4arch4Sm90ELb0ELb1ELb0ELb0ELb0ELb0ELb0ELb1ELb1ELb0ELb0ELb0EEENS1_21CollectiveEpilogueFwdINS6_IJSA_SC_SB_EEES9_SE_SG_Li256ELb0ELb0ELb0ELb0EEENS1_30DynamicPersistentTileSchedulerILi256ELi32ELb0ELb0ELb1EEEEEEEEEvNT_6ParamsE --------------------------
	.section	.nv.constant0._ZN7cutlass13device_kernelIN5flash11enable_sm90INS1_16FlashAttnFwdSm90INS1_25CollectiveMainloopFwdSm90ILi2EN4cute5tupleIJNS5_1CILi1EEES8_S8_EEENS6_IJNS7_ILi128EEENS7_ILi96EEENS7_ILi192EEEEEELi192ENS_6half_tEfNS_4arch4Sm90ELb0ELb1ELb0ELb0ELb0ELb0ELb0ELb1ELb1ELb0ELb0ELb0EEENS1_21CollectiveEpilogueFwdINS6_IJSA_SC_SB_EEES9_SE_SG_Li256ELb0ELb0ELb0ELb0EEENS1_30DynamicPersistentTileSchedulerILi256ELi32ELb0ELb0ELb1EEEEEEEEEvNT_6ParamsE,"a",@progbits
	.sectionflags	@""
	.align	4
.nv.constant0._ZN7cutlass13device_kernelIN5flash11enable_sm90INS1_16FlashAttnFwdSm90INS1_25CollectiveMainloopFwdSm90ILi2EN4cute5tupleIJNS5_1CILi1EEES8_S8_EEENS6_IJNS7_ILi128EEENS7_ILi96EEENS7_ILi192EEEEEELi192ENS_6half_tEfNS_4arch4Sm90ELb0ELb1ELb0ELb0ELb0ELb0ELb0ELb1ELb1ELb0ELb0ELb0EEENS1_21CollectiveEpilogueFwdINS6_IJSA_SC_SB_EEES9_SE_SG_Li256ELb0ELb0ELb0ELb0EEENS1_30DynamicPersistentTileSchedulerILi256ELi32ELb0ELb0ELb1EEEEEEEEEvNT_6ParamsE:
	.zero		3584


//--------------------- .nv.constant0._ZN7cutlass13device_kernelIN5flash11enable_sm90INS1_16FlashAttnFwdSm90INS1_25CollectiveMainloopFwdSm90ILi2EN4cute5tupleIJNS5_1CILi1EEES8_S8_EEENS6_IJNS7_ILi128EEENS7_ILi96EEENS7_ILi192EEEEEELi192ENS_6half_tEfNS_4arch4Sm90ELb0ELb1ELb0ELb1ELb0ELb0ELb0ELb1ELb1ELb0ELb0ELb0EEENS1_21CollectiveEpilogueFwdINS6_IJSA_SC_SB_EEES9_SE_SG_Li256ELb1ELb0ELb0ELb0EEENS1_36VarlenDynamicPersistentTileSchedulerILi128ELi96ELi256ELi32ELb0ELb0ELb1ELb1ELb0ELb1EEEEEEEEEvNT_6ParamsE --------------------------
	.section	.nv.constant0._ZN7cutlass13device_kernelIN5flash11enable_sm90INS1_16FlashAttnFwdSm90INS1_25CollectiveMainloopFwdSm90ILi2EN4cute5tupleIJNS5_1CILi1EEES8_S8_EEENS6_IJNS7_ILi128EEENS7_ILi96EEENS7_ILi192EEEEEELi192ENS_6half_tEfNS_4arch4Sm90ELb0ELb1ELb0ELb1ELb0ELb0ELb0ELb1ELb1ELb0ELb0ELb0EEENS1_21CollectiveEpilogueFwdINS6_IJSA_SC_SB_EEES9_SE_SG_Li256ELb1ELb0ELb0ELb0EEENS1_36VarlenDynamicPersistentTileSchedulerILi128ELi96ELi256ELi32ELb0ELb0ELb1ELb1ELb0ELb1EEEEEEEEEvNT_6ParamsE,"a",@progbits
	.sectionflags	@""
	.align	4
.nv.constant0._ZN7cutlass13device_kernelIN5flash11enable_sm90INS1_16FlashAttnFwdSm90INS1_25CollectiveMainloopFwdSm90ILi2EN4cute5tupleIJNS5_1CILi1EEES8_S8_EEENS6_IJNS7_ILi128EEENS7_ILi96EEENS7_ILi192EEEEEELi192ENS_6half_tEfNS_4arch4Sm90ELb0ELb1ELb0ELb1ELb0ELb0ELb0ELb1ELb1ELb0ELb0ELb0EEENS1_21CollectiveEpilogueFwdINS6_IJSA_SC_SB_EEES9_SE_SG_Li256ELb1ELb0ELb0ELb0EEENS1_36VarlenDynamicPersistentTileSchedulerILi128ELi96ELi256ELi32ELb0ELb0ELb1ELb1ELb0ELb1EEEEEEEEEvNT_6ParamsE:
	.zero		3200


//--------------------- .nv.constant0._ZN7cutlass13device_kernelIN5flash11enable_sm90INS1_16FlashAttnFwdSm90INS1_25CollectiveMainloopFwdSm90ILi2EN4cute5tupleIJNS5_1CILi1EEES8_S8_EEENS6_IJNS7_ILi128EEENS7_ILi96EEENS7_ILi192EEEEEELi192ENS_6half_tEfNS_4arch4Sm90ELb0ELb1ELb0ELb1ELb0ELb1ELb0ELb1ELb1ELb0ELb0ELb0EEENS1_21CollectiveEpilogueFwdINS6_IJSA_SC_SB_EEES9_SE_SG_Li256ELb1ELb0ELb0ELb0EEENS1_36VarlenDynamicPersistentTileSchedulerILi128ELi96ELi256ELi32ELb0ELb0ELb1ELb1ELb0ELb1EEEEEEEEEvNT_6ParamsE --------------------------
	.section	.nv.constant0._ZN7cutlass13device_kernelIN5flash11enable_sm90INS1_16FlashAttnFwdSm90INS1_25CollectiveMainloopFwdSm90ILi2EN4cute5tupleIJNS5_1CILi1EEES8_S8_EEENS6_IJNS7_ILi128EEENS7_ILi96EEENS7_ILi192EEEEEELi192ENS_6half_tEfNS_4arch4Sm90ELb0ELb1ELb0ELb1ELb0ELb1ELb0ELb1ELb1ELb0ELb0ELb0EEENS1_21CollectiveEpilogueFwdINS6_IJSA_SC_SB_EEES9_SE_SG_Li256ELb1ELb0ELb0ELb0EEENS1_36VarlenDynamicPersistentTileSchedulerILi128ELi96ELi256ELi32ELb0ELb0ELb1ELb1ELb0ELb1EEEEEEEEEvNT_6ParamsE,"a",@progbits
	.sectionflags	@""
	.align	4
.nv.constant0._ZN7cutlass13device_kernelIN5flash11enable_sm90INS1_16FlashAttnFwdSm90INS1_25CollectiveMainloopFwdSm90ILi2EN4cute5tupleIJNS5_1CILi1EEES8_S8_EEENS6_IJNS7_ILi128EEENS7_ILi96EEENS7_ILi192EEEEEELi192ENS_6half_tEfNS_4arch4Sm90ELb0ELb1ELb0ELb1ELb0ELb1ELb0ELb1ELb1ELb0ELb0ELb0EEENS1_21CollectiveEpilogueFwdINS6_IJSA_SC_SB_EEES9_SE_SG_Li256ELb1ELb0ELb0ELb0EEENS1_36VarlenDynamicPersistentTileSchedulerILi128ELi96ELi256ELi32ELb0ELb0ELb1ELb1ELb0ELb1EEEEEEEEEvNT_6ParamsE:
	.zero		3200


//--------------------- .nv.constant0._ZN7cutlass13device_kernelIN5flash11enable_sm90INS1_16FlashAttnFwdSm90INS1_25CollectiveMainloopFwdSm90ILi2EN4cute5tupleIJNS5_1CILi1EEES8_S8_EEENS6_IJNS7_ILi128EEENS7_ILi112EEENS7_ILi192EEEEEELi192ENS_6half_tEfNS_4arch4Sm90ELb1ELb0ELb0ELb0ELb0ELb0ELb0ELb1ELb1ELb0ELb0ELb0EEENS1_21CollectiveEpilogueFwdINS6_IJSA_SC_SB_EEES9_SE_SG_Li256ELb0ELb0ELb0ELb0EEENS1_30DynamicPersistentTileSchedulerILi256ELi32ELb0ELb0ELb1EEEEEEEEEvNT_6ParamsE --------------------------
	.section	.nv.constant0._ZN7cutlass13device_kernelIN5flash11enable_sm90INS1_16FlashAttnFwdSm90INS1_25CollectiveMainloopFwdSm90ILi2EN4cute5tupleIJNS5_1CILi1EEES8_S8_EEENS6_IJNS7_ILi128EEENS7_ILi112EEENS7_ILi192EEEEEELi192ENS_6half_tEfNS_4arch4Sm90ELb1ELb0ELb0ELb0ELb0ELb0ELb0ELb1ELb1ELb0ELb0ELb0EEENS1_21CollectiveEpilogueFwdINS6_IJSA_SC_SB_EEES9_SE_SG_Li256ELb0ELb0ELb0ELb0EEENS1_30DynamicPersistentTileSchedulerILi256ELi32ELb0ELb0ELb1EEEEEEEEEvNT_6ParamsE,"a",@progbits
	.sectionflags	@""
	.align	4
.nv.constant0._ZN7cutlass13device_kernelIN5flash11enable_sm90INS1_16FlashAttnFwdSm90INS1_25CollectiveMainloopFwdSm90ILi2EN4cute5tupleIJNS5_1CILi1EEES8_S8_EEENS6_IJNS7_ILi128EEENS7_ILi112EEENS7_ILi192EEEEEELi192ENS_6half_tEfNS_4arch4Sm90ELb1ELb0ELb0ELb0ELb0ELb0ELb0ELb1ELb1ELb0ELb0ELb0EEENS1_21CollectiveEpilogueFwdINS6_IJSA_SC_SB_EEES9_SE_SG_Li256ELb0ELb0ELb0ELb0EEENS1_30DynamicPersistentTileSchedulerILi256ELi32ELb0ELb0ELb1EEEEEEEEEvNT_6ParamsE:
	.zero		3584


//--------------------- .nv.constant0._ZN7cutlass13device_kernelIN5flash11enable_sm90INS1_16FlashAttnFwdSm90INS1_25CollectiveMainloopFwdSm90ILi2EN4cute5tupleIJNS5_1CILi1EEES8_S8_EEENS6_IJNS7_ILi128EEENS7_ILi112EEENS7_ILi192EEEEEELi192ENS_6half_tEfNS_4arch4Sm90ELb1ELb0ELb0ELb1ELb0ELb0ELb0ELb1ELb1ELb0ELb0ELb0EEENS1_21CollectiveEpilogueFwdINS6_IJSA_SC_SB_EEES9_SE_SG_Li256ELb1ELb0ELb0ELb0EEENS1_36VarlenDynamicPersistentTileSchedulerILi128ELi112ELi256ELi32ELb0ELb0ELb1ELb1ELb1ELb1EEEEEEEEEvNT_6ParamsE --------------------------
	.section	.nv.constant0._ZN7cutlass13device_kernelIN5flash11enable_sm90INS1_16FlashAttnFwdSm90INS1_25CollectiveMainloopFwdSm90ILi2EN4cute5tupleIJNS5_1CILi1EEES8_S8_EEENS6_IJNS7_ILi128EEENS7_ILi112EEENS7_ILi192EEEEEELi192ENS_6half_tEfNS_4arch4Sm90ELb1ELb0ELb0ELb1ELb0ELb0ELb0ELb1ELb1ELb0ELb0ELb0EEENS1_21CollectiveEpilogueFwdINS6_IJSA_SC_SB_EEES9_SE_SG_Li256ELb1ELb0ELb0ELb0EEENS1_36VarlenDynamicPersistentTileSchedulerILi128ELi112ELi256ELi32ELb0ELb0ELb1ELb1ELb1ELb1EEEEEEEEEvNT_6ParamsE,"a",@progbits
	.sectionflags	@""
	.align	4
.nv.constant0._ZN7cutlass13device_kernelIN5flash11enable_sm90INS1_16FlashAttnFwdSm90INS1_25CollectiveMainloopFwdSm90ILi2EN4cute5tupleIJNS5_1CILi1EEES8_S8_EEENS6_IJNS7_ILi128EEENS7_ILi112EEENS7_ILi192EEEEEELi192ENS_6half_tEfNS_4arch4Sm90ELb1ELb0ELb0ELb1ELb0ELb0ELb0ELb1ELb1ELb0ELb0ELb0EEENS1_21CollectiveEpilogueFwdINS6_IJSA_SC_SB_EEES9_SE_SG_Li256ELb1ELb0ELb0ELb0EEENS1_36VarlenDynamicPersistentTileSchedulerILi128ELi112ELi256ELi32ELb0ELb0ELb1ELb1ELb1ELb1EEEEEEEEEvNT_6ParamsE:
	.zero		3200


//--------------------- .nv.constant0._ZN7cutlass13device_kernelIN5flash11enable_sm90INS1_16FlashAttnFwdSm90INS1_25CollectiveMainloopFwdSm90ILi2EN4cute5tupleIJNS5_1CILi1EEES8_S8_EEENS6_IJNS7_ILi128EEENS7_ILi112EEENS7_ILi192EEEEEELi192ENS_6half_tEfNS_4arch4Sm90ELb1ELb0ELb0ELb1ELb0ELb1ELb0ELb1ELb1ELb0ELb0ELb0EEENS1_21CollectiveEpilogueFwdINS6_IJSA_SC_SB_EEES9_SE_SG_Li256ELb1ELb0ELb0ELb0EEENS1_36VarlenDynamicPersistentTileSchedulerILi128ELi112ELi256ELi32ELb0ELb0ELb1ELb1ELb1ELb1EEEEEEEEEvNT_6ParamsE --------------------------
	.section	.nv.constant0._ZN7cutlass13device_kernelIN5flash11enable_sm90INS1_16FlashAttnFwdSm90INS1_25CollectiveMainloopFwdSm90ILi2EN4cute5tupleIJNS5_1CILi1EEES8_S8_EEENS6_IJNS7_ILi128EEENS7_ILi112EEENS7_ILi192EEEEEELi192ENS_6half_tEfNS_4arch4Sm90ELb1ELb0ELb0ELb1ELb0ELb1ELb0ELb1ELb1ELb0ELb0ELb0EEENS1_21CollectiveEpilogueFwdINS6_IJSA_SC_SB_EEES9_SE_SG_Li256ELb1ELb0ELb0ELb0EEENS1_36VarlenDynamicPersistentTileSchedulerILi128ELi112ELi256ELi32ELb0ELb0ELb1ELb1ELb1ELb1EEEEEEEEEvNT_6ParamsE,"a",@progbits
	.sectionflags	@""
	.align	4
.nv.constant0._ZN7cutlass13device_kernelIN5flash11enable_sm90INS1_16FlashAttnFwdSm90INS1_25CollectiveMainloopFwdSm90ILi2EN4cute5tupleIJNS5_1CILi1EEES8_S8_EEENS6_IJNS7_ILi128EEENS7_ILi112EEENS7_ILi192EEEEEELi192ENS_6half_tEfNS_4arch4Sm90ELb1ELb0ELb0ELb1ELb0ELb1ELb0ELb1ELb1ELb0ELb0ELb0EEENS1_21CollectiveEpilogueFwdINS6_IJSA_SC_SB_EEES9_SE_SG_Li256ELb1ELb0ELb0ELb0EEENS1_36VarlenDynamicPersistentTileSchedulerILi128ELi112ELi256ELi32ELb0ELb0ELb1ELb1ELb1ELb1EEEEEEEEEvNT_6ParamsE:
	.zero		3200


//--------------------- SYMBOLS --------------------------

	.type		.nv.reservedSmem.offset0,@object
	.size		.nv.reservedSmem.offset0,0x4
	.type		__assertfail,@function
